// Copyright (c) 2024, Jay Shah, Ganesh Bikshandi, Ying Zhang, Vijay Thakkar, Pradeep Ramani, Tri Dao.
// Splitting the different template instantiations to different files to speed up compilation.
// This file is auto-generated. See "generate_kernels.py"

#include "flash_fwd_launch_template.h"

#ifndef FLASHATTENTION_DISABLE_HDIM64
template void run_mha_fwd_<90, cutlass::bfloat16_t, 64, 64, true, false, false, true>(Flash_fwd_params &params, cudaStream_t stream);
#endif


// ===== COMPILED SASS (sm_90a) =====

	.target	sm_90a

	.elftype	@"ET_EXEC"


//--------------------- .note.nv.tkinfo           --------------------------
	.section	.note.nv.tkinfo,"",@"SHT_NOTE"
	.sectionflags	@"SHF_NOTE_NV_TKINFO"
	.tkinfo
        /*0018*/ 	.word	0x00000002
        /*0030*/ 	.string	""
        /*0030*/ 	.string	"ptxas"
        /*0030*/ 	.string	"Cuda compilation tools, release 13.0, V13.0.88"
        /*0030*/ 	.string	"Build cuda_13.0.r13.0/compiler.36424714_0"
        /*0030*/ 	.string	"-arch sm_90a -m 64 "



//--------------------- .note.nv.cuinfo           --------------------------
	.section	.note.nv.cuinfo,"",@"SHT_NOTE"
	.sectionflags	@"SHF_NOTE_NV_CUINFO"
        /*0018*/ 	.short	0x0002
        /*001a*/ 	.short	0x005a
        /*001c*/ 	.short	0x0082
	.zero		2


//--------------------- .nv.info                  --------------------------
	.section	.nv.info,"",@"SHT_CUDA_INFO"
	.align	4


	//----- nvinfo : EIATTR_REGCOUNT
	.align		4
        /*0000*/ 	.byte	0x04, 0x2f
        /*0002*/ 	.short	(.L_23 - .L_22)
	.align		4
.L_22:
        /*0004*/ 	.word	index@(_ZN7cutlass13device_kernelIN5flash11enable_sm90INS1_16FlashAttnFwdSm90INS1_25CollectiveMainloopFwdSm90ILi2EN4cute5tupleIJNS5_1CILi1EEES8_S8_EEENS6_IJNS7_ILi192EEENS7_ILi128EEENS7_ILi64EEEEEELi64ENS_10bfloat16_tEfNS_4arch4Sm90ELb1ELb0ELb0ELb1ELb0ELb1ELb0ELb1ELb1ELb1ELb1ELb0EEENS1_21CollectiveEpilogueFwdINS6_IJSA_SC_SB_EEES9_SE_SG_Li384ELb1ELb1ELb1ELb0EEENS1_36VarlenDynamicPersistentTileSchedulerILi192ELi128ELi384ELi128ELb1ELb1ELb1ELb1ELb1ELb1EEEEEEEEEvNT_6ParamsE)
        /*0008*/ 	.word	0x00000080


	//----- nvinfo : EIATTR_FRAME_SIZE
	.align		4
.L_23:
        /*000c*/ 	.byte	0x04, 0x11
        /*000e*/ 	.short	(.L_25 - .L_24)
	.align		4
.L_24:
        /*0010*/ 	.word	index@(_ZN7cutlass13device_kernelIN5flash11enable_sm90INS1_16FlashAttnFwdSm90INS1_25CollectiveMainloopFwdSm90ILi2EN4cute5tupleIJNS5_1CILi1EEES8_S8_EEENS6_IJNS7_ILi192EEENS7_ILi128EEENS7_ILi64EEEEEELi64ENS_10bfloat16_tEfNS_4arch4Sm90ELb1ELb0ELb0ELb1ELb0ELb1ELb0ELb1ELb1ELb1ELb1ELb0EEENS1_21CollectiveEpilogueFwdINS6_IJSA_SC_SB_EEES9_SE_SG_Li384ELb1ELb1ELb1ELb0EEENS1_36VarlenDynamicPersistentTileSchedulerILi192ELi128ELi384ELi128ELb1ELb1ELb1ELb1ELb1ELb1EEEEEEEEEvNT_6ParamsE)
        /*0014*/ 	.word	0x00000070


	//----- nvinfo : EIATTR_REGCOUNT
	.align		4
.L_25:
        /*0018*/ 	.byte	0x04, 0x2f
        /*001a*/ 	.short	(.L_27 - .L_26)
	.align		4
.L_26:
        /*001c*/ 	.word	index@(_ZN7cutlass13device_kernelIN5flash11enable_sm90INS1_16FlashAttnFwdSm90INS1_25CollectiveMainloopFwdSm90ILi2EN4cute5tupleIJNS5_1CILi1EEES8_S8_EEENS6_IJNS7_ILi192EEENS7_ILi128EEENS7_ILi64EEEEEELi64ENS_10bfloat16_tEfNS_4arch4Sm90ELb1ELb0ELb0ELb1ELb0ELb0ELb0ELb1ELb1ELb1ELb1ELb0EEENS1_21CollectiveEpilogueFwdINS6_IJSA_SC_SB_EEES9_SE_SG_Li384ELb1ELb1ELb1ELb0EEENS1_36VarlenDynamicPersistentTileSchedulerILi192ELi128ELi384ELi128ELb1ELb1ELb1ELb1ELb1ELb1EEEEEEEEEvNT_6ParamsE)
        /*0020*/ 	.word	0x00000080


	//----- nvinfo : EIATTR_FRAME_SIZE
	.align		4
.L_27:
        /*0024*/ 	.byte	0x04, 0x11
        /*0026*/ 	.short	(.L_29 - .L_28)
	.align		4
.L_28:
        /*0028*/ 	.word	index@(_ZN7cutlass13device_kernelIN5flash11enable_sm90INS1_16FlashAttnFwdSm90INS1_25CollectiveMainloopFwdSm90ILi2EN4cute5tupleIJNS5_1CILi1EEES8_S8_EEENS6_IJNS7_ILi192EEENS7_ILi128EEENS7_ILi64EEEEEELi64ENS_10bfloat16_tEfNS_4arch4Sm90ELb1ELb0ELb0ELb1ELb0ELb0ELb0ELb1ELb1ELb1ELb1ELb0EEENS1_21CollectiveEpilogueFwdINS6_IJSA_SC_SB_EEES9_SE_SG_Li384ELb1ELb1ELb1ELb0EEENS1_36VarlenDynamicPersistentTileSchedulerILi192ELi128ELi384ELi128ELb1ELb1ELb1ELb1ELb1ELb1EEEEEEEEEvNT_6ParamsE)
        /*002c*/ 	.word	0x00000050


	//----- nvinfo : EIATTR_REGCOUNT
	.align		4
.L_29:
        /*0030*/ 	.byte	0x04, 0x2f
        /*0032*/ 	.short	(.L_31 - .L_30)
	.align		4
.L_30:
        /*0034*/ 	.word	index@(_ZN7cutlass13device_kernelIN5flash11enable_sm90INS1_16FlashAttnFwdSm90INS1_25CollectiveMainloopFwdSm90ILi2EN4cute5tupleIJNS5_1CILi1EEES8_S8_EEENS6_IJNS7_ILi192EEENS7_ILi128EEENS7_ILi64EEEEEELi64ENS_10bfloat16_tEfNS_4arch4Sm90ELb1ELb0ELb0ELb0ELb0ELb0ELb0ELb1ELb1ELb1ELb1ELb0EEENS1_21CollectiveEpilogueFwdINS6_IJSA_SC_SB_EEES9_SE_SG_Li384ELb0ELb1ELb1ELb0EEENS1_19SingleTileSchedulerILb0ELb1ELb1ELi192EEEEEEEEEvNT_6ParamsE)
        /*0038*/ 	.word	0x00000080


	//----- nvinfo : EIATTR_FRAME_SIZE
	.align		4
.L_31:
        /*003c*/ 	.byte	0x04, 0x11
        /*003e*/ 	.short	(.L_33 - .L_32)
	.align		4
.L_32:
        /*0040*/ 	.word	index@(_ZN7cutlass13device_kernelIN5flash11enable_sm90INS1_16FlashAttnFwdSm90INS1_25CollectiveMainloopFwdSm90ILi2EN4cute5tupleIJNS5_1CILi1EEES8_S8_EEENS6_IJNS7_ILi192EEENS7_ILi128EEENS7_ILi64EEEEEELi64ENS_10bfloat16_tEfNS_4arch4Sm90ELb1ELb0ELb0ELb0ELb0ELb0ELb0ELb1ELb1ELb1ELb1ELb0EEENS1_21CollectiveEpilogueFwdINS6_IJSA_SC_SB_EEES9_SE_SG_Li384ELb0ELb1ELb1ELb0EEENS1_19SingleTileSchedulerILb0ELb1ELb1ELi192EEEEEEEEEvNT_6ParamsE)
        /*0044*/ 	.word	0x00000000


	//----- nvinfo : EIATTR_REGCOUNT
	.align		4
.L_33:
        /*0048*/ 	.byte	0x04, 0x2f
        /*004a*/ 	.short	(.L_35 - .L_34)
	.align		4
.L_34:
        /*004c*/ 	.word	index@(_ZN7cutlass13device_kernelIN5flash11enable_sm90INS1_16FlashAttnFwdSm90INS1_25CollectiveMainloopFwdSm90ILi2EN4cute5tupleIJNS5_1CILi1EEES8_S8_EEENS6_IJNS7_ILi192EEENS7_ILi128EEENS7_ILi64EEEEEELi64ENS_10bfloat16_tEfNS_4arch4Sm90ELb0ELb1ELb0ELb1ELb0ELb1ELb0ELb1ELb1ELb1ELb1ELb0EEENS1_21CollectiveEpilogueFwdINS6_IJSA_SC_SB_EEES9_SE_SG_Li384ELb1ELb1ELb1ELb0EEENS1_36VarlenDynamicPersistentTileSchedulerILi192ELi128ELi384ELi128ELb1ELb1ELb1ELb1ELb0ELb1EEEEEEEEEvNT_6ParamsE)
        /*0050*/ 	.word	0x00000080


	//----- nvinfo : EIATTR_FRAME_SIZE
	.align		4
.L_35:
        /*0054*/ 	.byte	0x04, 0x11
        /*0056*/ 	.short	(.L_37 - .L_36)
	.align		4
.L_36:
        /*0058*/ 	.word	index@(_ZN7cutlass13device_kernelIN5flash11enable_sm90INS1_16FlashAttnFwdSm90INS1_25CollectiveMainloopFwdSm90ILi2EN4cute5tupleIJNS5_1CILi1EEES8_S8_EEENS6_IJNS7_ILi192EEENS7_ILi128EEENS7_ILi64EEEEEELi64ENS_10bfloat16_tEfNS_4arch4Sm90ELb0ELb1ELb0ELb1ELb0ELb1ELb0ELb1ELb1ELb1ELb1ELb0EEENS1_21CollectiveEpilogueFwdINS6_IJSA_SC_SB_EEES9_SE_SG_Li384ELb1ELb1ELb1ELb0EEENS1_36VarlenDynamicPersistentTileSchedulerILi192ELi128ELi384ELi128ELb1ELb1ELb1ELb1ELb0ELb1EEEEEEEEEvNT_6ParamsE)
        /*005c*/ 	.word	0x00000070


	//----- nvinfo : EIATTR_REGCOUNT
	.align		4
.L_37:
        /*0060*/ 	.byte	0x04, 0x2f
        /*0062*/ 	.short	(.L_39 - .L_38)
	.align		4
.L_38:
        /*0064*/ 	.word	index@(_ZN7cutlass13device_kernelIN5flash11enable_sm90INS1_16FlashAttnFwdSm90INS1_25CollectiveMainloopFwdSm90ILi2EN4cute5tupleIJNS5_1CILi1EEES8_S8_EEENS6_IJNS7_ILi192EEENS7_ILi128EEENS7_ILi64EEEEEELi64ENS_10bfloat16_tEfNS_4arch4Sm90ELb0ELb1ELb0ELb1ELb0ELb0ELb0ELb1ELb1ELb1ELb1ELb0EEENS1_21CollectiveEpilogueFwdINS6_IJSA_SC_SB_EEES9_SE_SG_Li384ELb1ELb1ELb1ELb0EEENS1_36VarlenDynamicPersistentTileSchedulerILi192ELi128ELi384ELi128ELb1ELb1ELb1ELb1ELb0ELb1EEEEEEEEEvNT_6ParamsE)
        /*0068*/ 	.word	0x00000080


	//----- nvinfo : EIATTR_FRAME_SIZE
	.align		4
.L_39:
        /*006c*/ 	.byte	0x04, 0x11
        /*006e*/ 	.short	(.L_41 - .L_40)
	.align		4
.L_40:
        /*0070*/ 	.word	index@(_ZN7cutlass13device_kernelIN5flash11enable_sm90INS1_16FlashAttnFwdSm90INS1_25CollectiveMainloopFwdSm90ILi2EN4cute5tupleIJNS5_1CILi1EEES8_S8_EEENS6_IJNS7_ILi192EEENS7_ILi128EEENS7_ILi64EEEEEELi64ENS_10bfloat16_tEfNS_4arch4Sm90ELb0ELb1ELb0ELb1ELb0ELb0ELb0ELb1ELb1ELb1ELb1ELb0EEENS1_21CollectiveEpilogueFwdINS6_IJSA_SC_SB_EEES9_SE_SG_Li384ELb1ELb1ELb1ELb0EEENS1_36VarlenDynamicPersistentTileSchedulerILi192ELi128ELi384ELi128ELb1ELb1ELb1ELb1ELb0ELb1EEEEEEEEEvNT_6ParamsE)
        /*0074*/ 	.word	0x00000048


	//----- nvinfo : EIATTR_REGCOUNT
	.align		4
.L_41:
        /*0078*/ 	.byte	0x04, 0x2f
        /*007a*/ 	.short	(.L_43 - .L_42)
	.align		4
.L_42:
        /*007c*/ 	.word	index@(_ZN7cutlass13device_kernelIN5flash11enable_sm90INS1_16FlashAttnFwdSm90INS1_25CollectiveMainloopFwdSm90ILi2EN4cute5tupleIJNS5_1CILi1EEES8_S8_EEENS6_IJNS7_ILi192EEENS7_ILi128EEENS7_ILi64EEEEEELi64ENS_10bfloat16_tEfNS_4arch4Sm90ELb0ELb1ELb0ELb0ELb0ELb0ELb0ELb1ELb1ELb1ELb1ELb0EEENS1_21CollectiveEpilogueFwdINS6_IJSA_SC_SB_EEES9_SE_SG_Li384ELb0ELb1ELb1ELb0EEENS1_19SingleTileSchedulerILb0ELb1ELb1ELi192EEEEEEEEEvNT_6ParamsE)
        /*0080*/ 	.word	0x00000080


	//----- nvinfo : EIATTR_FRAME_SIZE
	.align		4
.L_43:
        /*0084*/ 	.byte	0x04, 0x11
        /*0086*/ 	.short	(.L_45 - .L_44)
	.align		4
.L_44:
        /*0088*/ 	.word	index@(_ZN7cutlass13device_kernelIN5flash11enable_sm90INS1_16FlashAttnFwdSm90INS1_25CollectiveMainloopFwdSm90ILi2EN4cute5tupleIJNS5_1CILi1EEES8_S8_EEENS6_IJNS7_ILi192EEENS7_ILi128EEENS7_ILi64EEEEEELi64ENS_10bfloat16_tEfNS_4arch4Sm90ELb0ELb1ELb0ELb0ELb0ELb0ELb0ELb1ELb1ELb1ELb1ELb0EEENS1_21CollectiveEpilogueFwdINS6_IJSA_SC_SB_EEES9_SE_SG_Li384ELb0ELb1ELb1ELb0EEENS1_19SingleTileSchedulerILb0ELb1ELb1ELi192EEEEEEEEEvNT_6ParamsE)
        /*008c*/ 	.word	0x00000000


	//----- nvinfo : EIATTR_REGCOUNT
	.align		4
.L_45:
        /*0090*/ 	.byte	0x04, 0x2f
        /*0092*/ 	.short	(.L_47 - .L_46)
	.align		4
.L_46:
        /*0094*/ 	.word	index@(_ZN7cutlass13device_kernelIN5flash11enable_sm90INS1_16FlashAttnFwdSm90INS1_25CollectiveMainloopFwdSm90ILi2EN4cute5tupleIJNS5_1CILi1EEES8_S8_EEENS6_IJNS7_ILi192EEESA_NS7_ILi64EEEEEELi64ENS_10bfloat16_tEfNS_4arch4Sm90ELb0ELb0ELb0ELb1ELb0ELb1ELb0ELb0ELb1ELb1ELb1ELb0EEENS1_21CollectiveEpilogueFwdINS6_IJSA_SB_SA_EEES9_SD_SF_Li384ELb1ELb1ELb1ELb0EEENS1_36VarlenDynamicPersistentTileSchedulerILi192ELi192ELi384ELi128ELb1ELb1ELb1ELb0ELb1ELb1EEEEEEEEEvNT_6ParamsE)
        /*0098*/ 	.word	0x00000080


	//----- nvinfo : EIATTR_FRAME_SIZE
	.align		4
.L_47:
        /*009c*/ 	.byte	0x04, 0x11
        /*009e*/ 	.short	(.L_49 - .L_48)
	.align		4
.L_48:
        /*00a0*/ 	.word	index@(_ZN7cutlass13device_kernelIN5flash11enable_sm90INS1_16FlashAttnFwdSm90INS1_25CollectiveMainloopFwdSm90ILi2EN4cute5tupleIJNS5_1CILi1EEES8_S8_EEENS6_IJNS7_ILi192EEESA_NS7_ILi64EEEEEELi64ENS_10bfloat16_tEfNS_4arch4Sm90ELb0ELb0ELb0ELb1ELb0ELb1ELb0ELb0ELb1ELb1ELb1ELb0EEENS1_21CollectiveEpilogueFwdINS6_IJSA_SB_SA_EEES9_SD_SF_Li384ELb1ELb1ELb1ELb0EEENS1_36VarlenDynamicPersistentTileSchedulerILi192ELi192ELi384ELi128ELb1ELb1ELb1ELb0ELb1ELb1EEEEEEEEEvNT_6ParamsE)
        /*00a4*/ 	.word	0x00000080


	//----- nvinfo : EIATTR_REGCOUNT
	.align		4
.L_49:
        /*00a8*/ 	.byte	0x04, 0x2f
        /*00aa*/ 	.short	(.L_51 - .L_50)
	.align		4
.L_50:
        /*00ac*/ 	.word	index@(_ZN7cutlass13device_kernelIN5flash11enable_sm90INS1_16FlashAttnFwdSm90INS1_25CollectiveMainloopFwdSm90ILi2EN4cute5tupleIJNS5_1CILi1EEES8_S8_EEENS6_IJNS7_ILi192EEESA_NS7_ILi64EEEEEELi64ENS_10bfloat16_tEfNS_4arch4Sm90ELb0ELb0ELb0ELb1ELb0ELb0ELb0ELb0ELb1ELb1ELb1ELb0EEENS1_21CollectiveEpilogueFwdINS6_IJSA_SB_SA_EEES9_SD_SF_Li384ELb1ELb1ELb1ELb0EEENS1_36VarlenDynamicPersistentTileSchedulerILi192ELi192ELi384ELi128ELb1ELb1ELb1ELb0ELb1ELb1EEEEEEEEEvNT_6ParamsE)
        /*00b0*/ 	.word	0x00000080


	//----- nvinfo : EIATTR_FRAME_SIZE
	.align		4
.L_51:
        /*00b4*/ 	.byte	0x04, 0x11
        /*00b6*/ 	.short	(.L_53 - .L_52)
	.align		4
.L_52:
        /*00b8*/ 	.word	index@(_ZN7cutlass13device_kernelIN5flash11enable_sm90INS1_16FlashAttnFwdSm90INS1_25CollectiveMainloopFwdSm90ILi2EN4cute5tupleIJNS5_1CILi1EEES8_S8_EEENS6_IJNS7_ILi192EEESA_NS7_ILi64EEEEEELi64ENS_10bfloat16_tEfNS_4arch4Sm90ELb0ELb0ELb0ELb1ELb0ELb0ELb0ELb0ELb1ELb1ELb1ELb0EEENS1_21CollectiveEpilogueFwdINS6_IJSA_SB_SA_EEES9_SD_SF_Li384ELb1ELb1ELb1ELb0EEENS1_36VarlenDynamicPersistentTileSchedulerILi192ELi192ELi384ELi128ELb1ELb1ELb1ELb0ELb1ELb1EEEEEEEEEvNT_6ParamsE)
        /*00bc*/ 	.word	0x00000068


	//----- nvinfo : EIATTR_REGCOUNT
	.align		4
.L_53:
        /*00c0*/ 	.byte	0x04, 0x2f
        /*00c2*/ 	.short	(.L_55 - .L_54)
	.align		4
.L_54:
        /*00c4*/ 	.word	index@(_ZN7cutlass13device_kernelIN5flash11enable_sm90INS1_16FlashAttnFwdSm90INS1_25CollectiveMainloopFwdSm90ILi2EN4cute5tupleIJNS5_1CILi1EEES8_S8_EEENS6_IJNS7_ILi192EEESA_NS7_ILi64EEEEEELi64ENS_10bfloat16_tEfNS_4arch4Sm90ELb0ELb0ELb0ELb0ELb0ELb0ELb0ELb0ELb1ELb1ELb1ELb0EEENS1_21CollectiveEpilogueFwdINS6_IJSA_SB_SA_EEES9_SD_SF_Li384ELb0ELb1ELb1ELb0EEENS1_19SingleTileSchedulerILb0ELb1ELb1ELi192EEEEEEEEEvNT_6ParamsE)
        /*00c8*/ 	.word	0x00000080


	//----- nvinfo : EIATTR_FRAME_SIZE
	.align		4
.L_55:
        /*00cc*/ 	.byte	0x04, 0x11
        /*00ce*/ 	.short	(.L_57 - .L_56)
	.align		4
.L_56:
        /*00d0*/ 	.word	index@(_ZN7cutlass13device_kernelIN5flash11enable_sm90INS1_16FlashAttnFwdSm90INS1_25CollectiveMainloopFwdSm90ILi2EN4cute5tupleIJNS5_1CILi1EEES8_S8_EEENS6_IJNS7_ILi192EEESA_NS7_ILi64EEEEEELi64ENS_10bfloat16_tEfNS_4arch4Sm90ELb0ELb0ELb0ELb0ELb0ELb0ELb0ELb0ELb1ELb1ELb1ELb0EEENS1_21CollectiveEpilogueFwdINS6_IJSA_SB_SA_EEES9_SD_SF_Li384ELb0ELb1ELb1ELb0EEENS1_19SingleTileSchedulerILb0ELb1ELb1ELi192EEEEEEEEEvNT_6ParamsE)
        /*00d4*/ 	.word	0x00000010


	//----- nvinfo : EIATTR_MIN_STACK_SIZE
	.align		4
.L_57:
        /*00d8*/ 	.byte	0x04, 0x12
        /*00da*/ 	.short	(.L_59 - .L_58)
	.align		4
.L_58:
        /*00dc*/ 	.word	index@(_ZN7cutlass13device_kernelIN5flash11enable_sm90INS1_16FlashAttnFwdSm90INS1_25CollectiveMainloopFwdSm90ILi2EN4cute5tupleIJNS5_1CILi1EEES8_S8_EEENS6_IJNS7_ILi192EEESA_NS7_ILi64EEEEEELi64ENS_10bfloat16_tEfNS_4arch4Sm90ELb0ELb0ELb0ELb0ELb0ELb0ELb0ELb0ELb1ELb1ELb1ELb0EEENS1_21CollectiveEpilogueFwdINS6_IJSA_SB_SA_EEES9_SD_SF_Li384ELb0ELb1ELb1ELb0EEENS1_19SingleTileSchedulerILb0ELb1ELb1ELi192EEEEEEEEEvNT_6ParamsE)
        /*00e0*/ 	.word	0x00000010


	//----- nvinfo : EIATTR_MIN_STACK_SIZE
	.align		4
.L_59:
        /*00e4*/ 	.byte	0x04, 0x12
        /*00e6*/ 	.short	(.L_61 - .L_60)
	.align		4
.L_60:
        /*00e8*/ 	.word	index@(_ZN7cutlass13device_kernelIN5flash11enable_sm90INS1_16FlashAttnFwdSm90INS1_25CollectiveMainloopFwdSm90ILi2EN4cute5tupleIJNS5_1CILi1EEES8_S8_EEENS6_IJNS7_ILi192EEESA_NS7_ILi64EEEEEELi64ENS_10bfloat16_tEfNS_4arch4Sm90ELb0ELb0ELb0ELb1ELb0ELb0ELb0ELb0ELb1ELb1ELb1ELb0EEENS1_21CollectiveEpilogueFwdINS6_IJSA_SB_SA_EEES9_SD_SF_Li384ELb1ELb1ELb1ELb0EEENS1_36VarlenDynamicPersistentTileSchedulerILi192ELi192ELi384ELi128ELb1ELb1ELb1ELb0ELb1ELb1EEEEEEEEEvNT_6ParamsE)
        /*00ec*/ 	.word	0x00000068


	//----- nvinfo : EIATTR_MIN_STACK_SIZE
	.align		4
.L_61:
        /*00f0*/ 	.byte	0x04, 0x12
        /*00f2*/ 	.short	(.L_63 - .L_62)
	.align		4
.L_62:
        /*00f4*/ 	.word	index@(_ZN7cutlass13device_kernelIN5flash11enable_sm90INS1_16FlashAttnFwdSm90INS1_25CollectiveMainloopFwdSm90ILi2EN4cute5tupleIJNS5_1CILi1EEES8_S8_EEENS6_IJNS7_ILi192EEESA_NS7_ILi64EEEEEELi64ENS_10bfloat16_tEfNS_4arch4Sm90ELb0ELb0ELb0ELb1ELb0ELb1ELb0ELb0ELb1ELb1ELb1ELb0EEENS1_21CollectiveEpilogueFwdINS6_IJSA_SB_SA_EEES9_SD_SF_Li384ELb1ELb1ELb1ELb0EEENS1_36VarlenDynamicPersistentTileSchedulerILi192ELi192ELi384ELi128ELb1ELb1ELb1ELb0ELb1ELb1EEEEEEEEEvNT_6ParamsE)
        /*00f8*/ 	.word	0x00000080


	//----- nvinfo : EIATTR_MIN_STACK_SIZE
	.align		4
.L_63:
        /*00fc*/ 	.byte	0x04, 0x12
        /*00fe*/ 	.short	(.L_65 - .L_64)
	.align		4
.L_64:
        /*0100*/ 	.word	index@(_ZN7cutlass13device_kernelIN5flash11enable_sm90INS1_16FlashAttnFwdSm90INS1_25CollectiveMainloopFwdSm90ILi2EN4cute5tupleIJNS5_1CILi1EEES8_S8_EEENS6_IJNS7_ILi192EEENS7_ILi128EEENS7_ILi64EEEEEELi64ENS_10bfloat16_tEfNS_4arch4Sm90ELb0ELb1ELb0ELb0ELb0ELb0ELb0ELb1ELb1ELb1ELb1ELb0EEENS1_21CollectiveEpilogueFwdINS6_IJSA_SC_SB_EEES9_SE_SG_Li384ELb0ELb1ELb1ELb0EEENS1_19SingleTileSchedulerILb0ELb1ELb1ELi192EEEEEEEEEvNT_6ParamsE)
        /*0104*/ 	.word	0x00000000


	//----- nvinfo : EIATTR_MIN_STACK_SIZE
	.align		4
.L_65:
        /*0108*/ 	.byte	0x04, 0x12
        /*010a*/ 	.short	(.L_67 - .L_66)
	.align		4
.L_66:
        /*010c*/ 	.word	index@(_ZN7cutlass13device_kernelIN5flash11enable_sm90INS1_16FlashAttnFwdSm90INS1_25CollectiveMainloopFwdSm90ILi2EN4cute5tupleIJNS5_1CILi1EEES8_S8_EEENS6_IJNS7_ILi192EEENS7_ILi128EEENS7_ILi64EEEEEELi64ENS_10bfloat16_tEfNS_4arch4Sm90ELb0ELb1ELb0ELb1ELb0ELb0ELb0ELb1ELb1ELb1ELb1ELb0EEENS1_21CollectiveEpilogueFwdINS6_IJSA_SC_SB_EEES9_SE_SG_Li384ELb1ELb1ELb1ELb0EEENS1_36VarlenDynamicPersistentTileSchedulerILi192ELi128ELi384ELi128ELb1ELb1ELb1ELb1ELb0ELb1EEEEEEEEEvNT_6ParamsE)
        /*0110*/ 	.word	0x00000048


	//----- nvinfo : EIATTR_MIN_STACK_SIZE
	.align		4
.L_67:
        /*0114*/ 	.byte	0x04, 0x12
        /*0116*/ 	.short	(.L_69 - .L_68)
	.align		4
.L_68:
        /*0118*/ 	.word	index@(_ZN7cutlass13device_kernelIN5flash11enable_sm90INS1_16FlashAttnFwdSm90INS1_25CollectiveMainloopFwdSm90ILi2EN4cute5tupleIJNS5_1CILi1EEES8_S8_EEENS6_IJNS7_ILi192EEENS7_ILi128EEENS7_ILi64EEEEEELi64ENS_10bfloat16_tEfNS_4arch4Sm90ELb0ELb1ELb0ELb1ELb0ELb1ELb0ELb1ELb1ELb1ELb1ELb0EEENS1_21CollectiveEpilogueFwdINS6_IJSA_SC_SB_EEES9_SE_SG_Li384ELb1ELb1ELb1ELb0EEENS1_36VarlenDynamicPersistentTileSchedulerILi192ELi128ELi384ELi128ELb1ELb1ELb1ELb1ELb0ELb1EEEEEEEEEvNT_6ParamsE)
        /*011c*/ 	.word	0x00000070


	//----- nvinfo : EIATTR_MIN_STACK_SIZE
	.align		4
.L_69:
        /*0120*/ 	.byte	0x04, 0x12
        /*0122*/ 	.short	(.L_71 - .L_70)
	.align		4
.L_70:
        /*0124*/ 	.word	index@(_ZN7cutlass13device_kernelIN5flash11enable_sm90INS1_16FlashAttnFwdSm90INS1_25CollectiveMainloopFwdSm90ILi2EN4cute5tupleIJNS5_1CILi1EEES8_S8_EEENS6_IJNS7_ILi192EEENS7_ILi128EEENS7_ILi64EEEEEELi64ENS_10bfloat16_tEfNS_4arch4Sm90ELb1ELb0ELb0ELb0ELb0ELb0ELb0ELb1ELb1ELb1ELb1ELb0EEENS1_21CollectiveEpilogueFwdINS6_IJSA_SC_SB_EEES9_SE_SG_Li384ELb0ELb1ELb1ELb0EEENS1_19SingleTileSchedulerILb0ELb1ELb1ELi192EEEEEEEEEvNT_6ParamsE)
        /*0128*/ 	.word	0x00000000


	//----- nvinfo : EIATTR_MIN_STACK_SIZE
	.align		4
.L_71:
        /*012c*/ 	.byte	0x04, 0x12
        /*012e*/ 	.short	(.L_73 - .L_72)
	.align		4
.L_72:
        /*0130*/ 	.word	index@(_ZN7cutlass13device_kernelIN5flash11enable_sm90INS1_16FlashAttnFwdSm90INS1_25CollectiveMainloopFwdSm90ILi2EN4cute5tupleIJNS5_1CILi1EEES8_S8_EEENS6_IJNS7_ILi192EEENS7_ILi128EEENS7_ILi64EEEEEELi64ENS_10bfloat16_tEfNS_4arch4Sm90ELb1ELb0ELb0ELb1ELb0ELb0ELb0ELb1ELb1ELb1ELb1ELb0EEENS1_21CollectiveEpilogueFwdINS6_IJSA_SC_SB_EEES9_SE_SG_Li384ELb1ELb1ELb1ELb0EEENS1_36VarlenDynamicPersistentTileSchedulerILi192ELi128ELi384ELi128ELb1ELb1ELb1ELb1ELb1ELb1EEEEEEEEEvNT_6ParamsE)
        /*0134*/ 	.word	0x00000050


	//----- nvinfo : EIATTR_MIN_STACK_SIZE
	.align		4
.L_73:
        /*0138*/ 	.byte	0x04, 0x12
        /*013a*/ 	.short	(.L_75 - .L_74)
	.align		4
.L_74:
        /*013c*/ 	.word	index@(_ZN7cutlass13device_kernelIN5flash11enable_sm90INS1_16FlashAttnFwdSm90INS1_25CollectiveMainloopFwdSm90ILi2EN4cute5tupleIJNS5_1CILi1EEES8_S8_EEENS6_IJNS7_ILi192EEENS7_ILi128EEENS7_ILi64EEEEEELi64ENS_10bfloat16_tEfNS_4arch4Sm90ELb1ELb0ELb0ELb1ELb0ELb1ELb0ELb1ELb1ELb1ELb1ELb0EEENS1_21CollectiveEpilogueFwdINS6_IJSA_SC_SB_EEES9_SE_SG_Li384ELb1ELb1ELb1ELb0EEENS1_36VarlenDynamicPersistentTileSchedulerILi192ELi128ELi384ELi128ELb1ELb1ELb1ELb1ELb1ELb1EEEEEEEEEvNT_6ParamsE)
        /*0140*/ 	.word	0x00000070
.L_75:


//--------------------- .nv.compat                --------------------------
	.section	.nv.compat,"",@"SHT_CUDA_COMPAT_INFO"
	.align	4
        /*0000*/ 	.byte	0x02, 0x09, 0x01, 0x00, 0x02, 0x02, 0x04, 0x00, 0x02, 0x05, 0x05, 0x00, 0x03, 0x07, 0x01, 0x01
        /*0010*/ 	.byte	0x02, 0x03, 0x01, 0x00, 0x02, 0x06, 0x01, 0x00, 0x04, 0x0b, 0x08, 0x00, 0x00, 0x00, 0x00, 0x00
        /*0020*/ 	.byte	0x00, 0x00, 0x00, 0x00


//--------------------- .nv.info._ZN7cutlass13device_kernelIN5flash11enable_sm90INS1_16FlashAttnFwdSm90INS1_25CollectiveMainloopFwdSm90ILi2EN4cute5tupleIJNS5_1CILi1EEES8_S8_EEENS6_IJNS7_ILi192EEESA_NS7_ILi64EEEEEELi64ENS_10bfloat16_tEfNS_4arch4Sm90ELb0ELb0ELb0ELb0ELb0ELb0ELb0ELb0ELb1ELb1ELb1ELb0EEENS1_21CollectiveEpilogueFwdINS6_IJSA_SB_SA_EEES9_SD_SF_Li384ELb0ELb1ELb1ELb0EEENS1_19SingleTileSchedulerILb0ELb1ELb1ELi192EEEEEEEEEvNT_6ParamsE --------------------------
	.section	.nv.info._ZN7cutlass13device_kernelIN5flash11enable_sm90INS1_16FlashAttnFwdSm90INS1_25CollectiveMainloopFwdSm90ILi2EN4cute5tupleIJNS5_1CILi1EEES8_S8_EEENS6_IJNS7_ILi192EEESA_NS7_ILi64EEEEEELi64ENS_10bfloat16_tEfNS_4arch4Sm90ELb0ELb0ELb0ELb0ELb0ELb0ELb0ELb0ELb1ELb1ELb1ELb0EEENS1_21CollectiveEpilogueFwdINS6_IJSA_SB_SA_EEES9_SD_SF_Li384ELb0ELb1ELb1ELb0EEENS1_19SingleTileSchedulerILb0ELb1ELb1ELi192EEEEEEEEEvNT_6ParamsE,"",@"SHT_CUDA_INFO"
	.sectionflags	@""
	.align	4


	//----- nvinfo : EIATTR_CUDA_API_VERSION
	.align		4
        /*0000*/ 	.byte	0x04, 0x37
        /*0002*/ 	.short	(.L_77 - .L_76)
.L_76:
        /*0004*/ 	.word	0x00000082


	//----- nvinfo : EIATTR_KPARAM_INFO
	.align		4
.L_77:
        /*0008*/ 	.byte	0x04, 0x17
        /*000a*/ 	.short	(.L_79 - .L_78)
.L_78:
        /*000c*/ 	.word	0x00000000
        /*0010*/ 	.short	0x0000
        /*0012*/ 	.short	0x0070
        /*0014*/ 	.byte	0x00, 0xf0, 0x01, 0x28


	//----- nvinfo : EIATTR_SPARSE_MMA_MASK
	.align		4
.L_79:
        /*0018*/ 	.byte	0x03, 0x50
        /*001a*/ 	.short	0x0000


	//----- nvinfo : EIATTR_MAXREG_COUNT
	.align		4
        /*001c*/ 	.byte	0x03, 0x1b
        /*001e*/ 	.short	0x0080


	//----- nvinfo : EIATTR_NUM_BARRIERS
	.align		4
        /*0020*/ 	.byte	0x02, 0x4c
        /*0022*/ 	.byte	0x10
	.zero		1


	//----- nvinfo : EIATTR_EXTERNS
	.align		4
        /*0024*/ 	.byte	0x04, 0x0f
        /*0026*/ 	.short	(.L_81 - .L_80)


	//   ....[0]....
	.align		4
.L_80:
        /*0028*/ 	.word	index@(__assertfail)


	//----- nvinfo : EIATTR_ANNOTATIONS
	.align		4
.L_81:
        /*002c*/ 	.byte	0x04, 0x55
        /*002e*/ 	.short	(.L_83 - .L_82)


	//   ....[0]....
.L_82:
        /*0030*/ 	.word	0x00000001
        /*0034*/ 	.byte	0xa0, 0x0a, 0x00, 0x00, 0x01, 0x00, 0x00, 0x00, 0x10, 0x0e, 0x00, 0x00, 0x01, 0x00, 0x00, 0x00
        /*0044*/ 	.byte	0xd0, 0x0f, 0x00, 0x00, 0x01, 0x00, 0x00, 0x00, 0x40, 0x12, 0x00, 0x00, 0x01, 0x00, 0x00, 0x00
        /*0054*/ 	.byte	0xa0, 0x12, 0x00, 0x00, 0x01, 0x00, 0x00, 0x00, 0x70, 0x13, 0x00, 0x00, 0x01, 0x00, 0x00, 0x00
        /*0064*/ 	.byte	0x90, 0x41, 0x00, 0x00, 0x01, 0x00, 0x00, 0x00, 0x30, 0x45, 0x00, 0x00, 0x01, 0x00, 0x00, 0x00
        /*0074*/ 	.byte	0xd0, 0x59, 0x00, 0x00, 0x01, 0x00, 0x00, 0x00, 0x90, 0x6c, 0x00, 0x00, 0x01, 0x00, 0x00, 0x00
        /*0084*/ 	.byte	0x30, 0x76, 0x00, 0x00, 0x01, 0x00, 0x00, 0x00, 0xd0, 0x85, 0x00, 0x00


	//----- nvinfo : EIATTR_MERCURY_ISA_VERSION
	.align		4
.L_83:
        /*0090*/ 	.byte	0x03, 0x5f
        /*0092*/ 	.short	0x0101


	//----- nvinfo : EIATTR_INT_WARP_WIDE_INSTR_OFFSETS
	.align		4
        /*0094*/ 	.byte	0x04, 0x31
        /*0096*/ 	.short	(.L_85 - .L_84)


	//   ....[0]....
.L_84:
        /*0098*/ 	.word	0x00000120


	//   ....[1]....
        /*009c*/ 	.word	0x000001c0


	//   ....[2]....
        /*00a0*/ 	.word	0x00000230


	//----- nvinfo : EIATTR_COOP_GROUP_MASK_REGIDS
	.align		4
.L_85:
        /*00a4*/ 	.byte	0x04, 0x29
        /*00a6*/ 	.short	(.L_87 - .L_86)


	//   ....[0]....
.L_86:
        /*00a8*/ 	.word	0xffffffff


	//   ....[1]....
        /*00ac*/ 	.word	0xffffffff


	//   ....[2]....
        /*00b0*/ 	.word	0xffffffff


	//   ....[3]....
        /*00b4*/ 	.word	0xffffffff


	//   ....[4]....
        /*00b8*/ 	.word	0xffffffff


	//   ....[5]....
        /*00bc*/ 	.word	0xffffffff


	//   ....[6]....
        /*00c0*/ 	.word	0xffffffff


	//   ....[7]....
        /*00c4*/ 	.word	0xffffffff


	//   ....[8]....
        /*00c8*/ 	.word	0xffffffff


	//   ....[9]....
        /*00cc*/ 	.word	0xffffffff


	//   ....[10]....
        /*00d0*/ 	.word	0xffffffff


	//   ....[11]....
        /*00d4*/ 	.word	0xffffffff


	//   ....[12]....
        /*00d8*/ 	.word	0xffffffff


	//   ....[13]....
        /*00dc*/ 	.word	0xffffffff


	//   ....[14]....
        /*00e0*/ 	.word	0xffffffff


	//   ....[15]....
        /*00e4*/ 	.word	0xffffffff


	//   ....[16]....
        /*00e8*/ 	.word	0xffffffff


	//   ....[17]....
        /*00ec*/ 	.word	0xffffffff


	//   ....[18]....
        /*00f0*/ 	.word	0xffffffff


	//   ....[19]....
        /*00f4*/ 	.word	0xffffffff


	//   ....[20]....
        /*00f8*/ 	.word	0xffffffff


	//   ....[21]....
        /*00fc*/ 	.word	0xffffffff


	//   ....[22]....
        /*0100*/ 	.word	0xffffffff


	//   ....[23]....
        /*0104*/ 	.word	0xffffffff


	//   ....[24]....
        /*0108*/ 	.word	0xffffffff


	//   ....[25]....
        /*010c*/ 	.word	0xffffffff


	//   ....[26]....
        /*0110*/ 	.word	0xffffffff


	//   ....[27]....
        /*0114*/ 	.word	0xffffffff


	//   ....[28]....
        /*0118*/ 	.word	0xffffffff


	//   ....[29]....
        /*011c*/ 	.word	0xffffffff


	//   ....[30]....
        /*0120*/ 	.word	0xffffffff


	//   ....[31]....
        /*0124*/ 	.word	0xffffffff


	//   ....[32]....
        /*0128*/ 	.word	0xffffffff


	//   ....[33]....
        /*012c*/ 	.word	0xffffffff


	//   ....[34]....
        /*0130*/ 	.word	0xffffffff


	//   ....[35]....
        /*0134*/ 	.word	0xffffffff


	//   ....[36]....
        /*0138*/ 	.word	0xffffffff


	//   ....[37]....
        /*013c*/ 	.word	0xffffffff


	//   ....[38]....
        /*0140*/ 	.word	0xffffffff


	//   ....[39]....
        /*0144*/ 	.word	0xffffffff


	//   ....[40]....
        /*0148*/ 	.word	0xffffffff


	//   ....[41]....
        /*014c*/ 	.word	0xffffffff


	//   ....[42]....
        /*0150*/ 	.word	0xffffffff


	//   ....[43]....
        /*0154*/ 	.word	0xffffffff


	//   ....[44]....
        /*0158*/ 	.word	0xffffffff


	//   ....[45]....
        /*015c*/ 	.word	0xffffffff


	//   ....[46]....
        /*0160*/ 	.word	0xffffffff


	//   ....[47]....
        /*0164*/ 	.word	0xffffffff


	//   ....[48]....
        /*0168*/ 	.word	0xffffffff


	//   ....[49]....
        /*016c*/ 	.word	0xffffffff


	//   ....[50]....
        /*0170*/ 	.word	0xffffffff


	//   ....[51]....
        /*0174*/ 	.word	0xffffffff


	//   ....[52]....
        /*0178*/ 	.word	0xffffffff


	//   ....[53]....
        /*017c*/ 	.word	0xffffffff


	//   ....[54]....
        /*0180*/ 	.word	0xffffffff


	//   ....[55]....
        /*0184*/ 	.word	0xffffffff


	//   ....[56]....
        /*0188*/ 	.word	0xffffffff


	//   ....[57]....
        /*018c*/ 	.word	0x0500000f


	//   ....[58]....
        /*0190*/ 	.word	0x0500000f


	//   ....[59]....
        /*0194*/ 	.word	0x0500000f


	//   ....[60]....
        /*0198*/ 	.word	0x0500000f


	//   ....[61]....
        /*019c*/ 	.word	0x0500000f


	//   ....[62]....
        /*01a0*/ 	.word	0x0500000f


	//   ....[63]....
        /*01a4*/ 	.word	0x0500000f


	//   ....[64]....
        /*01a8*/ 	.word	0x0500000f


	//   ....[65]....
        /*01ac*/ 	.word	0x0500000f


	//   ....[66]....
        /*01b0*/ 	.word	0x0500000f


	//   ....[67]....
        /*01b4*/ 	.word	0x0500000f


	//   ....[68]....
        /*01b8*/ 	.word	0x0500000f


	//   ....[69]....
        /*01bc*/ 	.word	0x0500000f


	//   ....[70]....
        /*01c0*/ 	.word	0x0500000f


	//   ....[71]....
        /*01c4*/ 	.word	0x0500000f


	//   ....[72]....
        /*01c8*/ 	.word	0x0500000f


	//   ....[73]....
        /*01cc*/ 	.word	0x0500000f


	//   ....[74]....
        /*01d0*/ 	.word	0x0500000f


	//   ....[75]....
        /*01d4*/ 	.word	0x0500000f


	//   ....[76]....
        /*01d8*/ 	.word	0x0500000f


	//   ....[77]....
        /*01dc*/ 	.word	0x0500000f


	//   ....[78]....
        /*01e0*/ 	.word	0x0500000f


	//   ....[79]....
        /*01e4*/ 	.word	0x0500000f


	//   ....[80]....
        /*01e8*/ 	.word	0x0500000f


	//   ....[81]....
        /*01ec*/ 	.word	0x0500000f


	//   ....[82]....
        /*01f0*/ 	.word	0x0500000f


	//----- nvinfo : EIATTR_COOP_GROUP_INSTR_OFFSETS
	.align		4
.L_87:
        /*01f4*/ 	.byte	0x04, 0x28
        /*01f6*/ 	.short	(.L_89 - .L_88)


	//   ....[0]....
.L_88:
        /*01f8*/ 	.word	0x00000060


	//   ....[1]....
        /*01fc*/ 	.word	0x00000130


	//   ....[2]....
        /*0200*/ 	.word	0x000001e0


	//   ....[3]....
        /*0204*/ 	.word	0x000003a0


	//   ....[4]....
        /*0208*/ 	.word	0x00000500


	//   ....[5]....
        /*020c*/ 	.word	0x00000620


	//   ....[6]....
        /*0210*/ 	.word	0x00000780


	//   ....[7]....
        /*0214*/ 	.word	0x00000f90


	//   ....[8]....
        /*0218*/ 	.word	0x000022c0


	//   ....[9]....
        /*021c*/ 	.word	0x00002390


	//   ....[10]....
        /*0220*/ 	.word	0x00002ae0


	//   ....[11]....
        /*0224*/ 	.word	0x00002b30


	//   ....[12]....
        /*0228*/ 	.word	0x00004030


	//   ....[13]....
        /*022c*/ 	.word	0x00004d50


	//   ....[14]....
        /*0230*/ 	.word	0x00004da0


	//   ....[15]....
        /*0234*/ 	.word	0x00004de0


	//   ....[16]....
        /*0238*/ 	.word	0x000058a0


	//   ....[17]....
        /*023c*/ 	.word	0x00006bc0


	//   ....[18]....
        /*0240*/ 	.word	0x00006d00


	//   ....[19]....
        /*0244*/ 	.word	0x00006d40


	//   ....[20]....
        /*0248*/ 	.word	0x00006df0


	//   ....[21]....
        /*024c*/ 	.word	0x00006e00


	//   ....[22]....
        /*0250*/ 	.word	0x00007d80


	//   ....[23]....
        /*0254*/ 	.word	0x00007d90


	//   ....[24]....
        /*0258*/ 	.word	0x00007da0


	//   ....[25]....
        /*025c*/ 	.word	0x00007db0


	//   ....[26]....
        /*0260*/ 	.word	0x00007e90


	//   ....[27]....
        /*0264*/ 	.word	0x00007eb0


	//   ....[28]....
        /*0268*/ 	.word	0x000081e0


	//   ....[29]....
        /*026c*/ 	.word	0x000081f0


	//   ....[30]....
        /*0270*/ 	.word	0x00008900


	//   ....[31]....
        /*0274*/ 	.word	0x000092c0


	//   ....[32]....
        /*0278*/ 	.word	0x00009cc0


	//   ....[33]....
        /*027c*/ 	.word	0x00009cd0


	//   ....[34]....
        /*0280*/ 	.word	0x00009ce0


	//   ....[35]....
        /*0284*/ 	.word	0x00009d00


	//   ....[36]....
        /*0288*/ 	.word	0x00009d70


	//   ....[37]....
        /*028c*/ 	.word	0x00009dd0


	//   ....[38]....
        /*0290*/ 	.word	0x00009de0


	//   ....[39]....
        /*0294*/ 	.word	0x00009e40


	//   ....[40]....
        /*0298*/ 	.word	0x00009e70


	//   ....[41]....
        /*029c*/ 	.word	0x00009ed0


	//   ....[42]....
        /*02a0*/ 	.word	0x00009ef0


	//   ....[43]....
        /*02a4*/ 	.word	0x00009f40


	//   ....[44]....
        /*02a8*/ 	.word	0x00009f70


	//   ....[45]....
        /*02ac*/ 	.word	0x00009fd0


	//   ....[46]....
        /*02b0*/ 	.word	0x00009ff0


	//   ....[47]....
        /*02b4*/ 	.word	0x0000a020


	//   ....[48]....
        /*02b8*/ 	.word	0x0000a050


	//   ....[49]....
        /*02bc*/ 	.word	0x0000a090


	//   ....[50]....
        /*02c0*/ 	.word	0x0000a0e0


	//   ....[51]....
        /*02c4*/ 	.word	0x0000a110


	//   ....[52]....
        /*02c8*/ 	.word	0x0000a130


	//   ....[53]....
        /*02cc*/ 	.word	0x0000a150


	//   ....[54]....
        /*02d0*/ 	.word	0x0000a1a0


	//   ....[55]....
        /*02d4*/ 	.word	0x0000a200


	//   ....[56]....
        /*02d8*/ 	.word	0x0000ba90


	//   ....[57]....
        /*02dc*/ 	.word	0x0000bf00


	//   ....[58]....
        /*02e0*/ 	.word	0x0000c070


	//   ....[59]....
        /*02e4*/ 	.word	0x0000c0c0


	//   ....[60]....
        /*02e8*/ 	.word	0x0000c1e0


	//   ....[61]....
        /*02ec*/ 	.word	0x0000c230


	//   ....[62]....
        /*02f0*/ 	.word	0x0000c2c0


	//   ....[63]....
        /*02f4*/ 	.word	0x0000c370


	//   ....[64]....
        /*02f8*/ 	.word	0x0000c400


	//   ....[65]....
        /*02fc*/ 	.word	0x0000c4a0


	//   ....[66]....
        /*0300*/ 	.word	0x0000c530


	//   ....[67]....
        /*0304*/ 	.word	0x0000c5e0


	//   ....[68]....
        /*0308*/ 	.word	0x0000c670


	//   ....[69]....
        /*030c*/ 	.word	0x0000c710


	//   ....[70]....
        /*0310*/ 	.word	0x0000c7a0


	//   ....[71]....
        /*0314*/ 	.word	0x0000c860


	//   ....[72]....
        /*0318*/ 	.word	0x0000c8c0


	//   ....[73]....
        /*031c*/ 	.word	0x0000c980


	//   ....[74]....
        /*0320*/ 	.word	0x0000c9f0


	//   ....[75]....
        /*0324*/ 	.word	0x0000cac0


	//   ....[76]....
        /*0328*/ 	.word	0x0000cb20


	//   ....[77]....
        /*032c*/ 	.word	0x0000cc00


	//   ....[78]....
        /*0330*/ 	.word	0x0000cc60


	//   ....[79]....
        /*0334*/ 	.word	0x0000cd20


	//   ....[80]....
        /*0338*/ 	.word	0x0000cd80


	//   ....[81]....
        /*033c*/ 	.word	0x0000ce40


	//   ....[82]....
        /*0340*/ 	.word	0x0000d210


	//----- nvinfo : EIATTR_REG_RECONFIG
	.align		4
.L_89:
        /*0344*/ 	.byte	0x01, 0x54
	.zero		2


	//----- nvinfo : EIATTR_SYSCALL_OFFSETS
	.align		4
        /*0348*/ 	.byte	0x04, 0x46
        /*034a*/ 	.short	(.L_91 - .L_90)


	//   ....[0]....
.L_90:
        /*034c*/ 	.word	0x000010f0


	//   ....[1]....
        /*0350*/ 	.word	0x00008f70


	//   ....[2]....
        /*0354*/ 	.word	0x000090b0


	//   ....[3]....
        /*0358*/ 	.word	0x000091a0


	//   ....[4]....
        /*035c*/ 	.word	0x00009840


	//----- nvinfo : EIATTR_MBARRIER_INSTR_OFFSETS
	.align		4
.L_91:
        /*0360*/ 	.byte	0x04, 0x39
        /*0362*/ 	.short	(.L_93 - .L_92)


	//   ....[0]....
.L_92:
        /*0364*/ 	.word	0x00000250
        /*0368*/ 	.word	0x000000ff
        /*036c*/ 	.word	0x00030800
        /*0370*/ 	.short	0x0100
        /*0372*/ 	.byte	0x08
	.zero		1


	//   ....[1]....
        /*0374*/ 	.word	0x00000260
        /*0378*/ 	.word	0x000000ff
        /*037c*/ 	.word	0x00030820
        /*0380*/ 	.short	0x0100
        /*0382*/ 	.byte	0x08
	.zero		1


	//   ....[2]....
        /*0384*/ 	.word	0x00000350
        /*0388*/ 	.word	0x000000ff
        /*038c*/ 	.word	0x00030830
        /*0390*/ 	.short	0x0100
        /*0392*/ 	.byte	0x08
	.zero		1


	//   ....[3]....
        /*0394*/ 	.word	0x00000360
        /*0398*/ 	.word	0x000000ff
        /*039c*/ 	.word	0x00030840
        /*03a0*/ 	.short	0x0100
        /*03a2*/ 	.byte	0x08
	.zero		1


	//   ....[4]....
        /*03a4*/ 	.word	0x00000370
        /*03a8*/ 	.word	0x000000ff
        /*03ac*/ 	.word	0x00030838
        /*03b0*/ 	.short	0x0100
        /*03b2*/ 	.byte	0x08
	.zero		1


	//   ....[5]....
        /*03b4*/ 	.word	0x00000380
        /*03b8*/ 	.word	0x000000ff
        /*03bc*/ 	.word	0x00030848
        /*03c0*/ 	.short	0x0100
        /*03c2*/ 	.byte	0x08
	.zero		1


	//   ....[6]....
        /*03c4*/ 	.word	0x000004b0
        /*03c8*/ 	.word	0x000000ff
        /*03cc*/ 	.word	0x00030850
        /*03d0*/ 	.short	0x0100
        /*03d2*/ 	.byte	0x08
	.zero		1


	//   ....[7]....
        /*03d4*/ 	.word	0x000004c0
        /*03d8*/ 	.word	0x000000ff
        /*03dc*/ 	.word	0x00030860
        /*03e0*/ 	.short	0x0100
        /*03e2*/ 	.byte	0x08
	.zero		1


	//   ....[8]....
        /*03e4*/ 	.word	0x000004d0
        /*03e8*/ 	.word	0x000000ff
        /*03ec*/ 	.word	0x00030858
        /*03f0*/ 	.short	0x0100
        /*03f2*/ 	.byte	0x08
	.zero		1


	//   ....[9]....
        /*03f4*/ 	.word	0x000004e0
        /*03f8*/ 	.word	0x000000ff
        /*03fc*/ 	.word	0x00030868
        /*0400*/ 	.short	0x0100
        /*0402*/ 	.byte	0x08
	.zero		1


	//   ....[10]....
        /*0404*/ 	.word	0x000005d0
        /*0408*/ 	.word	0x000000ff
        /*040c*/ 	.word	0x00030870
        /*0410*/ 	.short	0x0100
        /*0412*/ 	.byte	0x06
	.zero		1


	//   ....[11]....
        /*0414*/ 	.word	0x000005e0
        /*0418*/ 	.word	0x000000ff
        /*041c*/ 	.word	0x00030880
        /*0420*/ 	.short	0x0100
        /*0422*/ 	.byte	0x06
	.zero		1


	//   ....[12]....
        /*0424*/ 	.word	0x000005f0
        /*0428*/ 	.word	0x000000ff
        /*042c*/ 	.word	0x00030878
        /*0430*/ 	.short	0x0100
        /*0432*/ 	.byte	0x06
	.zero		1


	//   ....[13]....
        /*0434*/ 	.word	0x00000600
        /*0438*/ 	.word	0x000000ff
        /*043c*/ 	.word	0x00030888
        /*0440*/ 	.short	0x0100
        /*0442*/ 	.byte	0x06
	.zero		1


	//   ....[14]....
        /*0444*/ 	.word	0x00000730
        /*0448*/ 	.word	0x000000ff
        /*044c*/ 	.word	0x00030890
        /*0450*/ 	.short	0x0100
        /*0452*/ 	.byte	0x08
	.zero		1


	//   ....[15]....
        /*0454*/ 	.word	0x00000740
        /*0458*/ 	.word	0x000000ff
        /*045c*/ 	.word	0x000308a0
        /*0460*/ 	.short	0x0100
        /*0462*/ 	.byte	0x08
	.zero		1


	//   ....[16]....
        /*0464*/ 	.word	0x00000750
        /*0468*/ 	.word	0x000000ff
        /*046c*/ 	.word	0x00030898
        /*0470*/ 	.short	0x0100
        /*0472*/ 	.byte	0x08
	.zero		1


	//   ....[17]....
        /*0474*/ 	.word	0x00000760
        /*0478*/ 	.word	0x000000ff
        /*047c*/ 	.word	0x000308a8
        /*0480*/ 	.short	0x0100
        /*0482*/ 	.byte	0x08
	.zero		1


	//   ....[18]....
        /*0484*/ 	.word	0x00000890
        /*0488*/ 	.word	0x000000ff
        /*048c*/ 	.word	0x000308b0
        /*0490*/ 	.short	0x0100
        /*0492*/ 	.byte	0x08
	.zero		1


	//   ....[19]....
        /*0494*/ 	.word	0x000008a0
        /*0498*/ 	.word	0x000000ff
        /*049c*/ 	.word	0x000308c0
        /*04a0*/ 	.short	0x0100
        /*04a2*/ 	.byte	0x08
	.zero		1


	//   ....[20]....
        /*04a4*/ 	.word	0x000008b0
        /*04a8*/ 	.word	0x000000ff
        /*04ac*/ 	.word	0x000308b8
        /*04b0*/ 	.short	0x0100
        /*04b2*/ 	.byte	0x08
	.zero		1


	//   ....[21]....
        /*04b4*/ 	.word	0x000008c0
        /*04b8*/ 	.word	0x000000ff
        /*04bc*/ 	.word	0x000308c8
        /*04c0*/ 	.short	0x0100
        /*04c2*/ 	.byte	0x08
	.zero		1


	//   ....[22]....
        /*04c4*/ 	.word	0x00001130
        /*04c8*/ 	.word	0x000000ff
        /*04cc*/ 	.word	0x00030800
        /*04d0*/ 	.short	0x010a
        /*04d2*/ 	.byte	0x24
	.zero		1


	//   ....[23]....
        /*04d4*/ 	.word	0x00001210
        /*04d8*/ 	.word	0x000000ff
        /*04dc*/ 	.word	0x00030830
        /*04e0*/ 	.short	0x010a
        /*04e2*/ 	.byte	0x24
	.zero		1


	//   ....[24]....
        /*04e4*/ 	.word	0x000012f0
        /*04e8*/ 	.word	0x000000ff
        /*04ec*/ 	.word	0x00030830
        /*04f0*/ 	.short	0x010a
        /*04f2*/ 	.byte	0x24
	.zero		1


	//   ....[25]....
        /*04f4*/ 	.word	0x00002de0
        /*04f8*/ 	.word	0x00000004
        /*04fc*/ 	.word	0x00000000
        /*0500*/ 	.short	0x0101
        /*0502*/ 	.byte	0x3f
	.zero		1


	//   ....[26]....
        /*0504*/ 	.word	0x00004260
        /*0508*/ 	.word	0x00000003
        /*050c*/ 	.word	0x00030830
        /*0510*/ 	.short	0x010a
        /*0512*/ 	.byte	0x3f
	.zero		1


	//   ....[27]....
        /*0514*/ 	.word	0x000042a0
        /*0518*/ 	.word	0x00000003
        /*051c*/ 	.word	0x00030830
        /*0520*/ 	.short	0x010a
        /*0522*/ 	.byte	0x3f
	.zero		1


	//   ....[28]....
        /*0524*/ 	.word	0x000044d0
        /*0528*/ 	.word	0x000000ff
        /*052c*/ 	.word	0x00030850
        /*0530*/ 	.short	0x010a
        /*0532*/ 	.byte	0x05
	.zero		1


	//   ....[29]....
        /*0534*/ 	.word	0x00004510
        /*0538*/ 	.word	0x000000ff
        /*053c*/ 	.word	0x00030850
        /*0540*/ 	.short	0x010a
        /*0542*/ 	.byte	0x05
	.zero		1


	//   ....[30]....
        /*0544*/ 	.word	0x00005880
        /*0548*/ 	.word	0x00000009
        /*054c*/ 	.word	0x00000000
        /*0550*/ 	.short	0x0101
        /*0552*/ 	.byte	0x3f
	.zero		1


	//   ....[31]....
        /*0554*/ 	.word	0x000058b0
        /*0558*/ 	.word	0x0000000b
        /*055c*/ 	.word	0x00000000
        /*0560*/ 	.short	0x0101
        /*0562*/ 	.byte	0x3f
	.zero		1


	//   ....[32]....
        /*0564*/ 	.word	0x00006c30
        /*0568*/ 	.word	0x00000009
        /*056c*/ 	.word	0x00030850
        /*0570*/ 	.short	0x010a
        /*0572*/ 	.byte	0x3f
	.zero		1


	//   ....[33]....
        /*0574*/ 	.word	0x00006c70
        /*0578*/ 	.word	0x00000009
        /*057c*/ 	.word	0x00030850
        /*0580*/ 	.short	0x010a
        /*0582*/ 	.byte	0x3f
	.zero		1


	//   ....[34]....
        /*0584*/ 	.word	0x00007410
        /*0588*/ 	.word	0x00000008
        /*058c*/ 	.word	0x00000000
        /*0590*/ 	.short	0x0101
        /*0592*/ 	.byte	0x3f
	.zero		1


	//   ....[35]....
        /*0594*/ 	.word	0x00007e50
        /*0598*/ 	.word	0x000000ff
        /*059c*/ 	.word	0x00000000
        /*05a0*/ 	.short	0x0101
        /*05a2*/ 	.byte	0x04
	.zero		1


	//   ....[36]....
        /*05a4*/ 	.word	0x000094c0
        /*05a8*/ 	.word	0x000000ff
        /*05ac*/ 	.word	0x00030840
        /*05b0*/ 	.short	0x010a
        /*05b2*/ 	.byte	0x26
	.zero		1


	//   ....[37]....
        /*05b4*/ 	.word	0x0000a320
        /*05b8*/ 	.word	0x000000ff
        /*05bc*/ 	.word	0x00030800
        /*05c0*/ 	.short	0x0107
        /*05c2*/ 	.byte	0x26
	.zero		1


	//   ....[38]....
        /*05c4*/ 	.word	0x0000a360
        /*05c8*/ 	.word	0x000000ff
        /*05cc*/ 	.word	0x00030800
        /*05d0*/ 	.short	0x0101
        /*05d2*/ 	.byte	0x26
	.zero		1


	//   ....[39]....
        /*05d4*/ 	.word	0x0000a390
        /*05d8*/ 	.word	0x000000ff
        /*05dc*/ 	.word	0x00030820
        /*05e0*/ 	.short	0x010a
        /*05e2*/ 	.byte	0x26
	.zero		1


	//   ....[40]....
        /*05e4*/ 	.word	0x0000a6e0
        /*05e8*/ 	.word	0x000000ff
        /*05ec*/ 	.word	0x00030848
        /*05f0*/ 	.short	0x010a
        /*05f2*/ 	.byte	0x26
	.zero		1


	//   ....[41]....
        /*05f4*/ 	.word	0x0000a8d0
        /*05f8*/ 	.word	0x000000ff
        /*05fc*/ 	.word	0x00030860
        /*0600*/ 	.short	0x010a
        /*0602*/ 	.byte	0x26
	.zero		1


	//   ....[42]....
        /*0604*/ 	.word	0x0000acb0
        /*0608*/ 	.word	0x000000ff
        /*060c*/ 	.word	0x00030840
        /*0610*/ 	.short	0x010a
        /*0612*/ 	.byte	0x26
	.zero		1


	//   ....[43]....
        /*0614*/ 	.word	0x0000aed0
        /*0618*/ 	.word	0x000000ff
        /*061c*/ 	.word	0x00030868
        /*0620*/ 	.short	0x010a
        /*0622*/ 	.byte	0x26
	.zero		1


	//   ....[44]....
        /*0624*/ 	.word	0x0000b2f0
        /*0628*/ 	.word	0x000000ff
        /*062c*/ 	.word	0x00030848
        /*0630*/ 	.short	0x010a
        /*0632*/ 	.byte	0x26
	.zero		1


	//   ....[45]....
        /*0634*/ 	.word	0x0000b4f0
        /*0638*/ 	.word	0x000000ff
        /*063c*/ 	.word	0x00030860
        /*0640*/ 	.short	0x010a
        /*0642*/ 	.byte	0x26
	.zero		1


	//   ....[46]....
        /*0644*/ 	.word	0x0000b790
        /*0648*/ 	.word	0x00000003
        /*064c*/ 	.word	0x00030860
        /*0650*/ 	.short	0x010a
        /*0652*/ 	.byte	0x3f
	.zero		1


	//   ....[47]....
        /*0654*/ 	.word	0x0000ba50
        /*0658*/ 	.word	0x00000007
        /*065c*/ 	.word	0x00030820
        /*0660*/ 	.short	0x010a
        /*0662*/ 	.byte	0x3f
	.zero		1


	//   ....[48]....
        /*0664*/ 	.word	0x0000bb90
        /*0668*/ 	.word	0x00000005
        /*066c*/ 	.word	0x00000000
        /*0670*/ 	.short	0x010a
        /*0672*/ 	.byte	0x3f
	.zero		1


	//   ....[49]....
        /*0674*/ 	.word	0x0000bc00
        /*0678*/ 	.word	0x00000003
        /*067c*/ 	.word	0x00000000
        /*0680*/ 	.short	0x010a
        /*0682*/ 	.byte	0x3f
	.zero		1


	//   ....[50]....
        /*0684*/ 	.word	0x0000bc60
        /*0688*/ 	.word	0x00000005
        /*068c*/ 	.word	0x00000000
        /*0690*/ 	.short	0x010a
        /*0692*/ 	.byte	0x3f
	.zero		1


	//   ....[51]....
        /*0694*/ 	.word	0x0000bc90
        /*0698*/ 	.word	0x00000003
        /*069c*/ 	.word	0x00000000
        /*06a0*/ 	.short	0x010a
        /*06a2*/ 	.byte	0x3f
	.zero		1


	//   ....[52]....
        /*06a4*/ 	.word	0x0000bd00
        /*06a8*/ 	.word	0x00000003
        /*06ac*/ 	.word	0x00030800
        /*06b0*/ 	.short	0x010a
        /*06b2*/ 	.byte	0x3f
	.zero		1


	//   ....[53]....
        /*06b4*/ 	.word	0x0000bd60
        /*06b8*/ 	.word	0x00000003
        /*06bc*/ 	.word	0x00030830
        /*06c0*/ 	.short	0x010a
        /*06c2*/ 	.byte	0x3f
	.zero		1


	//   ....[54]....
        /*06c4*/ 	.word	0x0000bdb0
        /*06c8*/ 	.word	0x00000003
        /*06cc*/ 	.word	0x00030830
        /*06d0*/ 	.short	0x010a
        /*06d2*/ 	.byte	0x3f
	.zero		1


	//   ....[55]....
        /*06d4*/ 	.word	0x0000be10
        /*06d8*/ 	.word	0x00000003
        /*06dc*/ 	.word	0x00030850
        /*06e0*/ 	.short	0x010a
        /*06e2*/ 	.byte	0x3f
	.zero		1


	//   ....[56]....
        /*06e4*/ 	.word	0x0000be60
        /*06e8*/ 	.word	0x00000009
        /*06ec*/ 	.word	0x00030850
        /*06f0*/ 	.short	0x010a
        /*06f2*/ 	.byte	0x3f
	.zero		1


	//   ....[57]....
        /*06f4*/ 	.word	0x0000bfc0
        /*06f8*/ 	.word	0x00000003
        /*06fc*/ 	.word	0x00030840
        /*0700*/ 	.short	0x010a
        /*0702*/ 	.byte	0x3f
	.zero		1


	//   ....[58]....
        /*0704*/ 	.word	0x0000ce80
        /*0708*/ 	.word	0x00000003
        /*070c*/ 	.word	0x00030820
        /*0710*/ 	.short	0x010a
        /*0712*/ 	.byte	0x3f
	.zero		1


	//   ....[59]....
        /*0714*/ 	.word	0x0000cee0
        /*0718*/ 	.word	0x00000003
        /*071c*/ 	.word	0x00030848
        /*0720*/ 	.short	0x010a
        /*0722*/ 	.byte	0x3f
	.zero		1


	//   ....[60]....
        /*0724*/ 	.word	0x0000cf40
        /*0728*/ 	.word	0x00000003
        /*072c*/ 	.word	0x00030860
        /*0730*/ 	.short	0x010a
        /*0732*/ 	.byte	0x3f
	.zero		1


	//   ....[61]....
        /*0734*/ 	.word	0x0000cfa0
        /*0738*/ 	.word	0x00000003
        /*073c*/ 	.word	0x00030840
        /*0740*/ 	.short	0x010a
        /*0742*/ 	.byte	0x3f
	.zero		1


	//   ....[62]....
        /*0744*/ 	.word	0x0000d000
        /*0748*/ 	.word	0x00000003
        /*074c*/ 	.word	0x00030868
        /*0750*/ 	.short	0x010a
        /*0752*/ 	.byte	0x3f
	.zero		1


	//   ....[63]....
        /*0754*/ 	.word	0x0000d060
        /*0758*/ 	.word	0x00000002
        /*075c*/ 	.word	0x00030848
        /*0760*/ 	.short	0x010a
        /*0762*/ 	.byte	0x3f
	.zero		1


	//   ....[64]....
        /*0764*/ 	.word	0x0000d0c0
        /*0768*/ 	.word	0x00000002
        /*076c*/ 	.word	0x00030860
        /*0770*/ 	.short	0x010a
        /*0772*/ 	.byte	0x3f
	.zero		1


	//   ....[65]....
        /*0774*/ 	.word	0x0000d110
        /*0778*/ 	.word	0x00000003
        /*077c*/ 	.word	0x00030860
        /*0780*/ 	.short	0x010a
        /*0782*/ 	.byte	0x3f
	.zero		1


	//   ....[66]....
        /*0784*/ 	.word	0x0000d160
        /*0788*/ 	.word	0x00000007
        /*078c*/ 	.word	0x00030820
        /*0790*/ 	.short	0x010a
        /*0792*/ 	.byte	0x3f
	.zero		1


	//   ....[67]....
        /*0794*/ 	.word	0x0000d2d0
        /*0798*/ 	.word	0x00000005
        /*079c*/ 	.word	0x00000000
        /*07a0*/ 	.short	0x010a
        /*07a2*/ 	.byte	0x3f
	.zero		1


	//   ....[68]....
        /*07a4*/ 	.word	0x0000d320
        /*07a8*/ 	.word	0x00000003
        /*07ac*/ 	.word	0x00000000
        /*07b0*/ 	.short	0x010a
        /*07b2*/ 	.byte	0x3f
	.zero		1


	//   ....[69]....
        /*07b4*/ 	.word	0x0000d370
        /*07b8*/ 	.word	0x00000005
        /*07bc*/ 	.word	0x00000000
        /*07c0*/ 	.short	0x010a
        /*07c2*/ 	.byte	0x3f
	.zero		1


	//----- nvinfo : EIATTR_NUM_MBARRIERS
	.align		4
.L_93:
        /*07c4*/ 	.byte	0x03, 0x38
        /*07c6*/ 	.short	0x0016


	//----- nvinfo : EIATTR_EXIT_INSTR_OFFSETS
	.align		4
        /*07c8*/ 	.byte	0x04, 0x1c
        /*07ca*/ 	.short	(.L_95 - .L_94)


	//   ....[0]....
.L_94:
        /*07cc*/ 	.word	0x0000bce0


	//----- nvinfo : EIATTR_MAX_THREADS
	.align		4
.L_95:
        /*07d0*/ 	.byte	0x04, 0x05
        /*07d2*/ 	.short	(.L_97 - .L_96)
.L_96:
        /*07d4*/ 	.word	0x00000200
        /*07d8*/ 	.word	0x00000001
        /*07dc*/ 	.word	0x00000001


	//----- nvinfo : EIATTR_CRS_STACK_SIZE
	.align		4
.L_97:
        /*07e0*/ 	.byte	0x04, 0x1e
        /*07e2*/ 	.short	(.L_99 - .L_98)
.L_98:
        /*07e4*/ 	.word	0x00000000


	//----- nvinfo : EIATTR_CBANK_PARAM_SIZE
	.align		4
.L_99:
        /*07e8*/ 	.byte	0x03, 0x19
        /*07ea*/ 	.short	0x0a70


	//----- nvinfo : EIATTR_PARAM_CBANK
	.align		4
        /*07ec*/ 	.byte	0x04, 0x0a
        /*07ee*/ 	.short	(.L_101 - .L_100)
	.align		4
.L_100:
        /*07f0*/ 	.word	index@(.nv.constant0._ZN7cutlass13device_kernelIN5flash11enable_sm90INS1_16FlashAttnFwdSm90INS1_25CollectiveMainloopFwdSm90ILi2EN4cute5tupleIJNS5_1CILi1EEES8_S8_EEENS6_IJNS7_ILi192EEESA_NS7_ILi64EEEEEELi64ENS_10bfloat16_tEfNS_4arch4Sm90ELb0ELb0ELb0ELb0ELb0ELb0ELb0ELb0ELb1ELb1ELb1ELb0EEENS1_21CollectiveEpilogueFwdINS6_IJSA_SB_SA_EEES9_SD_SF_Li384ELb0ELb1ELb1ELb0EEENS1_19SingleTileSchedulerILb0ELb1ELb1ELi192EEEEEEEEEvNT_6ParamsE)
        /*07f4*/ 	.short	0x0210
        /*07f6*/ 	.short	0x0a70


	//----- nvinfo : EIATTR_SW_WAR
	.align		4
.L_101:
        /*07f8*/ 	.byte	0x04, 0x36
        /*07fa*/ 	.short	(.L_103 - .L_102)
.L_102:
        /*07fc*/ 	.word	0x00000008
.L_103:


//--------------------- .nv.info._ZN7cutlass13device_kernelIN5flash11enable_sm90INS1_16FlashAttnFwdSm90INS1_25CollectiveMainloopFwdSm90ILi2EN4cute5tupleIJNS5_1CILi1EEES8_S8_EEENS6_IJNS7_ILi192EEESA_NS7_ILi64EEEEEELi64ENS_10bfloat16_tEfNS_4arch4Sm90ELb0ELb0ELb0ELb1ELb0ELb0ELb0ELb0ELb1ELb1ELb1ELb0EEENS1_21CollectiveEpilogueFwdINS6_IJSA_SB_SA_EEES9_SD_SF_Li384ELb1ELb1ELb1ELb0EEENS1_36VarlenDynamicPersistentTileSchedulerILi192ELi192ELi384ELi128ELb1ELb1ELb1ELb0ELb1ELb1EEEEEEEEEvNT_6ParamsE --------------------------
	.section	.nv.info._ZN7cutlass13device_kernelIN5flash11enable_sm90INS1_16FlashAttnFwdSm90INS1_25CollectiveMainloopFwdSm90ILi2EN4cute5tupleIJNS5_1CILi1EEES8_S8_EEENS6_IJNS7_ILi192EEESA_NS7_ILi64EEEEEELi64ENS_10bfloat16_tEfNS_4arch4Sm90ELb0ELb0ELb0ELb1ELb0ELb0ELb0ELb0ELb1ELb1ELb1ELb0EEENS1_21CollectiveEpilogueFwdINS6_IJSA_SB_SA_EEES9_SD_SF_Li384ELb1ELb1ELb1ELb0EEENS1_36VarlenDynamicPersistentTileSchedulerILi192ELi192ELi384ELi128ELb1ELb1ELb1ELb0ELb1ELb1EEEEEEEEEvNT_6ParamsE,"",@"SHT_CUDA_INFO"
	.sectionflags	@""
	.align	4


	//----- nvinfo : EIATTR_CUDA_API_VERSION
	.align		4
        /*0000*/ 	.byte	0x04, 0x37
        /*0002*/ 	.short	(.L_105 - .L_104)
.L_104:
        /*0004*/ 	.word	0x00000082


	//----- nvinfo : EIATTR_KPARAM_INFO
	.align		4
.L_105:
        /*0008*/ 	.byte	0x04, 0x17
        /*000a*/ 	.short	(.L_107 - .L_106)
.L_106:
        /*000c*/ 	.word	0x00000000
        /*0010*/ 	.short	0x0000
        /*0012*/ 	.short	0x0070
        /*0014*/ 	.byte	0x00, 0xf0, 0x01, 0x2a


	//----- nvinfo : EIATTR_SPARSE_MMA_MASK
	.align		4
.L_107:
        /*0018*/ 	.byte	0x03, 0x50
        /*001a*/ 	.short	0x0000


	//----- nvinfo : EIATTR_MAXREG_COUNT
	.align		4
        /*001c*/ 	.byte	0x03, 0x1b
        /*001e*/ 	.short	0x0080


	//----- nvinfo : EIATTR_NUM_BARRIERS
	.align		4
        /*0020*/ 	.byte	0x02, 0x4c
        /*0022*/ 	.byte	0x10
	.zero		1


	//----- nvinfo : EIATTR_EXTERNS
	.align		4
        /*0024*/ 	.byte	0x04, 0x0f
        /*0026*/ 	.short	(.L_109 - .L_108)


	//   ....[0]....
	.align		4
.L_108:
        /*0028*/ 	.word	index@(__assertfail)


	//----- nvinfo : EIATTR_ANNOTATIONS
	.align		4
.L_109:
        /*002c*/ 	.byte	0x04, 0x55
        /*002e*/ 	.short	(.L_111 - .L_110)


	//   ....[0]....
.L_110:
        /*0030*/ 	.word	0x00000001
        /*0034*/ 	.byte	0x30, 0x09, 0x00, 0x00, 0x01, 0x00, 0x00, 0x00, 0x80, 0x0a, 0x00, 0x00, 0x01, 0x00, 0x00, 0x00
        /* <DEDUP_REMOVED lines=50> */
        /*0364*/ 	.byte	0xa0, 0xfd, 0x00, 0x00


	//----- nvinfo : EIATTR_MERCURY_ISA_VERSION
	.align		4
.L_111:
        /*0368*/ 	.byte	0x03, 0x5f
        /*036a*/ 	.short	0x0101


	//----- nvinfo : EIATTR_UNUSED_LOAD_BYTE_OFFSET
	.align		4
        /*036c*/ 	.byte	0x04, 0x44
        /*036e*/ 	.short	(.L_113 - .L_112)


	//   ....[0]....
.L_112:
        /*0370*/ 	.word	0x00000a40
        /*0374*/ 	.word	0x0000fff0


	//   ....[1]....
        /*0378*/ 	.word	0x00007cb0
        /*037c*/ 	.word	0x0000fff0


	//----- nvinfo : EIATTR_INT_WARP_WIDE_INSTR_OFFSETS
	.align		4
.L_113:
        /*0380*/ 	.byte	0x04, 0x31
        /*0382*/ 	.short	(.L_115 - .L_114)


	//   ....[0]....
.L_114:
        /*0384*/ 	.word	0x00000120


	//   ....[1]....
        /*0388*/ 	.word	0x000001c0


	//   ....[2]....
        /*038c*/ 	.word	0x00000230


	//   ....[3]....
        /*0390*/ 	.word	0x0000b570


	//   ....[4]....
        /*0394*/ 	.word	0x0000b600


	//   ....[5]....
        /*0398*/ 	.word	0x0000e6b0


	//   ....[6]....
        /*039c*/ 	.word	0x0000e740


	//----- nvinfo : EIATTR_COOP_GROUP_MASK_REGIDS
	.align		4
.L_115:
        /*03a0*/ 	.byte	0x04, 0x29
        /*03a2*/ 	.short	(.L_117 - .L_116)


	//   ....[0]....
.L_116:
        /*03a4*/ 	.word	0xffffffff


	//   ....[1]....
        /*03a8*/ 	.word	0xffffffff


	//   ....[2]....
        /*03ac*/ 	.word	0xffffffff


	//   ....[3]....
        /*03b0*/ 	.word	0xffffffff


	//   ....[4]....
        /*03b4*/ 	.word	0xffffffff


	//   ....[5]....
        /*03b8*/ 	.word	0xffffffff


	//   ....[6]....
        /*03bc*/ 	.word	0xffffffff


	//   ....[7]....
        /*03c0*/ 	.word	0xffffffff


	//   ....[8]....
        /*03c4*/ 	.word	0xffffffff


	//   ....[9]....
        /*03c8*/ 	.word	0xffffffff


	//   ....[10]....
        /*03cc*/ 	.word	0xffffffff


	//   ....[11]....
        /*03d0*/ 	.word	0xffffffff


	//   ....[12]....
        /*03d4*/ 	.word	0xffffffff


	//   ....[13]....
        /*03d8*/ 	.word	0xffffffff


	//   ....[14]....
        /*03dc*/ 	.word	0xffffffff


	//   ....[15]....
        /*03e0*/ 	.word	0xffffffff


	//   ....[16]....
        /*03e4*/ 	.word	0xffffffff


	//   ....[17]....
        /*03e8*/ 	.word	0xffffffff


	//   ....[18]....
        /*03ec*/ 	.word	0xffffffff


	//   ....[19]....
        /*03f0*/ 	.word	0xffffffff


	//   ....[20]....
        /*03f4*/ 	.word	0xffffffff


	//   ....[21]....
        /*03f8*/ 	.word	0xffffffff


	//   ....[22]....
        /*03fc*/ 	.word	0xffffffff


	//   ....[23]....
        /*0400*/ 	.word	0xffffffff


	//   ....[24]....
        /*0404*/ 	.word	0xffffffff


	//   ....[25]....
        /*0408*/ 	.word	0xffffffff


	//   ....[26]....
        /*040c*/ 	.word	0xffffffff


	//   ....[27]....
        /*0410*/ 	.word	0xffffffff


	//   ....[28]....
        /*0414*/ 	.word	0xffffffff


	//   ....[29]....
        /*0418*/ 	.word	0xffffffff


	//   ....[30]....
        /*041c*/ 	.word	0xffffffff


	//   ....[31]....
        /*0420*/ 	.word	0xffffffff


	//   ....[32]....
        /*0424*/ 	.word	0xffffffff


	//   ....[33]....
        /*0428*/ 	.word	0xffffffff


	//   ....[34]....
        /*042c*/ 	.word	0xffffffff


	//   ....[35]....
        /*0430*/ 	.word	0xffffffff


	//   ....[36]....
        /*0434*/ 	.word	0xffffffff


	//   ....[37]....
        /*0438*/ 	.word	0xffffffff


	//   ....[38]....
        /*043c*/ 	.word	0xffffffff


	//   ....[39]....
        /*0440*/ 	.word	0xffffffff


	//   ....[40]....
        /*0444*/ 	.word	0xffffffff


	//   ....[41]....
        /*0448*/ 	.word	0xffffffff


	//   ....[42]....
        /*044c*/ 	.word	0xffffffff


	//   ....[43]....
        /*0450*/ 	.word	0xffffffff


	//   ....[44]....
        /*0454*/ 	.word	0xffffffff


	//   ....[45]....
        /*0458*/ 	.word	0xffffffff


	//   ....[46]....
        /*045c*/ 	.word	0xffffffff


	//   ....[47]....
        /*0460*/ 	.word	0xffffffff


	//   ....[48]....
        /*0464*/ 	.word	0xffffffff


	//   ....[49]....
        /*0468*/ 	.word	0xffffffff


	//   ....[50]....
        /*046c*/ 	.word	0xffffffff


	//   ....[51]....
        /*0470*/ 	.word	0xffffffff


	//   ....[52]....
        /*0474*/ 	.word	0xffffffff


	//   ....[53]....
        /*0478*/ 	.word	0xffffffff


	//   ....[54]....
        /*047c*/ 	.word	0xffffffff


	//   ....[55]....
        /*0480*/ 	.word	0xffffffff


	//   ....[56]....
        /*0484*/ 	.word	0xffffffff


	//   ....[57]....
        /*0488*/ 	.word	0xffffffff


	//   ....[58]....
        /*048c*/ 	.word	0xffffffff


	//   ....[59]....
        /*0490*/ 	.word	0xffffffff


	//   ....[60]....
        /*0494*/ 	.word	0xffffffff


	//   ....[61]....
        /*0498*/ 	.word	0xffffffff


	//   ....[62]....
        /*049c*/ 	.word	0xffffffff


	//   ....[63]....
        /*04a0*/ 	.word	0xffffffff


	//   ....[64]....
        /*04a4*/ 	.word	0xffffffff


	//   ....[65]....
        /*04a8*/ 	.word	0xffffffff


	//   ....[66]....
        /*04ac*/ 	.word	0xffffffff


	//   ....[67]....
        /*04b0*/ 	.word	0xffffffff


	//   ....[68]....
        /*04b4*/ 	.word	0xffffffff


	//   ....[69]....
        /*04b8*/ 	.word	0xffffffff


	//   ....[70]....
        /*04bc*/ 	.word	0xffffffff


	//   ....[71]....
        /*04c0*/ 	.word	0xffffffff


	//   ....[72]....
        /*04c4*/ 	.word	0xffffffff


	//   ....[73]....
        /*04c8*/ 	.word	0xffffffff


	//   ....[74]....
        /*04cc*/ 	.word	0xffffffff


	//   ....[75]....
        /*04d0*/ 	.word	0xffffffff


	//   ....[76]....
        /*04d4*/ 	.word	0xffffffff


	//   ....[77]....
        /*04d8*/ 	.word	0xffffffff


	//   ....[78]....
        /*04dc*/ 	.word	0xffffffff


	//   ....[79]....
        /*04e0*/ 	.word	0xffffffff


	//   ....[80]....
        /*04e4*/ 	.word	0xffffffff


	//   ....[81]....
        /*04e8*/ 	.word	0xffffffff


	//   ....[82]....
        /*04ec*/ 	.word	0xffffffff


	//   ....[83]....
        /*04f0*/ 	.word	0xffffffff


	//   ....[84]....
        /*04f4*/ 	.word	0xffffffff


	//   ....[85]....
        /*04f8*/ 	.word	0xffffffff


	//   ....[86]....
        /*04fc*/ 	.word	0xffffffff


	//   ....[87]....
        /*0500*/ 	.word	0xffffffff


	//   ....[88]....
        /*0504*/ 	.word	0xffffffff


	//   ....[89]....
        /*0508*/ 	.word	0xffffffff


	//   ....[90]....
        /*050c*/ 	.word	0xffffffff


	//   ....[91]....
        /*0510*/ 	.word	0xffffffff


	//   ....[92]....
        /*0514*/ 	.word	0xffffffff


	//   ....[93]....
        /*0518*/ 	.word	0xffffffff


	//   ....[94]....
        /*051c*/ 	.word	0xffffffff


	//   ....[95]....
        /*0520*/ 	.word	0xffffffff


	//   ....[96]....
        /*0524*/ 	.word	0xffffffff


	//   ....[97]....
        /*0528*/ 	.word	0xffffffff


	//   ....[98]....
        /*052c*/ 	.word	0xffffffff


	//   ....[99]....
        /*0530*/ 	.word	0xffffffff


	//   ....[100]....
        /*0534*/ 	.word	0xffffffff


	//   ....[101]....
        /*0538*/ 	.word	0xffffffff


	//   ....[102]....
        /*053c*/ 	.word	0xffffffff


	//   ....[103]....
        /*0540*/ 	.word	0xffffffff


	//   ....[104]....
        /*0544*/ 	.word	0xffffffff


	//   ....[105]....
        /*0548*/ 	.word	0xffffffff


	//   ....[106]....
        /*054c*/ 	.word	0xffffffff


	//   ....[107]....
        /*0550*/ 	.word	0x0500000f


	//   ....[108]....
        /*0554*/ 	.word	0x0500000f


	//   ....[109]....
        /*0558*/ 	.word	0x0500000f


	//   ....[110]....
        /*055c*/ 	.word	0x0500000f


	//   ....[111]....
        /*0560*/ 	.word	0x0500000f


	//   ....[112]....
        /*0564*/ 	.word	0x0500000f


	//   ....[113]....
        /*0568*/ 	.word	0x0500000f


	//   ....[114]....
        /*056c*/ 	.word	0x0500000f


	//   ....[115]....
        /*0570*/ 	.word	0x0500000f


	//   ....[116]....
        /*0574*/ 	.word	0x0500000f


	//   ....[117]....
        /*0578*/ 	.word	0x0500000f


	//   ....[118]....
        /*057c*/ 	.word	0x0500000f


	//   ....[119]....
        /*0580*/ 	.word	0x0500000f


	//   ....[120]....
        /*0584*/ 	.word	0x0500000f


	//   ....[121]....
        /*0588*/ 	.word	0x0500000f


	//   ....[122]....
        /*058c*/ 	.word	0x0500000f


	//   ....[123]....
        /*0590*/ 	.word	0x0500000f


	//   ....[124]....
        /*0594*/ 	.word	0x0500000f


	//   ....[125]....
        /*0598*/ 	.word	0x0500000f


	//   ....[126]....
        /*059c*/ 	.word	0x0500000f


	//   ....[127]....
        /*05a0*/ 	.word	0x0500000f


	//   ....[128]....
        /*05a4*/ 	.word	0x0500000f


	//   ....[129]....
        /*05a8*/ 	.word	0x0500000f


	//   ....[130]....
        /*05ac*/ 	.word	0x0500000f


	//   ....[131]....
        /*05b0*/ 	.word	0x0500000f


	//   ....[132]....
        /*05b4*/ 	.word	0x0500000f


	//   ....[133]....
        /*05b8*/ 	.word	0x0500000f


	//   ....[134]....
        /*05bc*/ 	.word	0x0500000f


	//   ....[135]....
        /*05c0*/ 	.word	0x0500000f


	//   ....[136]....
        /*05c4*/ 	.word	0x0500000f


	//   ....[137]....
        /*05c8*/ 	.word	0x0500000f


	//   ....[138]....
        /*05cc*/ 	.word	0x0500000f


	//   ....[139]....
        /*05d0*/ 	.word	0x0500000f


	//   ....[140]....
        /*05d4*/ 	.word	0x0500000f


	//   ....[141]....
        /*05d8*/ 	.word	0x0500000f


	//   ....[142]....
        /*05dc*/ 	.word	0x0500000f


	//   ....[143]....
        /*05e0*/ 	.word	0x0500000f


	//   ....[144]....
        /*05e4*/ 	.word	0x0500000f


	//   ....[145]....
        /*05e8*/ 	.word	0x0500000f


	//   ....[146]....
        /*05ec*/ 	.word	0x0500000f


	//   ....[147]....
        /*05f0*/ 	.word	0x0500000f


	//   ....[148]....
        /*05f4*/ 	.word	0x0500000f


	//   ....[149]....
        /*05f8*/ 	.word	0x0500000f


	//   ....[150]....
        /*05fc*/ 	.word	0x0500000f


	//----- nvinfo : EIATTR_COOP_GROUP_INSTR_OFFSETS
	.align		4
.L_117:
        /*0600*/ 	.byte	0x04, 0x28
        /*0602*/ 	.short	(.L_119 - .L_118)


	//   ....[0]....
.L_118:
        /*0604*/ 	.word	0x00000060


	//   ....[1]....
        /*0608*/ 	.word	0x00000130


	//   ....[2]....
        /*060c*/ 	.word	0x000001e0


	//   ....[3]....
        /*0610*/ 	.word	0x000003a0


	//   ....[4]....
        /*0614*/ 	.word	0x00000500


	//   ....[5]....
        /*0618*/ 	.word	0x00000620


	//   ....[6]....
        /*061c*/ 	.word	0x00000780


	//   ....[7]....
        /*0620*/ 	.word	0x00001860


	//   ....[8]....
        /*0624*/ 	.word	0x00002b80


	//   ....[9]....
        /*0628*/ 	.word	0x00002ca0


	//   ....[10]....
        /*062c*/ 	.word	0x00003450


	//   ....[11]....
        /*0630*/ 	.word	0x000034d0


	//   ....[12]....
        /*0634*/ 	.word	0x00004670


	//   ....[13]....
        /*0638*/ 	.word	0x00005360


	//   ....[14]....
        /*063c*/ 	.word	0x00005380


	//   ....[15]....
        /*0640*/ 	.word	0x000053b0


	//   ....[16]....
        /*0644*/ 	.word	0x000053c0


	//   ....[17]....
        /*0648*/ 	.word	0x00007190


	//   ....[18]....
        /*064c*/ 	.word	0x000072b0


	//   ....[19]....
        /*0650*/ 	.word	0x000072f0


	//   ....[20]....
        /*0654*/ 	.word	0x00007460


	//   ....[21]....
        /*0658*/ 	.word	0x00007480


	//   ....[22]....
        /*065c*/ 	.word	0x00008500


	//   ....[23]....
        /*0660*/ 	.word	0x00008510


	//   ....[24]....
        /*0664*/ 	.word	0x00008520


	//   ....[25]....
        /*0668*/ 	.word	0x00008560


	//   ....[26]....
        /*066c*/ 	.word	0x00008ac0


	//   ....[27]....
        /*0670*/ 	.word	0x00008ae0


	//   ....[28]....
        /*0674*/ 	.word	0x00008af0


	//   ....[29]....
        /*0678*/ 	.word	0x00008b10


	//   ....[30]....
        /*067c*/ 	.word	0x00008b30


	//   ....[31]....
        /*0680*/ 	.word	0x00008b50


	//   ....[32]....
        /*0684*/ 	.word	0x00008cb0


	//   ....[33]....
        /*0688*/ 	.word	0x00008cc0


	//   ....[34]....
        /*068c*/ 	.word	0x000090e0


	//   ....[35]....
        /*0690*/ 	.word	0x00009110


	//   ....[36]....
        /*0694*/ 	.word	0x00009350


	//   ....[37]....
        /*0698*/ 	.word	0x00009360


	//   ....[38]....
        /*069c*/ 	.word	0x00009e60


	//   ....[39]....
        /*06a0*/ 	.word	0x00009e90


	//   ....[40]....
        /*06a4*/ 	.word	0x00009ed0


	//   ....[41]....
        /*06a8*/ 	.word	0x00009f00


	//   ....[42]....
        /*06ac*/ 	.word	0x00009f10


	//   ....[43]....
        /*06b0*/ 	.word	0x00009f20


	//   ....[44]....
        /*06b4*/ 	.word	0x00009f30


	//   ....[45]....
        /*06b8*/ 	.word	0x00009f50


	//   ....[46]....
        /*06bc*/ 	.word	0x0000a0b0


	//   ....[47]....
        /*06c0*/ 	.word	0x0000a2b0


	//   ....[48]....
        /*06c4*/ 	.word	0x0000a2e0


	//   ....[49]....
        /*06c8*/ 	.word	0x0000a310


	//   ....[50]....
        /*06cc*/ 	.word	0x0000a340


	//   ....[51]....
        /*06d0*/ 	.word	0x0000a370


	//   ....[52]....
        /*06d4*/ 	.word	0x0000a3a0


	//   ....[53]....
        /*06d8*/ 	.word	0x0000a520


	//   ....[54]....
        /*06dc*/ 	.word	0x0000a550


	//   ....[55]....
        /*06e0*/ 	.word	0x0000a580


	//   ....[56]....
        /*06e4*/ 	.word	0x0000a5b0


	//   ....[57]....
        /*06e8*/ 	.word	0x0000a5e0


	//   ....[58]....
        /*06ec*/ 	.word	0x0000a610


	//   ....[59]....
        /*06f0*/ 	.word	0x0000a6a0


	//   ....[60]....
        /*06f4*/ 	.word	0x0000a6d0


	//   ....[61]....
        /*06f8*/ 	.word	0x0000a6e0


	//   ....[62]....
        /*06fc*/ 	.word	0x0000a780


	//   ....[63]....
        /*0700*/ 	.word	0x0000bb10


	//   ....[64]....
        /*0704*/ 	.word	0x0000c670


	//   ....[65]....
        /*0708*/ 	.word	0x0000c680


	//   ....[66]....
        /*070c*/ 	.word	0x0000c6a0


	//   ....[67]....
        /*0710*/ 	.word	0x0000c730


	//   ....[68]....
        /*0714*/ 	.word	0x0000c750


	//   ....[69]....
        /*0718*/ 	.word	0x0000c7d0


	//   ....[70]....
        /*071c*/ 	.word	0x0000c7f0


	//   ....[71]....
        /*0720*/ 	.word	0x0000c870


	//   ....[72]....
        /*0724*/ 	.word	0x0000c890


	//   ....[73]....
        /*0728*/ 	.word	0x0000c910


	//   ....[74]....
        /*072c*/ 	.word	0x0000c930


	//   ....[75]....
        /*0730*/ 	.word	0x0000c9b0


	//   ....[76]....
        /*0734*/ 	.word	0x0000c9d0


	//   ....[77]....
        /*0738*/ 	.word	0x0000ca50


	//   ....[78]....
        /*073c*/ 	.word	0x0000ca70


	//   ....[79]....
        /*0740*/ 	.word	0x0000ca80


	//   ....[80]....
        /*0744*/ 	.word	0x0000caf0


	//   ....[81]....
        /*0748*/ 	.word	0x0000cb40


	//   ....[82]....
        /*074c*/ 	.word	0x0000cbf0


	//   ....[83]....
        /*0750*/ 	.word	0x0000cc00


	//   ....[84]....
        /*0754*/ 	.word	0x0000cc70


	//   ....[85]....
        /*0758*/ 	.word	0x0000cc80


	//   ....[86]....
        /*075c*/ 	.word	0x0000ccc0


	//   ....[87]....
        /*0760*/ 	.word	0x0000cce0


	//   ....[88]....
        /*0764*/ 	.word	0x0000ec30


	//   ....[89]....
        /*0768*/ 	.word	0x0000ec60


	//   ....[90]....
        /*076c*/ 	.word	0x0000ecc0


	//   ....[91]....
        /*0770*/ 	.word	0x0000ecf0


	//   ....[92]....
        /*0774*/ 	.word	0x0000ed20


	//   ....[93]....
        /*0778*/ 	.word	0x0000ed50


	//   ....[94]....
        /*077c*/ 	.word	0x0000ed80


	//   ....[95]....
        /*0780*/ 	.word	0x0000edb0


	//   ....[96]....
        /*0784*/ 	.word	0x0000ef50


	//   ....[97]....
        /*0788*/ 	.word	0x0000ef80


	//   ....[98]....
        /*078c*/ 	.word	0x0000efb0


	//   ....[99]....
        /*0790*/ 	.word	0x0000efe0


	//   ....[100]....
        /*0794*/ 	.word	0x0000f010


	//   ....[101]....
        /*0798*/ 	.word	0x0000f040


	//   ....[102]....
        /*079c*/ 	.word	0x0000f100


	//   ....[103]....
        /*07a0*/ 	.word	0x0000f120


	//   ....[104]....
        /*07a4*/ 	.word	0x0000f130


	//   ....[105]....
        /*07a8*/ 	.word	0x0000f190


	//   ....[106]....
        /*07ac*/ 	.word	0x0000f7b0


	//   ....[107]....
        /*07b0*/ 	.word	0x0000fc90


	//   ....[108]....
        /*07b4*/ 	.word	0x0000fe40


	//   ....[109]....
        /*07b8*/ 	.word	0x0000fe90


	//   ....[110]....
        /*07bc*/ 	.word	0x0000fef0


	//   ....[111]....
        /*07c0*/ 	.word	0x0000ffe0


	//   ....[112]....
        /*07c4*/ 	.word	0x00010040


	//   ....[113]....
        /*07c8*/ 	.word	0x00010140


	//   ....[114]....
        /*07cc*/ 	.word	0x000101a0


	//   ....[115]....
        /*07d0*/ 	.word	0x000102a0


	//   ....[116]....
        /*07d4*/ 	.word	0x00010300


	//   ....[117]....
        /*07d8*/ 	.word	0x00010400


	//   ....[118]....
        /*07dc*/ 	.word	0x00010460


	//   ....[119]....
        /*07e0*/ 	.word	0x00010560


	//   ....[120]....
        /*07e4*/ 	.word	0x000105c0


	//   ....[121]....
        /*07e8*/ 	.word	0x000106c0


	//   ....[122]....
        /*07ec*/ 	.word	0x00010720


	//   ....[123]....
        /*07f0*/ 	.word	0x000107d0


	//   ....[124]....
        /*07f4*/ 	.word	0x000108a0


	//   ....[125]....
        /*07f8*/ 	.word	0x00010970


	//   ....[126]....
        /*07fc*/ 	.word	0x000109d0


	//   ....[127]....
        /*0800*/ 	.word	0x00010ab0


	//   ....[128]....
        /*0804*/ 	.word	0x00010b10


	//   ....[129]....
        /*0808*/ 	.word	0x00010be0


	//   ....[130]....
        /*080c*/ 	.word	0x00010c40


	//   ....[131]....
        /*0810*/ 	.word	0x00010d00


	//   ....[132]....
        /*0814*/ 	.word	0x00011020


	//   ....[133]....
        /*0818*/ 	.word	0x000110c0


	//   ....[134]....
        /*081c*/ 	.word	0x00011240


	//   ....[135]....
        /*0820*/ 	.word	0x000112b0


	//   ....[136]....
        /*0824*/ 	.word	0x00011320


	//   ....[137]....
        /*0828*/ 	.word	0x00011390


	//   ....[138]....
        /*082c*/ 	.word	0x00011400


	//   ....[139]....
        /*0830*/ 	.word	0x00011480


	//   ....[140]....
        /*0834*/ 	.word	0x00011500


	//   ....[141]....
        /*0838*/ 	.word	0x00011590


	//   ....[142]....
        /*083c*/ 	.word	0x00011600


	//   ....[143]....
        /*0840*/ 	.word	0x00011670


	//   ....[144]....
        /*0844*/ 	.word	0x000116e0


	//   ....[145]....
        /*0848*/ 	.word	0x00011760


	//   ....[146]....
        /*084c*/ 	.word	0x000117d0


	//   ....[147]....
        /*0850*/ 	.word	0x00011870


	//   ....[148]....
        /*0854*/ 	.word	0x000118c0


	//   ....[149]....
        /*0858*/ 	.word	0x00011950


	//   ....[150]....
        /*085c*/ 	.word	0x00011a80


	//----- nvinfo : EIATTR_REG_RECONFIG
	.align		4
.L_119:
        /*0860*/ 	.byte	0x01, 0x54
	.zero		2


	//----- nvinfo : EIATTR_SYSCALL_OFFSETS
	.align		4
        /*0864*/ 	.byte	0x04, 0x46
        /*0866*/ 	.short	(.L_121 - .L_120)


	//   ....[0]....
.L_120:
        /*0868*/ 	.word	0x00001a20


	//   ....[1]....
        /*086c*/ 	.word	0x0000b760


	//   ....[2]....
        /*0870*/ 	.word	0x0000b8b0


	//   ....[3]....
        /*0874*/ 	.word	0x0000b9b0


	//   ....[4]....
        /*0878*/ 	.word	0x0000c1a0


	//----- nvinfo : EIATTR_MBARRIER_INSTR_OFFSETS
	.align		4
.L_121:
        /*087c*/ 	.byte	0x04, 0x39
        /*087e*/ 	.short	(.L_123 - .L_122)


	//   ....[0]....
.L_122:
        /*0880*/ 	.word	0x00000250
        /*0884*/ 	.word	0x000000ff
        /*0888*/ 	.word	0x00030800
        /*088c*/ 	.short	0x0100
        /*088e*/ 	.byte	0x08
	.zero		1


	//   ....[1]....
        /*0890*/ 	.word	0x00000260
        /*0894*/ 	.word	0x000000ff
        /*0898*/ 	.word	0x00030820
        /*089c*/ 	.short	0x0100
        /*089e*/ 	.byte	0x08
	.zero		1


	//   ....[2]....
        /*08a0*/ 	.word	0x00000350
        /*08a4*/ 	.word	0x000000ff
        /*08a8*/ 	.word	0x00030830
        /*08ac*/ 	.short	0x0100
        /*08ae*/ 	.byte	0x08
	.zero		1


	//   ....[3]....
        /*08b0*/ 	.word	0x00000360
        /*08b4*/ 	.word	0x000000ff
        /*08b8*/ 	.word	0x00030840
        /*08bc*/ 	.short	0x0100
        /*08be*/ 	.byte	0x08
	.zero		1


	//   ....[4]....
        /*08c0*/ 	.word	0x00000370
        /*08c4*/ 	.word	0x000000ff
        /*08c8*/ 	.word	0x00030838
        /*08cc*/ 	.short	0x0100
        /*08ce*/ 	.byte	0x08
	.zero		1


	//   ....[5]....
        /*08d0*/ 	.word	0x00000380
        /*08d4*/ 	.word	0x000000ff
        /*08d8*/ 	.word	0x00030848
        /*08dc*/ 	.short	0x0100
        /*08de*/ 	.byte	0x08
	.zero		1


	//   ....[6]....
        /*08e0*/ 	.word	0x000004b0
        /*08e4*/ 	.word	0x000000ff
        /*08e8*/ 	.word	0x00030850
        /*08ec*/ 	.short	0x0100
        /*08ee*/ 	.byte	0x08
	.zero		1


	//   ....[7]....
        /*08f0*/ 	.word	0x000004c0
        /*08f4*/ 	.word	0x000000ff
        /*08f8*/ 	.word	0x00030860
        /*08fc*/ 	.short	0x0100
        /*08fe*/ 	.byte	0x08
	.zero		1


	//   ....[8]....
        /*0900*/ 	.word	0x000004d0
        /*0904*/ 	.word	0x000000ff
        /*0908*/ 	.word	0x00030858
        /*090c*/ 	.short	0x0100
        /*090e*/ 	.byte	0x08
	.zero		1


	//   ....[9]....
        /*0910*/ 	.word	0x000004e0
        /*0914*/ 	.word	0x000000ff
        /*0918*/ 	.word	0x00030868
        /*091c*/ 	.short	0x0100
        /*091e*/ 	.byte	0x08
	.zero		1


	//   ....[10]....
        /*0920*/ 	.word	0x000005d0
        /*0924*/ 	.word	0x000000ff
        /*0928*/ 	.word	0x00030870
        /*092c*/ 	.short	0x0100
        /*092e*/ 	.byte	0x06
	.zero		1


	//   ....[11]....
        /*0930*/ 	.word	0x000005e0
        /*0934*/ 	.word	0x000000ff
        /*0938*/ 	.word	0x00030880
        /*093c*/ 	.short	0x0100
        /*093e*/ 	.byte	0x06
	.zero		1


	//   ....[12]....
        /*0940*/ 	.word	0x000005f0
        /*0944*/ 	.word	0x000000ff
        /*0948*/ 	.word	0x00030878
        /*094c*/ 	.short	0x0100
        /*094e*/ 	.byte	0x06
	.zero		1


	//   ....[13]....
        /*0950*/ 	.word	0x00000600
        /*0954*/ 	.word	0x000000ff
        /*0958*/ 	.word	0x00030888
        /*095c*/ 	.short	0x0100
        /*095e*/ 	.byte	0x06
	.zero		1


	//   ....[14]....
        /*0960*/ 	.word	0x00000730
        /*0964*/ 	.word	0x000000ff
        /*0968*/ 	.word	0x00030890
        /*096c*/ 	.short	0x0100
        /*096e*/ 	.byte	0x08
	.zero		1


	//   ....[15]....
        /*0970*/ 	.word	0x00000740
        /*0974*/ 	.word	0x000000ff
        /*0978*/ 	.word	0x000308a0
        /*097c*/ 	.short	0x0100
        /*097e*/ 	.byte	0x08
	.zero		1


	//   ....[16]....
        /*0980*/ 	.word	0x00000750
        /*0984*/ 	.word	0x000000ff
        /*0988*/ 	.word	0x00030898
        /*098c*/ 	.short	0x0100
        /*098e*/ 	.byte	0x08
	.zero		1


	//   ....[17]....
        /*0990*/ 	.word	0x00000760
        /*0994*/ 	.word	0x000000ff
        /*0998*/ 	.word	0x000308a8
        /*099c*/ 	.short	0x0100
        /*099e*/ 	.byte	0x08
	.zero		1


	//   ....[18]....
        /*09a0*/ 	.word	0x00000890
        /*09a4*/ 	.word	0x000000ff
        /*09a8*/ 	.word	0x000308b0
        /*09ac*/ 	.short	0x0100
        /*09ae*/ 	.byte	0x08
	.zero		1


	//   ....[19]....
        /*09b0*/ 	.word	0x000008a0
        /*09b4*/ 	.word	0x000000ff
        /*09b8*/ 	.word	0x000308c0
        /*09bc*/ 	.short	0x0100
        /*09be*/ 	.byte	0x08
	.zero		1


	//   ....[20]....
        /*09c0*/ 	.word	0x000008b0
        /*09c4*/ 	.word	0x000000ff
        /*09c8*/ 	.word	0x000308b8
        /*09cc*/ 	.short	0x0100
        /*09ce*/ 	.byte	0x08
	.zero		1


	//   ....[21]....
        /*09d0*/ 	.word	0x000008c0
        /*09d4*/ 	.word	0x000000ff
        /*09d8*/ 	.word	0x000308c8
        /*09dc*/ 	.short	0x0100
        /*09de*/ 	.byte	0x08
	.zero		1


	//   ....[22]....
        /*09e0*/ 	.word	0x00001a90
        /*09e4*/ 	.word	0x000000ff
        /*09e8*/ 	.word	0x00030800
        /*09ec*/ 	.short	0x010a
        /*09ee*/ 	.byte	0x25
	.zero		1


	//   ....[23]....
        /*09f0*/ 	.word	0x00001b00
        /*09f4*/ 	.word	0x00000004
        /*09f8*/ 	.word	0x00030830
        /*09fc*/ 	.short	0x010a
        /*09fe*/ 	.byte	0x3f
	.zero		1


	//   ....[24]....
        /*0a00*/ 	.word	0x00001b70
        /*0a04*/ 	.word	0x00000004
        /*0a08*/ 	.word	0x00030830
        /*0a0c*/ 	.short	0x010a
        /*0a0e*/ 	.byte	0x3f
	.zero		1


	//   ....[25]....
        /*0a10*/ 	.word	0x00002cc0
        /*0a14*/ 	.word	0x00000004
        /*0a18*/ 	.word	0x00000000
        /*0a1c*/ 	.short	0x0101
        /*0a1e*/ 	.byte	0x3f
	.zero		1


	//   ....[26]....
        /*0a20*/ 	.word	0x00004880
        /*0a24*/ 	.word	0x000000ff
        /*0a28*/ 	.word	0x00030830
        /*0a2c*/ 	.short	0x010a
        /*0a2e*/ 	.byte	0x07
	.zero		1


	//   ....[27]....
        /*0a30*/ 	.word	0x000048c0
        /*0a34*/ 	.word	0x000000ff
        /*0a38*/ 	.word	0x00030830
        /*0a3c*/ 	.short	0x010a
        /*0a3e*/ 	.byte	0x07
	.zero		1


	//   ....[28]....
        /*0a40*/ 	.word	0x00004ad0
        /*0a44*/ 	.word	0x000000ff
        /*0a48*/ 	.word	0x00030850
        /*0a4c*/ 	.short	0x010a
        /*0a4e*/ 	.byte	0x07
	.zero		1


	//   ....[29]....
        /*0a50*/ 	.word	0x00004b10
        /*0a54*/ 	.word	0x000000ff
        /*0a58*/ 	.word	0x00030850
        /*0a5c*/ 	.short	0x010a
        /*0a5e*/ 	.byte	0x07
	.zero		1


	//   ....[30]....
        /*0a60*/ 	.word	0x00006680
        /*0a64*/ 	.word	0x00000007
        /*0a68*/ 	.word	0x00000000
        /*0a6c*/ 	.short	0x0101
        /*0a6e*/ 	.byte	0x3f
	.zero		1


	//   ....[31]....
        /*0a70*/ 	.word	0x00006830
        /*0a74*/ 	.word	0x00000007
        /*0a78*/ 	.word	0x00000000
        /*0a7c*/ 	.short	0x0101
        /*0a7e*/ 	.byte	0x3f
	.zero		1


	//   ....[32]....
        /*0a80*/ 	.word	0x00007200
        /*0a84*/ 	.word	0x000000ff
        /*0a88*/ 	.word	0x00030850
        /*0a8c*/ 	.short	0x010a
        /*0a8e*/ 	.byte	0x0c
	.zero		1


	//   ....[33]....
        /*0a90*/ 	.word	0x00007240
        /*0a94*/ 	.word	0x000000ff
        /*0a98*/ 	.word	0x00030850
        /*0a9c*/ 	.short	0x010a
        /*0a9e*/ 	.byte	0x0c
	.zero		1


	//   ....[34]....
        /*0aa0*/ 	.word	0x00007a50
        /*0aa4*/ 	.word	0x0000000a
        /*0aa8*/ 	.word	0x00000000
        /*0aac*/ 	.short	0x0101
        /*0aae*/ 	.byte	0x3f
	.zero		1


	//   ....[35]....
        /*0ab0*/ 	.word	0x00008c80
        /*0ab4*/ 	.word	0x000000ff
        /*0ab8*/ 	.word	0x00000000
        /*0abc*/ 	.short	0x0101
        /*0abe*/ 	.byte	0x04
	.zero		1


	//   ....[36]....
        /*0ac0*/ 	.word	0x00009100
        /*0ac4*/ 	.word	0x000000ff
        /*0ac8*/ 	.word	0x00000000
        /*0acc*/ 	.short	0x0101
        /*0ace*/ 	.byte	0x04
	.zero		1


	//   ....[37]....
        /*0ad0*/ 	.word	0x0000bd20
        /*0ad4*/ 	.word	0x00000000
        /*0ad8*/ 	.word	0x00030840
        /*0adc*/ 	.short	0x010a
        /*0ade*/ 	.byte	0x3f
	.zero		1


	//   ....[38]....
        /*0ae0*/ 	.word	0x0000cd90
        /*0ae4*/ 	.word	0x00000011
        /*0ae8*/ 	.word	0x00030800
        /*0aec*/ 	.short	0x0107
        /*0aee*/ 	.byte	0x3f
	.zero		1


	//   ....[39]....
        /*0af0*/ 	.word	0x0000ce80
        /*0af4*/ 	.word	0x00000011
        /*0af8*/ 	.word	0x00030800
        /*0afc*/ 	.short	0x0101
        /*0afe*/ 	.byte	0x3f
	.zero		1


	//   ....[40]....
        /*0b00*/ 	.word	0x0000cea0
        /*0b04*/ 	.word	0x00000011
        /*0b08*/ 	.word	0x00030820
        /*0b0c*/ 	.short	0x010a
        /*0b0e*/ 	.byte	0x3f
	.zero		1


	//   ....[41]....
        /*0b10*/ 	.word	0x0000d230
        /*0b14*/ 	.word	0x00000002
        /*0b18*/ 	.word	0x00030840
        /*0b1c*/ 	.short	0x010a
        /*0b1e*/ 	.byte	0x3f
	.zero		1


	//   ....[42]....
        /*0b20*/ 	.word	0x0000d4b0
        /*0b24*/ 	.word	0x00000003
        /*0b28*/ 	.word	0x00000060
        /*0b2c*/ 	.short	0x010a
        /*0b2e*/ 	.byte	0x3f
	.zero		1


	//   ....[43]....
        /*0b30*/ 	.word	0x0000da00
        /*0b34*/ 	.word	0x00000002
        /*0b38*/ 	.word	0x00030840
        /*0b3c*/ 	.short	0x010a
        /*0b3e*/ 	.byte	0x3f
	.zero		1


	//   ....[44]....
        /*0b40*/ 	.word	0x0000dc80
        /*0b44*/ 	.word	0x0000000a
        /*0b48*/ 	.word	0x00000060
        /*0b4c*/ 	.short	0x010a
        /*0b4e*/ 	.byte	0x3f
	.zero		1


	//   ....[45]....
        /*0b50*/ 	.word	0x0000e110
        /*0b54*/ 	.word	0x00000002
        /*0b58*/ 	.word	0x00030840
        /*0b5c*/ 	.short	0x010a
        /*0b5e*/ 	.byte	0x3f
	.zero		1


	//   ....[46]....
        /*0b60*/ 	.word	0x0000e3a0
        /*0b64*/ 	.word	0x00000007
        /*0b68*/ 	.word	0x00000060
        /*0b6c*/ 	.short	0x010a
        /*0b6e*/ 	.byte	0x3f
	.zero		1


	//   ....[47]....
        /*0b70*/ 	.word	0x0000e7e0
        /*0b74*/ 	.word	0x00000003
        /*0b78*/ 	.word	0x00030860
        /*0b7c*/ 	.short	0x010a
        /*0b7e*/ 	.byte	0x3f
	.zero		1


	//   ....[48]....
        /*0b80*/ 	.word	0x0000f730
        /*0b84*/ 	.word	0x00000009
        /*0b88*/ 	.word	0x00030820
        /*0b8c*/ 	.short	0x010a
        /*0b8e*/ 	.byte	0x3f
	.zero		1


	//   ....[49]....
        /*0b90*/ 	.word	0x0000f8d0
        /*0b94*/ 	.word	0x00000007
        /*0b98*/ 	.word	0x00000000
        /*0b9c*/ 	.short	0x010a
        /*0b9e*/ 	.byte	0x3f
	.zero		1


	//   ....[50]....
        /*0ba0*/ 	.word	0x0000f940
        /*0ba4*/ 	.word	0x00000003
        /*0ba8*/ 	.word	0x00000000
        /*0bac*/ 	.short	0x010a
        /*0bae*/ 	.byte	0x3f
	.zero		1


	//   ....[51]....
        /*0bb0*/ 	.word	0x0000f9a0
        /*0bb4*/ 	.word	0x00000005
        /*0bb8*/ 	.word	0x00000000
        /*0bbc*/ 	.short	0x010a
        /*0bbe*/ 	.byte	0x3f
	.zero		1


	//   ....[52]....
        /*0bc0*/ 	.word	0x0000f9d0
        /*0bc4*/ 	.word	0x00000003
        /*0bc8*/ 	.word	0x00000000
        /*0bcc*/ 	.short	0x010a
        /*0bce*/ 	.byte	0x3f
	.zero		1


	//   ....[53]....
        /*0bd0*/ 	.word	0x0000fa40
        /*0bd4*/ 	.word	0x00000003
        /*0bd8*/ 	.word	0x00030800
        /*0bdc*/ 	.short	0x010a
        /*0bde*/ 	.byte	0x3f
	.zero		1


	//   ....[54]....
        /*0be0*/ 	.word	0x0000fa90
        /*0be4*/ 	.word	0x00000004
        /*0be8*/ 	.word	0x00030830
        /*0bec*/ 	.short	0x010a
        /*0bee*/ 	.byte	0x3f
	.zero		1


	//   ....[55]....
        /*0bf0*/ 	.word	0x0000faf0
        /*0bf4*/ 	.word	0x00000003
        /*0bf8*/ 	.word	0x00030830
        /*0bfc*/ 	.short	0x010a
        /*0bfe*/ 	.byte	0x3f
	.zero		1


	//   ....[56]....
        /*0c00*/ 	.word	0x0000fb50
        /*0c04*/ 	.word	0x00000003
        /*0c08*/ 	.word	0x00030850
        /*0c0c*/ 	.short	0x010a
        /*0c0e*/ 	.byte	0x3f
	.zero		1


	//   ....[57]....
        /*0c10*/ 	.word	0x0000fbb0
        /*0c14*/ 	.word	0x00000007
        /*0c18*/ 	.word	0x00030850
        /*0c1c*/ 	.short	0x010a
        /*0c1e*/ 	.byte	0x3f
	.zero		1


	//   ....[58]....
        /*0c20*/ 	.word	0x0000fd50
        /*0c24*/ 	.word	0x00000000
        /*0c28*/ 	.word	0x00030840
        /*0c2c*/ 	.short	0x010a
        /*0c2e*/ 	.byte	0x3f
	.zero		1


	//   ....[59]....
        /*0c30*/ 	.word	0x00010d40
        /*0c34*/ 	.word	0x00000011
        /*0c38*/ 	.word	0x00030820
        /*0c3c*/ 	.short	0x010a
        /*0c3e*/ 	.byte	0x3f
	.zero		1


	//   ....[60]....
        /*0c40*/ 	.word	0x00010d90
        /*0c44*/ 	.word	0x00000002
        /*0c48*/ 	.word	0x00030840
        /*0c4c*/ 	.short	0x010a
        /*0c4e*/ 	.byte	0x3f
	.zero		1


	//   ....[61]....
        /*0c50*/ 	.word	0x00010de0
        /*0c54*/ 	.word	0x00000003
        /*0c58*/ 	.word	0x00000060
        /*0c5c*/ 	.short	0x010a
        /*0c5e*/ 	.byte	0x3f
	.zero		1


	//   ....[62]....
        /*0c60*/ 	.word	0x00010e30
        /*0c64*/ 	.word	0x00000002
        /*0c68*/ 	.word	0x00030840
        /*0c6c*/ 	.short	0x010a
        /*0c6e*/ 	.byte	0x3f
	.zero		1


	//   ....[63]....
        /*0c70*/ 	.word	0x00010e80
        /*0c74*/ 	.word	0x0000000a
        /*0c78*/ 	.word	0x00000060
        /*0c7c*/ 	.short	0x010a
        /*0c7e*/ 	.byte	0x3f
	.zero		1


	//   ....[64]....
        /*0c80*/ 	.word	0x00010ed0
        /*0c84*/ 	.word	0x00000002
        /*0c88*/ 	.word	0x00030840
        /*0c8c*/ 	.short	0x010a
        /*0c8e*/ 	.byte	0x3f
	.zero		1


	//   ....[65]....
        /*0c90*/ 	.word	0x00010f20
        /*0c94*/ 	.word	0x00000007
        /*0c98*/ 	.word	0x00000060
        /*0c9c*/ 	.short	0x010a
        /*0c9e*/ 	.byte	0x3f
	.zero		1


	//   ....[66]....
        /*0ca0*/ 	.word	0x00010f70
        /*0ca4*/ 	.word	0x00000003
        /*0ca8*/ 	.word	0x00030860
        /*0cac*/ 	.short	0x010a
        /*0cae*/ 	.byte	0x3f
	.zero		1


	//   ....[67]....
        /*0cb0*/ 	.word	0x000119a0
        /*0cb4*/ 	.word	0x00000009
        /*0cb8*/ 	.word	0x00030820
        /*0cbc*/ 	.short	0x010a
        /*0cbe*/ 	.byte	0x3f
	.zero		1


	//   ....[68]....
        /*0cc0*/ 	.word	0x00011b40
        /*0cc4*/ 	.word	0x00000007
        /*0cc8*/ 	.word	0x00000000
        /*0ccc*/ 	.short	0x010a
        /*0cce*/ 	.byte	0x3f
	.zero		1


	//   ....[69]....
        /*0cd0*/ 	.word	0x00011b90
        /*0cd4*/ 	.word	0x00000003
        /*0cd8*/ 	.word	0x00000000
        /*0cdc*/ 	.short	0x010a
        /*0cde*/ 	.byte	0x3f
	.zero		1


	//   ....[70]....
        /*0ce0*/ 	.word	0x00011be0
        /*0ce4*/ 	.word	0x00000005
        /*0ce8*/ 	.word	0x00000000
        /*0cec*/ 	.short	0x010a
        /*0cee*/ 	.byte	0x3f
	.zero		1


	//----- nvinfo : EIATTR_NUM_MBARRIERS
	.align		4
.L_123:
        /*0cf0*/ 	.byte	0x03, 0x38
        /*0cf2*/ 	.short	0x0016


	//----- nvinfo : EIATTR_EXIT_INSTR_OFFSETS
	.align		4
        /*0cf4*/ 	.byte	0x04, 0x1c
        /*0cf6*/ 	.short	(.L_125 - .L_124)


	//   ....[0]....
.L_124:
        /*0cf8*/ 	.word	0x00000a70


	//   ....[1]....
        /*0cfc*/ 	.word	0x0000a050


	//   ....[2]....
        /*0d00*/ 	.word	0x0000fa20


	//----- nvinfo : EIATTR_MAX_THREADS
	.align		4
.L_125:
        /*0d04*/ 	.byte	0x04, 0x05
        /*0d06*/ 	.short	(.L_127 - .L_126)
.L_126:
        /*0d08*/ 	.word	0x00000200
        /*0d0c*/ 	.word	0x00000001
        /*0d10*/ 	.word	0x00000001


	//----- nvinfo : EIATTR_CRS_STACK_SIZE
	.align		4
.L_127:
        /*0d14*/ 	.byte	0x04, 0x1e
        /*0d16*/ 	.short	(.L_129 - .L_128)
.L_128:
        /*0d18*/ 	.word	0x00000000


	//----- nvinfo : EIATTR_CBANK_PARAM_SIZE
	.align		4
.L_129:
        /*0d1c*/ 	.byte	0x03, 0x19
        /*0d1e*/ 	.short	0x0af0


	//----- nvinfo : EIATTR_PARAM_CBANK
	.align		4
        /*0d20*/ 	.byte	0x04, 0x0a
        /*0d22*/ 	.short	(.L_131 - .L_130)
	.align		4
.L_130:
        /*0d24*/ 	.word	index@(.nv.constant0._ZN7cutlass13device_kernelIN5flash11enable_sm90INS1_16FlashAttnFwdSm90INS1_25CollectiveMainloopFwdSm90ILi2EN4cute5tupleIJNS5_1CILi1EEES8_S8_EEENS6_IJNS7_ILi192EEESA_NS7_ILi64EEEEEELi64ENS_10bfloat16_tEfNS_4arch4Sm90ELb0ELb0ELb0ELb1ELb0ELb0ELb0ELb0ELb1ELb1ELb1ELb0EEENS1_21CollectiveEpilogueFwdINS6_IJSA_SB_SA_EEES9_SD_SF_Li384ELb1ELb1ELb1ELb0EEENS1_36VarlenDynamicPersistentTileSchedulerILi192ELi192ELi384ELi128ELb1ELb1ELb1ELb0ELb1ELb1EEEEEEEEEvNT_6ParamsE)
        /*0d28*/ 	.short	0x0210
        /*0d2a*/ 	.short	0x0af0


	//----- nvinfo : EIATTR_SW_WAR
	.align		4
.L_131:
        /*0d2c*/ 	.byte	0x04, 0x36
        /*0d2e*/ 	.short	(.L_133 - .L_132)
.L_132:
        /*0d30*/ 	.word	0x00000008
.L_133:


//--------------------- .nv.info._ZN7cutlass13device_kernelIN5flash11enable_sm90INS1_16FlashAttnFwdSm90INS1_25CollectiveMainloopFwdSm90ILi2EN4cute5tupleIJNS5_1CILi1EEES8_S8_EEENS6_IJNS7_ILi192EEESA_NS7_ILi64EEEEEELi64ENS_10bfloat16_tEfNS_4arch4Sm90ELb0ELb0ELb0ELb1ELb0ELb1ELb0ELb0ELb1ELb1ELb1ELb0EEENS1_21CollectiveEpilogueFwdINS6_IJSA_SB_SA_EEES9_SD_SF_Li384ELb1ELb1ELb1ELb0EEENS1_36VarlenDynamicPersistentTileSchedulerILi192ELi192ELi384ELi128ELb1ELb1ELb1ELb0ELb1ELb1EEEEEEEEEvNT_6ParamsE --------------------------
	.section	.nv.info._ZN7cutlass13device_kernelIN5flash11enable_sm90INS1_16FlashAttnFwdSm90INS1_25CollectiveMainloopFwdSm90ILi2EN4cute5tupleIJNS5_1CILi1EEES8_S8_EEENS6_IJNS7_ILi192EEESA_NS7_ILi64EEEEEELi64ENS_10bfloat16_tEfNS_4arch4Sm90ELb0ELb0ELb0ELb1ELb0ELb1ELb0ELb0ELb1ELb1ELb1ELb0EEENS1_21CollectiveEpilogueFwdINS6_IJSA_SB_SA_EEES9_SD_SF_Li384ELb1ELb1ELb1ELb0EEENS1_36VarlenDynamicPersistentTileSchedulerILi192ELi192ELi384ELi128ELb1ELb1ELb1ELb0ELb1ELb1EEEEEEEEEvNT_6ParamsE,"",@"SHT_CUDA_INFO"
	.sectionflags	@""
	.align	4


	//----- nvinfo : EIATTR_CUDA_API_VERSION
	.align		4
        /*0000*/ 	.byte	0x04, 0x37
        /*0002*/ 	.short	(.L_135 - .L_134)
.L_134:
        /*0004*/ 	.word	0x00000082


	//----- nvinfo : EIATTR_KPARAM_INFO
	.align		4
.L_135:
        /*0008*/ 	.byte	0x04, 0x17
        /*000a*/ 	.short	(.L_137 - .L_136)
.L_136:
        /*000c*/ 	.word	0x00000000
        /*0010*/ 	.short	0x0000
        /*0012*/ 	.short	0x0070
        /*0014*/ 	.byte	0x00, 0xf0, 0x01, 0x2a


	//----- nvinfo : EIATTR_SPARSE_MMA_MASK
	.align		4
.L_137:
        /*0018*/ 	.byte	0x03, 0x50
        /*001a*/ 	.short	0x0000


	//----- nvinfo : EIATTR_MAXREG_COUNT
	.align		4
        /*001c*/ 	.byte	0x03, 0x1b
        /*001e*/ 	.short	0x0080


	//----- nvinfo : EIATTR_NUM_BARRIERS
	.align		4
        /*0020*/ 	.byte	0x02, 0x4c
        /*0022*/ 	.byte	0x10
	.zero		1


	//----- nvinfo : EIATTR_EXTERNS
	.align		4
        /*0024*/ 	.byte	0x04, 0x0f
        /*0026*/ 	.short	(.L_139 - .L_138)


	//   ....[0]....
	.align		4
.L_138:
        /*0028*/ 	.word	index@(__assertfail)


	//----- nvinfo : EIATTR_ANNOTATIONS
	.align		4
.L_139:
        /*002c*/ 	.byte	0x04, 0x55
        /*002e*/ 	.short	(.L_141 - .L_140)


	//   ....[0]....
.L_140:
        /* <DEDUP_REMOVED lines=77> */
        /*04f4*/ 	.byte	0xe0, 0x81, 0x01, 0x00, 0x01, 0x00, 0x00, 0x00, 0xf0, 0x95, 0x01, 0x00


	//----- nvinfo : EIATTR_MERCURY_ISA_VERSION
	.align		4
.L_141:
        /*0500*/ 	.byte	0x03, 0x5f
        /*0502*/ 	.short	0x0101


	//----- nvinfo : EIATTR_UNUSED_LOAD_BYTE_OFFSET
	.align		4
        /*0504*/ 	.byte	0x04, 0x44
        /*0506*/ 	.short	(.L_143 - .L_142)


	//   ....[0]....
.L_142:
        /*0508*/ 	.word	0x00000ad0
        /*050c*/ 	.word	0x0000fff0


	//   ....[1]....
        /*0510*/ 	.word	0x0000f050
        /*0514*/ 	.word	0x0000fff0


	//----- nvinfo : EIATTR_INT_WARP_WIDE_INSTR_OFFSETS
	.align		4
.L_143:
        /*0518*/ 	.byte	0x04, 0x31
        /*051a*/ 	.short	(.L_145 - .L_144)


	//   ....[0]....
.L_144:
        /*051c*/ 	.word	0x00000180


	//   ....[1]....
        /*0520*/ 	.word	0x00000220


	//   ....[2]....
        /*0524*/ 	.word	0x00000290


	//   ....[3]....
        /*0528*/ 	.word	0x00013aa0


	//   ....[4]....
        /*052c*/ 	.word	0x00013b30


	//   ....[5]....
        /*0530*/ 	.word	0x00016c30


	//   ....[6]....
        /*0534*/ 	.word	0x00016cc0


	//----- nvinfo : EIATTR_COOP_GROUP_MASK_REGIDS
	.align		4
.L_145:
        /*0538*/ 	.byte	0x04, 0x29
        /*053a*/ 	.short	(.L_147 - .L_146)


	//   ....[0]....
.L_146:
        /*053c*/ 	.word	0xffffffff


	//   ....[1]....
        /*0540*/ 	.word	0xffffffff


	//   ....[2]....
        /*0544*/ 	.word	0xffffffff


	//   ....[3]....
        /*0548*/ 	.word	0xffffffff


	//   ....[4]....
        /*054c*/ 	.word	0xffffffff


	//   ....[5]....
        /*0550*/ 	.word	0xffffffff


	//   ....[6]....
        /*0554*/ 	.word	0xffffffff


	//   ....[7]....
        /*0558*/ 	.word	0xffffffff


	//   ....[8]....
        /*055c*/ 	.word	0xffffffff


	//   ....[9]....
        /*0560*/ 	.word	0xffffffff


	//   ....[10]....
        /*0564*/ 	.word	0xffffffff


	//   ....[11]....
        /*0568*/ 	.word	0xffffffff


	//   ....[12]....
        /*056c*/ 	.word	0xffffffff


	//   ....[13]....
        /*0570*/ 	.word	0xffffffff


	//   ....[14]....
        /*0574*/ 	.word	0xffffffff


	//   ....[15]....
        /*0578*/ 	.word	0xffffffff


	//   ....[16]....
        /*057c*/ 	.word	0xffffffff


	//   ....[17]....
        /*0580*/ 	.word	0xffffffff


	//   ....[18]....
        /*0584*/ 	.word	0xffffffff


	//   ....[19]....
        /*0588*/ 	.word	0xffffffff


	//   ....[20]....
        /*058c*/ 	.word	0xffffffff


	//   ....[21]....
        /*0590*/ 	.word	0xffffffff


	//   ....[22]....
        /*0594*/ 	.word	0xffffffff


	//   ....[23]....
        /*0598*/ 	.word	0xffffffff


	//   ....[24]....
        /*059c*/ 	.word	0xffffffff


	//   ....[25]....
        /*05a0*/ 	.word	0xffffffff


	//   ....[26]....
        /*05a4*/ 	.word	0xffffffff


	//   ....[27]....
        /*05a8*/ 	.word	0xffffffff


	//   ....[28]....
        /*05ac*/ 	.word	0xffffffff


	//   ....[29]....
        /*05b0*/ 	.word	0xffffffff


	//   ....[30]....
        /*05b4*/ 	.word	0xffffffff


	//   ....[31]....
        /*05b8*/ 	.word	0xffffffff


	//   ....[32]....
        /*05bc*/ 	.word	0xffffffff


	//   ....[33]....
        /*05c0*/ 	.word	0xffffffff


	//   ....[34]....
        /*05c4*/ 	.word	0xffffffff


	//   ....[35]....
        /*05c8*/ 	.word	0xffffffff


	//   ....[36]....
        /*05cc*/ 	.word	0xffffffff


	//   ....[37]....
        /*05d0*/ 	.word	0xffffffff


	//   ....[38]....
        /*05d4*/ 	.word	0xffffffff


	//   ....[39]....
        /*05d8*/ 	.word	0xffffffff


	//   ....[40]....
        /*05dc*/ 	.word	0xffffffff


	//   ....[41]....
        /*05e0*/ 	.word	0xffffffff


	//   ....[42]....
        /*05e4*/ 	.word	0xffffffff


	//   ....[43]....
        /*05e8*/ 	.word	0xffffffff


	//   ....[44]....
        /*05ec*/ 	.word	0xffffffff


	//   ....[45]....
        /*05f0*/ 	.word	0xffffffff


	//   ....[46]....
        /*05f4*/ 	.word	0xffffffff


	//   ....[47]....
        /*05f8*/ 	.word	0xffffffff


	//   ....[48]....
        /*05fc*/ 	.word	0xffffffff


	//   ....[49]....
        /*0600*/ 	.word	0xffffffff


	//   ....[50]....
        /*0604*/ 	.word	0xffffffff


	//   ....[51]....
        /*0608*/ 	.word	0xffffffff


	//   ....[52]....
        /*060c*/ 	.word	0xffffffff


	//   ....[53]....
        /*0610*/ 	.word	0xffffffff


	//   ....[54]....
        /*0614*/ 	.word	0xffffffff


	//   ....[55]....
        /*0618*/ 	.word	0xffffffff


	//   ....[56]....
        /*061c*/ 	.word	0xffffffff


	//   ....[57]....
        /*0620*/ 	.word	0xffffffff


	//   ....[58]....
        /*0624*/ 	.word	0xffffffff


	//   ....[59]....
        /*0628*/ 	.word	0xffffffff


	//   ....[60]....
        /*062c*/ 	.word	0xffffffff


	//   ....[61]....
        /*0630*/ 	.word	0xffffffff


	//   ....[62]....
        /*0634*/ 	.word	0xffffffff


	//   ....[63]....
        /*0638*/ 	.word	0xffffffff


	//   ....[64]....
        /*063c*/ 	.word	0xffffffff


	//   ....[65]....
        /*0640*/ 	.word	0xffffffff


	//   ....[66]....
        /*0644*/ 	.word	0xffffffff


	//   ....[67]....
        /*0648*/ 	.word	0xffffffff


	//   ....[68]....
        /*064c*/ 	.word	0xffffffff


	//   ....[69]....
        /*0650*/ 	.word	0xffffffff


	//   ....[70]....
        /*0654*/ 	.word	0xffffffff


	//   ....[71]....
        /*0658*/ 	.word	0xffffffff


	//   ....[72]....
        /*065c*/ 	.word	0xffffffff


	//   ....[73]....
        /*0660*/ 	.word	0xffffffff


	//   ....[74]....
        /*0664*/ 	.word	0xffffffff


	//   ....[75]....
        /*0668*/ 	.word	0xffffffff


	//   ....[76]....
        /*066c*/ 	.word	0xffffffff


	//   ....[77]....
        /*0670*/ 	.word	0xffffffff


	//   ....[78]....
        /*0674*/ 	.word	0xffffffff


	//   ....[79]....
        /*0678*/ 	.word	0xffffffff


	//   ....[80]....
        /*067c*/ 	.word	0xffffffff


	//   ....[81]....
        /*0680*/ 	.word	0xffffffff


	//   ....[82]....
        /*0684*/ 	.word	0xffffffff


	//   ....[83]....
        /*0688*/ 	.word	0xffffffff


	//   ....[84]....
        /*068c*/ 	.word	0xffffffff


	//   ....[85]....
        /*0690*/ 	.word	0xffffffff


	//   ....[86]....
        /*0694*/ 	.word	0xffffffff


	//   ....[87]....
        /*0698*/ 	.word	0xffffffff


	//   ....[88]....
        /*069c*/ 	.word	0xffffffff


	//   ....[89]....
        /*06a0*/ 	.word	0xffffffff


	//   ....[90]....
        /*06a4*/ 	.word	0xffffffff


	//   ....[91]....
        /*06a8*/ 	.word	0xffffffff


	//   ....[92]....
        /*06ac*/ 	.word	0xffffffff


	//   ....[93]....
        /*06b0*/ 	.word	0xffffffff


	//   ....[94]....
        /*06b4*/ 	.word	0xffffffff


	//   ....[95]....
        /*06b8*/ 	.word	0xffffffff


	//   ....[96]....
        /*06bc*/ 	.word	0xffffffff


	//   ....[97]....
        /*06c0*/ 	.word	0xffffffff


	//   ....[98]....
        /*06c4*/ 	.word	0xffffffff


	//   ....[99]....
        /*06c8*/ 	.word	0xffffffff


	//   ....[100]....
        /*06cc*/ 	.word	0xffffffff


	//   ....[101]....
        /*06d0*/ 	.word	0xffffffff


	//   ....[102]....
        /*06d4*/ 	.word	0xffffffff


	//   ....[103]....
        /*06d8*/ 	.word	0xffffffff


	//   ....[104]....
        /*06dc*/ 	.word	0xffffffff


	//   ....[105]....
        /*06e0*/ 	.word	0xffffffff


	//   ....[106]....
        /*06e4*/ 	.word	0xffffffff


	//   ....[107]....
        /*06e8*/ 	.word	0xffffffff


	//   ....[108]....
        /*06ec*/ 	.word	0xffffffff


	//   ....[109]....
        /*06f0*/ 	.word	0xffffffff


	//   ....[110]....
        /*06f4*/ 	.word	0xffffffff


	//   ....[111]....
        /*06f8*/ 	.word	0xffffffff


	//   ....[112]....
        /*06fc*/ 	.word	0xffffffff


	//   ....[113]....
        /*0700*/ 	.word	0xffffffff


	//   ....[114]....
        /*0704*/ 	.word	0xffffffff


	//   ....[115]....
        /*0708*/ 	.word	0xffffffff


	//   ....[116]....
        /*070c*/ 	.word	0x0500000f


	//   ....[117]....
        /*0710*/ 	.word	0x0500000f


	//   ....[118]....
        /*0714*/ 	.word	0x0500000f


	//   ....[119]....
        /*0718*/ 	.word	0x0500000f


	//   ....[120]....
        /*071c*/ 	.word	0x0500000f


	//   ....[121]....
        /*0720*/ 	.word	0x0500000f


	//   ....[122]....
        /*0724*/ 	.word	0x0500000f


	//   ....[123]....
        /*0728*/ 	.word	0x0500000f


	//   ....[124]....
        /*072c*/ 	.word	0x0500000f


	//   ....[125]....
        /*0730*/ 	.word	0x0500000f


	//   ....[126]....
        /*0734*/ 	.word	0x0500000f


	//   ....[127]....
        /*0738*/ 	.word	0x0500000f


	//   ....[128]....
        /*073c*/ 	.word	0x0500000f


	//   ....[129]....
        /*0740*/ 	.word	0x0500000f


	//   ....[130]....
        /*0744*/ 	.word	0x0500000f


	//   ....[131]....
        /*0748*/ 	.word	0x0500000f


	//   ....[132]....
        /*074c*/ 	.word	0x0500000f


	//   ....[133]....
        /*0750*/ 	.word	0x0500000f


	//   ....[134]....
        /*0754*/ 	.word	0x0500000f


	//   ....[135]....
        /*0758*/ 	.word	0x0500000f


	//   ....[136]....
        /*075c*/ 	.word	0x0500000f


	//   ....[137]....
        /*0760*/ 	.word	0x0500000f


	//   ....[138]....
        /*0764*/ 	.word	0x0500000f


	//   ....[139]....
        /*0768*/ 	.word	0x0500000f


	//   ....[140]....
        /*076c*/ 	.word	0x0500000f


	//   ....[141]....
        /*0770*/ 	.word	0x0500000f


	//   ....[142]....
        /*0774*/ 	.word	0x0500000f


	//   ....[143]....
        /*0778*/ 	.word	0x0500000f


	//   ....[144]....
        /*077c*/ 	.word	0x0500000f


	//   ....[145]....
        /*0780*/ 	.word	0x0500000f


	//   ....[146]....
        /*0784*/ 	.word	0x0500000f


	//   ....[147]....
        /*0788*/ 	.word	0x0500000f


	//   ....[148]....
        /*078c*/ 	.word	0x0500000f


	//   ....[149]....
        /*0790*/ 	.word	0x0500000f


	//   ....[150]....
        /*0794*/ 	.word	0x0500000f


	//   ....[151]....
        /*0798*/ 	.word	0x0500000f


	//   ....[152]....
        /*079c*/ 	.word	0x0500000f


	//   ....[153]....
        /*07a0*/ 	.word	0x0500000f


	//   ....[154]....
        /*07a4*/ 	.word	0x0500000f


	//   ....[155]....
        /*07a8*/ 	.word	0x0500000f


	//   ....[156]....
        /*07ac*/ 	.word	0x0500000f


	//   ....[157]....
        /*07b0*/ 	.word	0x0500000f


	//   ....[158]....
        /*07b4*/ 	.word	0x0500000f


	//   ....[159]....
        /*07b8*/ 	.word	0x0500000f


	//   ....[160]....
        /*07bc*/ 	.word	0x0500000f


	//   ....[161]....
        /*07c0*/ 	.word	0x0500000f


	//   ....[162]....
        /*07c4*/ 	.word	0x0500000f


	//   ....[163]....
        /*07c8*/ 	.word	0x0500000f


	//   ....[164]....
        /*07cc*/ 	.word	0x0500000f


	//   ....[165]....
        /*07d0*/ 	.word	0x0500000f


	//   ....[166]....
        /*07d4*/ 	.word	0x0500000f


	//   ....[167]....
        /*07d8*/ 	.word	0x0500000f


	//   ....[168]....
        /*07dc*/ 	.word	0x0500000f


	//   ....[169]....
        /*07e0*/ 	.word	0x0500000f


	//   ....[170]....
        /*07e4*/ 	.word	0x0500000f


	//   ....[171]....
        /*07e8*/ 	.word	0x0500000f


	//   ....[172]....
        /*07ec*/ 	.word	0x0500000f


	//   ....[173]....
        /*07f0*/ 	.word	0x0500000f


	//   ....[174]....
        /*07f4*/ 	.word	0x0500000f


	//   ....[175]....
        /*07f8*/ 	.word	0x0500000f


	//   ....[176]....
        /*07fc*/ 	.word	0x0500000f


	//   ....[177]....
        /*0800*/ 	.word	0x0500000f


	//   ....[178]....
        /*0804*/ 	.word	0x0500000f


	//   ....[179]....
        /*0808*/ 	.word	0x0500000f


	//   ....[180]....
        /*080c*/ 	.word	0x0500000f


	//   ....[181]....
        /*0810*/ 	.word	0x0500000f


	//   ....[182]....
        /*0814*/ 	.word	0x0500000f


	//   ....[183]....
        /*0818*/ 	.word	0x0500000f


	//   ....[184]....
        /*081c*/ 	.word	0x0500000f


	//   ....[185]....
        /*0820*/ 	.word	0x0500000f


	//   ....[186]....
        /*0824*/ 	.word	0x0500000f


	//   ....[187]....
        /*0828*/ 	.word	0x0500000f


	//   ....[188]....
        /*082c*/ 	.word	0x0500000f


	//   ....[189]....
        /*0830*/ 	.word	0x0500000f


	//----- nvinfo : EIATTR_COOP_GROUP_INSTR_OFFSETS
	.align		4
.L_147:
        /*0834*/ 	.byte	0x04, 0x28
        /*0836*/ 	.short	(.L_149 - .L_148)


	//   ....[0]....
.L_148:
        /*0838*/ 	.word	0x00000060


	//   ....[1]....
        /*083c*/ 	.word	0x00000190


	//   ....[2]....
        /*0840*/ 	.word	0x00000240


	//   ....[3]....
        /*0844*/ 	.word	0x00000400


	//   ....[4]....
        /*0848*/ 	.word	0x00000560


	//   ....[5]....
        /*084c*/ 	.word	0x00000680


	//   ....[6]....
        /*0850*/ 	.word	0x000007e0


	//   ....[7]....
        /*0854*/ 	.word	0x00005fa0


	//   ....[8]....
        /*0858*/ 	.word	0x000065a0


	//   ....[9]....
        /*085c*/ 	.word	0x000065b0


	//   ....[10]....
        /*0860*/ 	.word	0x000065c0


	//   ....[11]....
        /*0864*/ 	.word	0x000065d0


	//   ....[12]....
        /*0868*/ 	.word	0x00007630


	//   ....[13]....
        /*086c*/ 	.word	0x00007640


	//   ....[14]....
        /*0870*/ 	.word	0x00007650


	//   ....[15]....
        /*0874*/ 	.word	0x00007660


	//   ....[16]....
        /*0878*/ 	.word	0x00009780


	//   ....[17]....
        /*087c*/ 	.word	0x00009880


	//   ....[18]....
        /*0880*/ 	.word	0x00009fb0


	//   ....[19]....
        /*0884*/ 	.word	0x0000a010


	//   ....[20]....
        /*0888*/ 	.word	0x0000b4d0


	//   ....[21]....
        /*088c*/ 	.word	0x0000c230


	//   ....[22]....
        /*0890*/ 	.word	0x0000c260


	//   ....[23]....
        /*0894*/ 	.word	0x0000c300


	//   ....[24]....
        /*0898*/ 	.word	0x0000c310


	//   ....[25]....
        /*089c*/ 	.word	0x0000e2c0


	//   ....[26]....
        /*08a0*/ 	.word	0x0000e4f0


	//   ....[27]....
        /*08a4*/ 	.word	0x0000e640


	//   ....[28]....
        /*08a8*/ 	.word	0x0000ebf0


	//   ....[29]....
        /*08ac*/ 	.word	0x0000ec10


	//   ....[30]....
        /*08b0*/ 	.word	0x0000f970


	//   ....[31]....
        /*08b4*/ 	.word	0x0000f990


	//   ....[32]....
        /*08b8*/ 	.word	0x0000f9a0


	//   ....[33]....
        /*08bc*/ 	.word	0x0000f9b0


	//   ....[34]....
        /*08c0*/ 	.word	0x0000fee0


	//   ....[35]....
        /*08c4*/ 	.word	0x0000ff20


	//   ....[36]....
        /*08c8*/ 	.word	0x0000ff50


	//   ....[37]....
        /*08cc*/ 	.word	0x0000ff80


	//   ....[38]....
        /*08d0*/ 	.word	0x0000ffa0


	//   ....[39]....
        /*08d4*/ 	.word	0x0000ffb0


	//   ....[40]....
        /*08d8*/ 	.word	0x0000fff0


	//   ....[41]....
        /*08dc*/ 	.word	0x00010020


	//   ....[42]....
        /*08e0*/ 	.word	0x00010510


	//   ....[43]....
        /*08e4*/ 	.word	0x00010520


	//   ....[44]....
        /*08e8*/ 	.word	0x000107a0


	//   ....[45]....
        /*08ec*/ 	.word	0x000107b0


	//   ....[46]....
        /*08f0*/ 	.word	0x00011240


	//   ....[47]....
        /*08f4*/ 	.word	0x00011270


	//   ....[48]....
        /*08f8*/ 	.word	0x00011290


	//   ....[49]....
        /*08fc*/ 	.word	0x000112c0


	//   ....[50]....
        /*0900*/ 	.word	0x000112f0


	//   ....[51]....
        /*0904*/ 	.word	0x00011300


	//   ....[52]....
        /*0908*/ 	.word	0x00011330


	//   ....[53]....
        /*090c*/ 	.word	0x000113a0


	//   ....[54]....
        /*0910*/ 	.word	0x000114d0


	//   ....[55]....
        /*0914*/ 	.word	0x000116f0


	//   ....[56]....
        /*0918*/ 	.word	0x00011720


	//   ....[57]....
        /*091c*/ 	.word	0x00011750


	//   ....[58]....
        /*0920*/ 	.word	0x00011780


	//   ....[59]....
        /*0924*/ 	.word	0x000117b0


	//   ....[60]....
        /*0928*/ 	.word	0x000117e0


	//   ....[61]....
        /*092c*/ 	.word	0x00011960


	//   ....[62]....
        /*0930*/ 	.word	0x00011990


	//   ....[63]....
        /*0934*/ 	.word	0x000119c0


	//   ....[64]....
        /*0938*/ 	.word	0x000119f0


	//   ....[65]....
        /*093c*/ 	.word	0x00011a20


	//   ....[66]....
        /*0940*/ 	.word	0x00011a50


	//   ....[67]....
        /*0944*/ 	.word	0x00011ae0


	//   ....[68]....
        /*0948*/ 	.word	0x00011b10


	//   ....[69]....
        /*094c*/ 	.word	0x00011b20


	//   ....[70]....
        /*0950*/ 	.word	0x00011bc0


	//   ....[71]....
        /*0954*/ 	.word	0x00012b40


	//   ....[72]....
        /*0958*/ 	.word	0x00014040


	//   ....[73]....
        /*095c*/ 	.word	0x00014be0


	//   ....[74]....
        /*0960*/ 	.word	0x00014bf0


	//   ....[75]....
        /*0964*/ 	.word	0x00014c10


	//   ....[76]....
        /*0968*/ 	.word	0x00014c70


	//   ....[77]....
        /*096c*/ 	.word	0x00014c90


	//   ....[78]....
        /*0970*/ 	.word	0x00014d10


	//   ....[79]....
        /*0974*/ 	.word	0x00014d30


	//   ....[80]....
        /*0978*/ 	.word	0x00014db0


	//   ....[81]....
        /*097c*/ 	.word	0x00014dd0


	//   ....[82]....
        /*0980*/ 	.word	0x00014e50


	//   ....[83]....
        /*0984*/ 	.word	0x00014e70


	//   ....[84]....
        /*0988*/ 	.word	0x00014ef0


	//   ....[85]....
        /*098c*/ 	.word	0x00014f10


	//   ....[86]....
        /*0990*/ 	.word	0x00014f90


	//   ....[87]....
        /*0994*/ 	.word	0x00014fb0


	//   ....[88]....
        /*0998*/ 	.word	0x00014fc0


	//   ....[89]....
        /*099c*/ 	.word	0x00015030


	//   ....[90]....
        /*09a0*/ 	.word	0x00015080


	//   ....[91]....
        /*09a4*/ 	.word	0x00015140


	//   ....[92]....
        /*09a8*/ 	.word	0x00015150


	//   ....[93]....
        /*09ac*/ 	.word	0x000151c0


	//   ....[94]....
        /*09b0*/ 	.word	0x000151d0


	//   ....[95]....
        /*09b4*/ 	.word	0x00015210


	//   ....[96]....
        /*09b8*/ 	.word	0x00015230


	//   ....[97]....
        /*09bc*/ 	.word	0x000171d0


	//   ....[98]....
        /*09c0*/ 	.word	0x00017200


	//   ....[99]....
        /*09c4*/ 	.word	0x00017260


	//   ....[100]....
        /*09c8*/ 	.word	0x00017290


	//   ....[101]....
        /*09cc*/ 	.word	0x000172c0


	//   ....[102]....
        /*09d0*/ 	.word	0x000172f0


	//   ....[103]....
        /*09d4*/ 	.word	0x00017320


	//   ....[104]....
        /*09d8*/ 	.word	0x00017350


	//   ....[105]....
        /*09dc*/ 	.word	0x000174f0


	//   ....[106]....
        /*09e0*/ 	.word	0x00017520


	//   ....[107]....
        /*09e4*/ 	.word	0x00017550


	//   ....[108]....
        /*09e8*/ 	.word	0x00017580


	//   ....[109]....
        /*09ec*/ 	.word	0x000175b0


	//   ....[110]....
        /*09f0*/ 	.word	0x000175e0


	//   ....[111]....
        /*09f4*/ 	.word	0x000176a0


	//   ....[112]....
        /*09f8*/ 	.word	0x000176c0


	//   ....[113]....
        /*09fc*/ 	.word	0x000176d0


	//   ....[114]....
        /*0a00*/ 	.word	0x00017730


	//   ....[115]....
        /*0a04*/ 	.word	0x00017d50


	//   ....[116]....
        /*0a08*/ 	.word	0x000181b0


	//   ....[117]....
        /*0a0c*/ 	.word	0x00018260


	//   ....[118]....
        /*0a10*/ 	.word	0x000182f0


	//   ....[119]....
        /*0a14*/ 	.word	0x00018340


	//   ....[120]....
        /*0a18*/ 	.word	0x00018390


	//   ....[121]....
        /*0a1c*/ 	.word	0x00018470


	//   ....[122]....
        /*0a20*/ 	.word	0x00018500


	//   ....[123]....
        /*0a24*/ 	.word	0x00018550


	//   ....[124]....
        /*0a28*/ 	.word	0x000185a0


	//   ....[125]....
        /*0a2c*/ 	.word	0x000187c0


	//   ....[126]....
        /*0a30*/ 	.word	0x00018820


	//   ....[127]....
        /*0a34*/ 	.word	0x000188e0


	//   ....[128]....
        /*0a38*/ 	.word	0x00018950


	//   ....[129]....
        /*0a3c*/ 	.word	0x000189b0


	//   ....[130]....
        /*0a40*/ 	.word	0x00018a60


	//   ....[131]....
        /*0a44*/ 	.word	0x00018ac0


	//   ....[132]....
        /*0a48*/ 	.word	0x00018b50


	//   ....[133]....
        /*0a4c*/ 	.word	0x00018bd0


	//   ....[134]....
        /*0a50*/ 	.word	0x00018c20


	//   ....[135]....
        /*0a54*/ 	.word	0x00018cb0


	//   ....[136]....
        /*0a58*/ 	.word	0x00018d40


	//   ....[137]....
        /*0a5c*/ 	.word	0x00018de0


	//   ....[138]....
        /*0a60*/ 	.word	0x00018e80


	//   ....[139]....
        /*0a64*/ 	.word	0x00018ee0


	//   ....[140]....
        /*0a68*/ 	.word	0x00018f50


	//   ....[141]....
        /*0a6c*/ 	.word	0x00018fb0


	//   ....[142]....
        /*0a70*/ 	.word	0x00019020


	//   ....[143]....
        /*0a74*/ 	.word	0x000190e0


	//   ....[144]....
        /*0a78*/ 	.word	0x00019140


	//   ....[145]....
        /*0a7c*/ 	.word	0x00019200


	//   ....[146]....
        /*0a80*/ 	.word	0x000194e0


	//   ....[147]....
        /*0a84*/ 	.word	0x00019690


	//   ....[148]....
        /*0a88*/ 	.word	0x000196e0


	//   ....[149]....
        /*0a8c*/ 	.word	0x00019740


	//   ....[150]....
        /*0a90*/ 	.word	0x00019800


	//   ....[151]....
        /*0a94*/ 	.word	0x00019860


	//   ....[152]....
        /*0a98*/ 	.word	0x00019960


	//   ....[153]....
        /*0a9c*/ 	.word	0x000199c0


	//   ....[154]....
        /*0aa0*/ 	.word	0x00019ac0


	//   ....[155]....
        /*0aa4*/ 	.word	0x00019b20


	//   ....[156]....
        /*0aa8*/ 	.word	0x00019c20


	//   ....[157]....
        /*0aac*/ 	.word	0x00019c80


	//   ....[158]....
        /*0ab0*/ 	.word	0x00019d80


	//   ....[159]....
        /*0ab4*/ 	.word	0x00019de0


	//   ....[160]....
        /*0ab8*/ 	.word	0x00019ee0


	//   ....[161]....
        /*0abc*/ 	.word	0x00019f40


	//   ....[162]....
        /*0ac0*/ 	.word	0x00019ff0


	//   ....[163]....
        /*0ac4*/ 	.word	0x0001a0c0


	//   ....[164]....
        /*0ac8*/ 	.word	0x0001a190


	//   ....[165]....
        /*0acc*/ 	.word	0x0001a1f0


	//   ....[166]....
        /*0ad0*/ 	.word	0x0001a2e0


	//   ....[167]....
        /*0ad4*/ 	.word	0x0001a340


	//   ....[168]....
        /*0ad8*/ 	.word	0x0001a410


	//   ....[169]....
        /*0adc*/ 	.word	0x0001a470


	//   ....[170]....
        /*0ae0*/ 	.word	0x0001a530


	//   ....[171]....
        /*0ae4*/ 	.word	0x0001a850


	//   ....[172]....
        /*0ae8*/ 	.word	0x0001a8f0


	//   ....[173]....
        /*0aec*/ 	.word	0x0001aa70


	//   ....[174]....
        /*0af0*/ 	.word	0x0001aae0


	//   ....[175]....
        /*0af4*/ 	.word	0x0001ab50


	//   ....[176]....
        /*0af8*/ 	.word	0x0001abc0


	//   ....[177]....
        /*0afc*/ 	.word	0x0001ac30


	//   ....[178]....
        /*0b00*/ 	.word	0x0001acb0


	//   ....[179]....
        /*0b04*/ 	.word	0x0001ad30


	//   ....[180]....
        /*0b08*/ 	.word	0x0001adc0


	//   ....[181]....
        /*0b0c*/ 	.word	0x0001ae30


	//   ....[182]....
        /*0b10*/ 	.word	0x0001aea0


	//   ....[183]....
        /*0b14*/ 	.word	0x0001af10


	//   ....[184]....
        /*0b18*/ 	.word	0x0001af90


	//   ....[185]....
        /*0b1c*/ 	.word	0x0001b000


	//   ....[186]....
        /*0b20*/ 	.word	0x0001b0a0


	//   ....[187]....
        /*0b24*/ 	.word	0x0001b0f0


	//   ....[188]....
        /*0b28*/ 	.word	0x0001b180


	//   ....[189]....
        /*0b2c*/ 	.word	0x0001b2b0


	//----- nvinfo : EIATTR_REG_RECONFIG
	.align		4
.L_149:
        /*0b30*/ 	.byte	0x01, 0x54
	.zero		2


	//----- nvinfo : EIATTR_SYSCALL_OFFSETS
	.align		4
        /*0b34*/ 	.byte	0x04, 0x46
        /*0b36*/ 	.short	(.L_151 - .L_150)


	//   ....[0]....
.L_150:
        /*0b38*/ 	.word	0x00001bc0


	//   ....[1]....
        /*0b3c*/ 	.word	0x00001d10


	//   ....[2]....
        /*0b40*/ 	.word	0x00006180


	//   ....[3]....
        /*0b44*/ 	.word	0x00006510


	//   ....[4]....
        /*0b48*/ 	.word	0x00013c90


	//   ....[5]....
        /*0b4c*/ 	.word	0x00013de0


	//   ....[6]....
        /*0b50*/ 	.word	0x00013ee0


	//   ....[7]....
        /*0b54*/ 	.word	0x00014710


	//----- nvinfo : EIATTR_MBARRIER_INSTR_OFFSETS
	.align		4
.L_151:
        /*0b58*/ 	.byte	0x04, 0x39
        /*0b5a*/ 	.short	(.L_153 - .L_152)


	//   ....[0]....
.L_152:
        /*0b5c*/ 	.word	0x000002b0
        /*0b60*/ 	.word	0x000000ff
        /*0b64*/ 	.word	0x00030800
        /*0b68*/ 	.short	0x0100
        /*0b6a*/ 	.byte	0x08
	.zero		1


	//   ....[1]....
        /*0b6c*/ 	.word	0x000002c0
        /*0b70*/ 	.word	0x000000ff
        /*0b74*/ 	.word	0x00030820
        /*0b78*/ 	.short	0x0100
        /*0b7a*/ 	.byte	0x08
	.zero		1


	//   ....[2]....
        /*0b7c*/ 	.word	0x000003b0
        /*0b80*/ 	.word	0x000000ff
        /*0b84*/ 	.word	0x00030830
        /*0b88*/ 	.short	0x0100
        /*0b8a*/ 	.byte	0x08
	.zero		1


	//   ....[3]....
        /*0b8c*/ 	.word	0x000003c0
        /*0b90*/ 	.word	0x000000ff
        /*0b94*/ 	.word	0x00030840
        /*0b98*/ 	.short	0x0100
        /*0b9a*/ 	.byte	0x08
	.zero		1


	//   ....[4]....
        /*0b9c*/ 	.word	0x000003d0
        /*0ba0*/ 	.word	0x000000ff
        /*0ba4*/ 	.word	0x00030838
        /*0ba8*/ 	.short	0x0100
        /*0baa*/ 	.byte	0x08
	.zero		1


	//   ....[5]....
        /*0bac*/ 	.word	0x000003e0
        /*0bb0*/ 	.word	0x000000ff
        /*0bb4*/ 	.word	0x00030848
        /*0bb8*/ 	.short	0x0100
        /*0bba*/ 	.byte	0x08
	.zero		1


	//   ....[6]....
        /*0bbc*/ 	.word	0x00000510
        /*0bc0*/ 	.word	0x000000ff
        /*0bc4*/ 	.word	0x00030850
        /*0bc8*/ 	.short	0x0100
        /*0bca*/ 	.byte	0x08
	.zero		1


	//   ....[7]....
        /*0bcc*/ 	.word	0x00000520
        /*0bd0*/ 	.word	0x000000ff
        /*0bd4*/ 	.word	0x00030860
        /*0bd8*/ 	.short	0x0100
        /*0bda*/ 	.byte	0x08
	.zero		1


	//   ....[8]....
        /*0bdc*/ 	.word	0x00000530
        /*0be0*/ 	.word	0x000000ff
        /*0be4*/ 	.word	0x00030858
        /*0be8*/ 	.short	0x0100
        /*0bea*/ 	.byte	0x08
	.zero		1


	//   ....[9]....
        /*0bec*/ 	.word	0x00000540
        /*0bf0*/ 	.word	0x000000ff
        /*0bf4*/ 	.word	0x00030868
        /*0bf8*/ 	.short	0x0100
        /*0bfa*/ 	.byte	0x08
	.zero		1


	//   ....[10]....
        /*0bfc*/ 	.word	0x00000630
        /*0c00*/ 	.word	0x000000ff
        /*0c04*/ 	.word	0x00030870
        /*0c08*/ 	.short	0x0100
        /*0c0a*/ 	.byte	0x06
	.zero		1


	//   ....[11]....
        /*0c0c*/ 	.word	0x00000640
        /*0c10*/ 	.word	0x000000ff
        /*0c14*/ 	.word	0x00030880
        /*0c18*/ 	.short	0x0100
        /*0c1a*/ 	.byte	0x06
	.zero		1


	//   ....[12]....
        /*0c1c*/ 	.word	0x00000650
        /*0c20*/ 	.word	0x000000ff
        /*0c24*/ 	.word	0x00030878
        /*0c28*/ 	.short	0x0100
        /*0c2a*/ 	.byte	0x06
	.zero		1


	//   ....[13]....
        /*0c2c*/ 	.word	0x00000660
        /*0c30*/ 	.word	0x000000ff
        /*0c34*/ 	.word	0x00030888
        /*0c38*/ 	.short	0x0100
        /*0c3a*/ 	.byte	0x06
	.zero		1


	//   ....[14]....
        /*0c3c*/ 	.word	0x00000790
        /*0c40*/ 	.word	0x000000ff
        /*0c44*/ 	.word	0x00030890
        /*0c48*/ 	.short	0x0100
        /*0c4a*/ 	.byte	0x08
	.zero		1


	//   ....[15]....
        /*0c4c*/ 	.word	0x000007a0
        /*0c50*/ 	.word	0x000000ff
        /*0c54*/ 	.word	0x000308a0
        /*0c58*/ 	.short	0x0100
        /*0c5a*/ 	.byte	0x08
	.zero		1


	//   ....[16]....
        /*0c5c*/ 	.word	0x000007b0
        /*0c60*/ 	.word	0x000000ff
        /*0c64*/ 	.word	0x00030898
        /*0c68*/ 	.short	0x0100
        /*0c6a*/ 	.byte	0x08
	.zero		1


	//   ....[17]....
        /*0c6c*/ 	.word	0x000007c0
        /*0c70*/ 	.word	0x000000ff
        /*0c74*/ 	.word	0x000308a8
        /*0c78*/ 	.short	0x0100
        /*0c7a*/ 	.byte	0x08
	.zero		1


	//   ....[18]....
        /*0c7c*/ 	.word	0x000008f0
        /*0c80*/ 	.word	0x000000ff
        /*0c84*/ 	.word	0x000308b0
        /*0c88*/ 	.short	0x0100
        /*0c8a*/ 	.byte	0x08
	.zero		1


	//   ....[19]....
        /*0c8c*/ 	.word	0x00000900
        /*0c90*/ 	.word	0x000000ff
        /*0c94*/ 	.word	0x000308c0
        /*0c98*/ 	.short	0x0100
        /*0c9a*/ 	.byte	0x08
	.zero		1


	//   ....[20]....
        /*0c9c*/ 	.word	0x00000910
        /*0ca0*/ 	.word	0x000000ff
        /*0ca4*/ 	.word	0x000308b8
        /*0ca8*/ 	.short	0x0100
        /*0caa*/ 	.byte	0x08
	.zero		1


	//   ....[21]....
        /*0cac*/ 	.word	0x00000920
        /*0cb0*/ 	.word	0x000000ff
        /*0cb4*/ 	.word	0x000308c8
        /*0cb8*/ 	.short	0x0100
        /*0cba*/ 	.byte	0x08
	.zero		1


	//   ....[22]....
        /*0cbc*/ 	.word	0x00002f20
        /*0cc0*/ 	.word	0x00000052
        /*0cc4*/ 	.word	0x00030890
        /*0cc8*/ 	.short	0x010a
        /*0cca*/ 	.byte	0x3f
	.zero		1


	//   ....[23]....
        /*0ccc*/ 	.word	0x00004290
        /*0cd0*/ 	.word	0x00000052
        /*0cd4*/ 	.word	0x00030890
        /*0cd8*/ 	.short	0x010a
        /*0cda*/ 	.byte	0x3f
	.zero		1


	//   ....[24]....
        /*0cdc*/ 	.word	0x00005470
        /*0ce0*/ 	.word	0x00000052
        /*0ce4*/ 	.word	0x00030890
        /*0ce8*/ 	.short	0x010a
        /*0cea*/ 	.byte	0x3f
	.zero		1


	//   ....[25]....
        /*0cec*/ 	.word	0x00005690
        /*0cf0*/ 	.word	0x0000000c
        /*0cf4*/ 	.word	0x00000000
        /*0cf8*/ 	.short	0x0101
        /*0cfa*/ 	.byte	0x3f
	.zero		1


	//   ....[26]....
        /*0cfc*/ 	.word	0x000056d0
        /*0d00*/ 	.word	0x00000052
        /*0d04*/ 	.word	0x000308b0
        /*0d08*/ 	.short	0x010a
        /*0d0a*/ 	.byte	0x3f
	.zero		1


	//   ....[27]....
        /*0d0c*/ 	.word	0x00005a90
        /*0d10*/ 	.word	0x00000052
        /*0d14*/ 	.word	0x00000000
        /*0d18*/ 	.short	0x0101
        /*0d1a*/ 	.byte	0x3f
	.zero		1


	//   ....[28]....
        /*0d1c*/ 	.word	0x00006220
        /*0d20*/ 	.word	0x00000002
        /*0d24*/ 	.word	0x00030800
        /*0d28*/ 	.short	0x010a
        /*0d2a*/ 	.byte	0x3f
	.zero		1


	//   ....[29]....
        /*0d2c*/ 	.word	0x00006270
        /*0d30*/ 	.word	0x00000002
        /*0d34*/ 	.word	0x00030800
        /*0d38*/ 	.short	0x010a
        /*0d3a*/ 	.byte	0x3f
	.zero		1


	//   ....[30]....
        /*0d3c*/ 	.word	0x00006880
        /*0d40*/ 	.word	0x00000002
        /*0d44*/ 	.word	0x00030800
        /*0d48*/ 	.short	0x010a
        /*0d4a*/ 	.byte	0x3f
	.zero		1


	//   ....[31]....
        /*0d4c*/ 	.word	0x00007840
        /*0d50*/ 	.word	0x00000002
        /*0d54*/ 	.word	0x00030800
        /*0d58*/ 	.short	0x010a
        /*0d5a*/ 	.byte	0x3f
	.zero		1


	//   ....[32]....
        /*0d5c*/ 	.word	0x00008700
        /*0d60*/ 	.word	0x00000008
        /*0d64*/ 	.word	0x00030830
        /*0d68*/ 	.short	0x010a
        /*0d6a*/ 	.byte	0x3f
	.zero		1


	//   ....[33]....
        /*0d6c*/ 	.word	0x000087c0
        /*0d70*/ 	.word	0x00000008
        /*0d74*/ 	.word	0x00030830
        /*0d78*/ 	.short	0x010a
        /*0d7a*/ 	.byte	0x3f
	.zero		1


	//   ....[34]....
        /*0d7c*/ 	.word	0x0000a200
        /*0d80*/ 	.word	0x00000008
        /*0d84*/ 	.word	0x00000000
        /*0d88*/ 	.short	0x0101
        /*0d8a*/ 	.byte	0x3f
	.zero		1


	//   ....[35]....
        /*0d8c*/ 	.word	0x0000b700
        /*0d90*/ 	.word	0x00000000
        /*0d94*/ 	.word	0x00030830
        /*0d98*/ 	.short	0x010a
        /*0d9a*/ 	.byte	0x3f
	.zero		1


	//   ....[36]....
        /*0d9c*/ 	.word	0x0000b750
        /*0da0*/ 	.word	0x00000000
        /*0da4*/ 	.word	0x00030830
        /*0da8*/ 	.short	0x010a
        /*0daa*/ 	.byte	0x3f
	.zero		1


	//   ....[37]....
        /*0dac*/ 	.word	0x0000baa0
        /*0db0*/ 	.word	0x00000003
        /*0db4*/ 	.word	0x00030850
        /*0db8*/ 	.short	0x010a
        /*0dba*/ 	.byte	0x3f
	.zero		1


	//   ....[38]....
        /*0dbc*/ 	.word	0x0000baf0
        /*0dc0*/ 	.word	0x00000003
        /*0dc4*/ 	.word	0x00030850
        /*0dc8*/ 	.short	0x010a
        /*0dca*/ 	.byte	0x3f
	.zero		1


	//   ....[39]....
        /*0dcc*/ 	.word	0x0000d140
        /*0dd0*/ 	.word	0x0000000e
        /*0dd4*/ 	.word	0x00000000
        /*0dd8*/ 	.short	0x0101
        /*0dda*/ 	.byte	0x3f
	.zero		1


	//   ....[40]....
        /*0ddc*/ 	.word	0x0000d150
        /*0de0*/ 	.word	0x0000000d
        /*0de4*/ 	.word	0x00000000
        /*0de8*/ 	.short	0x0101
        /*0dea*/ 	.byte	0x3f
	.zero		1


	//   ....[41]....
        /*0dec*/ 	.word	0x0000e340
        /*0df0*/ 	.word	0x0000000d
        /*0df4*/ 	.word	0x00030850
        /*0df8*/ 	.short	0x010a
        /*0dfa*/ 	.byte	0x3f
	.zero		1


	//   ....[42]....
        /*0dfc*/ 	.word	0x0000e400
        /*0e00*/ 	.word	0x0000000d
        /*0e04*/ 	.word	0x00030850
        /*0e08*/ 	.short	0x010a
        /*0e0a*/ 	.byte	0x3f
	.zero		1


	//   ....[43]....
        /*0e0c*/ 	.word	0x0000ed40
        /*0e10*/ 	.word	0x00000007
        /*0e14*/ 	.word	0x00000000
        /*0e18*/ 	.short	0x0101
        /*0e1a*/ 	.byte	0x3f
	.zero		1


	//   ....[44]....
        /*0e1c*/ 	.word	0x0000feb0
        /*0e20*/ 	.word	0x00000003
        /*0e24*/ 	.word	0x00000000
        /*0e28*/ 	.short	0x0101
        /*0e2a*/ 	.byte	0x3f
	.zero		1


	//   ....[45]....
        /*0e2c*/ 	.word	0x000103a0
        /*0e30*/ 	.word	0x00000008
        /*0e34*/ 	.word	0x00000000
        /*0e38*/ 	.short	0x0101
        /*0e3a*/ 	.byte	0x3f
	.zero		1


	//   ....[46]....
        /*0e3c*/ 	.word	0x00012c20
        /*0e40*/ 	.word	0x00000010
        /*0e44*/ 	.word	0x00030820
        /*0e48*/ 	.short	0x010a
        /*0e4a*/ 	.byte	0x3f
	.zero		1


	//   ....[47]....
        /*0e4c*/ 	.word	0x00012ce0
        /*0e50*/ 	.word	0x00000007
        /*0e54*/ 	.word	0x000308a0
        /*0e58*/ 	.short	0x010a
        /*0e5a*/ 	.byte	0x3f
	.zero		1


	//   ....[48]....
        /*0e5c*/ 	.word	0x00012f10
        /*0e60*/ 	.word	0x00000007
        /*0e64*/ 	.word	0x000308c0
        /*0e68*/ 	.short	0x010a
        /*0e6a*/ 	.byte	0x3f
	.zero		1


	//   ....[49]....
        /*0e6c*/ 	.word	0x00013290
        /*0e70*/ 	.word	0x00000006
        /*0e74*/ 	.word	0x000308a0
        /*0e78*/ 	.short	0x010a
        /*0e7a*/ 	.byte	0x3f
	.zero		1


	//   ....[50]....
        /*0e7c*/ 	.word	0x000134b0
        /*0e80*/ 	.word	0x00000006
        /*0e84*/ 	.word	0x000308c0
        /*0e88*/ 	.short	0x010a
        /*0e8a*/ 	.byte	0x3f
	.zero		1


	//   ....[51]....
        /*0e8c*/ 	.word	0x00014270
        /*0e90*/ 	.word	0x00000000
        /*0e94*/ 	.word	0x00030840
        /*0e98*/ 	.short	0x010a
        /*0e9a*/ 	.byte	0x3f
	.zero		1


	//   ....[52]....
        /*0e9c*/ 	.word	0x000152e0
        /*0ea0*/ 	.word	0x00000010
        /*0ea4*/ 	.word	0x00030800
        /*0ea8*/ 	.short	0x0107
        /*0eaa*/ 	.byte	0x3f
	.zero		1


	//   ....[53]....
        /*0eac*/ 	.word	0x000153d0
        /*0eb0*/ 	.word	0x00000010
        /*0eb4*/ 	.word	0x00030800
        /*0eb8*/ 	.short	0x0101
        /*0eba*/ 	.byte	0x3f
	.zero		1


	//   ....[54]....
        /*0ebc*/ 	.word	0x000153f0
        /*0ec0*/ 	.word	0x00000010
        /*0ec4*/ 	.word	0x00030820
        /*0ec8*/ 	.short	0x010a
        /*0eca*/ 	.byte	0x3f
	.zero		1


	//   ....[55]....
        /*0ecc*/ 	.word	0x00015790
        /*0ed0*/ 	.word	0x00000002
        /*0ed4*/ 	.word	0x00030840
        /*0ed8*/ 	.short	0x010a
        /*0eda*/ 	.byte	0x3f
	.zero		1


	//   ....[56]....
        /*0edc*/ 	.word	0x00015a10
        /*0ee0*/ 	.word	0x00000003
        /*0ee4*/ 	.word	0x00000060
        /*0ee8*/ 	.short	0x010a
        /*0eea*/ 	.byte	0x3f
	.zero		1


	//   ....[57]....
        /*0eec*/ 	.word	0x00015f70
        /*0ef0*/ 	.word	0x00000002
        /*0ef4*/ 	.word	0x00030840
        /*0ef8*/ 	.short	0x010a
        /*0efa*/ 	.byte	0x3f
	.zero		1


	//   ....[58]....
        /*0efc*/ 	.word	0x000161f0
        /*0f00*/ 	.word	0x0000000a
        /*0f04*/ 	.word	0x00000060
        /*0f08*/ 	.short	0x010a
        /*0f0a*/ 	.byte	0x3f
	.zero		1


	//   ....[59]....
        /*0f0c*/ 	.word	0x00016690
        /*0f10*/ 	.word	0x00000002
        /*0f14*/ 	.word	0x00030840
        /*0f18*/ 	.short	0x010a
        /*0f1a*/ 	.byte	0x3f
	.zero		1


	//   ....[60]....
        /*0f1c*/ 	.word	0x00016920
        /*0f20*/ 	.word	0x00000003
        /*0f24*/ 	.word	0x00000060
        /*0f28*/ 	.short	0x010a
        /*0f2a*/ 	.byte	0x3f
	.zero		1


	//   ....[61]....
        /*0f2c*/ 	.word	0x00016d70
        /*0f30*/ 	.word	0x00000003
        /*0f34*/ 	.word	0x00030860
        /*0f38*/ 	.short	0x010a
        /*0f3a*/ 	.byte	0x3f
	.zero		1


	//   ....[62]....
        /*0f3c*/ 	.word	0x00017cd0
        /*0f40*/ 	.word	0x00000009
        /*0f44*/ 	.word	0x00030820
        /*0f48*/ 	.short	0x010a
        /*0f4a*/ 	.byte	0x3f
	.zero		1


	//   ....[63]....
        /*0f4c*/ 	.word	0x00017e60
        /*0f50*/ 	.word	0x00000007
        /*0f54*/ 	.word	0x00000000
        /*0f58*/ 	.short	0x010a
        /*0f5a*/ 	.byte	0x3f
	.zero		1


	//   ....[64]....
        /*0f5c*/ 	.word	0x00017ed0
        /*0f60*/ 	.word	0x00000003
        /*0f64*/ 	.word	0x00000000
        /*0f68*/ 	.short	0x010a
        /*0f6a*/ 	.byte	0x3f
	.zero		1


	//   ....[65]....
        /*0f6c*/ 	.word	0x00017f30
        /*0f70*/ 	.word	0x00000005
        /*0f74*/ 	.word	0x00000000
        /*0f78*/ 	.short	0x010a
        /*0f7a*/ 	.byte	0x3f
	.zero		1


	//   ....[66]....
        /*0f7c*/ 	.word	0x00017f60
        /*0f80*/ 	.word	0x00000003
        /*0f84*/ 	.word	0x00000000
        /*0f88*/ 	.short	0x010a
        /*0f8a*/ 	.byte	0x3f
	.zero		1


	//   ....[67]....
        /*0f8c*/ 	.word	0x00017fc0
        /*0f90*/ 	.word	0x00000052
        /*0f94*/ 	.word	0x00030890
        /*0f98*/ 	.short	0x010a
        /*0f9a*/ 	.byte	0x3f
	.zero		1


	//   ....[68]....
        /*0f9c*/ 	.word	0x00018010
        /*0fa0*/ 	.word	0x00000052
        /*0fa4*/ 	.word	0x00030890
        /*0fa8*/ 	.short	0x010a
        /*0faa*/ 	.byte	0x3f
	.zero		1


	//   ....[69]....
        /*0fac*/ 	.word	0x00018060
        /*0fb0*/ 	.word	0x00000052
        /*0fb4*/ 	.word	0x00030890
        /*0fb8*/ 	.short	0x010a
        /*0fba*/ 	.byte	0x3f
	.zero		1


	//   ....[70]....
        /*0fbc*/ 	.word	0x000180b0
        /*0fc0*/ 	.word	0x00000052
        /*0fc4*/ 	.word	0x000308b0
        /*0fc8*/ 	.short	0x010a
        /*0fca*/ 	.byte	0x3f
	.zero		1


	//   ....[71]....
        /*0fcc*/ 	.word	0x000183c0
        /*0fd0*/ 	.word	0x00000002
        /*0fd4*/ 	.word	0x00030800
        /*0fd8*/ 	.short	0x010a
        /*0fda*/ 	.byte	0x3f
	.zero		1


	//   ....[72]....
        /*0fdc*/ 	.word	0x000185d0
        /*0fe0*/ 	.word	0x00000002
        /*0fe4*/ 	.word	0x00030800
        /*0fe8*/ 	.short	0x010a
        /*0fea*/ 	.byte	0x3f
	.zero		1


	//   ....[73]....
        /*0fec*/ 	.word	0x00018620
        /*0ff0*/ 	.word	0x00000008
        /*0ff4*/ 	.word	0x00030830
        /*0ff8*/ 	.short	0x010a
        /*0ffa*/ 	.byte	0x3f
	.zero		1


	//   ....[74]....
        /*0ffc*/ 	.word	0x00018670
        /*1000*/ 	.word	0x00000000
        /*1004*/ 	.word	0x00030830
        /*1008*/ 	.short	0x010a
        /*100a*/ 	.byte	0x3f
	.zero		1


	//   ....[75]....
        /*100c*/ 	.word	0x000186c0
        /*1010*/ 	.word	0x00000003
        /*1014*/ 	.word	0x00030850
        /*1018*/ 	.short	0x010a
        /*101a*/ 	.byte	0x3f
	.zero		1


	//   ....[76]....
        /*101c*/ 	.word	0x00018710
        /*1020*/ 	.word	0x0000000d
        /*1024*/ 	.word	0x00030850
        /*1028*/ 	.short	0x010a
        /*102a*/ 	.byte	0x3f
	.zero		1


	//   ....[77]....
        /*102c*/ 	.word	0x000192c0
        /*1030*/ 	.word	0x00000010
        /*1034*/ 	.word	0x00030820
        /*1038*/ 	.short	0x010a
        /*103a*/ 	.byte	0x3f
	.zero		1


	//   ....[78]....
        /*103c*/ 	.word	0x00019310
        /*1040*/ 	.word	0x00000007
        /*1044*/ 	.word	0x000308a0
        /*1048*/ 	.short	0x010a
        /*104a*/ 	.byte	0x3f
	.zero		1


	//   ....[79]....
        /*104c*/ 	.word	0x00019360
        /*1050*/ 	.word	0x00000007
        /*1054*/ 	.word	0x000308c0
        /*1058*/ 	.short	0x010a
        /*105a*/ 	.byte	0x3f
	.zero		1


	//   ....[80]....
        /*105c*/ 	.word	0x000193b0
        /*1060*/ 	.word	0x00000006
        /*1064*/ 	.word	0x000308a0
        /*1068*/ 	.short	0x010a
        /*106a*/ 	.byte	0x3f
	.zero		1


	//   ....[81]....
        /*106c*/ 	.word	0x00019400
        /*1070*/ 	.word	0x00000006
        /*1074*/ 	.word	0x000308c0
        /*1078*/ 	.short	0x010a
        /*107a*/ 	.byte	0x3f
	.zero		1


	//   ....[82]....
        /*107c*/ 	.word	0x000195a0
        /*1080*/ 	.word	0x00000000
        /*1084*/ 	.word	0x00030840
        /*1088*/ 	.short	0x010a
        /*108a*/ 	.byte	0x3f
	.zero		1


	//   ....[83]....
        /*108c*/ 	.word	0x0001a570
        /*1090*/ 	.word	0x00000010
        /*1094*/ 	.word	0x00030820
        /*1098*/ 	.short	0x010a
        /*109a*/ 	.byte	0x3f
	.zero		1


	//   ....[84]....
        /*109c*/ 	.word	0x0001a5c0
        /*10a0*/ 	.word	0x00000002
        /*10a4*/ 	.word	0x00030840
        /*10a8*/ 	.short	0x010a
        /*10aa*/ 	.byte	0x3f
	.zero		1


	//   ....[85]....
        /*10ac*/ 	.word	0x0001a610
        /*10b0*/ 	.word	0x00000003
        /*10b4*/ 	.word	0x00000060
        /*10b8*/ 	.short	0x010a
        /*10ba*/ 	.byte	0x3f
	.zero		1


	//   ....[86]....
        /*10bc*/ 	.word	0x0001a660
        /*10c0*/ 	.word	0x00000002
        /*10c4*/ 	.word	0x00030840
        /*10c8*/ 	.short	0x010a
        /*10ca*/ 	.byte	0x3f
	.zero		1


	//   ....[87]....
        /*10cc*/ 	.word	0x0001a6b0
        /*10d0*/ 	.word	0x0000000a
        /*10d4*/ 	.word	0x00000060
        /*10d8*/ 	.short	0x010a
        /*10da*/ 	.byte	0x3f
	.zero		1


	//   ....[88]....
        /*10dc*/ 	.word	0x0001a700
        /*10e0*/ 	.word	0x00000002
        /*10e4*/ 	.word	0x00030840
        /*10e8*/ 	.short	0x010a
        /*10ea*/ 	.byte	0x3f
	.zero		1


	//   ....[89]....
        /*10ec*/ 	.word	0x0001a750
        /*10f0*/ 	.word	0x00000003
        /*10f4*/ 	.word	0x00000060
        /*10f8*/ 	.short	0x010a
        /*10fa*/ 	.byte	0x3f
	.zero		1


	//   ....[90]....
        /*10fc*/ 	.word	0x0001a7a0
        /*1100*/ 	.word	0x00000003
        /*1104*/ 	.word	0x00030860
        /*1108*/ 	.short	0x010a
        /*110a*/ 	.byte	0x3f
	.zero		1


	//   ....[91]....
        /*110c*/ 	.word	0x0001b1d0
        /*1110*/ 	.word	0x00000009
        /*1114*/ 	.word	0x00030820
        /*1118*/ 	.short	0x010a
        /*111a*/ 	.byte	0x3f
	.zero		1


	//   ....[92]....
        /*111c*/ 	.word	0x0001b370
        /*1120*/ 	.word	0x00000007
        /*1124*/ 	.word	0x00000000
        /*1128*/ 	.short	0x010a
        /*112a*/ 	.byte	0x3f
	.zero		1


	//   ....[93]....
        /*112c*/ 	.word	0x0001b3c0
        /*1130*/ 	.word	0x00000003
        /*1134*/ 	.word	0x00000000
        /*1138*/ 	.short	0x010a
        /*113a*/ 	.byte	0x3f
	.zero		1


	//   ....[94]....
        /*113c*/ 	.word	0x0001b410
        /*1140*/ 	.word	0x00000005
        /*1144*/ 	.word	0x00000000
        /*1148*/ 	.short	0x010a
        /*114a*/ 	.byte	0x3f
	.zero		1


	//----- nvinfo : EIATTR_NUM_MBARRIERS
	.align		4
.L_153:
        /*114c*/ 	.byte	0x03, 0x38
        /*114e*/ 	.short	0x0016


	//----- nvinfo : EIATTR_EXIT_INSTR_OFFSETS
	.align		4
        /*1150*/ 	.byte	0x04, 0x1c
        /*1152*/ 	.short	(.L_155 - .L_154)


	//   ....[0]....
.L_154:
        /*1154*/ 	.word	0x00017fb0


	//----- nvinfo : EIATTR_MAX_THREADS
	.align		4
.L_155:
        /*1158*/ 	.byte	0x04, 0x05
        /*115a*/ 	.short	(.L_157 - .L_156)
.L_156:
        /*115c*/ 	.word	0x00000200
        /*1160*/ 	.word	0x00000001
        /*1164*/ 	.word	0x00000001


	//----- nvinfo : EIATTR_CRS_STACK_SIZE
	.align		4
.L_157:
        /*1168*/ 	.byte	0x04, 0x1e
        /*116a*/ 	.short	(.L_159 - .L_158)
.L_158:
        /*116c*/ 	.word	0x00000000


	//----- nvinfo : EIATTR_CBANK_PARAM_SIZE
	.align		4
.L_159:
        /*1170*/ 	.byte	0x03, 0x19
        /*1172*/ 	.short	0x0af0


	//----- nvinfo : EIATTR_PARAM_CBANK
	.align		4
        /*1174*/ 	.byte	0x04, 0x0a
        /*1176*/ 	.short	(.L_161 - .L_160)
	.align		4
.L_160:
        /*1178*/ 	.word	index@(.nv.constant0._ZN7cutlass13device_kernelIN5flash11enable_sm90INS1_16FlashAttnFwdSm90INS1_25CollectiveMainloopFwdSm90ILi2EN4cute5tupleIJNS5_1CILi1EEES8_S8_EEENS6_IJNS7_ILi192EEESA_NS7_ILi64EEEEEELi64ENS_10bfloat16_tEfNS_4arch4Sm90ELb0ELb0ELb0ELb1ELb0ELb1ELb0ELb0ELb1ELb1ELb1ELb0EEENS1_21CollectiveEpilogueFwdINS6_IJSA_SB_SA_EEES9_SD_SF_Li384ELb1ELb1ELb1ELb0EEENS1_36VarlenDynamicPersistentTileSchedulerILi192ELi192ELi384ELi128ELb1ELb1ELb1ELb0ELb1ELb1EEEEEEEEEvNT_6ParamsE)
        /*117c*/ 	.short	0x0210
        /*117e*/ 	.short	0x0af0


	//----- nvinfo : EIATTR_SW_WAR
	.align		4
.L_161:
        /*1180*/ 	.byte	0x04, 0x36
        /*1182*/ 	.short	(.L_163 - .L_162)
.L_162:
        /*1184*/ 	.word	0x00000008
.L_163:


//--------------------- .nv.info._ZN7cutlass13device_kernelIN5flash11enable_sm90INS1_16FlashAttnFwdSm90INS1_25CollectiveMainloopFwdSm90ILi2EN4cute5tupleIJNS5_1CILi1EEES8_S8_EEENS6_IJNS7_ILi192EEENS7_ILi128EEENS7_ILi64EEEEEELi64ENS_10bfloat16_tEfNS_4arch4Sm90ELb0ELb1ELb0ELb0ELb0ELb0ELb0ELb1ELb1ELb1ELb1ELb0EEENS1_21CollectiveEpilogueFwdINS6_IJSA_SC_SB_EEES9_SE_SG_Li384ELb0ELb1ELb1ELb0EEENS1_19SingleTileSchedulerILb0ELb1ELb1ELi192EEEEEEEEEvNT_6ParamsE --------------------------
	.section	.nv.info._ZN7cutlass13device_kernelIN5flash11enable_sm90INS1_16FlashAttnFwdSm90INS1_25CollectiveMainloopFwdSm90ILi2EN4cute5tupleIJNS5_1CILi1EEES8_S8_EEENS6_IJNS7_ILi192EEENS7_ILi128EEENS7_ILi64EEEEEELi64ENS_10bfloat16_tEfNS_4arch4Sm90ELb0ELb1ELb0ELb0ELb0ELb0ELb0ELb1ELb1ELb1ELb1ELb0EEENS1_21CollectiveEpilogueFwdINS6_IJSA_SC_SB_EEES9_SE_SG_Li384ELb0ELb1ELb1ELb0EEENS1_19SingleTileSchedulerILb0ELb1ELb1ELi192EEEEEEEEEvNT_6ParamsE,"",@"SHT_CUDA_INFO"
	.sectionflags	@""
	.align	4


	//----- nvinfo : EIATTR_CUDA_API_VERSION
	.align		4
        /*0000*/ 	.byte	0x04, 0x37
        /*0002*/ 	.short	(.L_165 - .L_164)
.L_164:
        /*0004*/ 	.word	0x00000082


	//----- nvinfo : EIATTR_KPARAM_INFO
	.align		4
.L_165:
        /*0008*/ 	.byte	0x04, 0x17
        /*000a*/ 	.short	(.L_167 - .L_166)
.L_166:
        /*000c*/ 	.word	0x00000000
        /*0010*/ 	.short	0x0000
        /*0012*/ 	.short	0x0070
        /*0014*/ 	.byte	0x00, 0xf0, 0x01, 0x28


	//----- nvinfo : EIATTR_SPARSE_MMA_MASK
	.align		4
.L_167:
        /*0018*/ 	.byte	0x03, 0x50
        /*001a*/ 	.short	0x0000


	//----- nvinfo : EIATTR_MAXREG_COUNT
	.align		4
        /*001c*/ 	.byte	0x03, 0x1b
        /*001e*/ 	.short	0x0080


	//----- nvinfo : EIATTR_NUM_BARRIERS
	.align		4
        /*0020*/ 	.byte	0x02, 0x4c
        /*0022*/ 	.byte	0x10
	.zero		1


	//----- nvinfo : EIATTR_EXTERNS
	.align		4
        /*0024*/ 	.byte	0x04, 0x0f
        /*0026*/ 	.short	(.L_169 - .L_168)


	//   ....[0]....
	.align		4
.L_168:
        /*0028*/ 	.word	index@(__assertfail)


	//----- nvinfo : EIATTR_MERCURY_ISA_VERSION
	.align		4
.L_169:
        /*002c*/ 	.byte	0x03, 0x5f
        /*002e*/ 	.short	0x0101


	//----- nvinfo : EIATTR_INT_WARP_WIDE_INSTR_OFFSETS
	.align		4
        /*0030*/ 	.byte	0x04, 0x31
        /*0032*/ 	.short	(.L_171 - .L_170)


	//   ....[0]....
.L_170:
        /*0034*/ 	.word	0x00000120


	//   ....[1]....
        /*0038*/ 	.word	0x00000160


	//   ....[2]....
        /*003c*/ 	.word	0x000001d0


	//----- nvinfo : EIATTR_COOP_GROUP_MASK_REGIDS
	.align		4
.L_171:
        /*0040*/ 	.byte	0x04, 0x29
        /*0042*/ 	.short	(.L_173 - .L_172)


	//   ....[0]....
.L_172:
        /*0044*/ 	.word	0xffffffff


	//   ....[1]....
        /*0048*/ 	.word	0xffffffff


	//   ....[2]....
        /*004c*/ 	.word	0xffffffff


	//   ....[3]....
        /*0050*/ 	.word	0xffffffff


	//   ....[4]....
        /*0054*/ 	.word	0xffffffff


	//   ....[5]....
        /*0058*/ 	.word	0xffffffff


	//   ....[6]....
        /*005c*/ 	.word	0xffffffff


	//   ....[7]....
        /*0060*/ 	.word	0xffffffff


	//   ....[8]....
        /*0064*/ 	.word	0xffffffff


	//   ....[9]....
        /*0068*/ 	.word	0xffffffff


	//   ....[10]....
        /*006c*/ 	.word	0xffffffff


	//   ....[11]....
        /*0070*/ 	.word	0xffffffff


	//   ....[12]....
        /*0074*/ 	.word	0xffffffff


	//   ....[13]....
        /*0078*/ 	.word	0xffffffff


	//   ....[14]....
        /*007c*/ 	.word	0xffffffff


	//   ....[15]....
        /*0080*/ 	.word	0xffffffff


	//   ....[16]....
        /*0084*/ 	.word	0xffffffff


	//   ....[17]....
        /*0088*/ 	.word	0xffffffff


	//   ....[18]....
        /*008c*/ 	.word	0xffffffff


	//   ....[19]....
        /*0090*/ 	.word	0xffffffff


	//   ....[20]....
        /*0094*/ 	.word	0xffffffff


	//   ....[21]....
        /*0098*/ 	.word	0xffffffff


	//   ....[22]....
        /*009c*/ 	.word	0xffffffff


	//   ....[23]....
        /*00a0*/ 	.word	0xffffffff


	//   ....[24]....
        /*00a4*/ 	.word	0xffffffff


	//   ....[25]....
        /*00a8*/ 	.word	0xffffffff


	//   ....[26]....
        /*00ac*/ 	.word	0xffffffff


	//   ....[27]....
        /*00b0*/ 	.word	0xffffffff


	//   ....[28]....
        /*00b4*/ 	.word	0xffffffff


	//   ....[29]....
        /*00b8*/ 	.word	0xffffffff


	//   ....[30]....
        /*00bc*/ 	.word	0xffffffff


	//   ....[31]....
        /*00c0*/ 	.word	0xffffffff


	//   ....[32]....
        /*00c4*/ 	.word	0xffffffff


	//   ....[33]....
        /*00c8*/ 	.word	0xffffffff


	//   ....[34]....
        /*00cc*/ 	.word	0xffffffff


	//   ....[35]....
        /*00d0*/ 	.word	0xffffffff


	//   ....[36]....
        /*00d4*/ 	.word	0xffffffff


	//   ....[37]....
        /*00d8*/ 	.word	0xffffffff


	//   ....[38]....
        /*00dc*/ 	.word	0xffffffff


	//   ....[39]....
        /*00e0*/ 	.word	0xffffffff


	//   ....[40]....
        /*00e4*/ 	.word	0xffffffff


	//   ....[41]....
        /*00e8*/ 	.word	0xffffffff


	//   ....[42]....
        /*00ec*/ 	.word	0xffffffff


	//   ....[43]....
        /*00f0*/ 	.word	0xffffffff


	//   ....[44]....
        /*00f4*/ 	.word	0xffffffff


	//   ....[45]....
        /*00f8*/ 	.word	0xffffffff


	//   ....[46]....
        /*00fc*/ 	.word	0xffffffff


	//   ....[47]....
        /*0100*/ 	.word	0xffffffff


	//   ....[48]....
        /*0104*/ 	.word	0xffffffff


	//   ....[49]....
        /*0108*/ 	.word	0xffffffff


	//   ....[50]....
        /*010c*/ 	.word	0xffffffff


	//   ....[51]....
        /*0110*/ 	.word	0xffffffff


	//   ....[52]....
        /*0114*/ 	.word	0xffffffff


	//   ....[53]....
        /*0118*/ 	.word	0xffffffff


	//   ....[54]....
        /*011c*/ 	.word	0xffffffff


	//   ....[55]....
        /*0120*/ 	.word	0xffffffff


	//   ....[56]....
        /*0124*/ 	.word	0xffffffff


	//   ....[57]....
        /*0128*/ 	.word	0xffffffff


	//   ....[58]....
        /*012c*/ 	.word	0xffffffff


	//   ....[59]....
        /*0130*/ 	.word	0xffffffff


	//   ....[60]....
        /*0134*/ 	.word	0xffffffff


	//   ....[61]....
        /*0138*/ 	.word	0xffffffff


	//   ....[62]....
        /*013c*/ 	.word	0xffffffff


	//   ....[63]....
        /*0140*/ 	.word	0xffffffff


	//   ....[64]....
        /*0144*/ 	.word	0xffffffff


	//   ....[65]....
        /*0148*/ 	.word	0xffffffff


	//   ....[66]....
        /*014c*/ 	.word	0xffffffff


	//   ....[67]....
        /*0150*/ 	.word	0xffffffff


	//   ....[68]....
        /*0154*/ 	.word	0xffffffff


	//   ....[69]....
        /*0158*/ 	.word	0x0500000f


	//   ....[70]....
        /*015c*/ 	.word	0x0500000f


	//   ....[71]....
        /*0160*/ 	.word	0x0500000f


	//   ....[72]....
        /*0164*/ 	.word	0x0500000f


	//   ....[73]....
        /*0168*/ 	.word	0x0500000f


	//   ....[74]....
        /*016c*/ 	.word	0x0500000f


	//   ....[75]....
        /*0170*/ 	.word	0x0500000f


	//   ....[76]....
        /*0174*/ 	.word	0x0500000f


	//   ....[77]....
        /*0178*/ 	.word	0x0500000f


	//   ....[78]....
        /*017c*/ 	.word	0x0500000f


	//   ....[79]....
        /*0180*/ 	.word	0x0500000f


	//   ....[80]....
        /*0184*/ 	.word	0x0500000f


	//   ....[81]....
        /*0188*/ 	.word	0x0500000f


	//   ....[82]....
        /*018c*/ 	.word	0x0500000f


	//   ....[83]....
        /*0190*/ 	.word	0x0500000f


	//   ....[84]....
        /*0194*/ 	.word	0x0500000f


	//   ....[85]....
        /*0198*/ 	.word	0x0500000f


	//   ....[86]....
        /*019c*/ 	.word	0x0500000f


	//   ....[87]....
        /*01a0*/ 	.word	0x0500000f


	//   ....[88]....
        /*01a4*/ 	.word	0x0500000f


	//   ....[89]....
        /*01a8*/ 	.word	0x0500000f


	//   ....[90]....
        /*01ac*/ 	.word	0x0500000f


	//   ....[91]....
        /*01b0*/ 	.word	0x0500000f


	//   ....[92]....
        /*01b4*/ 	.word	0x0500000f


	//   ....[93]....
        /*01b8*/ 	.word	0x0500000f


	//   ....[94]....
        /*01bc*/ 	.word	0x0500000f


	//----- nvinfo : EIATTR_COOP_GROUP_INSTR_OFFSETS
	.align		4
.L_173:
        /*01c0*/ 	.byte	0x04, 0x28
        /*01c2*/ 	.short	(.L_175 - .L_174)


	//   ....[0]....
.L_174:
        /*01c4*/ 	.word	0x00000060


	//   ....[1]....
        /*01c8*/ 	.word	0x00000130


	//   ....[2]....
        /*01cc*/ 	.word	0x00000180


	//   ....[3]....
        /*01d0*/ 	.word	0x000003b0


	//   ....[4]....
        /*01d4*/ 	.word	0x00000510


	//   ....[5]....
        /*01d8*/ 	.word	0x00000630


	//   ....[6]....
        /*01dc*/ 	.word	0x00000790


	//   ....[7]....
        /*01e0*/ 	.word	0x000014a0


	//   ....[8]....
        /*01e4*/ 	.word	0x00001bf0


	//   ....[9]....
        /*01e8*/ 	.word	0x00001f00


	//   ....[10]....
        /*01ec*/ 	.word	0x00003180


	//   ....[11]....
        /*01f0*/ 	.word	0x000032b0


	//   ....[12]....
        /*01f4*/ 	.word	0x00003c40


	//   ....[13]....
        /*01f8*/ 	.word	0x00003cc0


	//   ....[14]....
        /*01fc*/ 	.word	0x00005160


	//   ....[15]....
        /*0200*/ 	.word	0x000053e0


	//   ....[16]....
        /*0204*/ 	.word	0x00005f30


	//   ....[17]....
        /*0208*/ 	.word	0x00005f50


	//   ....[18]....
        /*020c*/ 	.word	0x000069d0


	//   ....[19]....
        /*0210*/ 	.word	0x00006a50


	//   ....[20]....
        /*0214*/ 	.word	0x00008160


	//   ....[21]....
        /*0218*/ 	.word	0x00008190


	//   ....[22]....
        /*021c*/ 	.word	0x00008720


	//   ....[23]....
        /*0220*/ 	.word	0x000087a0


	//   ....[24]....
        /*0224*/ 	.word	0x00009cf0


	//   ....[25]....
        /*0228*/ 	.word	0x0000a130


	//   ....[26]....
        /*022c*/ 	.word	0x0000acc0


	//   ....[27]....
        /*0230*/ 	.word	0x0000ace0


	//   ....[28]....
        /*0234*/ 	.word	0x0000b6d0


	//   ....[29]....
        /*0238*/ 	.word	0x0000b750


	//   ....[30]....
        /*023c*/ 	.word	0x0000c600


	//   ....[31]....
        /*0240*/ 	.word	0x0000c630


	//   ....[32]....
        /*0244*/ 	.word	0x0000c720


	//   ....[33]....
        /*0248*/ 	.word	0x0000c730


	//   ....[34]....
        /*024c*/ 	.word	0x0000d4c0


	//   ....[35]....
        /*0250*/ 	.word	0x0000d500


	//   ....[36]....
        /*0254*/ 	.word	0x0000d540


	//   ....[37]....
        /*0258*/ 	.word	0x0000d560


	//   ....[38]....
        /*025c*/ 	.word	0x0000d580


	//   ....[39]....
        /*0260*/ 	.word	0x0000d590


	//   ....[40]....
        /*0264*/ 	.word	0x0000d8d0


	//   ....[41]....
        /*0268*/ 	.word	0x0000d8e0


	//   ....[42]....
        /*026c*/ 	.word	0x0000e000


	//   ....[43]....
        /*0270*/ 	.word	0x0000eeb0


	//   ....[44]....
        /*0274*/ 	.word	0x0000f830


	//   ....[45]....
        /*0278*/ 	.word	0x0000f860


	//   ....[46]....
        /*027c*/ 	.word	0x0000f890


	//   ....[47]....
        /*0280*/ 	.word	0x0000f8b0


	//   ....[48]....
        /*0284*/ 	.word	0x0000f8c0


	//   ....[49]....
        /*0288*/ 	.word	0x0000f910


	//   ....[50]....
        /*028c*/ 	.word	0x0000f970


	//   ....[51]....
        /*0290*/ 	.word	0x0000f990


	//   ....[52]....
        /*0294*/ 	.word	0x0000f9f0


	//   ....[53]....
        /*0298*/ 	.word	0x0000fa20


	//   ....[54]....
        /*029c*/ 	.word	0x0000fa90


	//   ....[55]....
        /*02a0*/ 	.word	0x0000fac0


	//   ....[56]....
        /*02a4*/ 	.word	0x0000faf0


	//   ....[57]....
        /*02a8*/ 	.word	0x0000fb20


	//   ....[58]....
        /*02ac*/ 	.word	0x0000fb70


	//   ....[59]....
        /*02b0*/ 	.word	0x0000fb90


	//   ....[60]....
        /*02b4*/ 	.word	0x0000fbd0


	//   ....[61]....
        /*02b8*/ 	.word	0x0000fc00


	//   ....[62]....
        /*02bc*/ 	.word	0x0000fc30


	//   ....[63]....
        /*02c0*/ 	.word	0x0000fca0


	//   ....[64]....
        /*02c4*/ 	.word	0x0000fd20


	//   ....[65]....
        /*02c8*/ 	.word	0x0000fd30


	//   ....[66]....
        /*02cc*/ 	.word	0x0000fd60


	//   ....[67]....
        /*02d0*/ 	.word	0x0000fd90


	//   ....[68]....
        /*02d4*/ 	.word	0x00011650


	//   ....[69]....
        /*02d8*/ 	.word	0x00011c70


	//   ....[70]....
        /*02dc*/ 	.word	0x00011de0


	//   ....[71]....
        /*02e0*/ 	.word	0x00011e30


	//   ....[72]....
        /*02e4*/ 	.word	0x00011f50


	//   ....[73]....
        /*02e8*/ 	.word	0x00011fa0


	//   ....[74]....
        /*02ec*/ 	.word	0x00012030


	//   ....[75]....
        /*02f0*/ 	.word	0x000120e0


	//   ....[76]....
        /*02f4*/ 	.word	0x00012180


	//   ....[77]....
        /*02f8*/ 	.word	0x00012220


	//   ....[78]....
        /*02fc*/ 	.word	0x000122b0


	//   ....[79]....
        /*0300*/ 	.word	0x00012350


	//   ....[80]....
        /*0304*/ 	.word	0x000123f0


	//   ....[81]....
        /*0308*/ 	.word	0x00012480


	//   ....[82]....
        /*030c*/ 	.word	0x00012510


	//   ....[83]....
        /*0310*/ 	.word	0x000125c0


	//   ....[84]....
        /*0314*/ 	.word	0x00012620


	//   ....[85]....
        /*0318*/ 	.word	0x000126d0


	//   ....[86]....
        /*031c*/ 	.word	0x00012760


	//   ....[87]....
        /*0320*/ 	.word	0x00012840


	//   ....[88]....
        /*0324*/ 	.word	0x000128a0


	//   ....[89]....
        /*0328*/ 	.word	0x00012960


	//   ....[90]....
        /*032c*/ 	.word	0x000129c0


	//   ....[91]....
        /*0330*/ 	.word	0x00012a80


	//   ....[92]....
        /*0334*/ 	.word	0x00012b00


	//   ....[93]....
        /*0338*/ 	.word	0x00012bb0


	//   ....[94]....
        /*033c*/ 	.word	0x00012f80


	//----- nvinfo : EIATTR_REG_RECONFIG
	.align		4
.L_175:
        /*0340*/ 	.byte	0x01, 0x54
	.zero		2


	//----- nvinfo : EIATTR_SYSCALL_OFFSETS
	.align		4
        /*0344*/ 	.byte	0x04, 0x46
        /*0346*/ 	.short	(.L_177 - .L_176)


	//   ....[0]....
.L_176:
        /*0348*/ 	.word	0x00001660


	//   ....[1]....
        /*034c*/ 	.word	0x0000eb60


	//   ....[2]....
        /*0350*/ 	.word	0x0000eca0


	//   ....[3]....
        /*0354*/ 	.word	0x0000ed90


	//   ....[4]....
        /*0358*/ 	.word	0x0000f410


	//----- nvinfo : EIATTR_MBARRIER_INSTR_OFFSETS
	.align		4
.L_177:
        /*035c*/ 	.byte	0x04, 0x39
        /*035e*/ 	.short	(.L_179 - .L_178)


	//   ....[0]....
.L_178:
        /*0360*/ 	.word	0x00000260
        /*0364*/ 	.word	0x000000ff
        /*0368*/ 	.word	0x00016800
        /*036c*/ 	.short	0x0100
        /*036e*/ 	.byte	0x08
	.zero		1


	//   ....[1]....
        /*0370*/ 	.word	0x00000270
        /*0374*/ 	.word	0x000000ff
        /*0378*/ 	.word	0x00016820
        /*037c*/ 	.short	0x0100
        /*037e*/ 	.byte	0x08
	.zero		1


	//   ....[2]....
        /*0380*/ 	.word	0x00000360
        /*0384*/ 	.word	0x000000ff
        /*0388*/ 	.word	0x00016830
        /*038c*/ 	.short	0x0100
        /*038e*/ 	.byte	0x08
	.zero		1


	//   ....[3]....
        /*0390*/ 	.word	0x00000370
        /*0394*/ 	.word	0x000000ff
        /*0398*/ 	.word	0x00016840
        /*039c*/ 	.short	0x0100
        /*039e*/ 	.byte	0x08
	.zero		1


	//   ....[4]....
        /*03a0*/ 	.word	0x00000380
        /*03a4*/ 	.word	0x000000ff
        /*03a8*/ 	.word	0x00016838
        /*03ac*/ 	.short	0x0100
        /*03ae*/ 	.byte	0x08
	.zero		1


	//   ....[5]....
        /*03b0*/ 	.word	0x00000390
        /*03b4*/ 	.word	0x000000ff
        /*03b8*/ 	.word	0x00016848
        /*03bc*/ 	.short	0x0100
        /*03be*/ 	.byte	0x08
	.zero		1


	//   ....[6]....
        /*03c0*/ 	.word	0x000004c0
        /*03c4*/ 	.word	0x000000ff
        /*03c8*/ 	.word	0x00016850
        /*03cc*/ 	.short	0x0100
        /*03ce*/ 	.byte	0x08
	.zero		1


	//   ....[7]....
        /*03d0*/ 	.word	0x000004d0
        /*03d4*/ 	.word	0x000000ff
        /*03d8*/ 	.word	0x00016860
        /*03dc*/ 	.short	0x0100
        /*03de*/ 	.byte	0x08
	.zero		1


	//   ....[8]....
        /*03e0*/ 	.word	0x000004e0
        /*03e4*/ 	.word	0x000000ff
        /*03e8*/ 	.word	0x00016858
        /*03ec*/ 	.short	0x0100
        /*03ee*/ 	.byte	0x08
	.zero		1


	//   ....[9]....
        /*03f0*/ 	.word	0x000004f0
        /*03f4*/ 	.word	0x000000ff
        /*03f8*/ 	.word	0x00016868
        /*03fc*/ 	.short	0x0100
        /*03fe*/ 	.byte	0x08
	.zero		1


	//   ....[10]....
        /*0400*/ 	.word	0x000005e0
        /*0404*/ 	.word	0x000000ff
        /*0408*/ 	.word	0x00016870
        /*040c*/ 	.short	0x0100
        /*040e*/ 	.byte	0x06
	.zero		1


	//   ....[11]....
        /*0410*/ 	.word	0x000005f0
        /*0414*/ 	.word	0x000000ff
        /*0418*/ 	.word	0x00016880
        /*041c*/ 	.short	0x0100
        /*041e*/ 	.byte	0x06
	.zero		1


	//   ....[12]....
        /*0420*/ 	.word	0x00000600
        /*0424*/ 	.word	0x000000ff
        /*0428*/ 	.word	0x00016878
        /*042c*/ 	.short	0x0100
        /*042e*/ 	.byte	0x06
	.zero		1


	//   ....[13]....
        /*0430*/ 	.word	0x00000610
        /*0434*/ 	.word	0x000000ff
        /*0438*/ 	.word	0x00016888
        /*043c*/ 	.short	0x0100
        /*043e*/ 	.byte	0x06
	.zero		1


	//   ....[14]....
        /*0440*/ 	.word	0x00000740
        /*0444*/ 	.word	0x000000ff
        /*0448*/ 	.word	0x00016890
        /*044c*/ 	.short	0x0100
        /*044e*/ 	.byte	0x08
	.zero		1


	//   ....[15]....
        /*0450*/ 	.word	0x00000750
        /*0454*/ 	.word	0x000000ff
        /*0458*/ 	.word	0x000168a0
        /*045c*/ 	.short	0x0100
        /*045e*/ 	.byte	0x08
	.zero		1


	//   ....[16]....
        /*0460*/ 	.word	0x00000760
        /*0464*/ 	.word	0x000000ff
        /*0468*/ 	.word	0x00016898
        /*046c*/ 	.short	0x0100
        /*046e*/ 	.byte	0x08
	.zero		1


	//   ....[17]....
        /*0470*/ 	.word	0x00000770
        /*0474*/ 	.word	0x000000ff
        /*0478*/ 	.word	0x000168a8
        /*047c*/ 	.short	0x0100
        /*047e*/ 	.byte	0x08
	.zero		1


	//   ....[18]....
        /*0480*/ 	.word	0x000008a0
        /*0484*/ 	.word	0x000000ff
        /*0488*/ 	.word	0x000168b0
        /*048c*/ 	.short	0x0100
        /*048e*/ 	.byte	0x08
	.zero		1


	//   ....[19]....
        /*0490*/ 	.word	0x000008b0
        /*0494*/ 	.word	0x000000ff
        /*0498*/ 	.word	0x000168c0
        /*049c*/ 	.short	0x0100
        /*049e*/ 	.byte	0x08
	.zero		1


	//   ....[20]....
        /*04a0*/ 	.word	0x000008c0
        /*04a4*/ 	.word	0x000000ff
        /*04a8*/ 	.word	0x000168b8
        /*04ac*/ 	.short	0x0100
        /*04ae*/ 	.byte	0x08
	.zero		1


	//   ....[21]....
        /*04b0*/ 	.word	0x000008d0
        /*04b4*/ 	.word	0x000000ff
        /*04b8*/ 	.word	0x000168c8
        /*04bc*/ 	.short	0x0100
        /*04be*/ 	.byte	0x08
	.zero		1


	//   ....[22]....
        /*04c0*/ 	.word	0x00001680
        /*04c4*/ 	.word	0x000000ff
        /*04c8*/ 	.word	0x00016800
        /*04cc*/ 	.short	0x010a
        /*04ce*/ 	.byte	0x26
	.zero		1


	//   ....[23]....
        /*04d0*/ 	.word	0x000016f0
        /*04d4*/ 	.word	0x000000ff
        /*04d8*/ 	.word	0x00016830
        /*04dc*/ 	.short	0x010a
        /*04de*/ 	.byte	0x26
	.zero		1


	//   ....[24]....
        /*04e0*/ 	.word	0x00001760
        /*04e4*/ 	.word	0x000000ff
        /*04e8*/ 	.word	0x00016830
        /*04ec*/ 	.short	0x010a
        /*04ee*/ 	.byte	0x26
	.zero		1


	//   ....[25]....
        /*04f0*/ 	.word	0x00001d30
        /*04f4*/ 	.word	0x00000004
        /*04f8*/ 	.word	0x00000000
        /*04fc*/ 	.short	0x0101
        /*04fe*/ 	.byte	0x3f
	.zero		1


	//   ....[26]....
        /*0500*/ 	.word	0x00004b30
        /*0504*/ 	.word	0x000000ff
        /*0508*/ 	.word	0x00016830
        /*050c*/ 	.short	0x010a
        /*050e*/ 	.byte	0x0a
	.zero		1


	//   ....[27]....
        /*0510*/ 	.word	0x00004b70
        /*0514*/ 	.word	0x000000ff
        /*0518*/ 	.word	0x00016830
        /*051c*/ 	.short	0x010a
        /*051e*/ 	.byte	0x0a
	.zero		1


	//   ....[28]....
        /*0520*/ 	.word	0x00004d70
        /*0524*/ 	.word	0x000000ff
        /*0528*/ 	.word	0x00016850
        /*052c*/ 	.short	0x010a
        /*052e*/ 	.byte	0x0a
	.zero		1


	//   ....[29]....
        /*0530*/ 	.word	0x00004db0
        /*0534*/ 	.word	0x000000ff
        /*0538*/ 	.word	0x00016850
        /*053c*/ 	.short	0x010a
        /*053e*/ 	.byte	0x0a
	.zero		1


	//   ....[30]....
        /*0540*/ 	.word	0x000051f0
        /*0544*/ 	.word	0x0000000f
        /*0548*/ 	.word	0x00000000
        /*054c*/ 	.short	0x0101
        /*054e*/ 	.byte	0x3f
	.zero		1


	//   ....[31]....
        /*0550*/ 	.word	0x00006f30
        /*0554*/ 	.word	0x0000002e
        /*0558*/ 	.word	0x00000000
        /*055c*/ 	.short	0x0101
        /*055e*/ 	.byte	0x3f
	.zero		1


	//   ....[32]....
        /*0560*/ 	.word	0x00007bb0
        /*0564*/ 	.word	0x000000ff
        /*0568*/ 	.word	0x00016830
        /*056c*/ 	.short	0x010a
        /*056e*/ 	.byte	0x0a
	.zero		1


	//   ....[33]....
        /*0570*/ 	.word	0x00007bf0
        /*0574*/ 	.word	0x000000ff
        /*0578*/ 	.word	0x00016830
        /*057c*/ 	.short	0x010a
        /*057e*/ 	.byte	0x0a
	.zero		1


	//   ....[34]....
        /*0580*/ 	.word	0x00007df0
        /*0584*/ 	.word	0x000000ff
        /*0588*/ 	.word	0x00016850
        /*058c*/ 	.short	0x010a
        /*058e*/ 	.byte	0x0a
	.zero		1


	//   ....[35]....
        /*0590*/ 	.word	0x00007e30
        /*0594*/ 	.word	0x000000ff
        /*0598*/ 	.word	0x00016850
        /*059c*/ 	.short	0x010a
        /*059e*/ 	.byte	0x0a
	.zero		1


	//   ....[36]....
        /*05a0*/ 	.word	0x000090e0
        /*05a4*/ 	.word	0x0000001f
        /*05a8*/ 	.word	0x00000000
        /*05ac*/ 	.short	0x0101
        /*05ae*/ 	.byte	0x3f
	.zero		1


	//   ....[37]....
        /*05b0*/ 	.word	0x00009290
        /*05b4*/ 	.word	0x0000001f
        /*05b8*/ 	.word	0x00000000
        /*05bc*/ 	.short	0x0101
        /*05be*/ 	.byte	0x3f
	.zero		1


	//   ....[38]....
        /*05c0*/ 	.word	0x00009900
        /*05c4*/ 	.word	0x000000ff
        /*05c8*/ 	.word	0x00016830
        /*05cc*/ 	.short	0x010a
        /*05ce*/ 	.byte	0x0a
	.zero		1


	//   ....[39]....
        /*05d0*/ 	.word	0x00009940
        /*05d4*/ 	.word	0x000000ff
        /*05d8*/ 	.word	0x00016830
        /*05dc*/ 	.short	0x010a
        /*05de*/ 	.byte	0x0a
	.zero		1


	//   ....[40]....
        /*05e0*/ 	.word	0x00009b30
        /*05e4*/ 	.word	0x000000ff
        /*05e8*/ 	.word	0x00016850
        /*05ec*/ 	.short	0x010a
        /*05ee*/ 	.byte	0x0a
	.zero		1


	//   ....[41]....
        /*05f0*/ 	.word	0x00009b70
        /*05f4*/ 	.word	0x000000ff
        /*05f8*/ 	.word	0x00016850
        /*05fc*/ 	.short	0x010a
        /*05fe*/ 	.byte	0x0a
	.zero		1


	//   ....[42]....
        /*0600*/ 	.word	0x00009f70
        /*0604*/ 	.word	0x0000000f
        /*0608*/ 	.word	0x00000000
        /*060c*/ 	.short	0x0101
        /*060e*/ 	.byte	0x3f
	.zero		1


	//   ....[43]....
        /*0610*/ 	.word	0x0000bc30
        /*0614*/ 	.word	0x0000002e
        /*0618*/ 	.word	0x00000000
        /*061c*/ 	.short	0x0101
        /*061e*/ 	.byte	0x3f
	.zero		1


	//   ....[44]....
        /*0620*/ 	.word	0x0000c570
        /*0624*/ 	.word	0x000000ff
        /*0628*/ 	.word	0x00016850
        /*062c*/ 	.short	0x010a
        /*062e*/ 	.byte	0x07
	.zero		1


	//   ....[45]....
        /*0630*/ 	.word	0x0000c5b0
        /*0634*/ 	.word	0x000000ff
        /*0638*/ 	.word	0x00016850
        /*063c*/ 	.short	0x010a
        /*063e*/ 	.byte	0x07
	.zero		1


	//   ....[46]....
        /*0640*/ 	.word	0x0000cac0
        /*0644*/ 	.word	0x0000000d
        /*0648*/ 	.word	0x00000000
        /*064c*/ 	.short	0x0101
        /*064e*/ 	.byte	0x3f
	.zero		1


	//   ....[47]....
        /*0650*/ 	.word	0x0000d570
        /*0654*/ 	.word	0x000000ff
        /*0658*/ 	.word	0x00000000
        /*065c*/ 	.short	0x0101
        /*065e*/ 	.byte	0x04
	.zero		1


	//   ....[48]....
        /*0660*/ 	.word	0x0000f0b0
        /*0664*/ 	.word	0x000000ff
        /*0668*/ 	.word	0x00016840
        /*066c*/ 	.short	0x010a
        /*066e*/ 	.byte	0x26
	.zero		1


	//   ....[49]....
        /*0670*/ 	.word	0x0000feb0
        /*0674*/ 	.word	0x000000ff
        /*0678*/ 	.word	0x00016800
        /*067c*/ 	.short	0x0107
        /*067e*/ 	.byte	0x26
	.zero		1


	//   ....[50]....
        /*0680*/ 	.word	0x0000fef0
        /*0684*/ 	.word	0x000000ff
        /*0688*/ 	.word	0x00016800
        /*068c*/ 	.short	0x0101
        /*068e*/ 	.byte	0x26
	.zero		1


	//   ....[51]....
        /*0690*/ 	.word	0x0000ff20
        /*0694*/ 	.word	0x000000ff
        /*0698*/ 	.word	0x00016820
        /*069c*/ 	.short	0x010a
        /*069e*/ 	.byte	0x26
	.zero		1


	//   ....[52]....
        /*06a0*/ 	.word	0x000102b0
        /*06a4*/ 	.word	0x000000ff
        /*06a8*/ 	.word	0x00016848
        /*06ac*/ 	.short	0x010a
        /*06ae*/ 	.byte	0x26
	.zero		1


	//   ....[53]....
        /*06b0*/ 	.word	0x000104a0
        /*06b4*/ 	.word	0x000000ff
        /*06b8*/ 	.word	0x00016860
        /*06bc*/ 	.short	0x010a
        /*06be*/ 	.byte	0x26
	.zero		1


	//   ....[54]....
        /*06c0*/ 	.word	0x00010880
        /*06c4*/ 	.word	0x000000ff
        /*06c8*/ 	.word	0x00016840
        /*06cc*/ 	.short	0x010a
        /*06ce*/ 	.byte	0x26
	.zero		1


	//   ....[55]....
        /*06d0*/ 	.word	0x00010aa0
        /*06d4*/ 	.word	0x000000ff
        /*06d8*/ 	.word	0x00016868
        /*06dc*/ 	.short	0x010a
        /*06de*/ 	.byte	0x26
	.zero		1


	//   ....[56]....
        /*06e0*/ 	.word	0x00010ec0
        /*06e4*/ 	.word	0x000000ff
        /*06e8*/ 	.word	0x00016848
        /*06ec*/ 	.short	0x010a
        /*06ee*/ 	.byte	0x26
	.zero		1


	//   ....[57]....
        /*06f0*/ 	.word	0x000110c0
        /*06f4*/ 	.word	0x000000ff
        /*06f8*/ 	.word	0x00016860
        /*06fc*/ 	.short	0x010a
        /*06fe*/ 	.byte	0x26
	.zero		1


	//   ....[58]....
        /*0700*/ 	.word	0x00011360
        /*0704*/ 	.word	0x00000004
        /*0708*/ 	.word	0x00016860
        /*070c*/ 	.short	0x010a
        /*070e*/ 	.byte	0x3f
	.zero		1


	//   ....[59]....
        /*0710*/ 	.word	0x00011610
        /*0714*/ 	.word	0x00000007
        /*0718*/ 	.word	0x00016820
        /*071c*/ 	.short	0x010a
        /*071e*/ 	.byte	0x3f
	.zero		1


	//   ....[60]....
        /*0720*/ 	.word	0x00011760
        /*0724*/ 	.word	0x00000006
        /*0728*/ 	.word	0x00000000
        /*072c*/ 	.short	0x010a
        /*072e*/ 	.byte	0x3f
	.zero		1


	//   ....[61]....
        /*0730*/ 	.word	0x000117d0
        /*0734*/ 	.word	0x00000003
        /*0738*/ 	.word	0x00000000
        /*073c*/ 	.short	0x010a
        /*073e*/ 	.byte	0x3f
	.zero		1


	//   ....[62]....
        /*0740*/ 	.word	0x00011830
        /*0744*/ 	.word	0x00000000
        /*0748*/ 	.word	0x00000000
        /*074c*/ 	.short	0x010a
        /*074e*/ 	.byte	0x3f
	.zero		1


	//   ....[63]....
        /*0750*/ 	.word	0x00011860
        /*0754*/ 	.word	0x00000003
        /*0758*/ 	.word	0x00000000
        /*075c*/ 	.short	0x010a
        /*075e*/ 	.byte	0x3f
	.zero		1


	//   ....[64]....
        /*0760*/ 	.word	0x000118d0
        /*0764*/ 	.word	0x00000003
        /*0768*/ 	.word	0x00016800
        /*076c*/ 	.short	0x010a
        /*076e*/ 	.byte	0x3f
	.zero		1


	//   ....[65]....
        /*0770*/ 	.word	0x00011930
        /*0774*/ 	.word	0x00000003
        /*0778*/ 	.word	0x00016830
        /*077c*/ 	.short	0x010a
        /*077e*/ 	.byte	0x3f
	.zero		1


	//   ....[66]....
        /*0780*/ 	.word	0x00011990
        /*0784*/ 	.word	0x00000008
        /*0788*/ 	.word	0x00016830
        /*078c*/ 	.short	0x010a
        /*078e*/ 	.byte	0x3f
	.zero		1


	//   ....[67]....
        /*0790*/ 	.word	0x000119f0
        /*0794*/ 	.word	0x00000008
        /*0798*/ 	.word	0x00016850
        /*079c*/ 	.short	0x010a
        /*079e*/ 	.byte	0x3f
	.zero		1


	//   ....[68]....
        /*07a0*/ 	.word	0x00011a50
        /*07a4*/ 	.word	0x00000007
        /*07a8*/ 	.word	0x00016830
        /*07ac*/ 	.short	0x010a
        /*07ae*/ 	.byte	0x3f
	.zero		1


	//   ....[69]....
        /*07b0*/ 	.word	0x00011ab0
        /*07b4*/ 	.word	0x00000007
        /*07b8*/ 	.word	0x00016850
        /*07bc*/ 	.short	0x010a
        /*07be*/ 	.byte	0x3f
	.zero		1


	//   ....[70]....
        /*07c0*/ 	.word	0x00011b10
        /*07c4*/ 	.word	0x00000007
        /*07c8*/ 	.word	0x00016830
        /*07cc*/ 	.short	0x010a
        /*07ce*/ 	.byte	0x3f
	.zero		1


	//   ....[71]....
        /*07d0*/ 	.word	0x00011b70
        /*07d4*/ 	.word	0x00000007
        /*07d8*/ 	.word	0x00016850
        /*07dc*/ 	.short	0x010a
        /*07de*/ 	.byte	0x3f
	.zero		1


	//   ....[72]....
        /*07e0*/ 	.word	0x00011bd0
        /*07e4*/ 	.word	0x00000003
        /*07e8*/ 	.word	0x00016850
        /*07ec*/ 	.short	0x010a
        /*07ee*/ 	.byte	0x3f
	.zero		1


	//   ....[73]....
        /*07f0*/ 	.word	0x00011d30
        /*07f4*/ 	.word	0x00000003
        /*07f8*/ 	.word	0x00016840
        /*07fc*/ 	.short	0x010a
        /*07fe*/ 	.byte	0x3f
	.zero		1


	//   ....[74]....
        /*0800*/ 	.word	0x00012bf0
        /*0804*/ 	.word	0x00000005
        /*0808*/ 	.word	0x00016820
        /*080c*/ 	.short	0x010a
        /*080e*/ 	.byte	0x3f
	.zero		1


	//   ....[75]....
        /*0810*/ 	.word	0x00012c50
        /*0814*/ 	.word	0x00000005
        /*0818*/ 	.word	0x00016848
        /*081c*/ 	.short	0x010a
        /*081e*/ 	.byte	0x3f
	.zero		1


	//   ....[76]....
        /*0820*/ 	.word	0x00012cb0
        /*0824*/ 	.word	0x00000005
        /*0828*/ 	.word	0x00016860
        /*082c*/ 	.short	0x010a
        /*082e*/ 	.byte	0x3f
	.zero		1


	//   ....[77]....
        /*0830*/ 	.word	0x00012d10
        /*0834*/ 	.word	0x00000005
        /*0838*/ 	.word	0x00016840
        /*083c*/ 	.short	0x010a
        /*083e*/ 	.byte	0x3f
	.zero		1


	//   ....[78]....
        /*0840*/ 	.word	0x00012d70
        /*0844*/ 	.word	0x00000005
        /*0848*/ 	.word	0x00016868
        /*084c*/ 	.short	0x010a
        /*084e*/ 	.byte	0x3f
	.zero		1


	//   ....[79]....
        /*0850*/ 	.word	0x00012dd0
        /*0854*/ 	.word	0x00000004
        /*0858*/ 	.word	0x00016848
        /*085c*/ 	.short	0x010a
        /*085e*/ 	.byte	0x3f
	.zero		1


	//   ....[80]....
        /*0860*/ 	.word	0x00012e30
        /*0864*/ 	.word	0x00000004
        /*0868*/ 	.word	0x00016860
        /*086c*/ 	.short	0x010a
        /*086e*/ 	.byte	0x3f
	.zero		1


	//   ....[81]....
        /*0870*/ 	.word	0x00012e80
        /*0874*/ 	.word	0x00000004
        /*0878*/ 	.word	0x00016860
        /*087c*/ 	.short	0x010a
        /*087e*/ 	.byte	0x3f
	.zero		1


	//   ....[82]....
        /*0880*/ 	.word	0x00012ed0
        /*0884*/ 	.word	0x00000007
        /*0888*/ 	.word	0x00016820
        /*088c*/ 	.short	0x010a
        /*088e*/ 	.byte	0x3f
	.zero		1


	//   ....[83]....
        /*0890*/ 	.word	0x00013040
        /*0894*/ 	.word	0x00000006
        /*0898*/ 	.word	0x00000000
        /*089c*/ 	.short	0x010a
        /*089e*/ 	.byte	0x3f
	.zero		1


	//   ....[84]....
        /*08a0*/ 	.word	0x00013090
        /*08a4*/ 	.word	0x00000003
        /*08a8*/ 	.word	0x00000000
        /*08ac*/ 	.short	0x010a
        /*08ae*/ 	.byte	0x3f
	.zero		1


	//   ....[85]....
        /*08b0*/ 	.word	0x000130e0
        /*08b4*/ 	.word	0x00000000
        /*08b8*/ 	.word	0x00000000
        /*08bc*/ 	.short	0x010a
        /*08be*/ 	.byte	0x3f
	.zero		1


	//----- nvinfo : EIATTR_NUM_MBARRIERS
	.align		4
.L_179:
        /*08c0*/ 	.byte	0x03, 0x38
        /*08c2*/ 	.short	0x0016


	//----- nvinfo : EIATTR_EXIT_INSTR_OFFSETS
	.align		4
        /*08c4*/ 	.byte	0x04, 0x1c
        /*08c6*/ 	.short	(.L_181 - .L_180)


	//   ....[0]....
.L_180:
        /*08c8*/ 	.word	0x000118b0


	//----- nvinfo : EIATTR_MAX_THREADS
	.align		4
.L_181:
        /*08cc*/ 	.byte	0x04, 0x05
        /*08ce*/ 	.short	(.L_183 - .L_182)
.L_182:
        /*08d0*/ 	.word	0x00000200
        /*08d4*/ 	.word	0x00000001
        /*08d8*/ 	.word	0x00000001


	//----- nvinfo : EIATTR_CRS_STACK_SIZE
	.align		4
.L_183:
        /*08dc*/ 	.byte	0x04, 0x1e
        /*08de*/ 	.short	(.L_185 - .L_184)
.L_184:
        /*08e0*/ 	.word	0x00000000


	//----- nvinfo : EIATTR_CBANK_PARAM_SIZE
	.align		4
.L_185:
        /*08e4*/ 	.byte	0x03, 0x19
        /*08e6*/ 	.short	0x0a70


	//----- nvinfo : EIATTR_PARAM_CBANK
	.align		4
        /*08e8*/ 	.byte	0x04, 0x0a
        /*08ea*/ 	.short	(.L_187 - .L_186)
	.align		4
.L_186:
        /*08ec*/ 	.word	index@(.nv.constant0._ZN7cutlass13device_kernelIN5flash11enable_sm90INS1_16FlashAttnFwdSm90INS1_25CollectiveMainloopFwdSm90ILi2EN4cute5tupleIJNS5_1CILi1EEES8_S8_EEENS6_IJNS7_ILi192EEENS7_ILi128EEENS7_ILi64EEEEEELi64ENS_10bfloat16_tEfNS_4arch4Sm90ELb0ELb1ELb0ELb0ELb0ELb0ELb0ELb1ELb1ELb1ELb1ELb0EEENS1_21CollectiveEpilogueFwdINS6_IJSA_SC_SB_EEES9_SE_SG_Li384ELb0ELb1ELb1ELb0EEENS1_19SingleTileSchedulerILb0ELb1ELb1ELi192EEEEEEEEEvNT_6ParamsE)
        /*08f0*/ 	.short	0x0210
        /*08f2*/ 	.short	0x0a70


	//----- nvinfo : EIATTR_SW_WAR
	.align		4
.L_187:
        /*08f4*/ 	.byte	0x04, 0x36
        /*08f6*/ 	.short	(.L_189 - .L_188)
.L_188:
        /*08f8*/ 	.word	0x00000008
.L_189:


//--------------------- .nv.info._ZN7cutlass13device_kernelIN5flash11enable_sm90INS1_16FlashAttnFwdSm90INS1_25CollectiveMainloopFwdSm90ILi2EN4cute5tupleIJNS5_1CILi1EEES8_S8_EEENS6_IJNS7_ILi192EEENS7_ILi128EEENS7_ILi64EEEEEELi64ENS_10bfloat16_tEfNS_4arch4Sm90ELb0ELb1ELb0ELb1ELb0ELb0ELb0ELb1ELb1ELb1ELb1ELb0EEENS1_21CollectiveEpilogueFwdINS6_IJSA_SC_SB_EEES9_SE_SG_Li384ELb1ELb1ELb1ELb0EEENS1_36VarlenDynamicPersistentTileSchedulerILi192ELi128ELi384ELi128ELb1ELb1ELb1ELb1ELb0ELb1EEEEEEEEEvNT_6ParamsE --------------------------
	.section	.nv.info._ZN7cutlass13device_kernelIN5flash11enable_sm90INS1_16FlashAttnFwdSm90INS1_25CollectiveMainloopFwdSm90ILi2EN4cute5tupleIJNS5_1CILi1EEES8_S8_EEENS6_IJNS7_ILi192EEENS7_ILi128EEENS7_ILi64EEEEEELi64ENS_10bfloat16_tEfNS_4arch4Sm90ELb0ELb1ELb0ELb1ELb0ELb0ELb0ELb1ELb1ELb1ELb1ELb0EEENS1_21CollectiveEpilogueFwdINS6_IJSA_SC_SB_EEES9_SE_SG_Li384ELb1ELb1ELb1ELb0EEENS1_36VarlenDynamicPersistentTileSchedulerILi192ELi128ELi384ELi128ELb1ELb1ELb1ELb1ELb0ELb1EEEEEEEEEvNT_6ParamsE,"",@"SHT_CUDA_INFO"
	.sectionflags	@""
	.align	4


	//----- nvinfo : EIATTR_CUDA_API_VERSION
	.align		4
        /*0000*/ 	.byte	0x04, 0x37
        /*0002*/ 	.short	(.L_191 - .L_190)
.L_190:
        /*0004*/ 	.word	0x00000082


	//----- nvinfo : EIATTR_KPARAM_INFO
	.align		4
.L_191:
        /*0008*/ 	.byte	0x04, 0x17
        /*000a*/ 	.short	(.L_193 - .L_192)
.L_192:
        /*000c*/ 	.word	0x00000000
        /*0010*/ 	.short	0x0000
        /*0012*/ 	.short	0x0070
        /*0014*/ 	.byte	0x00, 0xf0, 0x01, 0x2a


	//----- nvinfo : EIATTR_SPARSE_MMA_MASK
	.align		4
.L_193:
        /*0018*/ 	.byte	0x03, 0x50
        /*001a*/ 	.short	0x0000


	//----- nvinfo : EIATTR_MAXREG_COUNT
	.align		4
        /*001c*/ 	.byte	0x03, 0x1b
        /*001e*/ 	.short	0x0080


	//----- nvinfo : EIATTR_NUM_BARRIERS
	.align		4
        /*0020*/ 	.byte	0x02, 0x4c
        /*0022*/ 	.byte	0x10
	.zero		1


	//----- nvinfo : EIATTR_EXTERNS
	.align		4
        /*0024*/ 	.byte	0x04, 0x0f
        /*0026*/ 	.short	(.L_195 - .L_194)


	//   ....[0]....
	.align		4
.L_194:
        /*0028*/ 	.word	index@(__assertfail)


	//----- nvinfo : EIATTR_ANNOTATIONS
	.align		4
.L_195:
        /*002c*/ 	.byte	0x04, 0x55
        /*002e*/ 	.short	(.L_197 - .L_196)


	//   ....[0]....
.L_196:
        /* <DEDUP_REMOVED lines=29> */


	//----- nvinfo : EIATTR_MERCURY_ISA_VERSION
	.align		4
.L_197:
        /*01e8*/ 	.byte	0x03, 0x5f
        /*01ea*/ 	.short	0x0101


	//----- nvinfo : EIATTR_UNUSED_LOAD_BYTE_OFFSET
	.align		4
        /*01ec*/ 	.byte	0x04, 0x44
        /*01ee*/ 	.short	(.L_199 - .L_198)


	//   ....[0]....
.L_198:
        /*01f0*/ 	.word	0x00000a40
        /*01f4*/ 	.word	0x0000fff0


	//   ....[1]....
        /*01f8*/ 	.word	0x0000d3f0
        /*01fc*/ 	.word	0x0000fff0


	//----- nvinfo : EIATTR_INT_WARP_WIDE_INSTR_OFFSETS
	.align		4
.L_199:
        /*0200*/ 	.byte	0x04, 0x31
        /*0202*/ 	.short	(.L_201 - .L_200)


	//   ....[0]....
.L_200:
        /*0204*/ 	.word	0x00000130


	//   ....[1]....
        /*0208*/ 	.word	0x00000170


	//   ....[2]....
        /*020c*/ 	.word	0x000001e0


	//   ....[3]....
        /*0210*/ 	.word	0x000114f0


	//   ....[4]....
        /*0214*/ 	.word	0x00011580


	//   ....[5]....
        /*0218*/ 	.word	0x000145d0


	//   ....[6]....
        /*021c*/ 	.word	0x00014660


	//----- nvinfo : EIATTR_COOP_GROUP_MASK_REGIDS
	.align		4
.L_201:
        /*0220*/ 	.byte	0x04, 0x29
        /*0222*/ 	.short	(.L_203 - .L_202)


	//   ....[0]....
.L_202:
        /*0224*/ 	.word	0xffffffff


	//   ....[1]....
        /*0228*/ 	.word	0xffffffff


	//   ....[2]....
        /*022c*/ 	.word	0xffffffff


	//   ....[3]....
        /*0230*/ 	.word	0xffffffff


	//   ....[4]....
        /*0234*/ 	.word	0xffffffff


	//   ....[5]....
        /*0238*/ 	.word	0xffffffff


	//   ....[6]....
        /*023c*/ 	.word	0xffffffff


	//   ....[7]....
        /*0240*/ 	.word	0xffffffff


	//   ....[8]....
        /*0244*/ 	.word	0xffffffff


	//   ....[9]....
        /*0248*/ 	.word	0xffffffff


	//   ....[10]....
        /*024c*/ 	.word	0xffffffff


	//   ....[11]....
        /*0250*/ 	.word	0xffffffff


	//   ....[12]....
        /*0254*/ 	.word	0xffffffff


	//   ....[13]....
        /*0258*/ 	.word	0xffffffff


	//   ....[14]....
        /*025c*/ 	.word	0xffffffff


	//   ....[15]....
        /*0260*/ 	.word	0xffffffff


	//   ....[16]....
        /*0264*/ 	.word	0xffffffff


	//   ....[17]....
        /*0268*/ 	.word	0xffffffff


	//   ....[18]....
        /*026c*/ 	.word	0xffffffff


	//   ....[19]....
        /*0270*/ 	.word	0xffffffff


	//   ....[20]....
        /*0274*/ 	.word	0xffffffff


	//   ....[21]....
        /*0278*/ 	.word	0xffffffff


	//   ....[22]....
        /*027c*/ 	.word	0xffffffff


	//   ....[23]....
        /*0280*/ 	.word	0xffffffff


	//   ....[24]....
        /*0284*/ 	.word	0xffffffff


	//   ....[25]....
        /*0288*/ 	.word	0xffffffff


	//   ....[26]....
        /*028c*/ 	.word	0xffffffff


	//   ....[27]....
        /*0290*/ 	.word	0xffffffff


	//   ....[28]....
        /*0294*/ 	.word	0xffffffff


	//   ....[29]....
        /*0298*/ 	.word	0xffffffff


	//   ....[30]....
        /*029c*/ 	.word	0xffffffff


	//   ....[31]....
        /*02a0*/ 	.word	0xffffffff


	//   ....[32]....
        /*02a4*/ 	.word	0xffffffff


	//   ....[33]....
        /*02a8*/ 	.word	0xffffffff


	//   ....[34]....
        /*02ac*/ 	.word	0xffffffff


	//   ....[35]....
        /*02b0*/ 	.word	0xffffffff


	//   ....[36]....
        /*02b4*/ 	.word	0xffffffff


	//   ....[37]....
        /*02b8*/ 	.word	0xffffffff


	//   ....[38]....
        /*02bc*/ 	.word	0xffffffff


	//   ....[39]....
        /*02c0*/ 	.word	0xffffffff


	//   ....[40]....
        /*02c4*/ 	.word	0xffffffff


	//   ....[41]....
        /*02c8*/ 	.word	0xffffffff


	//   ....[42]....
        /*02cc*/ 	.word	0xffffffff


	//   ....[43]....
        /*02d0*/ 	.word	0xffffffff


	//   ....[44]....
        /*02d4*/ 	.word	0xffffffff


	//   ....[45]....
        /*02d8*/ 	.word	0xffffffff


	//   ....[46]....
        /*02dc*/ 	.word	0xffffffff


	//   ....[47]....
        /*02e0*/ 	.word	0xffffffff


	//   ....[48]....
        /*02e4*/ 	.word	0xffffffff


	//   ....[49]....
        /*02e8*/ 	.word	0xffffffff


	//   ....[50]....
        /*02ec*/ 	.word	0xffffffff


	//   ....[51]....
        /*02f0*/ 	.word	0xffffffff


	//   ....[52]....
        /*02f4*/ 	.word	0xffffffff


	//   ....[53]....
        /*02f8*/ 	.word	0xffffffff


	//   ....[54]....
        /*02fc*/ 	.word	0xffffffff


	//   ....[55]....
        /*0300*/ 	.word	0xffffffff


	//   ....[56]....
        /*0304*/ 	.word	0xffffffff


	//   ....[57]....
        /*0308*/ 	.word	0xffffffff


	//   ....[58]....
        /*030c*/ 	.word	0xffffffff


	//   ....[59]....
        /*0310*/ 	.word	0xffffffff


	//   ....[60]....
        /*0314*/ 	.word	0xffffffff


	//   ....[61]....
        /*0318*/ 	.word	0xffffffff


	//   ....[62]....
        /*031c*/ 	.word	0xffffffff


	//   ....[63]....
        /*0320*/ 	.word	0xffffffff


	//   ....[64]....
        /*0324*/ 	.word	0xffffffff


	//   ....[65]....
        /*0328*/ 	.word	0xffffffff


	//   ....[66]....
        /*032c*/ 	.word	0xffffffff


	//   ....[67]....
        /*0330*/ 	.word	0xffffffff


	//   ....[68]....
        /*0334*/ 	.word	0xffffffff


	//   ....[69]....
        /*0338*/ 	.word	0xffffffff


	//   ....[70]....
        /*033c*/ 	.word	0xffffffff


	//   ....[71]....
        /*0340*/ 	.word	0xffffffff


	//   ....[72]....
        /*0344*/ 	.word	0xffffffff


	//   ....[73]....
        /*0348*/ 	.word	0xffffffff


	//   ....[74]....
        /*034c*/ 	.word	0xffffffff


	//   ....[75]....
        /*0350*/ 	.word	0xffffffff


	//   ....[76]....
        /*0354*/ 	.word	0xffffffff


	//   ....[77]....
        /*0358*/ 	.word	0xffffffff


	//   ....[78]....
        /*035c*/ 	.word	0xffffffff


	//   ....[79]....
        /*0360*/ 	.word	0xffffffff


	//   ....[80]....
        /*0364*/ 	.word	0xffffffff


	//   ....[81]....
        /*0368*/ 	.word	0xffffffff


	//   ....[82]....
        /*036c*/ 	.word	0xffffffff


	//   ....[83]....
        /*0370*/ 	.word	0xffffffff


	//   ....[84]....
        /*0374*/ 	.word	0xffffffff


	//   ....[85]....
        /*0378*/ 	.word	0xffffffff


	//   ....[86]....
        /*037c*/ 	.word	0xffffffff


	//   ....[87]....
        /*0380*/ 	.word	0xffffffff


	//   ....[88]....
        /*0384*/ 	.word	0xffffffff


	//   ....[89]....
        /*0388*/ 	.word	0xffffffff


	//   ....[90]....
        /*038c*/ 	.word	0xffffffff


	//   ....[91]....
        /*0390*/ 	.word	0xffffffff


	//   ....[92]....
        /*0394*/ 	.word	0xffffffff


	//   ....[93]....
        /*0398*/ 	.word	0xffffffff


	//   ....[94]....
        /*039c*/ 	.word	0xffffffff


	//   ....[95]....
        /*03a0*/ 	.word	0xffffffff


	//   ....[96]....
        /*03a4*/ 	.word	0xffffffff


	//   ....[97]....
        /*03a8*/ 	.word	0xffffffff


	//   ....[98]....
        /*03ac*/ 	.word	0xffffffff


	//   ....[99]....
        /*03b0*/ 	.word	0xffffffff


	//   ....[100]....
        /*03b4*/ 	.word	0xffffffff


	//   ....[101]....
        /*03b8*/ 	.word	0xffffffff


	//   ....[102]....
        /*03bc*/ 	.word	0xffffffff


	//   ....[103]....
        /*03c0*/ 	.word	0xffffffff


	//   ....[104]....
        /*03c4*/ 	.word	0xffffffff


	//   ....[105]....
        /*03c8*/ 	.word	0xffffffff


	//   ....[106]....
        /*03cc*/ 	.word	0xffffffff


	//   ....[107]....
        /*03d0*/ 	.word	0xffffffff


	//   ....[108]....
        /*03d4*/ 	.word	0xffffffff


	//   ....[109]....
        /*03d8*/ 	.word	0xffffffff


	//   ....[110]....
        /*03dc*/ 	.word	0xffffffff


	//   ....[111]....
        /*03e0*/ 	.word	0xffffffff


	//   ....[112]....
        /*03e4*/ 	.word	0xffffffff


	//   ....[113]....
        /*03e8*/ 	.word	0xffffffff


	//   ....[114]....
        /*03ec*/ 	.word	0xffffffff


	//   ....[115]....
        /*03f0*/ 	.word	0xffffffff


	//   ....[116]....
        /*03f4*/ 	.word	0xffffffff


	//   ....[117]....
        /*03f8*/ 	.word	0xffffffff


	//   ....[118]....
        /*03fc*/ 	.word	0xffffffff


	//   ....[119]....
        /*0400*/ 	.word	0x0500000f


	//   ....[120]....
        /*0404*/ 	.word	0x0500000f


	//   ....[121]....
        /*0408*/ 	.word	0x0500000f


	//   ....[122]....
        /*040c*/ 	.word	0x0500000f


	//   ....[123]....
        /*0410*/ 	.word	0x0500000f


	//   ....[124]....
        /*0414*/ 	.word	0x0500000f


	//   ....[125]....
        /*0418*/ 	.word	0x0500000f


	//   ....[126]....
        /*041c*/ 	.word	0x0500000f


	//   ....[127]....
        /*0420*/ 	.word	0x0500000f


	//   ....[128]....
        /*0424*/ 	.word	0x0500000f


	//   ....[129]....
        /*0428*/ 	.word	0x0500000f


	//   ....[130]....
        /*042c*/ 	.word	0x0500000f


	//   ....[131]....
        /*0430*/ 	.word	0x0500000f


	//   ....[132]....
        /*0434*/ 	.word	0x0500000f


	//   ....[133]....
        /*0438*/ 	.word	0x0500000f


	//   ....[134]....
        /*043c*/ 	.word	0x0500000f


	//   ....[135]....
        /*0440*/ 	.word	0x0500000f


	//   ....[136]....
        /*0444*/ 	.word	0x0500000f


	//   ....[137]....
        /*0448*/ 	.word	0x0500000f


	//   ....[138]....
        /*044c*/ 	.word	0x0500000f


	//   ....[139]....
        /*0450*/ 	.word	0x0500000f


	//   ....[140]....
        /*0454*/ 	.word	0x0500000f


	//   ....[141]....
        /*0458*/ 	.word	0x0500000f


	//   ....[142]....
        /*045c*/ 	.word	0x0500000f


	//   ....[143]....
        /*0460*/ 	.word	0x0500000f


	//   ....[144]....
        /*0464*/ 	.word	0x0500000f


	//   ....[145]....
        /*0468*/ 	.word	0x0500000f


	//   ....[146]....
        /*046c*/ 	.word	0x0500000f


	//   ....[147]....
        /*0470*/ 	.word	0x0500000f


	//   ....[148]....
        /*0474*/ 	.word	0x0500000f


	//   ....[149]....
        /*0478*/ 	.word	0x0500000f


	//   ....[150]....
        /*047c*/ 	.word	0x0500000f


	//   ....[151]....
        /*0480*/ 	.word	0x0500000f


	//   ....[152]....
        /*0484*/ 	.word	0x0500000f


	//   ....[153]....
        /*0488*/ 	.word	0x0500000f


	//   ....[154]....
        /*048c*/ 	.word	0x0500000f


	//   ....[155]....
        /*0490*/ 	.word	0x0500000f


	//   ....[156]....
        /*0494*/ 	.word	0x0500000f


	//   ....[157]....
        /*0498*/ 	.word	0x0500000f


	//   ....[158]....
        /*049c*/ 	.word	0x0500000f


	//   ....[159]....
        /*04a0*/ 	.word	0x0500000f


	//   ....[160]....
        /*04a4*/ 	.word	0x0500000f


	//   ....[161]....
        /*04a8*/ 	.word	0x0500000f


	//   ....[162]....
        /*04ac*/ 	.word	0x0500000f


	//----- nvinfo : EIATTR_COOP_GROUP_INSTR_OFFSETS
	.align		4
.L_203:
        /*04b0*/ 	.byte	0x04, 0x28
        /*04b2*/ 	.short	(.L_205 - .L_204)


	//   ....[0]....
.L_204:
        /*04b4*/ 	.word	0x00000070


	//   ....[1]....
        /*04b8*/ 	.word	0x00000140


	//   ....[2]....
        /*04bc*/ 	.word	0x00000190


	//   ....[3]....
        /*04c0*/ 	.word	0x000003c0


	//   ....[4]....
        /*04c4*/ 	.word	0x00000520


	//   ....[5]....
        /*04c8*/ 	.word	0x00000640


	//   ....[6]....
        /*04cc*/ 	.word	0x000007a0


	//   ....[7]....
        /*04d0*/ 	.word	0x00001d00


	//   ....[8]....
        /*04d4*/ 	.word	0x000022d0


	//   ....[9]....
        /*04d8*/ 	.word	0x000030f0


	//   ....[10]....
        /*04dc*/ 	.word	0x00003890


	//   ....[11]....
        /*04e0*/ 	.word	0x000039a0


	//   ....[12]....
        /*04e4*/ 	.word	0x00004290


	//   ....[13]....
        /*04e8*/ 	.word	0x000042f0


	//   ....[14]....
        /*04ec*/ 	.word	0x00005830


	//   ....[15]....
        /*04f0*/ 	.word	0x00005a80


	//   ....[16]....
        /*04f4*/ 	.word	0x00006660


	//   ....[17]....
        /*04f8*/ 	.word	0x00006760


	//   ....[18]....
        /*04fc*/ 	.word	0x00006f90


	//   ....[19]....
        /*0500*/ 	.word	0x00007000


	//   ....[20]....
        /*0504*/ 	.word	0x000087c0


	//   ....[21]....
        /*0508*/ 	.word	0x000087f0


	//   ....[22]....
        /*050c*/ 	.word	0x00008d00


	//   ....[23]....
        /*0510*/ 	.word	0x00008d70


	//   ....[24]....
        /*0514*/ 	.word	0x0000a5b0


	//   ....[25]....
        /*0518*/ 	.word	0x0000a7f0


	//   ....[26]....
        /*051c*/ 	.word	0x0000b3c0


	//   ....[27]....
        /*0520*/ 	.word	0x0000b4c0


	//   ....[28]....
        /*0524*/ 	.word	0x0000bcf0


	//   ....[29]....
        /*0528*/ 	.word	0x0000bd70


	//   ....[30]....
        /*052c*/ 	.word	0x0000ccb0


	//   ....[31]....
        /*0530*/ 	.word	0x0000ccf0


	//   ....[32]....
        /*0534*/ 	.word	0x0000ce10


	//   ....[33]....
        /*0538*/ 	.word	0x0000ce20


	//   ....[34]....
        /*053c*/ 	.word	0x0000dc90


	//   ....[35]....
        /*0540*/ 	.word	0x0000dca0


	//   ....[36]....
        /*0544*/ 	.word	0x0000dcb0


	//   ....[37]....
        /*0548*/ 	.word	0x0000dcf0


	//   ....[38]....
        /*054c*/ 	.word	0x0000e2a0


	//   ....[39]....
        /*0550*/ 	.word	0x0000e2e0


	//   ....[40]....
        /*0554*/ 	.word	0x0000e300


	//   ....[41]....
        /*0558*/ 	.word	0x0000e340


	//   ....[42]....
        /*055c*/ 	.word	0x0000e360


	//   ....[43]....
        /*0560*/ 	.word	0x0000e370


	//   ....[44]....
        /*0564*/ 	.word	0x0000e390


	//   ....[45]....
        /*0568*/ 	.word	0x0000e3b0


	//   ....[46]....
        /*056c*/ 	.word	0x0000e7d0


	//   ....[47]....
        /*0570*/ 	.word	0x0000e800


	//   ....[48]....
        /*0574*/ 	.word	0x0000ea50


	//   ....[49]....
        /*0578*/ 	.word	0x0000ea60


	//   ....[50]....
        /*057c*/ 	.word	0x0000f590


	//   ....[51]....
        /*0580*/ 	.word	0x0000f5c0


	//   ....[52]....
        /*0584*/ 	.word	0x0000f600


	//   ....[53]....
        /*0588*/ 	.word	0x0000f630


	//   ....[54]....
        /*058c*/ 	.word	0x0000f640


	//   ....[55]....
        /*0590*/ 	.word	0x0000f650


	//   ....[56]....
        /*0594*/ 	.word	0x0000f660


	//   ....[57]....
        /*0598*/ 	.word	0x0000f680


	//   ....[58]....
        /*059c*/ 	.word	0x0000f7f0


	//   ....[59]....
        /*05a0*/ 	.word	0x0000fa10


	//   ....[60]....
        /*05a4*/ 	.word	0x0000fa40


	//   ....[61]....
        /*05a8*/ 	.word	0x0000fa70


	//   ....[62]....
        /*05ac*/ 	.word	0x0000faa0


	//   ....[63]....
        /*05b0*/ 	.word	0x0000fad0


	//   ....[64]....
        /*05b4*/ 	.word	0x0000fb00


	//   ....[65]....
        /*05b8*/ 	.word	0x0000fc90


	//   ....[66]....
        /*05bc*/ 	.word	0x0000fcc0


	//   ....[67]....
        /*05c0*/ 	.word	0x0000fcf0


	//   ....[68]....
        /*05c4*/ 	.word	0x0000fd20


	//   ....[69]....
        /*05c8*/ 	.word	0x0000fd50


	//   ....[70]....
        /*05cc*/ 	.word	0x0000fd80


	//   ....[71]....
        /*05d0*/ 	.word	0x0000fe10


	//   ....[72]....
        /*05d4*/ 	.word	0x0000fe40


	//   ....[73]....
        /*05d8*/ 	.word	0x0000fe50


	//   ....[74]....
        /*05dc*/ 	.word	0x0000fe90


	//   ....[75]....
        /*05e0*/ 	.word	0x00011a70


	//   ....[76]....
        /*05e4*/ 	.word	0x00012610


	//   ....[77]....
        /*05e8*/ 	.word	0x00012630


	//   ....[78]....
        /*05ec*/ 	.word	0x000126d0


	//   ....[79]....
        /*05f0*/ 	.word	0x000126e0


	//   ....[80]....
        /*05f4*/ 	.word	0x00012750


	//   ....[81]....
        /*05f8*/ 	.word	0x00012760


	//   ....[82]....
        /*05fc*/ 	.word	0x000127d0


	//   ....[83]....
        /*0600*/ 	.word	0x000127e0


	//   ....[84]....
        /*0604*/ 	.word	0x00012850


	//   ....[85]....
        /*0608*/ 	.word	0x00012860


	//   ....[86]....
        /*060c*/ 	.word	0x000128d0


	//   ....[87]....
        /*0610*/ 	.word	0x000128e0


	//   ....[88]....
        /*0614*/ 	.word	0x00012950


	//   ....[89]....
        /*0618*/ 	.word	0x00012960


	//   ....[90]....
        /*061c*/ 	.word	0x00012970


	//   ....[91]....
        /*0620*/ 	.word	0x000129b0


	//   ....[92]....
        /*0624*/ 	.word	0x000129d0


	//   ....[93]....
        /*0628*/ 	.word	0x00012a20


	//   ....[94]....
        /*062c*/ 	.word	0x00012ae0


	//   ....[95]....
        /*0630*/ 	.word	0x00012af0


	//   ....[96]....
        /*0634*/ 	.word	0x00012b60


	//   ....[97]....
        /*0638*/ 	.word	0x00012b70


	//   ....[98]....
        /*063c*/ 	.word	0x00012bb0


	//   ....[99]....
        /*0640*/ 	.word	0x00012bd0


	//   ....[100]....
        /*0644*/ 	.word	0x00014b90


	//   ....[101]....
        /*0648*/ 	.word	0x00014ba0


	//   ....[102]....
        /*064c*/ 	.word	0x00014bf0


	//   ....[103]....
        /*0650*/ 	.word	0x00014c30


	//   ....[104]....
        /*0654*/ 	.word	0x00014c60


	//   ....[105]....
        /*0658*/ 	.word	0x00014c90


	//   ....[106]....
        /*065c*/ 	.word	0x00014cc0


	//   ....[107]....
        /*0660*/ 	.word	0x00014cf0


	//   ....[108]....
        /*0664*/ 	.word	0x00014e90


	//   ....[109]....
        /*0668*/ 	.word	0x00014ec0


	//   ....[110]....
        /*066c*/ 	.word	0x00014ef0


	//   ....[111]....
        /*0670*/ 	.word	0x00014f20


	//   ....[112]....
        /*0674*/ 	.word	0x00014f50


	//   ....[113]....
        /*0678*/ 	.word	0x00014f80


	//   ....[114]....
        /*067c*/ 	.word	0x00015040


	//   ....[115]....
        /*0680*/ 	.word	0x00015060


	//   ....[116]....
        /*0684*/ 	.word	0x00015080


	//   ....[117]....
        /*0688*/ 	.word	0x000150e0


	//   ....[118]....
        /*068c*/ 	.word	0x00015b00


	//   ....[119]....
        /*0690*/ 	.word	0x00016160


	//   ....[120]....
        /*0694*/ 	.word	0x00016340


	//   ....[121]....
        /*0698*/ 	.word	0x00016390


	//   ....[122]....
        /*069c*/ 	.word	0x000163f0


	//   ....[123]....
        /*06a0*/ 	.word	0x000164c0


	//   ....[124]....
        /*06a4*/ 	.word	0x00016520


	//   ....[125]....
        /*06a8*/ 	.word	0x00016600


	//   ....[126]....
        /*06ac*/ 	.word	0x00016660


	//   ....[127]....
        /*06b0*/ 	.word	0x00016740


	//   ....[128]....
        /*06b4*/ 	.word	0x000167a0


	//   ....[129]....
        /*06b8*/ 	.word	0x00016880


	//   ....[130]....
        /*06bc*/ 	.word	0x000168e0


	//   ....[131]....
        /*06c0*/ 	.word	0x000169c0


	//   ....[132]....
        /*06c4*/ 	.word	0x00016a20


	//   ....[133]....
        /*06c8*/ 	.word	0x00016b00


	//   ....[134]....
        /*06cc*/ 	.word	0x00016b60


	//   ....[135]....
        /*06d0*/ 	.word	0x00016c50


	//   ....[136]....
        /*06d4*/ 	.word	0x00016cc0


	//   ....[137]....
        /*06d8*/ 	.word	0x00016d90


	//   ....[138]....
        /*06dc*/ 	.word	0x00016df0


	//   ....[139]....
        /*06e0*/ 	.word	0x00016ee0


	//   ....[140]....
        /*06e4*/ 	.word	0x00016f40


	//   ....[141]....
        /*06e8*/ 	.word	0x00017010


	//   ....[142]....
        /*06ec*/ 	.word	0x00017070


	//   ....[143]....
        /*06f0*/ 	.word	0x00017130


	//   ....[144]....
        /*06f4*/ 	.word	0x00017450


	//   ....[145]....
        /*06f8*/ 	.word	0x000174f0


	//   ....[146]....
        /*06fc*/ 	.word	0x00017660


	//   ....[147]....
        /*0700*/ 	.word	0x000176d0


	//   ....[148]....
        /*0704*/ 	.word	0x00017740


	//   ....[149]....
        /*0708*/ 	.word	0x000177b0


	//   ....[150]....
        /*070c*/ 	.word	0x00017820


	//   ....[151]....
        /*0710*/ 	.word	0x000178a0


	//   ....[152]....
        /*0714*/ 	.word	0x00017920


	//   ....[153]....
        /*0718*/ 	.word	0x000179b0


	//   ....[154]....
        /*071c*/ 	.word	0x00017a20


	//   ....[155]....
        /*0720*/ 	.word	0x00017a90


	//   ....[156]....
        /*0724*/ 	.word	0x00017b00


	//   ....[157]....
        /*0728*/ 	.word	0x00017b80


	//   ....[158]....
        /*072c*/ 	.word	0x00017bf0


	//   ....[159]....
        /*0730*/ 	.word	0x00017c80


	//   ....[160]....
        /*0734*/ 	.word	0x00017ce0


	//   ....[161]....
        /*0738*/ 	.word	0x00017d70


	//   ....[162]....
        /*073c*/ 	.word	0x00017ea0


	//----- nvinfo : EIATTR_REG_RECONFIG
	.align		4
.L_205:
        /*0740*/ 	.byte	0x01, 0x54
	.zero		2


	//----- nvinfo : EIATTR_SYSCALL_OFFSETS
	.align		4
        /*0744*/ 	.byte	0x04, 0x46
        /*0746*/ 	.short	(.L_207 - .L_206)


	//   ....[0]....
.L_206:
        /*0748*/ 	.word	0x00001eb0


	//   ....[1]....
        /*074c*/ 	.word	0x000116e0


	//   ....[2]....
        /*0750*/ 	.word	0x00011830


	//   ....[3]....
        /*0754*/ 	.word	0x00011920


	//   ....[4]....
        /*0758*/ 	.word	0x00012120


	//----- nvinfo : EIATTR_MBARRIER_INSTR_OFFSETS
	.align		4
.L_207:
        /*075c*/ 	.byte	0x04, 0x39
        /*075e*/ 	.short	(.L_209 - .L_208)


	//   ....[0]....
.L_208:
        /*0760*/ 	.word	0x00000270
        /*0764*/ 	.word	0x000000ff
        /*0768*/ 	.word	0x00016800
        /*076c*/ 	.short	0x0100
        /*076e*/ 	.byte	0x08
	.zero		1


	//   ....[1]....
        /*0770*/ 	.word	0x00000280
        /*0774*/ 	.word	0x000000ff
        /*0778*/ 	.word	0x00016820
        /*077c*/ 	.short	0x0100
        /*077e*/ 	.byte	0x08
	.zero		1


	//   ....[2]....
        /*0780*/ 	.word	0x00000370
        /*0784*/ 	.word	0x000000ff
        /*0788*/ 	.word	0x00016830
        /*078c*/ 	.short	0x0100
        /*078e*/ 	.byte	0x08
	.zero		1


	//   ....[3]....
        /*0790*/ 	.word	0x00000380
        /*0794*/ 	.word	0x000000ff
        /*0798*/ 	.word	0x00016840
        /*079c*/ 	.short	0x0100
        /*079e*/ 	.byte	0x08
	.zero		1


	//   ....[4]....
        /*07a0*/ 	.word	0x00000390
        /*07a4*/ 	.word	0x000000ff
        /*07a8*/ 	.word	0x00016838
        /*07ac*/ 	.short	0x0100
        /*07ae*/ 	.byte	0x08
	.zero		1


	//   ....[5]....
        /*07b0*/ 	.word	0x000003a0
        /*07b4*/ 	.word	0x000000ff
        /*07b8*/ 	.word	0x00016848
        /*07bc*/ 	.short	0x0100
        /*07be*/ 	.byte	0x08
	.zero		1


	//   ....[6]....
        /*07c0*/ 	.word	0x000004d0
        /*07c4*/ 	.word	0x000000ff
        /*07c8*/ 	.word	0x00016850
        /*07cc*/ 	.short	0x0100
        /*07ce*/ 	.byte	0x08
	.zero		1


	//   ....[7]....
        /*07d0*/ 	.word	0x000004e0
        /*07d4*/ 	.word	0x000000ff
        /*07d8*/ 	.word	0x00016860
        /*07dc*/ 	.short	0x0100
        /*07de*/ 	.byte	0x08
	.zero		1


	//   ....[8]....
        /*07e0*/ 	.word	0x000004f0
        /*07e4*/ 	.word	0x000000ff
        /*07e8*/ 	.word	0x00016858
        /*07ec*/ 	.short	0x0100
        /*07ee*/ 	.byte	0x08
	.zero		1


	//   ....[9]....
        /*07f0*/ 	.word	0x00000500
        /*07f4*/ 	.word	0x000000ff
        /*07f8*/ 	.word	0x00016868
        /*07fc*/ 	.short	0x0100
        /*07fe*/ 	.byte	0x08
	.zero		1


	//   ....[10]....
        /*0800*/ 	.word	0x000005f0
        /*0804*/ 	.word	0x000000ff
        /*0808*/ 	.word	0x00016870
        /*080c*/ 	.short	0x0100
        /*080e*/ 	.byte	0x06
	.zero		1


	//   ....[11]....
        /*0810*/ 	.word	0x00000600
        /*0814*/ 	.word	0x000000ff
        /*0818*/ 	.word	0x00016880
        /*081c*/ 	.short	0x0100
        /*081e*/ 	.byte	0x06
	.zero		1


	//   ....[12]....
        /*0820*/ 	.word	0x00000610
        /*0824*/ 	.word	0x000000ff
        /*0828*/ 	.word	0x00016878
        /*082c*/ 	.short	0x0100
        /*082e*/ 	.byte	0x06
	.zero		1


	//   ....[13]....
        /*0830*/ 	.word	0x00000620
        /*0834*/ 	.word	0x000000ff
        /*0838*/ 	.word	0x00016888
        /*083c*/ 	.short	0x0100
        /*083e*/ 	.byte	0x06
	.zero		1


	//   ....[14]....
        /*0840*/ 	.word	0x00000750
        /*0844*/ 	.word	0x000000ff
        /*0848*/ 	.word	0x00016890
        /*084c*/ 	.short	0x0100
        /*084e*/ 	.byte	0x08
	.zero		1


	//   ....[15]....
        /*0850*/ 	.word	0x00000760
        /*0854*/ 	.word	0x000000ff
        /*0858*/ 	.word	0x000168a0
        /*085c*/ 	.short	0x0100
        /*085e*/ 	.byte	0x08
	.zero		1


	//   ....[16]....
        /*0860*/ 	.word	0x00000770
        /*0864*/ 	.word	0x000000ff
        /*0868*/ 	.word	0x00016898
        /*086c*/ 	.short	0x0100
        /*086e*/ 	.byte	0x08
	.zero		1


	//   ....[17]....
        /*0870*/ 	.word	0x00000780
        /*0874*/ 	.word	0x000000ff
        /*0878*/ 	.word	0x000168a8
        /*087c*/ 	.short	0x0100
        /*087e*/ 	.byte	0x08
	.zero		1


	//   ....[18]....
        /*0880*/ 	.word	0x000008b0
        /*0884*/ 	.word	0x000000ff
        /*0888*/ 	.word	0x000168b0
        /*088c*/ 	.short	0x0100
        /*088e*/ 	.byte	0x08
	.zero		1


	//   ....[19]....
        /*0890*/ 	.word	0x000008c0
        /*0894*/ 	.word	0x000000ff
        /*0898*/ 	.word	0x000168c0
        /*089c*/ 	.short	0x0100
        /*089e*/ 	.byte	0x08
	.zero		1


	//   ....[20]....
        /*08a0*/ 	.word	0x000008d0
        /*08a4*/ 	.word	0x000000ff
        /*08a8*/ 	.word	0x000168b8
        /*08ac*/ 	.short	0x0100
        /*08ae*/ 	.byte	0x08
	.zero		1


	//   ....[21]....
        /*08b0*/ 	.word	0x000008e0
        /*08b4*/ 	.word	0x000000ff
        /*08b8*/ 	.word	0x000168c8
        /*08bc*/ 	.short	0x0100
        /*08be*/ 	.byte	0x08
	.zero		1


	//   ....[22]....
        /*08c0*/ 	.word	0x00001f30
        /*08c4*/ 	.word	0x000000ff
        /*08c8*/ 	.word	0x00016800
        /*08cc*/ 	.short	0x010a
        /*08ce*/ 	.byte	0x2d
	.zero		1


	//   ....[23]....
        /*08d0*/ 	.word	0x00001fb0
        /*08d4*/ 	.word	0x00000003
        /*08d8*/ 	.word	0x00016830
        /*08dc*/ 	.short	0x010a
        /*08de*/ 	.byte	0x3f
	.zero		1


	//   ....[24]....
        /*08e0*/ 	.word	0x00002010
        /*08e4*/ 	.word	0x00000003
        /*08e8*/ 	.word	0x00016830
        /*08ec*/ 	.short	0x010a
        /*08ee*/ 	.byte	0x3f
	.zero		1


	//   ....[25]....
        /*08f0*/ 	.word	0x000023b0
        /*08f4*/ 	.word	0x00000000
        /*08f8*/ 	.word	0x00000000
        /*08fc*/ 	.short	0x0101
        /*08fe*/ 	.byte	0x3f
	.zero		1


	//   ....[26]....
        /*0900*/ 	.word	0x000051c0
        /*0904*/ 	.word	0x000000ff
        /*0908*/ 	.word	0x00016830
        /*090c*/ 	.short	0x010a
        /*090e*/ 	.byte	0x06
	.zero		1


	//   ....[27]....
        /*0910*/ 	.word	0x00005200
        /*0914*/ 	.word	0x000000ff
        /*0918*/ 	.word	0x00016830
        /*091c*/ 	.short	0x010a
        /*091e*/ 	.byte	0x06
	.zero		1


	//   ....[28]....
        /*0920*/ 	.word	0x00005400
        /*0924*/ 	.word	0x000000ff
        /*0928*/ 	.word	0x00016850
        /*092c*/ 	.short	0x010a
        /*092e*/ 	.byte	0x06
	.zero		1


	//   ....[29]....
        /*0930*/ 	.word	0x00005440
        /*0934*/ 	.word	0x000000ff
        /*0938*/ 	.word	0x00016850
        /*093c*/ 	.short	0x010a
        /*093e*/ 	.byte	0x06
	.zero		1


	//   ....[30]....
        /*0940*/ 	.word	0x00005880
        /*0944*/ 	.word	0x00000007
        /*0948*/ 	.word	0x00000000
        /*094c*/ 	.short	0x0101
        /*094e*/ 	.byte	0x3f
	.zero		1


	//   ....[31]....
        /*0950*/ 	.word	0x00007400
        /*0954*/ 	.word	0x00000005
        /*0958*/ 	.word	0x00000000
        /*095c*/ 	.short	0x0101
        /*095e*/ 	.byte	0x3f
	.zero		1


	//   ....[32]....
        /*0960*/ 	.word	0x00008220
        /*0964*/ 	.word	0x000000ff
        /*0968*/ 	.word	0x00016830
        /*096c*/ 	.short	0x010a
        /*096e*/ 	.byte	0x06
	.zero		1


	//   ....[33]....
        /*0970*/ 	.word	0x00008260
        /*0974*/ 	.word	0x000000ff
        /*0978*/ 	.word	0x00016830
        /*097c*/ 	.short	0x010a
        /*097e*/ 	.byte	0x06
	.zero		1


	//   ....[34]....
        /*0980*/ 	.word	0x00008460
        /*0984*/ 	.word	0x000000ff
        /*0988*/ 	.word	0x00016850
        /*098c*/ 	.short	0x010a
        /*098e*/ 	.byte	0x06
	.zero		1


	//   ....[35]....
        /*0990*/ 	.word	0x000084a0
        /*0994*/ 	.word	0x000000ff
        /*0998*/ 	.word	0x00016850
        /*099c*/ 	.short	0x010a
        /*099e*/ 	.byte	0x06
	.zero		1


	//   ....[36]....
        /*09a0*/ 	.word	0x00009500
        /*09a4*/ 	.word	0x0000001b
        /*09a8*/ 	.word	0x00000000
        /*09ac*/ 	.short	0x0101
        /*09ae*/ 	.byte	0x3f
	.zero		1


	//   ....[37]....
        /*09b0*/ 	.word	0x000097c0
        /*09b4*/ 	.word	0x0000001f
        /*09b8*/ 	.word	0x00000000
        /*09bc*/ 	.short	0x0101
        /*09be*/ 	.byte	0x3f
	.zero		1


	//   ....[38]....
        /*09c0*/ 	.word	0x00009f50
        /*09c4*/ 	.word	0x000000ff
        /*09c8*/ 	.word	0x00016830
        /*09cc*/ 	.short	0x010a
        /*09ce*/ 	.byte	0x06
	.zero		1


	//   ....[39]....
        /*09d0*/ 	.word	0x00009f90
        /*09d4*/ 	.word	0x000000ff
        /*09d8*/ 	.word	0x00016830
        /*09dc*/ 	.short	0x010a
        /*09de*/ 	.byte	0x06
	.zero		1


	//   ....[40]....
        /*09e0*/ 	.word	0x0000a190
        /*09e4*/ 	.word	0x000000ff
        /*09e8*/ 	.word	0x00016850
        /*09ec*/ 	.short	0x010a
        /*09ee*/ 	.byte	0x06
	.zero		1


	//   ....[41]....
        /*09f0*/ 	.word	0x0000a1d0
        /*09f4*/ 	.word	0x000000ff
        /*09f8*/ 	.word	0x00016850
        /*09fc*/ 	.short	0x010a
        /*09fe*/ 	.byte	0x06
	.zero		1


	//   ....[42]....
        /*0a00*/ 	.word	0x0000a640
        /*0a04*/ 	.word	0x00000002
        /*0a08*/ 	.word	0x00000000
        /*0a0c*/ 	.short	0x0101
        /*0a0e*/ 	.byte	0x3f
	.zero		1


	//   ....[43]....
        /*0a10*/ 	.word	0x0000c400
        /*0a14*/ 	.word	0x0000001b
        /*0a18*/ 	.word	0x00000000
        /*0a1c*/ 	.short	0x0101
        /*0a1e*/ 	.byte	0x3f
	.zero		1


	//   ....[44]....
        /*0a20*/ 	.word	0x0000cc20
        /*0a24*/ 	.word	0x000000ff
        /*0a28*/ 	.word	0x00016850
        /*0a2c*/ 	.short	0x010a
        /*0a2e*/ 	.byte	0x05
	.zero		1


	//   ....[45]....
        /*0a30*/ 	.word	0x0000cc60
        /*0a34*/ 	.word	0x000000ff
        /*0a38*/ 	.word	0x00016850
        /*0a3c*/ 	.short	0x010a
        /*0a3e*/ 	.byte	0x05
	.zero		1


	//   ....[46]....
        /*0a40*/ 	.word	0x0000d190
        /*0a44*/ 	.word	0x00000009
        /*0a48*/ 	.word	0x00000000
        /*0a4c*/ 	.short	0x0101
        /*0a4e*/ 	.byte	0x3f
	.zero		1


	//   ....[47]....
        /*0a50*/ 	.word	0x0000e160
        /*0a54*/ 	.word	0x00000000
        /*0a58*/ 	.word	0x00000000
        /*0a5c*/ 	.short	0x0101
        /*0a5e*/ 	.byte	0x3f
	.zero		1


	//   ....[48]....
        /*0a60*/ 	.word	0x0000e7f0
        /*0a64*/ 	.word	0x00000006
        /*0a68*/ 	.word	0x00000000
        /*0a6c*/ 	.short	0x0101
        /*0a6e*/ 	.byte	0x3f
	.zero		1


	//   ....[49]....
        /*0a70*/ 	.word	0x00011c90
        /*0a74*/ 	.word	0x00000000
        /*0a78*/ 	.word	0x00016840
        /*0a7c*/ 	.short	0x010a
        /*0a7e*/ 	.byte	0x3f
	.zero		1


	//   ....[50]....
        /*0a80*/ 	.word	0x00012c80
        /*0a84*/ 	.word	0x00000011
        /*0a88*/ 	.word	0x00016800
        /*0a8c*/ 	.short	0x0107
        /*0a8e*/ 	.byte	0x3f
	.zero		1


	//   ....[51]....
        /*0a90*/ 	.word	0x00012d70
        /*0a94*/ 	.word	0x00000011
        /*0a98*/ 	.word	0x00016800
        /*0a9c*/ 	.short	0x0101
        /*0a9e*/ 	.byte	0x3f
	.zero		1


	//   ....[52]....
        /*0aa0*/ 	.word	0x00012d90
        /*0aa4*/ 	.word	0x00000011
        /*0aa8*/ 	.word	0x00016820
        /*0aac*/ 	.short	0x010a
        /*0aae*/ 	.byte	0x3f
	.zero		1


	//   ....[53]....
        /*0ab0*/ 	.word	0x00013170
        /*0ab4*/ 	.word	0x00000002
        /*0ab8*/ 	.word	0x00016840
        /*0abc*/ 	.short	0x010a
        /*0abe*/ 	.byte	0x3f
	.zero		1


	//   ....[54]....
        /*0ac0*/ 	.word	0x000133f0
        /*0ac4*/ 	.word	0x00000003
        /*0ac8*/ 	.word	0x00000060
        /*0acc*/ 	.short	0x010a
        /*0ace*/ 	.byte	0x3f
	.zero		1


	//   ....[55]....
        /*0ad0*/ 	.word	0x00013930
        /*0ad4*/ 	.word	0x00000002
        /*0ad8*/ 	.word	0x00016840
        /*0adc*/ 	.short	0x010a
        /*0ade*/ 	.byte	0x3f
	.zero		1


	//   ....[56]....
        /*0ae0*/ 	.word	0x00013bb0
        /*0ae4*/ 	.word	0x0000000a
        /*0ae8*/ 	.word	0x00000060
        /*0aec*/ 	.short	0x010a
        /*0aee*/ 	.byte	0x3f
	.zero		1


	//   ....[57]....
        /*0af0*/ 	.word	0x00014040
        /*0af4*/ 	.word	0x00000002
        /*0af8*/ 	.word	0x00016840
        /*0afc*/ 	.short	0x010a
        /*0afe*/ 	.byte	0x3f
	.zero		1


	//   ....[58]....
        /*0b00*/ 	.word	0x000142d0
        /*0b04*/ 	.word	0x00000007
        /*0b08*/ 	.word	0x00000060
        /*0b0c*/ 	.short	0x010a
        /*0b0e*/ 	.byte	0x3f
	.zero		1


	//   ....[59]....
        /*0b10*/ 	.word	0x00014710
        /*0b14*/ 	.word	0x00000003
        /*0b18*/ 	.word	0x00016860
        /*0b1c*/ 	.short	0x010a
        /*0b1e*/ 	.byte	0x3f
	.zero		1


	//   ....[60]....
        /*0b20*/ 	.word	0x00015a80
        /*0b24*/ 	.word	0x00000009
        /*0b28*/ 	.word	0x00016820
        /*0b2c*/ 	.short	0x010a
        /*0b2e*/ 	.byte	0x3f
	.zero		1


	//   ....[61]....
        /*0b30*/ 	.word	0x00015c20
        /*0b34*/ 	.word	0x00000007
        /*0b38*/ 	.word	0x00000000
        /*0b3c*/ 	.short	0x010a
        /*0b3e*/ 	.byte	0x3f
	.zero		1


	//   ....[62]....
        /*0b40*/ 	.word	0x00015c90
        /*0b44*/ 	.word	0x00000003
        /*0b48*/ 	.word	0x00000000
        /*0b4c*/ 	.short	0x010a
        /*0b4e*/ 	.byte	0x3f
	.zero		1


	//   ....[63]....
        /*0b50*/ 	.word	0x00015cf0
        /*0b54*/ 	.word	0x00000005
        /*0b58*/ 	.word	0x00000000
        /*0b5c*/ 	.short	0x010a
        /*0b5e*/ 	.byte	0x3f
	.zero		1


	//   ....[64]....
        /*0b60*/ 	.word	0x00015d20
        /*0b64*/ 	.word	0x00000003
        /*0b68*/ 	.word	0x00000000
        /*0b6c*/ 	.short	0x010a
        /*0b6e*/ 	.byte	0x3f
	.zero		1


	//   ....[65]....
        /*0b70*/ 	.word	0x00015d90
        /*0b74*/ 	.word	0x00000003
        /*0b78*/ 	.word	0x00016800
        /*0b7c*/ 	.short	0x010a
        /*0b7e*/ 	.byte	0x3f
	.zero		1


	//   ....[66]....
        /*0b80*/ 	.word	0x00015de0
        /*0b84*/ 	.word	0x00000003
        /*0b88*/ 	.word	0x00016830
        /*0b8c*/ 	.short	0x010a
        /*0b8e*/ 	.byte	0x3f
	.zero		1


	//   ....[67]....
        /*0b90*/ 	.word	0x00015e40
        /*0b94*/ 	.word	0x00000007
        /*0b98*/ 	.word	0x00016830
        /*0b9c*/ 	.short	0x010a
        /*0b9e*/ 	.byte	0x3f
	.zero		1


	//   ....[68]....
        /*0ba0*/ 	.word	0x00015ea0
        /*0ba4*/ 	.word	0x00000007
        /*0ba8*/ 	.word	0x00016850
        /*0bac*/ 	.short	0x010a
        /*0bae*/ 	.byte	0x3f
	.zero		1


	//   ....[69]....
        /*0bb0*/ 	.word	0x00015f00
        /*0bb4*/ 	.word	0x00000009
        /*0bb8*/ 	.word	0x00016830
        /*0bbc*/ 	.short	0x010a
        /*0bbe*/ 	.byte	0x3f
	.zero		1


	//   ....[70]....
        /*0bc0*/ 	.word	0x00015f60
        /*0bc4*/ 	.word	0x00000002
        /*0bc8*/ 	.word	0x00016850
        /*0bcc*/ 	.short	0x010a
        /*0bce*/ 	.byte	0x3f
	.zero		1


	//   ....[71]....
        /*0bd0*/ 	.word	0x00015fc0
        /*0bd4*/ 	.word	0x00000009
        /*0bd8*/ 	.word	0x00016830
        /*0bdc*/ 	.short	0x010a
        /*0bde*/ 	.byte	0x3f
	.zero		1


	//   ....[72]....
        /*0be0*/ 	.word	0x00016020
        /*0be4*/ 	.word	0x00000002
        /*0be8*/ 	.word	0x00016850
        /*0bec*/ 	.short	0x010a
        /*0bee*/ 	.byte	0x3f
	.zero		1


	//   ....[73]....
        /*0bf0*/ 	.word	0x00016080
        /*0bf4*/ 	.word	0x00000006
        /*0bf8*/ 	.word	0x00016850
        /*0bfc*/ 	.short	0x010a
        /*0bfe*/ 	.byte	0x3f
	.zero		1


	//   ....[74]....
        /*0c00*/ 	.word	0x00016220
        /*0c04*/ 	.word	0x00000000
        /*0c08*/ 	.word	0x00016840
        /*0c0c*/ 	.short	0x010a
        /*0c0e*/ 	.byte	0x3f
	.zero		1


	//   ....[75]....
        /*0c10*/ 	.word	0x00017170
        /*0c14*/ 	.word	0x00000011
        /*0c18*/ 	.word	0x00016820
        /*0c1c*/ 	.short	0x010a
        /*0c1e*/ 	.byte	0x3f
	.zero		1


	//   ....[76]....
        /*0c20*/ 	.word	0x000171c0
        /*0c24*/ 	.word	0x00000002
        /*0c28*/ 	.word	0x00016840
        /*0c2c*/ 	.short	0x010a
        /*0c2e*/ 	.byte	0x3f
	.zero		1


	//   ....[77]....
        /*0c30*/ 	.word	0x00017210
        /*0c34*/ 	.word	0x00000003
        /*0c38*/ 	.word	0x00000060
        /*0c3c*/ 	.short	0x010a
        /*0c3e*/ 	.byte	0x3f
	.zero		1


	//   ....[78]....
        /*0c40*/ 	.word	0x00017260
        /*0c44*/ 	.word	0x00000002
        /*0c48*/ 	.word	0x00016840
        /*0c4c*/ 	.short	0x010a
        /*0c4e*/ 	.byte	0x3f
	.zero		1


	//   ....[79]....
        /*0c50*/ 	.word	0x000172b0
        /*0c54*/ 	.word	0x0000000a
        /*0c58*/ 	.word	0x00000060
        /*0c5c*/ 	.short	0x010a
        /*0c5e*/ 	.byte	0x3f
	.zero		1


	//   ....[80]....
        /*0c60*/ 	.word	0x00017300
        /*0c64*/ 	.word	0x00000002
        /*0c68*/ 	.word	0x00016840
        /*0c6c*/ 	.short	0x010a
        /*0c6e*/ 	.byte	0x3f
	.zero		1


	//   ....[81]....
        /*0c70*/ 	.word	0x00017350
        /*0c74*/ 	.word	0x00000007
        /*0c78*/ 	.word	0x00000060
        /*0c7c*/ 	.short	0x010a
        /*0c7e*/ 	.byte	0x3f
	.zero		1


	//   ....[82]....
        /*0c80*/ 	.word	0x000173a0
        /*0c84*/ 	.word	0x00000003
        /*0c88*/ 	.word	0x00016860
        /*0c8c*/ 	.short	0x010a
        /*0c8e*/ 	.byte	0x3f
	.zero		1


	//   ....[83]....
        /*0c90*/ 	.word	0x00017dc0
        /*0c94*/ 	.word	0x00000009
        /*0c98*/ 	.word	0x00016820
        /*0c9c*/ 	.short	0x010a
        /*0c9e*/ 	.byte	0x3f
	.zero		1


	//   ....[84]....
        /*0ca0*/ 	.word	0x00017f60
        /*0ca4*/ 	.word	0x00000007
        /*0ca8*/ 	.word	0x00000000
        /*0cac*/ 	.short	0x010a
        /*0cae*/ 	.byte	0x3f
	.zero		1


	//   ....[85]....
        /*0cb0*/ 	.word	0x00017fb0
        /*0cb4*/ 	.word	0x00000003
        /*0cb8*/ 	.word	0x00000000
        /*0cbc*/ 	.short	0x010a
        /*0cbe*/ 	.byte	0x3f
	.zero		1


	//   ....[86]....
        /*0cc0*/ 	.word	0x00018000
        /*0cc4*/ 	.word	0x00000005
        /*0cc8*/ 	.word	0x00000000
        /*0ccc*/ 	.short	0x010a
        /*0cce*/ 	.byte	0x3f
	.zero		1


	//----- nvinfo : EIATTR_NUM_MBARRIERS
	.align		4
.L_209:
        /*0cd0*/ 	.byte	0x03, 0x38
        /*0cd2*/ 	.short	0x0016


	//----- nvinfo : EIATTR_EXIT_INSTR_OFFSETS
	.align		4
        /*0cd4*/ 	.byte	0x04, 0x1c
        /*0cd6*/ 	.short	(.L_211 - .L_210)


	//   ....[0]....
.L_210:
        /*0cd8*/ 	.word	0x00000a80


	//   ....[1]....
        /*0cdc*/ 	.word	0x0000f790


	//   ....[2]....
        /*0ce0*/ 	.word	0x00015d70


	//----- nvinfo : EIATTR_MAX_THREADS
	.align		4
.L_211:
        /*0ce4*/ 	.byte	0x04, 0x05
        /*0ce6*/ 	.short	(.L_213 - .L_212)
.L_212:
        /*0ce8*/ 	.word	0x00000200
        /*0cec*/ 	.word	0x00000001
        /*0cf0*/ 	.word	0x00000001


	//----- nvinfo : EIATTR_CRS_STACK_SIZE
	.align		4
.L_213:
        /*0cf4*/ 	.byte	0x04, 0x1e
        /*0cf6*/ 	.short	(.L_215 - .L_214)
.L_214:
        /*0cf8*/ 	.word	0x00000000


	//----- nvinfo : EIATTR_CBANK_PARAM_SIZE
	.align		4
.L_215:
        /*0cfc*/ 	.byte	0x03, 0x19
        /*0cfe*/ 	.short	0x0af0


	//----- nvinfo : EIATTR_PARAM_CBANK
	.align		4
        /*0d00*/ 	.byte	0x04, 0x0a
        /*0d02*/ 	.short	(.L_217 - .L_216)
	.align		4
.L_216:
        /*0d04*/ 	.word	index@(.nv.constant0._ZN7cutlass13device_kernelIN5flash11enable_sm90INS1_16FlashAttnFwdSm90INS1_25CollectiveMainloopFwdSm90ILi2EN4cute5tupleIJNS5_1CILi1EEES8_S8_EEENS6_IJNS7_ILi192EEENS7_ILi128EEENS7_ILi64EEEEEELi64ENS_10bfloat16_tEfNS_4arch4Sm90ELb0ELb1ELb0ELb1ELb0ELb0ELb0ELb1ELb1ELb1ELb1ELb0EEENS1_21CollectiveEpilogueFwdINS6_IJSA_SC_SB_EEES9_SE_SG_Li384ELb1ELb1ELb1ELb0EEENS1_36VarlenDynamicPersistentTileSchedulerILi192ELi128ELi384ELi128ELb1ELb1ELb1ELb1ELb0ELb1EEEEEEEEEvNT_6ParamsE)
        /*0d08*/ 	.short	0x0210
        /*0d0a*/ 	.short	0x0af0


	//----- nvinfo : EIATTR_SW_WAR
	.align		4
.L_217:
        /*0d0c*/ 	.byte	0x04, 0x36
        /*0d0e*/ 	.short	(.L_219 - .L_218)
.L_218:
        /*0d10*/ 	.word	0x00000008
.L_219:


//--------------------- .nv.info._ZN7cutlass13device_kernelIN5flash11enable_sm90INS1_16FlashAttnFwdSm90INS1_25CollectiveMainloopFwdSm90ILi2EN4cute5tupleIJNS5_1CILi1EEES8_S8_EEENS6_IJNS7_ILi192EEENS7_ILi128EEENS7_ILi64EEEEEELi64ENS_10bfloat16_tEfNS_4arch4Sm90ELb0ELb1ELb0ELb1ELb0ELb1ELb0ELb1ELb1ELb1ELb1ELb0EEENS1_21CollectiveEpilogueFwdINS6_IJSA_SC_SB_EEES9_SE_SG_Li384ELb1ELb1ELb1ELb0EEENS1_36VarlenDynamicPersistentTileSchedulerILi192ELi128ELi384ELi128ELb1ELb1ELb1ELb1ELb0ELb1EEEEEEEEEvNT_6ParamsE --------------------------
	.section	.nv.info._ZN7cutlass13device_kernelIN5flash11enable_sm90INS1_16FlashAttnFwdSm90INS1_25CollectiveMainloopFwdSm90ILi2EN4cute5tupleIJNS5_1CILi1EEES8_S8_EEENS6_IJNS7_ILi192EEENS7_ILi128EEENS7_ILi64EEEEEELi64ENS_10bfloat16_tEfNS_4arch4Sm90ELb0ELb1ELb0ELb1ELb0ELb1ELb0ELb1ELb1ELb1ELb1ELb0EEENS1_21CollectiveEpilogueFwdINS6_IJSA_SC_SB_EEES9_SE_SG_Li384ELb1ELb1ELb1ELb0EEENS1_36VarlenDynamicPersistentTileSchedulerILi192ELi128ELi384ELi128ELb1ELb1ELb1ELb1ELb0ELb1EEEEEEEEEvNT_6ParamsE,"",@"SHT_CUDA_INFO"
	.sectionflags	@""
	.align	4


	//----- nvinfo : EIATTR_CUDA_API_VERSION
	.align		4
        /*0000*/ 	.byte	0x04, 0x37
        /*0002*/ 	.short	(.L_221 - .L_220)
.L_220:
        /*0004*/ 	.word	0x00000082


	//----- nvinfo : EIATTR_KPARAM_INFO
	.align		4
.L_221:
        /*0008*/ 	.byte	0x04, 0x17
        /*000a*/ 	.short	(.L_223 - .L_222)
.L_222:
        /*000c*/ 	.word	0x00000000
        /*0010*/ 	.short	0x0000
        /*0012*/ 	.short	0x0070
        /*0014*/ 	.byte	0x00, 0xf0, 0x01, 0x2a


	//----- nvinfo : EIATTR_SPARSE_MMA_MASK
	.align		4
.L_223:
        /*0018*/ 	.byte	0x03, 0x50
        /*001a*/ 	.short	0x0000


	//----- nvinfo : EIATTR_MAXREG_COUNT
	.align		4
        /*001c*/ 	.byte	0x03, 0x1b
        /*001e*/ 	.short	0x0080


	//----- nvinfo : EIATTR_NUM_BARRIERS
	.align		4
        /*0020*/ 	.byte	0x02, 0x4c
        /*0022*/ 	.byte	0x10
	.zero		1


	//----- nvinfo : EIATTR_EXTERNS
	.align		4
        /*0024*/ 	.byte	0x04, 0x0f
        /*0026*/ 	.short	(.L_225 - .L_224)


	//   ....[0]....
	.align		4
.L_224:
        /*0028*/ 	.word	index@(__assertfail)


	//----- nvinfo : EIATTR_ANNOTATIONS
	.align		4
.L_225:
        /*002c*/ 	.byte	0x04, 0x55
        /*002e*/ 	.short	(.L_227 - .L_226)


	//   ....[0]....
.L_226:
        /* <DEDUP_REMOVED lines=81> */


	//----- nvinfo : EIATTR_MERCURY_ISA_VERSION
	.align		4
.L_227:
        /*0530*/ 	.byte	0x03, 0x5f
        /*0532*/ 	.short	0x0101


	//----- nvinfo : EIATTR_UNUSED_LOAD_BYTE_OFFSET
	.align		4
        /*0534*/ 	.byte	0x04, 0x44
        /*0536*/ 	.short	(.L_229 - .L_228)


	//   ....[0]....
.L_228:
        /*0538*/ 	.word	0x00000ae0
        /*053c*/ 	.word	0x0000fff0


	//   ....[1]....
        /*0540*/ 	.word	0x00015780
        /*0544*/ 	.word	0x0000fff0


	//----- nvinfo : EIATTR_INT_WARP_WIDE_INSTR_OFFSETS
	.align		4
.L_229:
        /*0548*/ 	.byte	0x04, 0x31
        /*054a*/ 	.short	(.L_231 - .L_230)


	//   ....[0]....
.L_230:
        /*054c*/ 	.word	0x00000180


	//   ....[1]....
        /*0550*/ 	.word	0x00000220


	//   ....[2]....
        /*0554*/ 	.word	0x00000290


	//   ....[3]....
        /*0558*/ 	.word	0x0001ae00


	//   ....[4]....
        /*055c*/ 	.word	0x0001ae90


	//   ....[5]....
        /*0560*/ 	.word	0x0001def0


	//   ....[6]....
        /*0564*/ 	.word	0x0001df80


	//----- nvinfo : EIATTR_COOP_GROUP_MASK_REGIDS
	.align		4
.L_231:
        /*0568*/ 	.byte	0x04, 0x29
        /*056a*/ 	.short	(.L_233 - .L_232)


	//   ....[0]....
.L_232:
        /*056c*/ 	.word	0xffffffff


	//   ....[1]....
        /*0570*/ 	.word	0xffffffff


	//   ....[2]....
        /*0574*/ 	.word	0xffffffff


	//   ....[3]....
        /*0578*/ 	.word	0xffffffff


	//   ....[4]....
        /*057c*/ 	.word	0xffffffff


	//   ....[5]....
        /*0580*/ 	.word	0xffffffff


	//   ....[6]....
        /*0584*/ 	.word	0xffffffff


	//   ....[7]....
        /*0588*/ 	.word	0xffffffff


	//   ....[8]....
        /*058c*/ 	.word	0xffffffff


	//   ....[9]....
        /*0590*/ 	.word	0xffffffff


	//   ....[10]....
        /*0594*/ 	.word	0xffffffff


	//   ....[11]....
        /*0598*/ 	.word	0xffffffff


	//   ....[12]....
        /*059c*/ 	.word	0xffffffff


	//   ....[13]....
        /*05a0*/ 	.word	0xffffffff


	//   ....[14]....
        /*05a4*/ 	.word	0xffffffff


	//   ....[15]....
        /*05a8*/ 	.word	0xffffffff


	//   ....[16]....
        /*05ac*/ 	.word	0xffffffff


	//   ....[17]....
        /*05b0*/ 	.word	0xffffffff


	//   ....[18]....
        /*05b4*/ 	.word	0xffffffff


	//   ....[19]....
        /*05b8*/ 	.word	0xffffffff


	//   ....[20]....
        /*05bc*/ 	.word	0xffffffff


	//   ....[21]....
        /*05c0*/ 	.word	0xffffffff


	//   ....[22]....
        /*05c4*/ 	.word	0xffffffff


	//   ....[23]....
        /*05c8*/ 	.word	0xffffffff


	//   ....[24]....
        /*05cc*/ 	.word	0xffffffff


	//   ....[25]....
        /*05d0*/ 	.word	0xffffffff


	//   ....[26]....
        /*05d4*/ 	.word	0xffffffff


	//   ....[27]....
        /*05d8*/ 	.word	0xffffffff


	//   ....[28]....
        /*05dc*/ 	.word	0xffffffff


	//   ....[29]....
        /*05e0*/ 	.word	0xffffffff


	//   ....[30]....
        /*05e4*/ 	.word	0xffffffff


	//   ....[31]....
        /*05e8*/ 	.word	0xffffffff


	//   ....[32]....
        /*05ec*/ 	.word	0xffffffff


	//   ....[33]....
        /*05f0*/ 	.word	0xffffffff


	//   ....[34]....
        /*05f4*/ 	.word	0xffffffff


	//   ....[35]....
        /*05f8*/ 	.word	0xffffffff


	//   ....[36]....
        /*05fc*/ 	.word	0xffffffff


	//   ....[37]....
        /*0600*/ 	.word	0xffffffff


	//   ....[38]....
        /*0604*/ 	.word	0xffffffff


	//   ....[39]....
        /*0608*/ 	.word	0xffffffff


	//   ....[40]....
        /*060c*/ 	.word	0xffffffff


	//   ....[41]....
        /*0610*/ 	.word	0xffffffff


	//   ....[42]....
        /*0614*/ 	.word	0xffffffff


	//   ....[43]....
        /*0618*/ 	.word	0xffffffff


	//   ....[44]....
        /*061c*/ 	.word	0xffffffff


	//   ....[45]....
        /*0620*/ 	.word	0xffffffff


	//   ....[46]....
        /*0624*/ 	.word	0xffffffff


	//   ....[47]....
        /*0628*/ 	.word	0xffffffff


	//   ....[48]....
        /*062c*/ 	.word	0xffffffff


	//   ....[49]....
        /*0630*/ 	.word	0xffffffff


	//   ....[50]....
        /*0634*/ 	.word	0xffffffff


	//   ....[51]....
        /*0638*/ 	.word	0xffffffff


	//   ....[52]....
        /*063c*/ 	.word	0xffffffff


	//   ....[53]....
        /*0640*/ 	.word	0xffffffff


	//   ....[54]....
        /*0644*/ 	.word	0xffffffff


	//   ....[55]....
        /*0648*/ 	.word	0xffffffff


	//   ....[56]....
        /*064c*/ 	.word	0xffffffff


	//   ....[57]....
        /*0650*/ 	.word	0xffffffff


	//   ....[58]....
        /*0654*/ 	.word	0xffffffff


	//   ....[59]....
        /*0658*/ 	.word	0xffffffff


	//   ....[60]....
        /*065c*/ 	.word	0xffffffff


	//   ....[61]....
        /*0660*/ 	.word	0xffffffff


	//   ....[62]....
        /*0664*/ 	.word	0xffffffff


	//   ....[63]....
        /*0668*/ 	.word	0xffffffff


	//   ....[64]....
        /*066c*/ 	.word	0xffffffff


	//   ....[65]....
        /*0670*/ 	.word	0xffffffff


	//   ....[66]....
        /*0674*/ 	.word	0xffffffff


	//   ....[67]....
        /*0678*/ 	.word	0xffffffff


	//   ....[68]....
        /*067c*/ 	.word	0xffffffff


	//   ....[69]....
        /*0680*/ 	.word	0xffffffff


	//   ....[70]....
        /*0684*/ 	.word	0xffffffff


	//   ....[71]....
        /*0688*/ 	.word	0xffffffff


	//   ....[72]....
        /*068c*/ 	.word	0xffffffff


	//   ....[73]....
        /*0690*/ 	.word	0xffffffff


	//   ....[74]....
        /*0694*/ 	.word	0xffffffff


	//   ....[75]....
        /*0698*/ 	.word	0xffffffff


	//   ....[76]....
        /*069c*/ 	.word	0xffffffff


	//   ....[77]....
        /*06a0*/ 	.word	0xffffffff


	//   ....[78]....
        /*06a4*/ 	.word	0xffffffff


	//   ....[79]....
        /*06a8*/ 	.word	0xffffffff


	//   ....[80]....
        /*06ac*/ 	.word	0xffffffff


	//   ....[81]....
        /*06b0*/ 	.word	0xffffffff


	//   ....[82]....
        /*06b4*/ 	.word	0xffffffff


	//   ....[83]....
        /*06b8*/ 	.word	0xffffffff


	//   ....[84]....
        /*06bc*/ 	.word	0xffffffff


	//   ....[85]....
        /*06c0*/ 	.word	0xffffffff


	//   ....[86]....
        /*06c4*/ 	.word	0xffffffff


	//   ....[87]....
        /*06c8*/ 	.word	0xffffffff


	//   ....[88]....
        /*06cc*/ 	.word	0xffffffff


	//   ....[89]....
        /*06d0*/ 	.word	0xffffffff


	//   ....[90]....
        /*06d4*/ 	.word	0xffffffff


	//   ....[91]....
        /*06d8*/ 	.word	0xffffffff


	//   ....[92]....
        /*06dc*/ 	.word	0xffffffff


	//   ....[93]....
        /*06e0*/ 	.word	0xffffffff


	//   ....[94]....
        /*06e4*/ 	.word	0xffffffff


	//   ....[95]....
        /*06e8*/ 	.word	0xffffffff


	//   ....[96]....
        /*06ec*/ 	.word	0xffffffff


	//   ....[97]....
        /*06f0*/ 	.word	0xffffffff


	//   ....[98]....
        /*06f4*/ 	.word	0xffffffff


	//   ....[99]....
        /*06f8*/ 	.word	0xffffffff


	//   ....[100]....
        /*06fc*/ 	.word	0xffffffff


	//   ....[101]....
        /*0700*/ 	.word	0xffffffff


	//   ....[102]....
        /*0704*/ 	.word	0xffffffff


	//   ....[103]....
        /*0708*/ 	.word	0xffffffff


	//   ....[104]....
        /*070c*/ 	.word	0xffffffff


	//   ....[105]....
        /*0710*/ 	.word	0xffffffff


	//   ....[106]....
        /*0714*/ 	.word	0xffffffff


	//   ....[107]....
        /*0718*/ 	.word	0xffffffff


	//   ....[108]....
        /*071c*/ 	.word	0xffffffff


	//   ....[109]....
        /*0720*/ 	.word	0xffffffff


	//   ....[110]....
        /*0724*/ 	.word	0xffffffff


	//   ....[111]....
        /*0728*/ 	.word	0xffffffff


	//   ....[112]....
        /*072c*/ 	.word	0xffffffff


	//   ....[113]....
        /*0730*/ 	.word	0xffffffff


	//   ....[114]....
        /*0734*/ 	.word	0xffffffff


	//   ....[115]....
        /*0738*/ 	.word	0xffffffff


	//   ....[116]....
        /*073c*/ 	.word	0xffffffff


	//   ....[117]....
        /*0740*/ 	.word	0xffffffff


	//   ....[118]....
        /*0744*/ 	.word	0xffffffff


	//   ....[119]....
        /*0748*/ 	.word	0xffffffff


	//   ....[120]....
        /*074c*/ 	.word	0xffffffff


	//   ....[121]....
        /*0750*/ 	.word	0xffffffff


	//   ....[122]....
        /*0754*/ 	.word	0xffffffff


	//   ....[123]....
        /*0758*/ 	.word	0xffffffff


	//   ....[124]....
        /*075c*/ 	.word	0xffffffff


	//   ....[125]....
        /*0760*/ 	.word	0xffffffff


	//   ....[126]....
        /*0764*/ 	.word	0xffffffff


	//   ....[127]....
        /*0768*/ 	.word	0xffffffff


	//   ....[128]....
        /*076c*/ 	.word	0xffffffff


	//   ....[129]....
        /*0770*/ 	.word	0xffffffff


	//   ....[130]....
        /*0774*/ 	.word	0xffffffff


	//   ....[131]....
        /*0778*/ 	.word	0xffffffff


	//   ....[132]....
        /*077c*/ 	.word	0xffffffff


	//   ....[133]....
        /*0780*/ 	.word	0xffffffff


	//   ....[134]....
        /*0784*/ 	.word	0xffffffff


	//   ....[135]....
        /*0788*/ 	.word	0xffffffff


	//   ....[136]....
        /*078c*/ 	.word	0x0500000f


	//   ....[137]....
        /*0790*/ 	.word	0x0500000f


	//   ....[138]....
        /*0794*/ 	.word	0x0500000f


	//   ....[139]....
        /*0798*/ 	.word	0x0500000f


	//   ....[140]....
        /*079c*/ 	.word	0x0500000f


	//   ....[141]....
        /*07a0*/ 	.word	0x0500000f


	//   ....[142]....
        /*07a4*/ 	.word	0x0500000f


	//   ....[143]....
        /*07a8*/ 	.word	0x0500000f


	//   ....[144]....
        /*07ac*/ 	.word	0x0500000f


	//   ....[145]....
        /*07b0*/ 	.word	0x0500000f


	//   ....[146]....
        /*07b4*/ 	.word	0x0500000f


	//   ....[147]....
        /*07b8*/ 	.word	0x0500000f


	//   ....[148]....
        /*07bc*/ 	.word	0x0500000f


	//   ....[149]....
        /*07c0*/ 	.word	0x0500000f


	//   ....[150]....
        /*07c4*/ 	.word	0x0500000f


	//   ....[151]....
        /*07c8*/ 	.word	0x0500000f


	//   ....[152]....
        /*07cc*/ 	.word	0x0500000f


	//   ....[153]....
        /*07d0*/ 	.word	0x0500000f


	//   ....[154]....
        /*07d4*/ 	.word	0x0500000f


	//   ....[155]....
        /*07d8*/ 	.word	0x0500000f


	//   ....[156]....
        /*07dc*/ 	.word	0x0500000f


	//   ....[157]....
        /*07e0*/ 	.word	0x0500000f


	//   ....[158]....
        /*07e4*/ 	.word	0x0500000f


	//   ....[159]....
        /*07e8*/ 	.word	0x0500000f


	//   ....[160]....
        /*07ec*/ 	.word	0x0500000f


	//   ....[161]....
        /*07f0*/ 	.word	0x0500000f


	//   ....[162]....
        /*07f4*/ 	.word	0x0500000f


	//   ....[163]....
        /*07f8*/ 	.word	0x0500000f


	//   ....[164]....
        /*07fc*/ 	.word	0x0500000f


	//   ....[165]....
        /*0800*/ 	.word	0x0500000f


	//   ....[166]....
        /*0804*/ 	.word	0x0500000f


	//   ....[167]....
        /*0808*/ 	.word	0x0500000f


	//   ....[168]....
        /*080c*/ 	.word	0x0500000f


	//   ....[169]....
        /*0810*/ 	.word	0x0500000f


	//   ....[170]....
        /*0814*/ 	.word	0x0500000f


	//   ....[171]....
        /*0818*/ 	.word	0x0500000f


	//   ....[172]....
        /*081c*/ 	.word	0x0500000f


	//   ....[173]....
        /*0820*/ 	.word	0x0500000f


	//   ....[174]....
        /*0824*/ 	.word	0x0500000f


	//   ....[175]....
        /*0828*/ 	.word	0x0500000f


	//   ....[176]....
        /*082c*/ 	.word	0x0500000f


	//   ....[177]....
        /*0830*/ 	.word	0x0500000f


	//   ....[178]....
        /*0834*/ 	.word	0x0500000f


	//   ....[179]....
        /*0838*/ 	.word	0x0500000f


	//   ....[180]....
        /*083c*/ 	.word	0x0500000f


	//   ....[181]....
        /*0840*/ 	.word	0x0500000f


	//   ....[182]....
        /*0844*/ 	.word	0x0500000f


	//   ....[183]....
        /*0848*/ 	.word	0x0500000f


	//   ....[184]....
        /*084c*/ 	.word	0x0500000f


	//   ....[185]....
        /*0850*/ 	.word	0x0500000f


	//   ....[186]....
        /*0854*/ 	.word	0x0500000f


	//   ....[187]....
        /*0858*/ 	.word	0x0500000f


	//   ....[188]....
        /*085c*/ 	.word	0x0500000f


	//   ....[189]....
        /*0860*/ 	.word	0x0500000f


	//   ....[190]....
        /*0864*/ 	.word	0x0500000f


	//   ....[191]....
        /*0868*/ 	.word	0x0500000f


	//   ....[192]....
        /*086c*/ 	.word	0x0500000f


	//   ....[193]....
        /*0870*/ 	.word	0x0500000f


	//   ....[194]....
        /*0874*/ 	.word	0x0500000f


	//   ....[195]....
        /*0878*/ 	.word	0x0500000f


	//   ....[196]....
        /*087c*/ 	.word	0x0500000f


	//   ....[197]....
        /*0880*/ 	.word	0x0500000f


	//   ....[198]....
        /*0884*/ 	.word	0x0500000f


	//   ....[199]....
        /*0888*/ 	.word	0x0500000f


	//   ....[200]....
        /*088c*/ 	.word	0x0500000f


	//   ....[201]....
        /*0890*/ 	.word	0x0500000f


	//   ....[202]....
        /*0894*/ 	.word	0x0500000f


	//   ....[203]....
        /*0898*/ 	.word	0x0500000f


	//   ....[204]....
        /*089c*/ 	.word	0x0500000f


	//   ....[205]....
        /*08a0*/ 	.word	0x0500000f


	//   ....[206]....
        /*08a4*/ 	.word	0x0500000f


	//   ....[207]....
        /*08a8*/ 	.word	0x0500000f


	//   ....[208]....
        /*08ac*/ 	.word	0x0500000f


	//   ....[209]....
        /*08b0*/ 	.word	0x0500000f


	//   ....[210]....
        /*08b4*/ 	.word	0x0500000f


	//   ....[211]....
        /*08b8*/ 	.word	0x0500000f


	//   ....[212]....
        /*08bc*/ 	.word	0x0500000f


	//   ....[213]....
        /*08c0*/ 	.word	0x0500000f


	//   ....[214]....
        /*08c4*/ 	.word	0x0500000f


	//   ....[215]....
        /*08c8*/ 	.word	0x0500000f


	//   ....[216]....
        /*08cc*/ 	.word	0x0500000f


	//   ....[217]....
        /*08d0*/ 	.word	0x0500000f


	//----- nvinfo : EIATTR_COOP_GROUP_INSTR_OFFSETS
	.align		4
.L_233:
        /*08d4*/ 	.byte	0x04, 0x28
        /*08d6*/ 	.short	(.L_235 - .L_234)


	//   ....[0]....
.L_234:
        /*08d8*/ 	.word	0x00000060


	//   ....[1]....
        /*08dc*/ 	.word	0x00000190


	//   ....[2]....
        /*08e0*/ 	.word	0x00000240


	//   ....[3]....
        /*08e4*/ 	.word	0x00000400


	//   ....[4]....
        /*08e8*/ 	.word	0x00000560


	//   ....[5]....
        /*08ec*/ 	.word	0x00000680


	//   ....[6]....
        /*08f0*/ 	.word	0x000007e0


	//   ....[7]....
        /*08f4*/ 	.word	0x00006670


	//   ....[8]....
        /*08f8*/ 	.word	0x00006e40


	//   ....[9]....
        /*08fc*/ 	.word	0x00006e50


	//   ....[10]....
        /*0900*/ 	.word	0x00006e60


	//   ....[11]....
        /*0904*/ 	.word	0x00006e70


	//   ....[12]....
        /*0908*/ 	.word	0x00007180


	//   ....[13]....
        /*090c*/ 	.word	0x00007190


	//   ....[14]....
        /*0910*/ 	.word	0x000071a0


	//   ....[15]....
        /*0914*/ 	.word	0x000071b0


	//   ....[16]....
        /*0918*/ 	.word	0x00008580


	//   ....[17]....
        /*091c*/ 	.word	0x000085a0


	//   ....[18]....
        /*0920*/ 	.word	0x000085b0


	//   ....[19]....
        /*0924*/ 	.word	0x000085c0


	//   ....[20]....
        /*0928*/ 	.word	0x000086d0


	//   ....[21]....
        /*092c*/ 	.word	0x000086e0


	//   ....[22]....
        /*0930*/ 	.word	0x000086f0


	//   ....[23]....
        /*0934*/ 	.word	0x00008770


	//   ....[24]....
        /*0938*/ 	.word	0x00009f00


	//   ....[25]....
        /*093c*/ 	.word	0x0000a170


	//   ....[26]....
        /*0940*/ 	.word	0x0000b3b0


	//   ....[27]....
        /*0944*/ 	.word	0x0000b460


	//   ....[28]....
        /*0948*/ 	.word	0x0000bdd0


	//   ....[29]....
        /*094c*/ 	.word	0x0000be30


	//   ....[30]....
        /*0950*/ 	.word	0x0000d620


	//   ....[31]....
        /*0954*/ 	.word	0x0000d880


	//   ....[32]....
        /*0958*/ 	.word	0x0000e270


	//   ....[33]....
        /*095c*/ 	.word	0x0000e290


	//   ....[34]....
        /*0960*/ 	.word	0x0000f1f0


	//   ....[35]....
        /*0964*/ 	.word	0x0000f210


	//   ....[36]....
        /*0968*/ 	.word	0x00010780


	//   ....[37]....
        /*096c*/ 	.word	0x000107b0


	//   ....[38]....
        /*0970*/ 	.word	0x00010c80


	//   ....[39]....
        /*0974*/ 	.word	0x00010dc0


	//   ....[40]....
        /*0978*/ 	.word	0x00012820


	//   ....[41]....
        /*097c*/ 	.word	0x00012a40


	//   ....[42]....
        /*0980*/ 	.word	0x00013420


	//   ....[43]....
        /*0984*/ 	.word	0x00013450


	//   ....[44]....
        /*0988*/ 	.word	0x000141f0


	//   ....[45]....
        /*098c*/ 	.word	0x00014260


	//   ....[46]....
        /*0990*/ 	.word	0x00014f80


	//   ....[47]....
        /*0994*/ 	.word	0x00014fb0


	//   ....[48]....
        /*0998*/ 	.word	0x00015330


	//   ....[49]....
        /*099c*/ 	.word	0x00015340


	//   ....[50]....
        /*09a0*/ 	.word	0x00016070


	//   ....[51]....
        /*09a4*/ 	.word	0x00016090


	//   ....[52]....
        /*09a8*/ 	.word	0x000160a0


	//   ....[53]....
        /*09ac*/ 	.word	0x000160b0


	//   ....[54]....
        /*09b0*/ 	.word	0x000165f0


	//   ....[55]....
        /*09b4*/ 	.word	0x00016630


	//   ....[56]....
        /*09b8*/ 	.word	0x00016660


	//   ....[57]....
        /*09bc*/ 	.word	0x00016690


	//   ....[58]....
        /*09c0*/ 	.word	0x000166b0


	//   ....[59]....
        /*09c4*/ 	.word	0x000166c0


	//   ....[60]....
        /*09c8*/ 	.word	0x00016710


	//   ....[61]....
        /*09cc*/ 	.word	0x00016760


	//   ....[62]....
        /*09d0*/ 	.word	0x00016be0


	//   ....[63]....
        /*09d4*/ 	.word	0x00016bf0


	//   ....[64]....
        /*09d8*/ 	.word	0x00016e70


	//   ....[65]....
        /*09dc*/ 	.word	0x00016e80


	//   ....[66]....
        /*09e0*/ 	.word	0x00017960


	//   ....[67]....
        /*09e4*/ 	.word	0x00017990


	//   ....[68]....
        /*09e8*/ 	.word	0x000179b0


	//   ....[69]....
        /*09ec*/ 	.word	0x000179e0


	//   ....[70]....
        /*09f0*/ 	.word	0x00017a10


	//   ....[71]....
        /*09f4*/ 	.word	0x00017a20


	//   ....[72]....
        /*09f8*/ 	.word	0x00017a60


	//   ....[73]....
        /*09fc*/ 	.word	0x00017aa0


	//   ....[74]....
        /*0a00*/ 	.word	0x00017c10


	//   ....[75]....
        /*0a04*/ 	.word	0x00017e10


	//   ....[76]....
        /*0a08*/ 	.word	0x00017e40


	//   ....[77]....
        /*0a0c*/ 	.word	0x00017e70


	//   ....[78]....
        /*0a10*/ 	.word	0x00017ea0


	//   ....[79]....
        /*0a14*/ 	.word	0x00017ed0


	//   ....[80]....
        /*0a18*/ 	.word	0x00017f00


	//   ....[81]....
        /*0a1c*/ 	.word	0x00018090


	//   ....[82]....
        /*0a20*/ 	.word	0x000180c0


	//   ....[83]....
        /*0a24*/ 	.word	0x000180f0


	//   ....[84]....
        /*0a28*/ 	.word	0x00018120


	//   ....[85]....
        /*0a2c*/ 	.word	0x00018150


	//   ....[86]....
        /*0a30*/ 	.word	0x00018180


	//   ....[87]....
        /*0a34*/ 	.word	0x00018210


	//   ....[88]....
        /*0a38*/ 	.word	0x00018240


	//   ....[89]....
        /*0a3c*/ 	.word	0x00018250


	//   ....[90]....
        /*0a40*/ 	.word	0x00018290


	//   ....[91]....
        /*0a44*/ 	.word	0x00019a20


	//   ....[92]....
        /*0a48*/ 	.word	0x0001b390


	//   ....[93]....
        /*0a4c*/ 	.word	0x0001bf00


	//   ....[94]....
        /*0a50*/ 	.word	0x0001bf20


	//   ....[95]....
        /*0a54*/ 	.word	0x0001bf40


	//   ....[96]....
        /*0a58*/ 	.word	0x0001bfd0


	//   ....[97]....
        /*0a5c*/ 	.word	0x0001bfe0


	//   ....[98]....
        /*0a60*/ 	.word	0x0001c050


	//   ....[99]....
        /*0a64*/ 	.word	0x0001c060


	//   ....[100]....
        /*0a68*/ 	.word	0x0001c0d0


	//   ....[101]....
        /*0a6c*/ 	.word	0x0001c0e0


	//   ....[102]....
        /*0a70*/ 	.word	0x0001c150


	//   ....[103]....
        /*0a74*/ 	.word	0x0001c160


	//   ....[104]....
        /*0a78*/ 	.word	0x0001c1d0


	//   ....[105]....
        /*0a7c*/ 	.word	0x0001c1e0


	//   ....[106]....
        /*0a80*/ 	.word	0x0001c250


	//   ....[107]....
        /*0a84*/ 	.word	0x0001c260


	//   ....[108]....
        /*0a88*/ 	.word	0x0001c270


	//   ....[109]....
        /*0a8c*/ 	.word	0x0001c2b0


	//   ....[110]....
        /*0a90*/ 	.word	0x0001c310


	//   ....[111]....
        /*0a94*/ 	.word	0x0001c3e0


	//   ....[112]....
        /*0a98*/ 	.word	0x0001c3f0


	//   ....[113]....
        /*0a9c*/ 	.word	0x0001c460


	//   ....[114]....
        /*0aa0*/ 	.word	0x0001c470


	//   ....[115]....
        /*0aa4*/ 	.word	0x0001c4b0


	//   ....[116]....
        /*0aa8*/ 	.word	0x0001c4d0


	//   ....[117]....
        /*0aac*/ 	.word	0x0001e470


	//   ....[118]....
        /*0ab0*/ 	.word	0x0001e4a0


	//   ....[119]....
        /*0ab4*/ 	.word	0x0001e500


	//   ....[120]....
        /*0ab8*/ 	.word	0x0001e530


	//   ....[121]....
        /*0abc*/ 	.word	0x0001e560


	//   ....[122]....
        /*0ac0*/ 	.word	0x0001e590


	//   ....[123]....
        /*0ac4*/ 	.word	0x0001e5c0


	//   ....[124]....
        /*0ac8*/ 	.word	0x0001e5f0


	//   ....[125]....
        /*0acc*/ 	.word	0x0001e790


	//   ....[126]....
        /*0ad0*/ 	.word	0x0001e7c0


	//   ....[127]....
        /*0ad4*/ 	.word	0x0001e7f0


	//   ....[128]....
        /*0ad8*/ 	.word	0x0001e820


	//   ....[129]....
        /*0adc*/ 	.word	0x0001e850


	//   ....[130]....
        /*0ae0*/ 	.word	0x0001e880


	//   ....[131]....
        /*0ae4*/ 	.word	0x0001e940


	//   ....[132]....
        /*0ae8*/ 	.word	0x0001e960


	//   ....[133]....
        /*0aec*/ 	.word	0x0001e980


	//   ....[134]....
        /*0af0*/ 	.word	0x0001e9e0


	//   ....[135]....
        /*0af4*/ 	.word	0x0001f400


	//   ....[136]....
        /*0af8*/ 	.word	0x0001f860


	//   ....[137]....
        /*0afc*/ 	.word	0x0001f910


	//   ....[138]....
        /*0b00*/ 	.word	0x0001f9a0


	//   ....[139]....
        /*0b04*/ 	.word	0x0001f9f0


	//   ....[140]....
        /*0b08*/ 	.word	0x0001fa40


	//   ....[141]....
        /*0b0c*/ 	.word	0x0001fad0


	//   ....[142]....
        /*0b10*/ 	.word	0x0001fb60


	//   ....[143]....
        /*0b14*/ 	.word	0x0001fbb0


	//   ....[144]....
        /*0b18*/ 	.word	0x0001fc00


	//   ....[145]....
        /*0b1c*/ 	.word	0x0001fcf0


	//   ....[146]....
        /*0b20*/ 	.word	0x0001fda0


	//   ....[147]....
        /*0b24*/ 	.word	0x0001fe20


	//   ....[148]....
        /*0b28*/ 	.word	0x0001feb0


	//   ....[149]....
        /*0b2c*/ 	.word	0x0001ffd0


	//   ....[150]....
        /*0b30*/ 	.word	0x00020100


	//   ....[151]....
        /*0b34*/ 	.word	0x000201e0


	//   ....[152]....
        /*0b38*/ 	.word	0x00020230


	//   ....[153]....
        /*0b3c*/ 	.word	0x00020590


	//   ....[154]....
        /*0b40*/ 	.word	0x000205f0


	//   ....[155]....
        /*0b44*/ 	.word	0x000206b0


	//   ....[156]....
        /*0b48*/ 	.word	0x00020740


	//   ....[157]....
        /*0b4c*/ 	.word	0x000207a0


	//   ....[158]....
        /*0b50*/ 	.word	0x00020810


	//   ....[159]....
        /*0b54*/ 	.word	0x00020870


	//   ....[160]....
        /*0b58*/ 	.word	0x00020920


	//   ....[161]....
        /*0b5c*/ 	.word	0x000209a0


	//   ....[162]....
        /*0b60*/ 	.word	0x000209f0


	//   ....[163]....
        /*0b64*/ 	.word	0x00020a80


	//   ....[164]....
        /*0b68*/ 	.word	0x00020b10


	//   ....[165]....
        /*0b6c*/ 	.word	0x00020bb0


	//   ....[166]....
        /*0b70*/ 	.word	0x00020c50


	//   ....[167]....
        /*0b74*/ 	.word	0x00020cb0


	//   ....[168]....
        /*0b78*/ 	.word	0x00020d40


	//   ....[169]....
        /*0b7c*/ 	.word	0x00020da0


	//   ....[170]....
        /*0b80*/ 	.word	0x00020e10


	//   ....[171]....
        /*0b84*/ 	.word	0x00020e70


	//   ....[172]....
        /*0b88*/ 	.word	0x00020f20


	//   ....[173]....
        /*0b8c*/ 	.word	0x00020fe0


	//   ....[174]....
        /*0b90*/ 	.word	0x000212c0


	//   ....[175]....
        /*0b94*/ 	.word	0x000214a0


	//   ....[176]....
        /*0b98*/ 	.word	0x000214f0


	//   ....[177]....
        /*0b9c*/ 	.word	0x00021550


	//   ....[178]....
        /*0ba0*/ 	.word	0x00021630


	//   ....[179]....
        /*0ba4*/ 	.word	0x00021690


	//   ....[180]....
        /*0ba8*/ 	.word	0x00021770


	//   ....[181]....
        /*0bac*/ 	.word	0x000217d0


	//   ....[182]....
        /*0bb0*/ 	.word	0x000218b0


	//   ....[183]....
        /*0bb4*/ 	.word	0x00021910


	//   ....[184]....
        /*0bb8*/ 	.word	0x000219f0


	//   ....[185]....
        /*0bbc*/ 	.word	0x00021a50


	//   ....[186]....
        /*0bc0*/ 	.word	0x00021b30


	//   ....[187]....
        /*0bc4*/ 	.word	0x00021b90


	//   ....[188]....
        /*0bc8*/ 	.word	0x00021c70


	//   ....[189]....
        /*0bcc*/ 	.word	0x00021cd0


	//   ....[190]....
        /*0bd0*/ 	.word	0x00021dc0


	//   ....[191]....
        /*0bd4*/ 	.word	0x00021e30


	//   ....[192]....
        /*0bd8*/ 	.word	0x00021f10


	//   ....[193]....
        /*0bdc*/ 	.word	0x00021f70


	//   ....[194]....
        /*0be0*/ 	.word	0x00022060


	//   ....[195]....
        /*0be4*/ 	.word	0x000220c0


	//   ....[196]....
        /*0be8*/ 	.word	0x00022190


	//   ....[197]....
        /*0bec*/ 	.word	0x000221f0


	//   ....[198]....
        /*0bf0*/ 	.word	0x000222b0


	//   ....[199]....
        /*0bf4*/ 	.word	0x000225d0


	//   ....[200]....
        /*0bf8*/ 	.word	0x00022670


	//   ....[201]....
        /*0bfc*/ 	.word	0x000227e0


	//   ....[202]....
        /*0c00*/ 	.word	0x00022850


	//   ....[203]....
        /*0c04*/ 	.word	0x000228c0


	//   ....[204]....
        /*0c08*/ 	.word	0x00022930


	//   ....[205]....
        /*0c0c*/ 	.word	0x000229a0


	//   ....[206]....
        /*0c10*/ 	.word	0x00022a20


	//   ....[207]....
        /*0c14*/ 	.word	0x00022aa0


	//   ....[208]....
        /*0c18*/ 	.word	0x00022b30


	//   ....[209]....
        /*0c1c*/ 	.word	0x00022ba0


	//   ....[210]....
        /*0c20*/ 	.word	0x00022c10


	//   ....[211]....
        /*0c24*/ 	.word	0x00022c80


	//   ....[212]....
        /*0c28*/ 	.word	0x00022d00


	//   ....[213]....
        /*0c2c*/ 	.word	0x00022d70


	//   ....[214]....
        /*0c30*/ 	.word	0x00022e20


	//   ....[215]....
        /*0c34*/ 	.word	0x00022e70


	//   ....[216]....
        /*0c38*/ 	.word	0x00022f00


	//   ....[217]....
        /*0c3c*/ 	.word	0x00023030


	//----- nvinfo : EIATTR_REG_RECONFIG
	.align		4
.L_235:
        /*0c40*/ 	.byte	0x01, 0x54
	.zero		2


	//----- nvinfo : EIATTR_SYSCALL_OFFSETS
	.align		4
        /*0c44*/ 	.byte	0x04, 0x46
        /*0c46*/ 	.short	(.L_237 - .L_236)


	//   ....[0]....
.L_236:
        /*0c48*/ 	.word	0x00001e80


	//   ....[1]....
        /*0c4c*/ 	.word	0x00001fd0


	//   ....[2]....
        /*0c50*/ 	.word	0x00006840


	//   ....[3]....
        /*0c54*/ 	.word	0x00006b60


	//   ....[4]....
        /*0c58*/ 	.word	0x0001aff0


	//   ....[5]....
        /*0c5c*/ 	.word	0x0001b140


	//   ....[6]....
        /*0c60*/ 	.word	0x0001b230


	//   ....[7]....
        /*0c64*/ 	.word	0x0001ba10


	//----- nvinfo : EIATTR_MBARRIER_INSTR_OFFSETS
	.align		4
.L_237:
        /*0c68*/ 	.byte	0x04, 0x39
        /*0c6a*/ 	.short	(.L_239 - .L_238)


	//   ....[0]....
.L_238:
        /*0c6c*/ 	.word	0x000002b0
        /*0c70*/ 	.word	0x000000ff
        /*0c74*/ 	.word	0x00016800
        /*0c78*/ 	.short	0x0100
        /*0c7a*/ 	.byte	0x08
	.zero		1


	//   ....[1]....
        /*0c7c*/ 	.word	0x000002c0
        /*0c80*/ 	.word	0x000000ff
        /*0c84*/ 	.word	0x00016820
        /*0c88*/ 	.short	0x0100
        /*0c8a*/ 	.byte	0x08
	.zero		1


	//   ....[2]....
        /*0c8c*/ 	.word	0x000003b0
        /*0c90*/ 	.word	0x000000ff
        /*0c94*/ 	.word	0x00016830
        /*0c98*/ 	.short	0x0100
        /*0c9a*/ 	.byte	0x08
	.zero		1


	//   ....[3]....
        /*0c9c*/ 	.word	0x000003c0
        /*0ca0*/ 	.word	0x000000ff
        /*0ca4*/ 	.word	0x00016840
        /*0ca8*/ 	.short	0x0100
        /*0caa*/ 	.byte	0x08
	.zero		1


	//   ....[4]....
        /*0cac*/ 	.word	0x000003d0
        /*0cb0*/ 	.word	0x000000ff
        /*0cb4*/ 	.word	0x00016838
        /*0cb8*/ 	.short	0x0100
        /*0cba*/ 	.byte	0x08
	.zero		1


	//   ....[5]....
        /*0cbc*/ 	.word	0x000003e0
        /*0cc0*/ 	.word	0x000000ff
        /*0cc4*/ 	.word	0x00016848
        /*0cc8*/ 	.short	0x0100
        /*0cca*/ 	.byte	0x08
	.zero		1


	//   ....[6]....
        /*0ccc*/ 	.word	0x00000510
        /*0cd0*/ 	.word	0x000000ff
        /*0cd4*/ 	.word	0x00016850
        /*0cd8*/ 	.short	0x0100
        /*0cda*/ 	.byte	0x08
	.zero		1


	//   ....[7]....
        /*0cdc*/ 	.word	0x00000520
        /*0ce0*/ 	.word	0x000000ff
        /*0ce4*/ 	.word	0x00016860
        /*0ce8*/ 	.short	0x0100
        /*0cea*/ 	.byte	0x08
	.zero		1


	//   ....[8]....
        /*0cec*/ 	.word	0x00000530
        /*0cf0*/ 	.word	0x000000ff
        /*0cf4*/ 	.word	0x00016858
        /*0cf8*/ 	.short	0x0100
        /*0cfa*/ 	.byte	0x08
	.zero		1


	//   ....[9]....
        /*0cfc*/ 	.word	0x00000540
        /*0d00*/ 	.word	0x000000ff
        /*0d04*/ 	.word	0x00016868
        /*0d08*/ 	.short	0x0100
        /*0d0a*/ 	.byte	0x08
	.zero		1


	//   ....[10]....
        /*0d0c*/ 	.word	0x00000630
        /*0d10*/ 	.word	0x000000ff
        /*0d14*/ 	.word	0x00016870
        /*0d18*/ 	.short	0x0100
        /*0d1a*/ 	.byte	0x06
	.zero		1


	//   ....[11]....
        /*0d1c*/ 	.word	0x00000640
        /*0d20*/ 	.word	0x000000ff
        /*0d24*/ 	.word	0x00016880
        /*0d28*/ 	.short	0x0100
        /*0d2a*/ 	.byte	0x06
	.zero		1


	//   ....[12]....
        /*0d2c*/ 	.word	0x00000650
        /*0d30*/ 	.word	0x000000ff
        /*0d34*/ 	.word	0x00016878
        /*0d38*/ 	.short	0x0100
        /*0d3a*/ 	.byte	0x06
	.zero		1


	//   ....[13]....
        /*0d3c*/ 	.word	0x00000660
        /*0d40*/ 	.word	0x000000ff
        /*0d44*/ 	.word	0x00016888
        /*0d48*/ 	.short	0x0100
        /*0d4a*/ 	.byte	0x06
	.zero		1


	//   ....[14]....
        /*0d4c*/ 	.word	0x00000790
        /*0d50*/ 	.word	0x000000ff
        /*0d54*/ 	.word	0x00016890
        /*0d58*/ 	.short	0x0100
        /*0d5a*/ 	.byte	0x08
	.zero		1


	//   ....[15]....
        /*0d5c*/ 	.word	0x000007a0
        /*0d60*/ 	.word	0x000000ff
        /*0d64*/ 	.word	0x000168a0
        /*0d68*/ 	.short	0x0100
        /*0d6a*/ 	.byte	0x08
	.zero		1


	//   ....[16]....
        /*0d6c*/ 	.word	0x000007b0
        /*0d70*/ 	.word	0x000000ff
        /*0d74*/ 	.word	0x00016898
        /*0d78*/ 	.short	0x0100
        /*0d7a*/ 	.byte	0x08
	.zero		1


	//   ....[17]....
        /*0d7c*/ 	.word	0x000007c0
        /*0d80*/ 	.word	0x000000ff
        /*0d84*/ 	.word	0x000168a8
        /*0d88*/ 	.short	0x0100
        /*0d8a*/ 	.byte	0x08
	.zero		1


	//   ....[18]....
        /*0d8c*/ 	.word	0x000008f0
        /*0d90*/ 	.word	0x000000ff
        /*0d94*/ 	.word	0x000168b0
        /*0d98*/ 	.short	0x0100
        /*0d9a*/ 	.byte	0x08
	.zero		1


	//   ....[19]....
        /*0d9c*/ 	.word	0x00000900
        /*0da0*/ 	.word	0x000000ff
        /*0da4*/ 	.word	0x000168c0
        /*0da8*/ 	.short	0x0100
        /*0daa*/ 	.byte	0x08
	.zero		1


	//   ....[20]....
        /*0dac*/ 	.word	0x00000910
        /*0db0*/ 	.word	0x000000ff
        /*0db4*/ 	.word	0x000168b8
        /*0db8*/ 	.short	0x0100
        /*0dba*/ 	.byte	0x08
	.zero		1


	//   ....[21]....
        /*0dbc*/ 	.word	0x00000920
        /*0dc0*/ 	.word	0x000000ff
        /*0dc4*/ 	.word	0x000168c8
        /*0dc8*/ 	.short	0x0100
        /*0dca*/ 	.byte	0x08
	.zero		1


	//   ....[22]....
        /*0dcc*/ 	.word	0x00003190
        /*0dd0*/ 	.word	0x0000004d
        /*0dd4*/ 	.word	0x00016890
        /*0dd8*/ 	.short	0x010a
        /*0dda*/ 	.byte	0x3f
	.zero		1


	//   ....[23]....
        /*0ddc*/ 	.word	0x00004530
        /*0de0*/ 	.word	0x0000004d
        /*0de4*/ 	.word	0x00016890
        /*0de8*/ 	.short	0x010a
        /*0dea*/ 	.byte	0x3f
	.zero		1


	//   ....[24]....
        /*0dec*/ 	.word	0x00005710
        /*0df0*/ 	.word	0x0000004d
        /*0df4*/ 	.word	0x00016890
        /*0df8*/ 	.short	0x010a
        /*0dfa*/ 	.byte	0x3f
	.zero		1


	//   ....[25]....
        /*0dfc*/ 	.word	0x00005920
        /*0e00*/ 	.word	0x0000000c
        /*0e04*/ 	.word	0x00000000
        /*0e08*/ 	.short	0x0101
        /*0e0a*/ 	.byte	0x3f
	.zero		1


	//   ....[26]....
        /*0e0c*/ 	.word	0x00005960
        /*0e10*/ 	.word	0x0000004d
        /*0e14*/ 	.word	0x000168b0
        /*0e18*/ 	.short	0x010a
        /*0e1a*/ 	.byte	0x3f
	.zero		1


	//   ....[27]....
        /*0e1c*/ 	.word	0x00005d40
        /*0e20*/ 	.word	0x0000004d
        /*0e24*/ 	.word	0x00000000
        /*0e28*/ 	.short	0x0101
        /*0e2a*/ 	.byte	0x3f
	.zero		1


	//   ....[28]....
        /*0e2c*/ 	.word	0x000068e0
        /*0e30*/ 	.word	0x00000010
        /*0e34*/ 	.word	0x00016800
        /*0e38*/ 	.short	0x010a
        /*0e3a*/ 	.byte	0x3f
	.zero		1


	//   ....[29]....
        /*0e3c*/ 	.word	0x00006930
        /*0e40*/ 	.word	0x00000010
        /*0e44*/ 	.word	0x00016800
        /*0e48*/ 	.short	0x010a
        /*0e4a*/ 	.byte	0x3f
	.zero		1


	//   ....[30]....
        /*0e4c*/ 	.word	0x00007400
        /*0e50*/ 	.word	0x00000010
        /*0e54*/ 	.word	0x00016800
        /*0e58*/ 	.short	0x010a
        /*0e5a*/ 	.byte	0x3f
	.zero		1


	//   ....[31]....
        /*0e5c*/ 	.word	0x00008a40
        /*0e60*/ 	.word	0x00000010
        /*0e64*/ 	.word	0x00016800
        /*0e68*/ 	.short	0x010a
        /*0e6a*/ 	.byte	0x3f
	.zero		1


	//   ....[32]....
        /*0e6c*/ 	.word	0x00009a70
        /*0e70*/ 	.word	0x00000007
        /*0e74*/ 	.word	0x00016830
        /*0e78*/ 	.short	0x010a
        /*0e7a*/ 	.byte	0x3f
	.zero		1


	//   ....[33]....
        /*0e7c*/ 	.word	0x00009ae0
        /*0e80*/ 	.word	0x00000007
        /*0e84*/ 	.word	0x00016830
        /*0e88*/ 	.short	0x010a
        /*0e8a*/ 	.byte	0x3f
	.zero		1


	//   ....[34]....
        /*0e8c*/ 	.word	0x00009f90
        /*0e90*/ 	.word	0x00000000
        /*0e94*/ 	.word	0x00000000
        /*0e98*/ 	.short	0x0101
        /*0e9a*/ 	.byte	0x3f
	.zero		1


	//   ....[35]....
        /*0e9c*/ 	.word	0x0000cda0
        /*0ea0*/ 	.word	0x00000009
        /*0ea4*/ 	.word	0x00016830
        /*0ea8*/ 	.short	0x010a
        /*0eaa*/ 	.byte	0x3f
	.zero		1


	//   ....[36]....
        /*0eac*/ 	.word	0x0000cdf0
        /*0eb0*/ 	.word	0x00000009
        /*0eb4*/ 	.word	0x00016830
        /*0eb8*/ 	.short	0x010a
        /*0eba*/ 	.byte	0x3f
	.zero		1


	//   ....[37]....
        /*0ebc*/ 	.word	0x0000d120
        /*0ec0*/ 	.word	0x00000008
        /*0ec4*/ 	.word	0x00016850
        /*0ec8*/ 	.short	0x010a
        /*0eca*/ 	.byte	0x3f
	.zero		1


	//   ....[38]....
        /*0ecc*/ 	.word	0x0000d160
        /*0ed0*/ 	.word	0x00000008
        /*0ed4*/ 	.word	0x00016850
        /*0ed8*/ 	.short	0x010a
        /*0eda*/ 	.byte	0x3f
	.zero		1


	//   ....[39]....
        /*0edc*/ 	.word	0x0000d660
        /*0ee0*/ 	.word	0x00000008
        /*0ee4*/ 	.word	0x00000000
        /*0ee8*/ 	.short	0x0101
        /*0eea*/ 	.byte	0x3f
	.zero		1


	//   ....[40]....
        /*0eec*/ 	.word	0x0000e060
        /*0ef0*/ 	.word	0x00000000
        /*0ef4*/ 	.word	0x00000000
        /*0ef8*/ 	.short	0x0101
        /*0efa*/ 	.byte	0x3f
	.zero		1


	//   ....[41]....
        /*0efc*/ 	.word	0x00010020
        /*0f00*/ 	.word	0x00000000
        /*0f04*/ 	.word	0x00016830
        /*0f08*/ 	.short	0x010a
        /*0f0a*/ 	.byte	0x3f
	.zero		1


	//   ....[42]....
        /*0f0c*/ 	.word	0x00010070
        /*0f10*/ 	.word	0x00000000
        /*0f14*/ 	.word	0x00016830
        /*0f18*/ 	.short	0x010a
        /*0f1a*/ 	.byte	0x3f
	.zero		1


	//   ....[43]....
        /*0f1c*/ 	.word	0x000103a0
        /*0f20*/ 	.word	0x00000002
        /*0f24*/ 	.word	0x00016850
        /*0f28*/ 	.short	0x010a
        /*0f2a*/ 	.byte	0x3f
	.zero		1


	//   ....[44]....
        /*0f2c*/ 	.word	0x000103e0
        /*0f30*/ 	.word	0x00000002
        /*0f34*/ 	.word	0x00016850
        /*0f38*/ 	.short	0x010a
        /*0f3a*/ 	.byte	0x3f
	.zero		1


	//   ....[45]....
        /*0f3c*/ 	.word	0x00011420
        /*0f40*/ 	.word	0x0000002f
        /*0f44*/ 	.word	0x00000000
        /*0f48*/ 	.short	0x0101
        /*0f4a*/ 	.byte	0x3f
	.zero		1


	//   ....[46]....
        /*0f4c*/ 	.word	0x00011450
        /*0f50*/ 	.word	0x0000000d
        /*0f54*/ 	.word	0x00000000
        /*0f58*/ 	.short	0x0101
        /*0f5a*/ 	.byte	0x3f
	.zero		1


	//   ....[47]....
        /*0f5c*/ 	.word	0x00011f70
        /*0f60*/ 	.word	0x00000000
        /*0f64*/ 	.word	0x00016830
        /*0f68*/ 	.short	0x010a
        /*0f6a*/ 	.byte	0x3f
	.zero		1


	//   ....[48]....
        /*0f6c*/ 	.word	0x00011fc0
        /*0f70*/ 	.word	0x00000000
        /*0f74*/ 	.word	0x00016830
        /*0f78*/ 	.short	0x010a
        /*0f7a*/ 	.byte	0x3f
	.zero		1


	//   ....[49]....
        /*0f7c*/ 	.word	0x000122f0
        /*0f80*/ 	.word	0x00000002
        /*0f84*/ 	.word	0x00016850
        /*0f88*/ 	.short	0x010a
        /*0f8a*/ 	.byte	0x3f
	.zero		1


	//   ....[50]....
        /*0f8c*/ 	.word	0x00012330
        /*0f90*/ 	.word	0x00000002
        /*0f94*/ 	.word	0x00016850
        /*0f98*/ 	.short	0x010a
        /*0f9a*/ 	.byte	0x3f
	.zero		1


	//   ....[51]....
        /*0f9c*/ 	.word	0x00012850
        /*0fa0*/ 	.word	0x00000003
        /*0fa4*/ 	.word	0x00000000
        /*0fa8*/ 	.short	0x0101
        /*0faa*/ 	.byte	0x3f
	.zero		1


	//   ....[52]....
        /*0fac*/ 	.word	0x00013210
        /*0fb0*/ 	.word	0x00000000
        /*0fb4*/ 	.word	0x00000000
        /*0fb8*/ 	.short	0x0101
        /*0fba*/ 	.byte	0x3f
	.zero		1


	//   ....[53]....
        /*0fbc*/ 	.word	0x00014e70
        /*0fc0*/ 	.word	0x0000000b
        /*0fc4*/ 	.word	0x00016850
        /*0fc8*/ 	.short	0x010a
        /*0fca*/ 	.byte	0x3f
	.zero		1


	//   ....[54]....
        /*0fcc*/ 	.word	0x00014ee0
        /*0fd0*/ 	.word	0x0000000b
        /*0fd4*/ 	.word	0x00016850
        /*0fd8*/ 	.short	0x010a
        /*0fda*/ 	.byte	0x3f
	.zero		1


	//   ....[55]....
        /*0fdc*/ 	.word	0x000154c0
        /*0fe0*/ 	.word	0x00000008
        /*0fe4*/ 	.word	0x00000000
        /*0fe8*/ 	.short	0x0101
        /*0fea*/ 	.byte	0x3f
	.zero		1


	//   ....[56]....
        /*0fec*/ 	.word	0x00016510
        /*0ff0*/ 	.word	0x00000000
        /*0ff4*/ 	.word	0x00000000
        /*0ff8*/ 	.short	0x0101
        /*0ffa*/ 	.byte	0x3f
	.zero		1


	//   ....[57]....
        /*0ffc*/ 	.word	0x00016b60
        /*1000*/ 	.word	0x00000008
        /*1004*/ 	.word	0x00000000
        /*1008*/ 	.short	0x0101
        /*100a*/ 	.byte	0x3f
	.zero		1


	//   ....[58]....
        /*100c*/ 	.word	0x00019b00
        /*1010*/ 	.word	0x00000011
        /*1014*/ 	.word	0x00016820
        /*1018*/ 	.short	0x010a
        /*101a*/ 	.byte	0x3f
	.zero		1


	//   ....[59]....
        /*101c*/ 	.word	0x00019bc0
        /*1020*/ 	.word	0x00000005
        /*1024*/ 	.word	0x000168a0
        /*1028*/ 	.short	0x010a
        /*102a*/ 	.byte	0x3f
	.zero		1


	//   ....[60]....
        /*102c*/ 	.word	0x00019e00
        /*1030*/ 	.word	0x00000005
        /*1034*/ 	.word	0x000168c0
        /*1038*/ 	.short	0x010a
        /*103a*/ 	.byte	0x3f
	.zero		1


	//   ....[61]....
        /*103c*/ 	.word	0x0001a190
        /*1040*/ 	.word	0x00000005
        /*1044*/ 	.word	0x000168a0
        /*1048*/ 	.short	0x010a
        /*104a*/ 	.byte	0x3f
	.zero		1


	//   ....[62]....
        /*104c*/ 	.word	0x0001a3b0
        /*1050*/ 	.word	0x00000005
        /*1054*/ 	.word	0x000168c0
        /*1058*/ 	.short	0x010a
        /*105a*/ 	.byte	0x3f
	.zero		1


	//   ....[63]....
        /*105c*/ 	.word	0x0001b5a0
        /*1060*/ 	.word	0x00000000
        /*1064*/ 	.word	0x00016840
        /*1068*/ 	.short	0x010a
        /*106a*/ 	.byte	0x3f
	.zero		1


	//   ....[64]....
        /*106c*/ 	.word	0x0001c580
        /*1070*/ 	.word	0x00000011
        /*1074*/ 	.word	0x00016800
        /*1078*/ 	.short	0x0107
        /*107a*/ 	.byte	0x3f
	.zero		1


	//   ....[65]....
        /*107c*/ 	.word	0x0001c670
        /*1080*/ 	.word	0x00000011
        /*1084*/ 	.word	0x00016800
        /*1088*/ 	.short	0x0101
        /*108a*/ 	.byte	0x3f
	.zero		1


	//   ....[66]....
        /*108c*/ 	.word	0x0001c690
        /*1090*/ 	.word	0x00000011
        /*1094*/ 	.word	0x00016820
        /*1098*/ 	.short	0x010a
        /*109a*/ 	.byte	0x3f
	.zero		1


	//   ....[67]....
        /*109c*/ 	.word	0x0001ca80
        /*10a0*/ 	.word	0x00000002
        /*10a4*/ 	.word	0x00016840
        /*10a8*/ 	.short	0x010a
        /*10aa*/ 	.byte	0x3f
	.zero		1


	//   ....[68]....
        /*10ac*/ 	.word	0x0001cd00
        /*10b0*/ 	.word	0x00000003
        /*10b4*/ 	.word	0x00000060
        /*10b8*/ 	.short	0x010a
        /*10ba*/ 	.byte	0x3f
	.zero		1


	//   ....[69]....
        /*10bc*/ 	.word	0x0001d240
        /*10c0*/ 	.word	0x00000002
        /*10c4*/ 	.word	0x00016840
        /*10c8*/ 	.short	0x010a
        /*10ca*/ 	.byte	0x3f
	.zero		1


	//   ....[70]....
        /*10cc*/ 	.word	0x0001d4c0
        /*10d0*/ 	.word	0x0000000a
        /*10d4*/ 	.word	0x00000060
        /*10d8*/ 	.short	0x010a
        /*10da*/ 	.byte	0x3f
	.zero		1


	//   ....[71]....
        /*10dc*/ 	.word	0x0001d950
        /*10e0*/ 	.word	0x00000002
        /*10e4*/ 	.word	0x00016840
        /*10e8*/ 	.short	0x010a
        /*10ea*/ 	.byte	0x3f
	.zero		1


	//   ....[72]....
        /*10ec*/ 	.word	0x0001dbe0
        /*10f0*/ 	.word	0x00000003
        /*10f4*/ 	.word	0x00000060
        /*10f8*/ 	.short	0x010a
        /*10fa*/ 	.byte	0x3f
	.zero		1


	//   ....[73]....
        /*10fc*/ 	.word	0x0001e020
        /*1100*/ 	.word	0x00000003
        /*1104*/ 	.word	0x00016860
        /*1108*/ 	.short	0x010a
        /*110a*/ 	.byte	0x3f
	.zero		1


	//   ....[74]....
        /*110c*/ 	.word	0x0001f380
        /*1110*/ 	.word	0x00000009
        /*1114*/ 	.word	0x00016820
        /*1118*/ 	.short	0x010a
        /*111a*/ 	.byte	0x3f
	.zero		1


	//   ....[75]....
        /*111c*/ 	.word	0x0001f510
        /*1120*/ 	.word	0x00000007
        /*1124*/ 	.word	0x00000000
        /*1128*/ 	.short	0x010a
        /*112a*/ 	.byte	0x3f
	.zero		1


	//   ....[76]....
        /*112c*/ 	.word	0x0001f580
        /*1130*/ 	.word	0x00000003
        /*1134*/ 	.word	0x00000000
        /*1138*/ 	.short	0x010a
        /*113a*/ 	.byte	0x3f
	.zero		1


	//   ....[77]....
        /*113c*/ 	.word	0x0001f5e0
        /*1140*/ 	.word	0x00000005
        /*1144*/ 	.word	0x00000000
        /*1148*/ 	.short	0x010a
        /*114a*/ 	.byte	0x3f
	.zero		1


	//   ....[78]....
        /*114c*/ 	.word	0x0001f610
        /*1150*/ 	.word	0x00000003
        /*1154*/ 	.word	0x00000000
        /*1158*/ 	.short	0x010a
        /*115a*/ 	.byte	0x3f
	.zero		1


	//   ....[79]....
        /*115c*/ 	.word	0x0001f670
        /*1160*/ 	.word	0x0000004d
        /*1164*/ 	.word	0x00016890
        /*1168*/ 	.short	0x010a
        /*116a*/ 	.byte	0x3f
	.zero		1


	//   ....[80]....
        /*116c*/ 	.word	0x0001f6c0
        /*1170*/ 	.word	0x0000004d
        /*1174*/ 	.word	0x00016890
        /*1178*/ 	.short	0x010a
        /*117a*/ 	.byte	0x3f
	.zero		1


	//   ....[81]....
        /*117c*/ 	.word	0x0001f710
        /*1180*/ 	.word	0x0000004d
        /*1184*/ 	.word	0x00016890
        /*1188*/ 	.short	0x010a
        /*118a*/ 	.byte	0x3f
	.zero		1


	//   ....[82]....
        /*118c*/ 	.word	0x0001f760
        /*1190*/ 	.word	0x0000004d
        /*1194*/ 	.word	0x000168b0
        /*1198*/ 	.short	0x010a
        /*119a*/ 	.byte	0x3f
	.zero		1


	//   ....[83]....
        /*119c*/ 	.word	0x0001fc30
        /*11a0*/ 	.word	0x00000010
        /*11a4*/ 	.word	0x00016800
        /*11a8*/ 	.short	0x010a
        /*11aa*/ 	.byte	0x3f
	.zero		1


	//   ....[84]....
        /*11ac*/ 	.word	0x00020260
        /*11b0*/ 	.word	0x00000010
        /*11b4*/ 	.word	0x00016800
        /*11b8*/ 	.short	0x010a
        /*11ba*/ 	.byte	0x3f
	.zero		1


	//   ....[85]....
        /*11bc*/ 	.word	0x000202b0
        /*11c0*/ 	.word	0x00000007
        /*11c4*/ 	.word	0x00016830
        /*11c8*/ 	.short	0x010a
        /*11ca*/ 	.byte	0x3f
	.zero		1


	//   ....[86]....
        /*11cc*/ 	.word	0x00020300
        /*11d0*/ 	.word	0x00000009
        /*11d4*/ 	.word	0x00016830
        /*11d8*/ 	.short	0x010a
        /*11da*/ 	.byte	0x3f
	.zero		1


	//   ....[87]....
        /*11dc*/ 	.word	0x00020350
        /*11e0*/ 	.word	0x00000008
        /*11e4*/ 	.word	0x00016850
        /*11e8*/ 	.short	0x010a
        /*11ea*/ 	.byte	0x3f
	.zero		1


	//   ....[88]....
        /*11ec*/ 	.word	0x000203a0
        /*11f0*/ 	.word	0x00000000
        /*11f4*/ 	.word	0x00016830
        /*11f8*/ 	.short	0x010a
        /*11fa*/ 	.byte	0x3f
	.zero		1


	//   ....[89]....
        /*11fc*/ 	.word	0x000203f0
        /*1200*/ 	.word	0x00000002
        /*1204*/ 	.word	0x00016850
        /*1208*/ 	.short	0x010a
        /*120a*/ 	.byte	0x3f
	.zero		1


	//   ....[90]....
        /*120c*/ 	.word	0x00020440
        /*1210*/ 	.word	0x00000000
        /*1214*/ 	.word	0x00016830
        /*1218*/ 	.short	0x010a
        /*121a*/ 	.byte	0x3f
	.zero		1


	//   ....[91]....
        /*121c*/ 	.word	0x00020490
        /*1220*/ 	.word	0x00000002
        /*1224*/ 	.word	0x00016850
        /*1228*/ 	.short	0x010a
        /*122a*/ 	.byte	0x3f
	.zero		1


	//   ....[92]....
        /*122c*/ 	.word	0x000204e0
        /*1230*/ 	.word	0x0000000b
        /*1234*/ 	.word	0x00016850
        /*1238*/ 	.short	0x010a
        /*123a*/ 	.byte	0x3f
	.zero		1


	//   ....[93]....
        /*123c*/ 	.word	0x000210a0
        /*1240*/ 	.word	0x00000011
        /*1244*/ 	.word	0x00016820
        /*1248*/ 	.short	0x010a
        /*124a*/ 	.byte	0x3f
	.zero		1


	//   ....[94]....
        /*124c*/ 	.word	0x000210f0
        /*1250*/ 	.word	0x00000005
        /*1254*/ 	.word	0x000168a0
        /*1258*/ 	.short	0x010a
        /*125a*/ 	.byte	0x3f
	.zero		1


	//   ....[95]....
        /*125c*/ 	.word	0x00021140
        /*1260*/ 	.word	0x00000005
        /*1264*/ 	.word	0x000168c0
        /*1268*/ 	.short	0x010a
        /*126a*/ 	.byte	0x3f
	.zero		1


	//   ....[96]....
        /*126c*/ 	.word	0x00021190
        /*1270*/ 	.word	0x00000005
        /*1274*/ 	.word	0x000168a0
        /*1278*/ 	.short	0x010a
        /*127a*/ 	.byte	0x3f
	.zero		1


	//   ....[97]....
        /*127c*/ 	.word	0x000211e0
        /*1280*/ 	.word	0x00000005
        /*1284*/ 	.word	0x000168c0
        /*1288*/ 	.short	0x010a
        /*128a*/ 	.byte	0x3f
	.zero		1


	//   ....[98]....
        /*128c*/ 	.word	0x00021380
        /*1290*/ 	.word	0x00000000
        /*1294*/ 	.word	0x00016840
        /*1298*/ 	.short	0x010a
        /*129a*/ 	.byte	0x3f
	.zero		1


	//   ....[99]....
        /*129c*/ 	.word	0x000222f0
        /*12a0*/ 	.word	0x00000011
        /*12a4*/ 	.word	0x00016820
        /*12a8*/ 	.short	0x010a
        /*12aa*/ 	.byte	0x3f
	.zero		1


	//   ....[100]....
        /*12ac*/ 	.word	0x00022340
        /*12b0*/ 	.word	0x00000002
        /*12b4*/ 	.word	0x00016840
        /*12b8*/ 	.short	0x010a
        /*12ba*/ 	.byte	0x3f
	.zero		1


	//   ....[101]....
        /*12bc*/ 	.word	0x00022390
        /*12c0*/ 	.word	0x00000003
        /*12c4*/ 	.word	0x00000060
        /*12c8*/ 	.short	0x010a
        /*12ca*/ 	.byte	0x3f
	.zero		1


	//   ....[102]....
        /*12cc*/ 	.word	0x000223e0
        /*12d0*/ 	.word	0x00000002
        /*12d4*/ 	.word	0x00016840
        /*12d8*/ 	.short	0x010a
        /*12da*/ 	.byte	0x3f
	.zero		1


	//   ....[103]....
        /*12dc*/ 	.word	0x00022430
        /*12e0*/ 	.word	0x0000000a
        /*12e4*/ 	.word	0x00000060
        /*12e8*/ 	.short	0x010a
        /*12ea*/ 	.byte	0x3f
	.zero		1


	//   ....[104]....
        /*12ec*/ 	.word	0x00022480
        /*12f0*/ 	.word	0x00000002
        /*12f4*/ 	.word	0x00016840
        /*12f8*/ 	.short	0x010a
        /*12fa*/ 	.byte	0x3f
	.zero		1


	//   ....[105]....
        /*12fc*/ 	.word	0x000224d0
        /*1300*/ 	.word	0x00000003
        /*1304*/ 	.word	0x00000060
        /*1308*/ 	.short	0x010a
        /*130a*/ 	.byte	0x3f
	.zero		1


	//   ....[106]....
        /*130c*/ 	.word	0x00022520
        /*1310*/ 	.word	0x00000003
        /*1314*/ 	.word	0x00016860
        /*1318*/ 	.short	0x010a
        /*131a*/ 	.byte	0x3f
	.zero		1


	//   ....[107]....
        /*131c*/ 	.word	0x00022f50
        /*1320*/ 	.word	0x00000009
        /*1324*/ 	.word	0x00016820
        /*1328*/ 	.short	0x010a
        /*132a*/ 	.byte	0x3f
	.zero		1


	//   ....[108]....
        /*132c*/ 	.word	0x000230f0
        /*1330*/ 	.word	0x00000007
        /*1334*/ 	.word	0x00000000
        /*1338*/ 	.short	0x010a
        /*133a*/ 	.byte	0x3f
	.zero		1


	//   ....[109]....
        /*133c*/ 	.word	0x00023140
        /*1340*/ 	.word	0x00000003
        /*1344*/ 	.word	0x00000000
        /*1348*/ 	.short	0x010a
        /*134a*/ 	.byte	0x3f
	.zero		1


	//   ....[110]....
        /*134c*/ 	.word	0x00023190
        /*1350*/ 	.word	0x00000005
        /*1354*/ 	.word	0x00000000
        /*1358*/ 	.short	0x010a
        /*135a*/ 	.byte	0x3f
	.zero		1


	//----- nvinfo : EIATTR_NUM_MBARRIERS
	.align		4
.L_239:
        /*135c*/ 	.byte	0x03, 0x38
        /*135e*/ 	.short	0x0016


	//----- nvinfo : EIATTR_EXIT_INSTR_OFFSETS
	.align		4
        /*1360*/ 	.byte	0x04, 0x1c
        /*1362*/ 	.short	(.L_241 - .L_240)


	//   ....[0]....
.L_240:
        /*1364*/ 	.word	0x0001f660


	//----- nvinfo : EIATTR_MAX_THREADS
	.align		4
.L_241:
        /*1368*/ 	.byte	0x04, 0x05
        /*136a*/ 	.short	(.L_243 - .L_242)
.L_242:
        /*136c*/ 	.word	0x00000200
        /*1370*/ 	.word	0x00000001
        /*1374*/ 	.word	0x00000001


	//----- nvinfo : EIATTR_CRS_STACK_SIZE
	.align		4
.L_243:
        /*1378*/ 	.byte	0x04, 0x1e
        /*137a*/ 	.short	(.L_245 - .L_244)
.L_244:
        /*137c*/ 	.word	0x00000000


	//----- nvinfo : EIATTR_CBANK_PARAM_SIZE
	.align		4
.L_245:
        /*1380*/ 	.byte	0x03, 0x19
        /*1382*/ 	.short	0x0af0


	//----- nvinfo : EIATTR_PARAM_CBANK
	.align		4
        /*1384*/ 	.byte	0x04, 0x0a
        /*1386*/ 	.short	(.L_247 - .L_246)
	.align		4
.L_246:
        /*1388*/ 	.word	index@(.nv.constant0._ZN7cutlass13device_kernelIN5flash11enable_sm90INS1_16FlashAttnFwdSm90INS1_25CollectiveMainloopFwdSm90ILi2EN4cute5tupleIJNS5_1CILi1EEES8_S8_EEENS6_IJNS7_ILi192EEENS7_ILi128EEENS7_ILi64EEEEEELi64ENS_10bfloat16_tEfNS_4arch4Sm90ELb0ELb1ELb0ELb1ELb0ELb1ELb0ELb1ELb1ELb1ELb1ELb0EEENS1_21CollectiveEpilogueFwdINS6_IJSA_SC_SB_EEES9_SE_SG_Li384ELb1ELb1ELb1ELb0EEENS1_36VarlenDynamicPersistentTileSchedulerILi192ELi128ELi384ELi128ELb1ELb1ELb1ELb1ELb0ELb1EEEEEEEEEvNT_6ParamsE)
        /*138c*/ 	.short	0x0210
        /*138e*/ 	.short	0x0af0


	//----- nvinfo : EIATTR_SW_WAR
	.align		4
.L_247:
        /*1390*/ 	.byte	0x04, 0x36
        /*1392*/ 	.short	(.L_249 - .L_248)
.L_248:
        /*1394*/ 	.word	0x00000008
.L_249:


//--------------------- .nv.info._ZN7cutlass13device_kernelIN5flash11enable_sm90INS1_16FlashAttnFwdSm90INS1_25CollectiveMainloopFwdSm90ILi2EN4cute5tupleIJNS5_1CILi1EEES8_S8_EEENS6_IJNS7_ILi192EEENS7_ILi128EEENS7_ILi64EEEEEELi64ENS_10bfloat16_tEfNS_4arch4Sm90ELb1ELb0ELb0ELb0ELb0ELb0ELb0ELb1ELb1ELb1ELb1ELb0EEENS1_21CollectiveEpilogueFwdINS6_IJSA_SC_SB_EEES9_SE_SG_Li384ELb0ELb1ELb1ELb0EEENS1_19SingleTileSchedulerILb0ELb1ELb1ELi192EEEEEEEEEvNT_6ParamsE --------------------------
	.section	.nv.info._ZN7cutlass13device_kernelIN5flash11enable_sm90INS1_16FlashAttnFwdSm90INS1_25CollectiveMainloopFwdSm90ILi2EN4cute5tupleIJNS5_1CILi1EEES8_S8_EEENS6_IJNS7_ILi192EEENS7_ILi128EEENS7_ILi64EEEEEELi64ENS_10bfloat16_tEfNS_4arch4Sm90ELb1ELb0ELb0ELb0ELb0ELb0ELb0ELb1ELb1ELb1ELb1ELb0EEENS1_21CollectiveEpilogueFwdINS6_IJSA_SC_SB_EEES9_SE_SG_Li384ELb0ELb1ELb1ELb0EEENS1_19SingleTileSchedulerILb0ELb1ELb1ELi192EEEEEEEEEvNT_6ParamsE,"",@"SHT_CUDA_INFO"
	.sectionflags	@""
	.align	4


	//----- nvinfo : EIATTR_CUDA_API_VERSION
	.align		4
        /*0000*/ 	.byte	0x04, 0x37
        /*0002*/ 	.short	(.L_251 - .L_250)
.L_250:
        /*0004*/ 	.word	0x00000082


	//----- nvinfo : EIATTR_KPARAM_INFO
	.align		4
.L_251:
        /*0008*/ 	.byte	0x04, 0x17
        /*000a*/ 	.short	(.L_253 - .L_252)
.L_252:
        /*000c*/ 	.word	0x00000000
        /*0010*/ 	.short	0x0000
        /*0012*/ 	.short	0x0070
        /*0014*/ 	.byte	0x00, 0xf0, 0x01, 0x28


	//----- nvinfo : EIATTR_SPARSE_MMA_MASK
	.align		4
.L_253:
        /*0018*/ 	.byte	0x03, 0x50
        /*001a*/ 	.short	0x0000


	//----- nvinfo : EIATTR_MAXREG_COUNT
	.align		4
        /*001c*/ 	.byte	0x03, 0x1b
        /*001e*/ 	.short	0x0080


	//----- nvinfo : EIATTR_NUM_BARRIERS
	.align		4
        /*0020*/ 	.byte	0x02, 0x4c
        /*0022*/ 	.byte	0x10
	.zero		1


	//----- nvinfo : EIATTR_EXTERNS
	.align		4
        /*0024*/ 	.byte	0x04, 0x0f
        /*0026*/ 	.short	(.L_255 - .L_254)


	//   ....[0]....
	.align		4
.L_254:
        /*0028*/ 	.word	index@(__assertfail)


	//----- nvinfo : EIATTR_MERCURY_ISA_VERSION
	.align		4
.L_255:
        /*002c*/ 	.byte	0x03, 0x5f
        /*002e*/ 	.short	0x0101


	//----- nvinfo : EIATTR_INT_WARP_WIDE_INSTR_OFFSETS
	.align		4
        /*0030*/ 	.byte	0x04, 0x31
        /*0032*/ 	.short	(.L_257 - .L_256)


	//   ....[0]....
.L_256:
        /*0034*/ 	.word	0x00000120


	//   ....[1]....
        /*0038*/ 	.word	0x00000160


	//   ....[2]....
        /*003c*/ 	.word	0x000001d0


	//----- nvinfo : EIATTR_COOP_GROUP_MASK_REGIDS
	.align		4
.L_257:
        /*0040*/ 	.byte	0x04, 0x29
        /*0042*/ 	.short	(.L_259 - .L_258)


	//   ....[0]....
.L_258:
        /*0044*/ 	.word	0xffffffff


	//   ....[1]....
        /*0048*/ 	.word	0xffffffff


	//   ....[2]....
        /*004c*/ 	.word	0xffffffff


	//   ....[3]....
        /*0050*/ 	.word	0xffffffff


	//   ....[4]....
        /*0054*/ 	.word	0xffffffff


	//   ....[5]....
        /*0058*/ 	.word	0xffffffff


	//   ....[6]....
        /*005c*/ 	.word	0xffffffff


	//   ....[7]....
        /*0060*/ 	.word	0xffffffff


	//   ....[8]....
        /*0064*/ 	.word	0xffffffff


	//   ....[9]....
        /*0068*/ 	.word	0xffffffff


	//   ....[10]....
        /*006c*/ 	.word	0xffffffff


	//   ....[11]....
        /*0070*/ 	.word	0xffffffff


	//   ....[12]....
        /*0074*/ 	.word	0xffffffff


	//   ....[13]....
        /*0078*/ 	.word	0xffffffff


	//   ....[14]....
        /*007c*/ 	.word	0xffffffff


	//   ....[15]....
        /*0080*/ 	.word	0xffffffff


	//   ....[16]....
        /*0084*/ 	.word	0xffffffff


	//   ....[17]....
        /*0088*/ 	.word	0xffffffff


	//   ....[18]....
        /*008c*/ 	.word	0xffffffff


	//   ....[19]....
        /*0090*/ 	.word	0xffffffff


	//   ....[20]....
        /*0094*/ 	.word	0xffffffff


	//   ....[21]....
        /*0098*/ 	.word	0xffffffff


	//   ....[22]....
        /*009c*/ 	.word	0xffffffff


	//   ....[23]....
        /*00a0*/ 	.word	0xffffffff


	//   ....[24]....
        /*00a4*/ 	.word	0xffffffff


	//   ....[25]....
        /*00a8*/ 	.word	0xffffffff


	//   ....[26]....
        /*00ac*/ 	.word	0xffffffff


	//   ....[27]....
        /*00b0*/ 	.word	0xffffffff


	//   ....[28]....
        /*00b4*/ 	.word	0xffffffff


	//   ....[29]....
        /*00b8*/ 	.word	0xffffffff


	//   ....[30]....
        /*00bc*/ 	.word	0xffffffff


	//   ....[31]....
        /*00c0*/ 	.word	0xffffffff


	//   ....[32]....
        /*00c4*/ 	.word	0xffffffff


	//   ....[33]....
        /*00c8*/ 	.word	0xffffffff


	//   ....[34]....
        /*00cc*/ 	.word	0xffffffff


	//   ....[35]....
        /*00d0*/ 	.word	0xffffffff


	//   ....[36]....
        /*00d4*/ 	.word	0xffffffff


	//   ....[37]....
        /*00d8*/ 	.word	0xffffffff


	//   ....[38]....
        /*00dc*/ 	.word	0xffffffff


	//   ....[39]....
        /*00e0*/ 	.word	0xffffffff


	//   ....[40]....
        /*00e4*/ 	.word	0xffffffff


	//   ....[41]....
        /*00e8*/ 	.word	0xffffffff


	//   ....[42]....
        /*00ec*/ 	.word	0xffffffff


	//   ....[43]....
        /*00f0*/ 	.word	0xffffffff


	//   ....[44]....
        /*00f4*/ 	.word	0xffffffff


	//   ....[45]....
        /*00f8*/ 	.word	0xffffffff


	//   ....[46]....
        /*00fc*/ 	.word	0xffffffff


	//   ....[47]....
        /*0100*/ 	.word	0xffffffff


	//   ....[48]....
        /*0104*/ 	.word	0xffffffff


	//   ....[49]....
        /*0108*/ 	.word	0xffffffff


	//   ....[50]....
        /*010c*/ 	.word	0xffffffff


	//   ....[51]....
        /*0110*/ 	.word	0xffffffff


	//   ....[52]....
        /*0114*/ 	.word	0xffffffff


	//   ....[53]....
        /*0118*/ 	.word	0xffffffff


	//   ....[54]....
        /*011c*/ 	.word	0xffffffff


	//   ....[55]....
        /*0120*/ 	.word	0xffffffff


	//   ....[56]....
        /*0124*/ 	.word	0xffffffff


	//   ....[57]....
        /*0128*/ 	.word	0xffffffff


	//   ....[58]....
        /*012c*/ 	.word	0xffffffff


	//   ....[59]....
        /*0130*/ 	.word	0xffffffff


	//   ....[60]....
        /*0134*/ 	.word	0xffffffff


	//   ....[61]....
        /*0138*/ 	.word	0xffffffff


	//   ....[62]....
        /*013c*/ 	.word	0xffffffff


	//   ....[63]....
        /*0140*/ 	.word	0x0500000f


	//   ....[64]....
        /*0144*/ 	.word	0x0500000f


	//   ....[65]....
        /*0148*/ 	.word	0x0500000f


	//   ....[66]....
        /*014c*/ 	.word	0x0500000f


	//   ....[67]....
        /*0150*/ 	.word	0x0500000f


	//   ....[68]....
        /*0154*/ 	.word	0x0500000f


	//   ....[69]....
        /*0158*/ 	.word	0x0500000f


	//   ....[70]....
        /*015c*/ 	.word	0x0500000f


	//   ....[71]....
        /*0160*/ 	.word	0x0500000f


	//   ....[72]....
        /*0164*/ 	.word	0x0500000f


	//   ....[73]....
        /*0168*/ 	.word	0x0500000f


	//   ....[74]....
        /*016c*/ 	.word	0x0500000f


	//   ....[75]....
        /*0170*/ 	.word	0x0500000f


	//   ....[76]....
        /*0174*/ 	.word	0x0500000f


	//   ....[77]....
        /*0178*/ 	.word	0x0500000f


	//   ....[78]....
        /*017c*/ 	.word	0x0500000f


	//   ....[79]....
        /*0180*/ 	.word	0x0500000f


	//   ....[80]....
        /*0184*/ 	.word	0x0500000f


	//   ....[81]....
        /*0188*/ 	.word	0x0500000f


	//   ....[82]....
        /*018c*/ 	.word	0x0500000f


	//   ....[83]....
        /*0190*/ 	.word	0x0500000f


	//   ....[84]....
        /*0194*/ 	.word	0x0500000f


	//   ....[85]....
        /*0198*/ 	.word	0x0500000f


	//   ....[86]....
        /*019c*/ 	.word	0x0500000f


	//   ....[87]....
        /*01a0*/ 	.word	0x0500000f


	//   ....[88]....
        /*01a4*/ 	.word	0x0500000f


	//----- nvinfo : EIATTR_COOP_GROUP_INSTR_OFFSETS
	.align		4
.L_259:
        /*01a8*/ 	.byte	0x04, 0x28
        /*01aa*/ 	.short	(.L_261 - .L_260)


	//   ....[0]....
.L_260:
        /*01ac*/ 	.word	0x00000060


	//   ....[1]....
        /*01b0*/ 	.word	0x00000130


	//   ....[2]....
        /*01b4*/ 	.word	0x00000180


	//   ....[3]....
        /*01b8*/ 	.word	0x000003b0


	//   ....[4]....
        /*01bc*/ 	.word	0x00000510


	//   ....[5]....
        /*01c0*/ 	.word	0x00000630


	//   ....[6]....
        /*01c4*/ 	.word	0x00000790


	//   ....[7]....
        /*01c8*/ 	.word	0x00001140


	//   ....[8]....
        /*01cc*/ 	.word	0x00001890


	//   ....[9]....
        /*01d0*/ 	.word	0x000018c0


	//   ....[10]....
        /*01d4*/ 	.word	0x00002060


	//   ....[11]....
        /*01d8*/ 	.word	0x000021a0


	//   ....[12]....
        /*01dc*/ 	.word	0x00002a50


	//   ....[13]....
        /*01e0*/ 	.word	0x00002ac0


	//   ....[14]....
        /*01e4*/ 	.word	0x00003b80


	//   ....[15]....
        /*01e8*/ 	.word	0x00003bc0


	//   ....[16]....
        /*01ec*/ 	.word	0x00004350


	//   ....[17]....
        /*01f0*/ 	.word	0x00004450


	//   ....[18]....
        /*01f4*/ 	.word	0x00004d40


	//   ....[19]....
        /*01f8*/ 	.word	0x00004dc0


	//   ....[20]....
        /*01fc*/ 	.word	0x00006410


	//   ....[21]....
        /*0200*/ 	.word	0x00006440


	//   ....[22]....
        /*0204*/ 	.word	0x00006a00


	//   ....[23]....
        /*0208*/ 	.word	0x00006ad0


	//   ....[24]....
        /*020c*/ 	.word	0x00007ac0


	//   ....[25]....
        /*0210*/ 	.word	0x00007af0


	//   ....[26]....
        /*0214*/ 	.word	0x00007bf0


	//   ....[27]....
        /*0218*/ 	.word	0x00007c00


	//   ....[28]....
        /*021c*/ 	.word	0x00008970


	//   ....[29]....
        /*0220*/ 	.word	0x000089b0


	//   ....[30]....
        /*0224*/ 	.word	0x000089f0


	//   ....[31]....
        /*0228*/ 	.word	0x00008a10


	//   ....[32]....
        /*022c*/ 	.word	0x00008a40


	//   ....[33]....
        /*0230*/ 	.word	0x00008a50


	//   ....[34]....
        /*0234*/ 	.word	0x00008d90


	//   ....[35]....
        /*0238*/ 	.word	0x00008da0


	//   ....[36]....
        /*023c*/ 	.word	0x000094c0


	//   ....[37]....
        /*0240*/ 	.word	0x0000a020


	//   ....[38]....
        /*0244*/ 	.word	0x0000a990


	//   ....[39]....
        /*0248*/ 	.word	0x0000a9c0


	//   ....[40]....
        /*024c*/ 	.word	0x0000a9f0


	//   ....[41]....
        /*0250*/ 	.word	0x0000aa10


	//   ....[42]....
        /*0254*/ 	.word	0x0000aa20


	//   ....[43]....
        /*0258*/ 	.word	0x0000aa70


	//   ....[44]....
        /*025c*/ 	.word	0x0000aad0


	//   ....[45]....
        /*0260*/ 	.word	0x0000aaf0


	//   ....[46]....
        /*0264*/ 	.word	0x0000ab50


	//   ....[47]....
        /*0268*/ 	.word	0x0000ab80


	//   ....[48]....
        /*026c*/ 	.word	0x0000abf0


	//   ....[49]....
        /*0270*/ 	.word	0x0000ac20


	//   ....[50]....
        /*0274*/ 	.word	0x0000ac50


	//   ....[51]....
        /*0278*/ 	.word	0x0000ac80


	//   ....[52]....
        /*027c*/ 	.word	0x0000acd0


	//   ....[53]....
        /*0280*/ 	.word	0x0000acf0


	//   ....[54]....
        /*0284*/ 	.word	0x0000ad30


	//   ....[55]....
        /*0288*/ 	.word	0x0000ad60


	//   ....[56]....
        /*028c*/ 	.word	0x0000ad90


	//   ....[57]....
        /*0290*/ 	.word	0x0000ae00


	//   ....[58]....
        /*0294*/ 	.word	0x0000ae80


	//   ....[59]....
        /*0298*/ 	.word	0x0000ae90


	//   ....[60]....
        /*029c*/ 	.word	0x0000aed0


	//   ....[61]....
        /*02a0*/ 	.word	0x0000aef0


	//   ....[62]....
        /*02a4*/ 	.word	0x0000c7d0


	//   ....[63]....
        /*02a8*/ 	.word	0x0000cd30


	//   ....[64]....
        /*02ac*/ 	.word	0x0000ceb0


	//   ....[65]....
        /*02b0*/ 	.word	0x0000cf00


	//   ....[66]....
        /*02b4*/ 	.word	0x0000cfc0


	//   ....[67]....
        /*02b8*/ 	.word	0x0000d090


	//   ....[68]....
        /*02bc*/ 	.word	0x0000d100


	//   ....[69]....
        /*02c0*/ 	.word	0x0000d1b0


	//   ....[70]....
        /*02c4*/ 	.word	0x0000d210


	//   ....[71]....
        /*02c8*/ 	.word	0x0000d2e0


	//   ....[72]....
        /*02cc*/ 	.word	0x0000d340


	//   ....[73]....
        /*02d0*/ 	.word	0x0000d430


	//   ....[74]....
        /*02d4*/ 	.word	0x0000d490


	//   ....[75]....
        /*02d8*/ 	.word	0x0000d560


	//   ....[76]....
        /*02dc*/ 	.word	0x0000d5d0


	//   ....[77]....
        /*02e0*/ 	.word	0x0000d680


	//   ....[78]....
        /*02e4*/ 	.word	0x0000d6e0


	//   ....[79]....
        /*02e8*/ 	.word	0x0000d790


	//   ....[80]....
        /*02ec*/ 	.word	0x0000d820


	//   ....[81]....
        /*02f0*/ 	.word	0x0000d900


	//   ....[82]....
        /*02f4*/ 	.word	0x0000d960


	//   ....[83]....
        /*02f8*/ 	.word	0x0000da30


	//   ....[84]....
        /*02fc*/ 	.word	0x0000da90


	//   ....[85]....
        /*0300*/ 	.word	0x0000db50


	//   ....[86]....
        /*0304*/ 	.word	0x0000dbb0


	//   ....[87]....
        /*0308*/ 	.word	0x0000dc70


	//   ....[88]....
        /*030c*/ 	.word	0x0000e040


	//----- nvinfo : EIATTR_REG_RECONFIG
	.align		4
.L_261:
        /*0310*/ 	.byte	0x01, 0x54
	.zero		2


	//----- nvinfo : EIATTR_SYSCALL_OFFSETS
	.align		4
        /*0314*/ 	.byte	0x04, 0x46
        /*0316*/ 	.short	(.L_263 - .L_262)


	//   ....[0]....
.L_262:
        /*0318*/ 	.word	0x00001300


	//   ....[1]....
        /*031c*/ 	.word	0x00009cd0


	//   ....[2]....
        /*0320*/ 	.word	0x00009e10


	//   ....[3]....
        /*0324*/ 	.word	0x00009f00


	//   ....[4]....
        /*0328*/ 	.word	0x0000a560


	//----- nvinfo : EIATTR_MBARRIER_INSTR_OFFSETS
	.align		4
.L_263:
        /*032c*/ 	.byte	0x04, 0x39
        /*032e*/ 	.short	(.L_265 - .L_264)


	//   ....[0]....
.L_264:
        /*0330*/ 	.word	0x00000260
        /*0334*/ 	.word	0x000000ff
        /*0338*/ 	.word	0x00016800
        /*033c*/ 	.short	0x0100
        /*033e*/ 	.byte	0x08
	.zero		1


	//   ....[1]....
        /*0340*/ 	.word	0x00000270
        /*0344*/ 	.word	0x000000ff
        /*0348*/ 	.word	0x00016820
        /*034c*/ 	.short	0x0100
        /*034e*/ 	.byte	0x08
	.zero		1


	//   ....[2]....
        /*0350*/ 	.word	0x00000360
        /*0354*/ 	.word	0x000000ff
        /*0358*/ 	.word	0x00016830
        /*035c*/ 	.short	0x0100
        /*035e*/ 	.byte	0x08
	.zero		1


	//   ....[3]....
        /*0360*/ 	.word	0x00000370
        /*0364*/ 	.word	0x000000ff
        /*0368*/ 	.word	0x00016840
        /*036c*/ 	.short	0x0100
        /*036e*/ 	.byte	0x08
	.zero		1


	//   ....[4]....
        /*0370*/ 	.word	0x00000380
        /*0374*/ 	.word	0x000000ff
        /*0378*/ 	.word	0x00016838
        /*037c*/ 	.short	0x0100
        /*037e*/ 	.byte	0x08
	.zero		1


	//   ....[5]....
        /*0380*/ 	.word	0x00000390
        /*0384*/ 	.word	0x000000ff
        /*0388*/ 	.word	0x00016848
        /*038c*/ 	.short	0x0100
        /*038e*/ 	.byte	0x08
	.zero		1


	//   ....[6]....
        /*0390*/ 	.word	0x000004c0
        /*0394*/ 	.word	0x000000ff
        /*0398*/ 	.word	0x00016850
        /*039c*/ 	.short	0x0100
        /*039e*/ 	.byte	0x08
	.zero		1


	//   ....[7]....
        /*03a0*/ 	.word	0x000004d0
        /*03a4*/ 	.word	0x000000ff
        /*03a8*/ 	.word	0x00016860
        /*03ac*/ 	.short	0x0100
        /*03ae*/ 	.byte	0x08
	.zero		1


	//   ....[8]....
        /*03b0*/ 	.word	0x000004e0
        /*03b4*/ 	.word	0x000000ff
        /*03b8*/ 	.word	0x00016858
        /*03bc*/ 	.short	0x0100
        /*03be*/ 	.byte	0x08
	.zero		1


	//   ....[9]....
        /*03c0*/ 	.word	0x000004f0
        /*03c4*/ 	.word	0x000000ff
        /*03c8*/ 	.word	0x00016868
        /*03cc*/ 	.short	0x0100
        /*03ce*/ 	.byte	0x08
	.zero		1


	//   ....[10]....
        /*03d0*/ 	.word	0x000005e0
        /*03d4*/ 	.word	0x000000ff
        /*03d8*/ 	.word	0x00016870
        /*03dc*/ 	.short	0x0100
        /*03de*/ 	.byte	0x06
	.zero		1


	//   ....[11]....
        /*03e0*/ 	.word	0x000005f0
        /*03e4*/ 	.word	0x000000ff
        /*03e8*/ 	.word	0x00016880
        /*03ec*/ 	.short	0x0100
        /*03ee*/ 	.byte	0x06
	.zero		1


	//   ....[12]....
        /*03f0*/ 	.word	0x00000600
        /*03f4*/ 	.word	0x000000ff
        /*03f8*/ 	.word	0x00016878
        /*03fc*/ 	.short	0x0100
        /*03fe*/ 	.byte	0x06
	.zero		1


	//   ....[13]....
        /*0400*/ 	.word	0x00000610
        /*0404*/ 	.word	0x000000ff
        /*0408*/ 	.word	0x00016888
        /*040c*/ 	.short	0x0100
        /*040e*/ 	.byte	0x06
	.zero		1


	//   ....[14]....
        /*0410*/ 	.word	0x00000740
        /*0414*/ 	.word	0x000000ff
        /*0418*/ 	.word	0x00016890
        /*041c*/ 	.short	0x0100
        /*041e*/ 	.byte	0x08
	.zero		1


	//   ....[15]....
        /*0420*/ 	.word	0x00000750
        /*0424*/ 	.word	0x000000ff
        /*0428*/ 	.word	0x000168a0
        /*042c*/ 	.short	0x0100
        /*042e*/ 	.byte	0x08
	.zero		1


	//   ....[16]....
        /*0430*/ 	.word	0x00000760
        /*0434*/ 	.word	0x000000ff
        /*0438*/ 	.word	0x00016898
        /*043c*/ 	.short	0x0100
        /*043e*/ 	.byte	0x08
	.zero		1


	//   ....[17]....
        /*0440*/ 	.word	0x00000770
        /*0444*/ 	.word	0x000000ff
        /*0448*/ 	.word	0x000168a8
        /*044c*/ 	.short	0x0100
        /*044e*/ 	.byte	0x08
	.zero		1


	//   ....[18]....
        /*0450*/ 	.word	0x000008a0
        /*0454*/ 	.word	0x000000ff
        /*0458*/ 	.word	0x000168b0
        /*045c*/ 	.short	0x0100
        /*045e*/ 	.byte	0x08
	.zero		1


	//   ....[19]....
        /*0460*/ 	.word	0x000008b0
        /*0464*/ 	.word	0x000000ff
        /*0468*/ 	.word	0x000168c0
        /*046c*/ 	.short	0x0100
        /*046e*/ 	.byte	0x08
	.zero		1


	//   ....[20]....
        /*0470*/ 	.word	0x000008c0
        /*0474*/ 	.word	0x000000ff
        /*0478*/ 	.word	0x000168b8
        /*047c*/ 	.short	0x0100
        /*047e*/ 	.byte	0x08
	.zero		1


	//   ....[21]....
        /*0480*/ 	.word	0x000008d0
        /*0484*/ 	.word	0x000000ff
        /*0488*/ 	.word	0x000168c8
        /*048c*/ 	.short	0x0100
        /*048e*/ 	.byte	0x08
	.zero		1


	//   ....[22]....
        /*0490*/ 	.word	0x00001320
        /*0494*/ 	.word	0x000000ff
        /*0498*/ 	.word	0x00016800
        /*049c*/ 	.short	0x010a
        /*049e*/ 	.byte	0x27
	.zero		1


	//   ....[23]....
        /*04a0*/ 	.word	0x00001390
        /*04a4*/ 	.word	0x000000ff
        /*04a8*/ 	.word	0x00016830
        /*04ac*/ 	.short	0x010a
        /*04ae*/ 	.byte	0x27
	.zero		1


	//   ....[24]....
        /*04b0*/ 	.word	0x00001400
        /*04b4*/ 	.word	0x000000ff
        /*04b8*/ 	.word	0x00016830
        /*04bc*/ 	.short	0x010a
        /*04be*/ 	.byte	0x27
	.zero		1


	//   ....[25]....
        /*04c0*/ 	.word	0x00003000
        /*04c4*/ 	.word	0x0000001b
        /*04c8*/ 	.word	0x00000000
        /*04cc*/ 	.short	0x0101
        /*04ce*/ 	.byte	0x3f
	.zero		1


	//   ....[26]....
        /*04d0*/ 	.word	0x000037c0
        /*04d4*/ 	.word	0x000000ff
        /*04d8*/ 	.word	0x00016830
        /*04dc*/ 	.short	0x010a
        /*04de*/ 	.byte	0x0a
	.zero		1


	//   ....[27]....
        /*04e0*/ 	.word	0x00003800
        /*04e4*/ 	.word	0x000000ff
        /*04e8*/ 	.word	0x00016830
        /*04ec*/ 	.short	0x010a
        /*04ee*/ 	.byte	0x0a
	.zero		1


	//   ....[28]....
        /*04f0*/ 	.word	0x00003a00
        /*04f4*/ 	.word	0x000000ff
        /*04f8*/ 	.word	0x00016850
        /*04fc*/ 	.short	0x010a
        /*04fe*/ 	.byte	0x0a
	.zero		1


	//   ....[29]....
        /*0500*/ 	.word	0x00003a40
        /*0504*/ 	.word	0x000000ff
        /*0508*/ 	.word	0x00016850
        /*050c*/ 	.short	0x010a
        /*050e*/ 	.byte	0x0a
	.zero		1


	//   ....[30]....
        /*0510*/ 	.word	0x000052b0
        /*0514*/ 	.word	0x00000022
        /*0518*/ 	.word	0x00000000
        /*051c*/ 	.short	0x0101
        /*051e*/ 	.byte	0x3f
	.zero		1


	//   ....[31]....
        /*0520*/ 	.word	0x00005350
        /*0524*/ 	.word	0x00000024
        /*0528*/ 	.word	0x00000000
        /*052c*/ 	.short	0x0101
        /*052e*/ 	.byte	0x3f
	.zero		1


	//   ....[32]....
        /*0530*/ 	.word	0x00005e50
        /*0534*/ 	.word	0x000000ff
        /*0538*/ 	.word	0x00016830
        /*053c*/ 	.short	0x010a
        /*053e*/ 	.byte	0x0a
	.zero		1


	//   ....[33]....
        /*0540*/ 	.word	0x00005e90
        /*0544*/ 	.word	0x000000ff
        /*0548*/ 	.word	0x00016830
        /*054c*/ 	.short	0x010a
        /*054e*/ 	.byte	0x0a
	.zero		1


	//   ....[34]....
        /*0550*/ 	.word	0x00006080
        /*0554*/ 	.word	0x000000ff
        /*0558*/ 	.word	0x00016850
        /*055c*/ 	.short	0x010a
        /*055e*/ 	.byte	0x0a
	.zero		1


	//   ....[35]....
        /*0560*/ 	.word	0x000060c0
        /*0564*/ 	.word	0x000000ff
        /*0568*/ 	.word	0x00016850
        /*056c*/ 	.short	0x010a
        /*056e*/ 	.byte	0x0a
	.zero		1


	//   ....[36]....
        /*0570*/ 	.word	0x00007350
        /*0574*/ 	.word	0x0000001b
        /*0578*/ 	.word	0x00000000
        /*057c*/ 	.short	0x0101
        /*057e*/ 	.byte	0x3f
	.zero		1


	//   ....[37]....
        /*0580*/ 	.word	0x00007500
        /*0584*/ 	.word	0x0000001f
        /*0588*/ 	.word	0x00000000
        /*058c*/ 	.short	0x0101
        /*058e*/ 	.byte	0x3f
	.zero		1


	//   ....[38]....
        /*0590*/ 	.word	0x00007a30
        /*0594*/ 	.word	0x000000ff
        /*0598*/ 	.word	0x00016850
        /*059c*/ 	.short	0x010a
        /*059e*/ 	.byte	0x07
	.zero		1


	//   ....[39]....
        /*05a0*/ 	.word	0x00007a70
        /*05a4*/ 	.word	0x000000ff
        /*05a8*/ 	.word	0x00016850
        /*05ac*/ 	.short	0x010a
        /*05ae*/ 	.byte	0x07
	.zero		1


	//   ....[40]....
        /*05b0*/ 	.word	0x00007f80
        /*05b4*/ 	.word	0x0000000d
        /*05b8*/ 	.word	0x00000000
        /*05bc*/ 	.short	0x0101
        /*05be*/ 	.byte	0x3f
	.zero		1


	//   ....[41]....
        /*05c0*/ 	.word	0x00008a30
        /*05c4*/ 	.word	0x000000ff
        /*05c8*/ 	.word	0x00000000
        /*05cc*/ 	.short	0x0101
        /*05ce*/ 	.byte	0x04
	.zero		1


	//   ....[42]....
        /*05d0*/ 	.word	0x0000a210
        /*05d4*/ 	.word	0x000000ff
        /*05d8*/ 	.word	0x00016840
        /*05dc*/ 	.short	0x010a
        /*05de*/ 	.byte	0x26
	.zero		1


	//   ....[43]....
        /*05e0*/ 	.word	0x0000b010
        /*05e4*/ 	.word	0x000000ff
        /*05e8*/ 	.word	0x00016800
        /*05ec*/ 	.short	0x0107
        /*05ee*/ 	.byte	0x26
	.zero		1


	//   ....[44]....
        /*05f0*/ 	.word	0x0000b050
        /*05f4*/ 	.word	0x000000ff
        /*05f8*/ 	.word	0x00016800
        /*05fc*/ 	.short	0x0101
        /*05fe*/ 	.byte	0x26
	.zero		1


	//   ....[45]....
        /*0600*/ 	.word	0x0000b060
        /*0604*/ 	.word	0x000000ff
        /*0608*/ 	.word	0x00016820
        /*060c*/ 	.short	0x010a
        /*060e*/ 	.byte	0x26
	.zero		1


	//   ....[46]....
        /*0610*/ 	.word	0x0000b430
        /*0614*/ 	.word	0x000000ff
        /*0618*/ 	.word	0x00016848
        /*061c*/ 	.short	0x010a
        /*061e*/ 	.byte	0x26
	.zero		1


	//   ....[47]....
        /*0620*/ 	.word	0x0000b620
        /*0624*/ 	.word	0x000000ff
        /*0628*/ 	.word	0x00016860
        /*062c*/ 	.short	0x010a
        /*062e*/ 	.byte	0x26
	.zero		1


	//   ....[48]....
        /*0630*/ 	.word	0x0000ba00
        /*0634*/ 	.word	0x000000ff
        /*0638*/ 	.word	0x00016840
        /*063c*/ 	.short	0x010a
        /*063e*/ 	.byte	0x26
	.zero		1


	//   ....[49]....
        /*0640*/ 	.word	0x0000bc20
        /*0644*/ 	.word	0x000000ff
        /*0648*/ 	.word	0x00016868
        /*064c*/ 	.short	0x010a
        /*064e*/ 	.byte	0x26
	.zero		1


	//   ....[50]....
        /*0650*/ 	.word	0x0000c040
        /*0654*/ 	.word	0x000000ff
        /*0658*/ 	.word	0x00016848
        /*065c*/ 	.short	0x010a
        /*065e*/ 	.byte	0x26
	.zero		1


	//   ....[51]....
        /*0660*/ 	.word	0x0000c240
        /*0664*/ 	.word	0x000000ff
        /*0668*/ 	.word	0x00016860
        /*066c*/ 	.short	0x010a
        /*066e*/ 	.byte	0x26
	.zero		1


	//   ....[52]....
        /*0670*/ 	.word	0x0000c4e0
        /*0674*/ 	.word	0x00000004
        /*0678*/ 	.word	0x00016860
        /*067c*/ 	.short	0x010a
        /*067e*/ 	.byte	0x3f
	.zero		1


	//   ....[53]....
        /*0680*/ 	.word	0x0000c790
        /*0684*/ 	.word	0x00000011
        /*0688*/ 	.word	0x00016820
        /*068c*/ 	.short	0x010a
        /*068e*/ 	.byte	0x3f
	.zero		1


	//   ....[54]....
        /*0690*/ 	.word	0x0000c8e0
        /*0694*/ 	.word	0x00000007
        /*0698*/ 	.word	0x00000000
        /*069c*/ 	.short	0x010a
        /*069e*/ 	.byte	0x3f
	.zero		1


	//   ....[55]....
        /*06a0*/ 	.word	0x0000c950
        /*06a4*/ 	.word	0x00000005
        /*06a8*/ 	.word	0x00000000
        /*06ac*/ 	.short	0x010a
        /*06ae*/ 	.byte	0x3f
	.zero		1


	//   ....[56]....
        /*06b0*/ 	.word	0x0000c9b0
        /*06b4*/ 	.word	0x00000003
        /*06b8*/ 	.word	0x00000000
        /*06bc*/ 	.short	0x010a
        /*06be*/ 	.byte	0x3f
	.zero		1


	//   ....[57]....
        /*06c0*/ 	.word	0x0000c9e0
        /*06c4*/ 	.word	0x00000009
        /*06c8*/ 	.word	0x00000000
        /*06cc*/ 	.short	0x010a
        /*06ce*/ 	.byte	0x3f
	.zero		1


	//   ....[58]....
        /*06d0*/ 	.word	0x0000ca50
        /*06d4*/ 	.word	0x00000003
        /*06d8*/ 	.word	0x00016800
        /*06dc*/ 	.short	0x010a
        /*06de*/ 	.byte	0x3f
	.zero		1


	//   ....[59]....
        /*06e0*/ 	.word	0x0000cab0
        /*06e4*/ 	.word	0x00000003
        /*06e8*/ 	.word	0x00016830
        /*06ec*/ 	.short	0x010a
        /*06ee*/ 	.byte	0x3f
	.zero		1


	//   ....[60]....
        /*06f0*/ 	.word	0x0000cb10
        /*06f4*/ 	.word	0x00000008
        /*06f8*/ 	.word	0x00016830
        /*06fc*/ 	.short	0x010a
        /*06fe*/ 	.byte	0x3f
	.zero		1


	//   ....[61]....
        /*0700*/ 	.word	0x0000cb70
        /*0704*/ 	.word	0x00000008
        /*0708*/ 	.word	0x00016850
        /*070c*/ 	.short	0x010a
        /*070e*/ 	.byte	0x3f
	.zero		1


	//   ....[62]....
        /*0710*/ 	.word	0x0000cbd0
        /*0714*/ 	.word	0x00000006
        /*0718*/ 	.word	0x00016830
        /*071c*/ 	.short	0x010a
        /*071e*/ 	.byte	0x3f
	.zero		1


	//   ....[63]....
        /*0720*/ 	.word	0x0000cc30
        /*0724*/ 	.word	0x00000006
        /*0728*/ 	.word	0x00016850
        /*072c*/ 	.short	0x010a
        /*072e*/ 	.byte	0x3f
	.zero		1


	//   ....[64]....
        /*0730*/ 	.word	0x0000cc90
        /*0734*/ 	.word	0x00000007
        /*0738*/ 	.word	0x00016850
        /*073c*/ 	.short	0x010a
        /*073e*/ 	.byte	0x3f
	.zero		1


	//   ....[65]....
        /*0740*/ 	.word	0x0000cdf0
        /*0744*/ 	.word	0x00000003
        /*0748*/ 	.word	0x00016840
        /*074c*/ 	.short	0x010a
        /*074e*/ 	.byte	0x3f
	.zero		1


	//   ....[66]....
        /*0750*/ 	.word	0x0000dcb0
        /*0754*/ 	.word	0x00000003
        /*0758*/ 	.word	0x00016820
        /*075c*/ 	.short	0x010a
        /*075e*/ 	.byte	0x3f
	.zero		1


	//   ....[67]....
        /*0760*/ 	.word	0x0000dd10
        /*0764*/ 	.word	0x00000005
        /*0768*/ 	.word	0x00016848
        /*076c*/ 	.short	0x010a
        /*076e*/ 	.byte	0x3f
	.zero		1


	//   ....[68]....
        /*0770*/ 	.word	0x0000dd70
        /*0774*/ 	.word	0x00000005
        /*0778*/ 	.word	0x00016860
        /*077c*/ 	.short	0x010a
        /*077e*/ 	.byte	0x3f
	.zero		1


	//   ....[69]....
        /*0780*/ 	.word	0x0000ddd0
        /*0784*/ 	.word	0x00000005
        /*0788*/ 	.word	0x00016840
        /*078c*/ 	.short	0x010a
        /*078e*/ 	.byte	0x3f
	.zero		1


	//   ....[70]....
        /*0790*/ 	.word	0x0000de30
        /*0794*/ 	.word	0x00000005
        /*0798*/ 	.word	0x00016868
        /*079c*/ 	.short	0x010a
        /*079e*/ 	.byte	0x3f
	.zero		1


	//   ....[71]....
        /*07a0*/ 	.word	0x0000de90
        /*07a4*/ 	.word	0x00000004
        /*07a8*/ 	.word	0x00016848
        /*07ac*/ 	.short	0x010a
        /*07ae*/ 	.byte	0x3f
	.zero		1


	//   ....[72]....
        /*07b0*/ 	.word	0x0000def0
        /*07b4*/ 	.word	0x00000004
        /*07b8*/ 	.word	0x00016860
        /*07bc*/ 	.short	0x010a
        /*07be*/ 	.byte	0x3f
	.zero		1


	//   ....[73]....
        /*07c0*/ 	.word	0x0000df40
        /*07c4*/ 	.word	0x00000004
        /*07c8*/ 	.word	0x00016860
        /*07cc*/ 	.short	0x010a
        /*07ce*/ 	.byte	0x3f
	.zero		1


	//   ....[74]....
        /*07d0*/ 	.word	0x0000df90
        /*07d4*/ 	.word	0x00000011
        /*07d8*/ 	.word	0x00016820
        /*07dc*/ 	.short	0x010a
        /*07de*/ 	.byte	0x3f
	.zero		1


	//   ....[75]....
        /*07e0*/ 	.word	0x0000e100
        /*07e4*/ 	.word	0x00000007
        /*07e8*/ 	.word	0x00000000
        /*07ec*/ 	.short	0x010a
        /*07ee*/ 	.byte	0x3f
	.zero		1


	//   ....[76]....
        /*07f0*/ 	.word	0x0000e150
        /*07f4*/ 	.word	0x00000005
        /*07f8*/ 	.word	0x00000000
        /*07fc*/ 	.short	0x010a
        /*07fe*/ 	.byte	0x3f
	.zero		1


	//   ....[77]....
        /*0800*/ 	.word	0x0000e1a0
        /*0804*/ 	.word	0x00000003
        /*0808*/ 	.word	0x00000000
        /*080c*/ 	.short	0x010a
        /*080e*/ 	.byte	0x3f
	.zero		1


	//----- nvinfo : EIATTR_NUM_MBARRIERS
	.align		4
.L_265:
        /*0810*/ 	.byte	0x03, 0x38
        /*0812*/ 	.short	0x0016


	//----- nvinfo : EIATTR_EXIT_INSTR_OFFSETS
	.align		4
        /*0814*/ 	.byte	0x04, 0x1c
        /*0816*/ 	.short	(.L_267 - .L_266)


	//   ....[0]....
.L_266:
        /*0818*/ 	.word	0x0000ca30


	//----- nvinfo : EIATTR_MAX_THREADS
	.align		4
.L_267:
        /*081c*/ 	.byte	0x04, 0x05
        /*081e*/ 	.short	(.L_269 - .L_268)
.L_268:
        /*0820*/ 	.word	0x00000200
        /*0824*/ 	.word	0x00000001
        /*0828*/ 	.word	0x00000001


	//----- nvinfo : EIATTR_CRS_STACK_SIZE
	.align		4
.L_269:
        /*082c*/ 	.byte	0x04, 0x1e
        /*082e*/ 	.short	(.L_271 - .L_270)
.L_270:
        /*0830*/ 	.word	0x00000000


	//----- nvinfo : EIATTR_CBANK_PARAM_SIZE
	.align		4
.L_271:
        /*0834*/ 	.byte	0x03, 0x19
        /*0836*/ 	.short	0x0a70


	//----- nvinfo : EIATTR_PARAM_CBANK
	.align		4
        /*0838*/ 	.byte	0x04, 0x0a
        /*083a*/ 	.short	(.L_273 - .L_272)
	.align		4
.L_272:
        /*083c*/ 	.word	index@(.nv.constant0._ZN7cutlass13device_kernelIN5flash11enable_sm90INS1_16FlashAttnFwdSm90INS1_25CollectiveMainloopFwdSm90ILi2EN4cute5tupleIJNS5_1CILi1EEES8_S8_EEENS6_IJNS7_ILi192EEENS7_ILi128EEENS7_ILi64EEEEEELi64ENS_10bfloat16_tEfNS_4arch4Sm90ELb1ELb0ELb0ELb0ELb0ELb0ELb0ELb1ELb1ELb1ELb1ELb0EEENS1_21CollectiveEpilogueFwdINS6_IJSA_SC_SB_EEES9_SE_SG_Li384ELb0ELb1ELb1ELb0EEENS1_19SingleTileSchedulerILb0ELb1ELb1ELi192EEEEEEEEEvNT_6ParamsE)
        /*0840*/ 	.short	0x0210
        /*0842*/ 	.short	0x0a70


	//----- nvinfo : EIATTR_SW_WAR
	.align		4
.L_273:
        /*0844*/ 	.byte	0x04, 0x36
        /*0846*/ 	.short	(.L_275 - .L_274)
.L_274:
        /*0848*/ 	.word	0x00000008
.L_275:


//--------------------- .nv.info._ZN7cutlass13device_kernelIN5flash11enable_sm90INS1_16FlashAttnFwdSm90INS1_25CollectiveMainloopFwdSm90ILi2EN4cute5tupleIJNS5_1CILi1EEES8_S8_EEENS6_IJNS7_ILi192EEENS7_ILi128EEENS7_ILi64EEEEEELi64ENS_10bfloat16_tEfNS_4arch4Sm90ELb1ELb0ELb0ELb1ELb0ELb0ELb0ELb1ELb1ELb1ELb1ELb0EEENS1_21CollectiveEpilogueFwdINS6_IJSA_SC_SB_EEES9_SE_SG_Li384ELb1ELb1ELb1ELb0EEENS1_36VarlenDynamicPersistentTileSchedulerILi192ELi128ELi384ELi128ELb1ELb1ELb1ELb1ELb1ELb1EEEEEEEEEvNT_6ParamsE --------------------------
	.section	.nv.info._ZN7cutlass13device_kernelIN5flash11enable_sm90INS1_16FlashAttnFwdSm90INS1_25CollectiveMainloopFwdSm90ILi2EN4cute5tupleIJNS5_1CILi1EEES8_S8_EEENS6_IJNS7_ILi192EEENS7_ILi128EEENS7_ILi64EEEEEELi64ENS_10bfloat16_tEfNS_4arch4Sm90ELb1ELb0ELb0ELb1ELb0ELb0ELb0ELb1ELb1ELb1ELb1ELb0EEENS1_21CollectiveEpilogueFwdINS6_IJSA_SC_SB_EEES9_SE_SG_Li384ELb1ELb1ELb1ELb0EEENS1_36VarlenDynamicPersistentTileSchedulerILi192ELi128ELi384ELi128ELb1ELb1ELb1ELb1ELb1ELb1EEEEEEEEEvNT_6ParamsE,"",@"SHT_CUDA_INFO"
	.sectionflags	@""
	.align	4


	//----- nvinfo : EIATTR_CUDA_API_VERSION
	.align		4
        /*0000*/ 	.byte	0x04, 0x37
        /*0002*/ 	.short	(.L_277 - .L_276)
.L_276:
        /*0004*/ 	.word	0x00000082


	//----- nvinfo : EIATTR_KPARAM_INFO
	.align		4
.L_277:
        /*0008*/ 	.byte	0x04, 0x17
        /*000a*/ 	.short	(.L_279 - .L_278)
.L_278:
        /*000c*/ 	.word	0x00000000
        /*0010*/ 	.short	0x0000
        /*0012*/ 	.short	0x0070
        /*0014*/ 	.byte	0x00, 0xf0, 0x01, 0x2a


	//----- nvinfo : EIATTR_SPARSE_MMA_MASK
	.align		4
.L_279:
        /*0018*/ 	.byte	0x03, 0x50
        /*001a*/ 	.short	0x0000


	//----- nvinfo : EIATTR_MAXREG_COUNT
	.align		4
        /*001c*/ 	.byte	0x03, 0x1b
        /*001e*/ 	.short	0x0080


	//----- nvinfo : EIATTR_NUM_BARRIERS
	.align		4
        /*0020*/ 	.byte	0x02, 0x4c
        /*0022*/ 	.byte	0x10
	.zero		1


	//----- nvinfo : EIATTR_EXTERNS
	.align		4
        /*0024*/ 	.byte	0x04, 0x0f
        /*0026*/ 	.short	(.L_281 - .L_280)


	//   ....[0]....
	.align		4
.L_280:
        /*0028*/ 	.word	index@(__assertfail)


	//----- nvinfo : EIATTR_ANNOTATIONS
	.align		4
.L_281:
        /*002c*/ 	.byte	0x04, 0x55
        /*002e*/ 	.short	(.L_283 - .L_282)


	//   ....[0]....
.L_282:
        /* <DEDUP_REMOVED lines=33> */


	//----- nvinfo : EIATTR_MERCURY_ISA_VERSION
	.align		4
.L_283:
        /*0230*/ 	.byte	0x03, 0x5f
        /*0232*/ 	.short	0x0101


	//----- nvinfo : EIATTR_UNUSED_LOAD_BYTE_OFFSET
	.align		4
        /*0234*/ 	.byte	0x04, 0x44
        /*0236*/ 	.short	(.L_285 - .L_284)


	//   ....[0]....
.L_284:
        /*0238*/ 	.word	0x00000a30
        /*023c*/ 	.word	0x0000fff0


	//   ....[1]....
        /*0240*/ 	.word	0x00008640
        /*0244*/ 	.word	0x0000fff0


	//----- nvinfo : EIATTR_INT_WARP_WIDE_INSTR_OFFSETS
	.align		4
.L_285:
        /*0248*/ 	.byte	0x04, 0x31
        /*024a*/ 	.short	(.L_287 - .L_286)


	//   ....[0]....
.L_286:
        /*024c*/ 	.word	0x00000120


	//   ....[1]....
        /*0250*/ 	.word	0x000001c0


	//   ....[2]....
        /*0254*/ 	.word	0x00000230


	//   ....[3]....
        /*0258*/ 	.word	0x0000c330


	//   ....[4]....
        /*025c*/ 	.word	0x0000c3c0


	//   ....[5]....
        /*0260*/ 	.word	0x0000f440


	//   ....[6]....
        /*0264*/ 	.word	0x0000f4d0


	//----- nvinfo : EIATTR_COOP_GROUP_MASK_REGIDS
	.align		4
.L_287:
        /*0268*/ 	.byte	0x04, 0x29
        /*026a*/ 	.short	(.L_289 - .L_288)


	//   ....[0]....
.L_288:
        /*026c*/ 	.word	0xffffffff


	//   ....[1]....
        /*0270*/ 	.word	0xffffffff


	//   ....[2]....
        /*0274*/ 	.word	0xffffffff


	//   ....[3]....
        /*0278*/ 	.word	0xffffffff


	//   ....[4]....
        /*027c*/ 	.word	0xffffffff


	//   ....[5]....
        /*0280*/ 	.word	0xffffffff


	//   ....[6]....
        /*0284*/ 	.word	0xffffffff


	//   ....[7]....
        /*0288*/ 	.word	0xffffffff


	//   ....[8]....
        /*028c*/ 	.word	0xffffffff


	//   ....[9]....
        /*0290*/ 	.word	0xffffffff


	//   ....[10]....
        /*0294*/ 	.word	0xffffffff


	//   ....[11]....
        /*0298*/ 	.word	0xffffffff


	//   ....[12]....
        /*029c*/ 	.word	0xffffffff


	//   ....[13]....
        /*02a0*/ 	.word	0xffffffff


	//   ....[14]....
        /*02a4*/ 	.word	0xffffffff


	//   ....[15]....
        /*02a8*/ 	.word	0xffffffff


	//   ....[16]....
        /*02ac*/ 	.word	0xffffffff


	//   ....[17]....
        /*02b0*/ 	.word	0xffffffff


	//   ....[18]....
        /*02b4*/ 	.word	0xffffffff


	//   ....[19]....
        /*02b8*/ 	.word	0xffffffff


	//   ....[20]....
        /*02bc*/ 	.word	0xffffffff


	//   ....[21]....
        /*02c0*/ 	.word	0xffffffff


	//   ....[22]....
        /*02c4*/ 	.word	0xffffffff


	//   ....[23]....
        /*02c8*/ 	.word	0xffffffff


	//   ....[24]....
        /*02cc*/ 	.word	0xffffffff


	//   ....[25]....
        /*02d0*/ 	.word	0xffffffff


	//   ....[26]....
        /*02d4*/ 	.word	0xffffffff


	//   ....[27]....
        /*02d8*/ 	.word	0xffffffff


	//   ....[28]....
        /*02dc*/ 	.word	0xffffffff


	//   ....[29]....
        /*02e0*/ 	.word	0xffffffff


	//   ....[30]....
        /*02e4*/ 	.word	0xffffffff


	//   ....[31]....
        /*02e8*/ 	.word	0xffffffff


	//   ....[32]....
        /*02ec*/ 	.word	0xffffffff


	//   ....[33]....
        /*02f0*/ 	.word	0xffffffff


	//   ....[34]....
        /*02f4*/ 	.word	0xffffffff


	//   ....[35]....
        /*02f8*/ 	.word	0xffffffff


	//   ....[36]....
        /*02fc*/ 	.word	0xffffffff


	//   ....[37]....
        /*0300*/ 	.word	0xffffffff


	//   ....[38]....
        /*0304*/ 	.word	0xffffffff


	//   ....[39]....
        /*0308*/ 	.word	0xffffffff


	//   ....[40]....
        /*030c*/ 	.word	0xffffffff


	//   ....[41]....
        /*0310*/ 	.word	0xffffffff


	//   ....[42]....
        /*0314*/ 	.word	0xffffffff


	//   ....[43]....
        /*0318*/ 	.word	0xffffffff


	//   ....[44]....
        /*031c*/ 	.word	0xffffffff


	//   ....[45]....
        /*0320*/ 	.word	0xffffffff


	//   ....[46]....
        /*0324*/ 	.word	0xffffffff


	//   ....[47]....
        /*0328*/ 	.word	0xffffffff


	//   ....[48]....
        /*032c*/ 	.word	0xffffffff


	//   ....[49]....
        /*0330*/ 	.word	0xffffffff


	//   ....[50]....
        /*0334*/ 	.word	0xffffffff


	//   ....[51]....
        /*0338*/ 	.word	0xffffffff


	//   ....[52]....
        /*033c*/ 	.word	0xffffffff


	//   ....[53]....
        /*0340*/ 	.word	0xffffffff


	//   ....[54]....
        /*0344*/ 	.word	0xffffffff


	//   ....[55]....
        /*0348*/ 	.word	0xffffffff


	//   ....[56]....
        /*034c*/ 	.word	0xffffffff


	//   ....[57]....
        /*0350*/ 	.word	0xffffffff


	//   ....[58]....
        /*0354*/ 	.word	0xffffffff


	//   ....[59]....
        /*0358*/ 	.word	0xffffffff


	//   ....[60]....
        /*035c*/ 	.word	0xffffffff


	//   ....[61]....
        /*0360*/ 	.word	0xffffffff


	//   ....[62]....
        /*0364*/ 	.word	0xffffffff


	//   ....[63]....
        /*0368*/ 	.word	0xffffffff


	//   ....[64]....
        /*036c*/ 	.word	0xffffffff


	//   ....[65]....
        /*0370*/ 	.word	0xffffffff


	//   ....[66]....
        /*0374*/ 	.word	0xffffffff


	//   ....[67]....
        /*0378*/ 	.word	0xffffffff


	//   ....[68]....
        /*037c*/ 	.word	0xffffffff


	//   ....[69]....
        /*0380*/ 	.word	0xffffffff


	//   ....[70]....
        /*0384*/ 	.word	0xffffffff


	//   ....[71]....
        /*0388*/ 	.word	0xffffffff


	//   ....[72]....
        /*038c*/ 	.word	0xffffffff


	//   ....[73]....
        /*0390*/ 	.word	0xffffffff


	//   ....[74]....
        /*0394*/ 	.word	0xffffffff


	//   ....[75]....
        /*0398*/ 	.word	0xffffffff


	//   ....[76]....
        /*039c*/ 	.word	0xffffffff


	//   ....[77]....
        /*03a0*/ 	.word	0xffffffff


	//   ....[78]....
        /*03a4*/ 	.word	0xffffffff


	//   ....[79]....
        /*03a8*/ 	.word	0xffffffff


	//   ....[80]....
        /*03ac*/ 	.word	0xffffffff


	//   ....[81]....
        /*03b0*/ 	.word	0xffffffff


	//   ....[82]....
        /*03b4*/ 	.word	0xffffffff


	//   ....[83]....
        /*03b8*/ 	.word	0xffffffff


	//   ....[84]....
        /*03bc*/ 	.word	0xffffffff


	//   ....[85]....
        /*03c0*/ 	.word	0xffffffff


	//   ....[86]....
        /*03c4*/ 	.word	0xffffffff


	//   ....[87]....
        /*03c8*/ 	.word	0xffffffff


	//   ....[88]....
        /*03cc*/ 	.word	0xffffffff


	//   ....[89]....
        /*03d0*/ 	.word	0xffffffff


	//   ....[90]....
        /*03d4*/ 	.word	0xffffffff


	//   ....[91]....
        /*03d8*/ 	.word	0xffffffff


	//   ....[92]....
        /*03dc*/ 	.word	0xffffffff


	//   ....[93]....
        /*03e0*/ 	.word	0xffffffff


	//   ....[94]....
        /*03e4*/ 	.word	0xffffffff


	//   ....[95]....
        /*03e8*/ 	.word	0xffffffff


	//   ....[96]....
        /*03ec*/ 	.word	0xffffffff


	//   ....[97]....
        /*03f0*/ 	.word	0xffffffff


	//   ....[98]....
        /*03f4*/ 	.word	0xffffffff


	//   ....[99]....
        /*03f8*/ 	.word	0xffffffff


	//   ....[100]....
        /*03fc*/ 	.word	0xffffffff


	//   ....[101]....
        /*0400*/ 	.word	0xffffffff


	//   ....[102]....
        /*0404*/ 	.word	0xffffffff


	//   ....[103]....
        /*0408*/ 	.word	0xffffffff


	//   ....[104]....
        /*040c*/ 	.word	0xffffffff


	//   ....[105]....
        /*0410*/ 	.word	0xffffffff


	//   ....[106]....
        /*0414*/ 	.word	0xffffffff


	//   ....[107]....
        /*0418*/ 	.word	0xffffffff


	//   ....[108]....
        /*041c*/ 	.word	0xffffffff


	//   ....[109]....
        /*0420*/ 	.word	0xffffffff


	//   ....[110]....
        /*0424*/ 	.word	0xffffffff


	//   ....[111]....
        /*0428*/ 	.word	0xffffffff


	//   ....[112]....
        /*042c*/ 	.word	0xffffffff


	//   ....[113]....
        /*0430*/ 	.word	0x0500000f


	//   ....[114]....
        /*0434*/ 	.word	0x0500000f


	//   ....[115]....
        /*0438*/ 	.word	0x0500000f


	//   ....[116]....
        /*043c*/ 	.word	0x0500000f


	//   ....[117]....
        /*0440*/ 	.word	0x0500000f


	//   ....[118]....
        /*0444*/ 	.word	0x0500000f


	//   ....[119]....
        /*0448*/ 	.word	0x0500000f


	//   ....[120]....
        /*044c*/ 	.word	0x0500000f


	//   ....[121]....
        /*0450*/ 	.word	0x0500000f


	//   ....[122]....
        /*0454*/ 	.word	0x0500000f


	//   ....[123]....
        /*0458*/ 	.word	0x0500000f


	//   ....[124]....
        /*045c*/ 	.word	0x0500000f


	//   ....[125]....
        /*0460*/ 	.word	0x0500000f


	//   ....[126]....
        /*0464*/ 	.word	0x0500000f


	//   ....[127]....
        /*0468*/ 	.word	0x0500000f


	//   ....[128]....
        /*046c*/ 	.word	0x0500000f


	//   ....[129]....
        /*0470*/ 	.word	0x0500000f


	//   ....[130]....
        /*0474*/ 	.word	0x0500000f


	//   ....[131]....
        /*0478*/ 	.word	0x0500000f


	//   ....[132]....
        /*047c*/ 	.word	0x0500000f


	//   ....[133]....
        /*0480*/ 	.word	0x0500000f


	//   ....[134]....
        /*0484*/ 	.word	0x0500000f


	//   ....[135]....
        /*0488*/ 	.word	0x0500000f


	//   ....[136]....
        /*048c*/ 	.word	0x0500000f


	//   ....[137]....
        /*0490*/ 	.word	0x0500000f


	//   ....[138]....
        /*0494*/ 	.word	0x0500000f


	//   ....[139]....
        /*0498*/ 	.word	0x0500000f


	//   ....[140]....
        /*049c*/ 	.word	0x0500000f


	//   ....[141]....
        /*04a0*/ 	.word	0x0500000f


	//   ....[142]....
        /*04a4*/ 	.word	0x0500000f


	//   ....[143]....
        /*04a8*/ 	.word	0x0500000f


	//   ....[144]....
        /*04ac*/ 	.word	0x0500000f


	//   ....[145]....
        /*04b0*/ 	.word	0x0500000f


	//   ....[146]....
        /*04b4*/ 	.word	0x0500000f


	//   ....[147]....
        /*04b8*/ 	.word	0x0500000f


	//   ....[148]....
        /*04bc*/ 	.word	0x0500000f


	//   ....[149]....
        /*04c0*/ 	.word	0x0500000f


	//   ....[150]....
        /*04c4*/ 	.word	0x0500000f


	//   ....[151]....
        /*04c8*/ 	.word	0x0500000f


	//   ....[152]....
        /*04cc*/ 	.word	0x0500000f


	//   ....[153]....
        /*04d0*/ 	.word	0x0500000f


	//   ....[154]....
        /*04d4*/ 	.word	0x0500000f


	//   ....[155]....
        /*04d8*/ 	.word	0x0500000f


	//   ....[156]....
        /*04dc*/ 	.word	0x0500000f


	//----- nvinfo : EIATTR_COOP_GROUP_INSTR_OFFSETS
	.align		4
.L_289:
        /*04e0*/ 	.byte	0x04, 0x28
        /*04e2*/ 	.short	(.L_291 - .L_290)


	//   ....[0]....
.L_290:
        /*04e4*/ 	.word	0x00000060


	//   ....[1]....
        /*04e8*/ 	.word	0x00000130


	//   ....[2]....
        /*04ec*/ 	.word	0x000001e0


	//   ....[3]....
        /*04f0*/ 	.word	0x000003a0


	//   ....[4]....
        /*04f4*/ 	.word	0x00000500


	//   ....[5]....
        /*04f8*/ 	.word	0x00000620


	//   ....[6]....
        /*04fc*/ 	.word	0x00000780


	//   ....[7]....
        /*0500*/ 	.word	0x000017f0


	//   ....[8]....
        /*0504*/ 	.word	0x00001d80


	//   ....[9]....
        /*0508*/ 	.word	0x00001db0


	//   ....[10]....
        /*050c*/ 	.word	0x000024f0


	//   ....[11]....
        /*0510*/ 	.word	0x00002530


	//   ....[12]....
        /*0514*/ 	.word	0x00002ee0


	//   ....[13]....
        /*0518*/ 	.word	0x00002f30


	//   ....[14]....
        /*051c*/ 	.word	0x00003fc0


	//   ....[15]....
        /*0520*/ 	.word	0x000046d0


	//   ....[16]....
        /*0524*/ 	.word	0x000046f0


	//   ....[17]....
        /*0528*/ 	.word	0x00004760


	//   ....[18]....
        /*052c*/ 	.word	0x00005160


	//   ....[19]....
        /*0530*/ 	.word	0x000051f0


	//   ....[20]....
        /*0534*/ 	.word	0x000067f0


	//   ....[21]....
        /*0538*/ 	.word	0x00006820


	//   ....[22]....
        /*053c*/ 	.word	0x00006d70


	//   ....[23]....
        /*0540*/ 	.word	0x00006dd0


	//   ....[24]....
        /*0544*/ 	.word	0x00007f30


	//   ....[25]....
        /*0548*/ 	.word	0x00007f60


	//   ....[26]....
        /*054c*/ 	.word	0x00008020


	//   ....[27]....
        /*0550*/ 	.word	0x00008030


	//   ....[28]....
        /*0554*/ 	.word	0x00008e50


	//   ....[29]....
        /*0558*/ 	.word	0x00008e60


	//   ....[30]....
        /*055c*/ 	.word	0x00008e70


	//   ....[31]....
        /*0560*/ 	.word	0x00008eb0


	//   ....[32]....
        /*0564*/ 	.word	0x00009440


	//   ....[33]....
        /*0568*/ 	.word	0x00009480


	//   ....[34]....
        /*056c*/ 	.word	0x000094b0


	//   ....[35]....
        /*0570*/ 	.word	0x000094f0


	//   ....[36]....
        /*0574*/ 	.word	0x00009520


	//   ....[37]....
        /*0578*/ 	.word	0x00009540


	//   ....[38]....
        /*057c*/ 	.word	0x00009560


	//   ....[39]....
        /*0580*/ 	.word	0x00009580


	//   ....[40]....
        /*0584*/ 	.word	0x000099b0


	//   ....[41]....
        /*0588*/ 	.word	0x000099f0


	//   ....[42]....
        /*058c*/ 	.word	0x00009cb0


	//   ....[43]....
        /*0590*/ 	.word	0x00009cc0


	//   ....[44]....
        /*0594*/ 	.word	0x0000a710


	//   ....[45]....
        /*0598*/ 	.word	0x0000a750


	//   ....[46]....
        /*059c*/ 	.word	0x0000a780


	//   ....[47]....
        /*05a0*/ 	.word	0x0000a7b0


	//   ....[48]....
        /*05a4*/ 	.word	0x0000a7d0


	//   ....[49]....
        /*05a8*/ 	.word	0x0000a7e0


	//   ....[50]....
        /*05ac*/ 	.word	0x0000a7f0


	//   ....[51]....
        /*05b0*/ 	.word	0x0000a810


	//   ....[52]....
        /*05b4*/ 	.word	0x0000a960


	//   ....[53]....
        /*05b8*/ 	.word	0x0000ab70


	//   ....[54]....
        /*05bc*/ 	.word	0x0000aba0


	//   ....[55]....
        /*05c0*/ 	.word	0x0000abd0


	//   ....[56]....
        /*05c4*/ 	.word	0x0000ac00


	//   ....[57]....
        /*05c8*/ 	.word	0x0000ac30


	//   ....[58]....
        /*05cc*/ 	.word	0x0000ac60


	//   ....[59]....
        /*05d0*/ 	.word	0x0000adf0


	//   ....[60]....
        /*05d4*/ 	.word	0x0000ae20


	//   ....[61]....
        /*05d8*/ 	.word	0x0000ae50


	//   ....[62]....
        /*05dc*/ 	.word	0x0000ae80


	//   ....[63]....
        /*05e0*/ 	.word	0x0000aeb0


	//   ....[64]....
        /*05e4*/ 	.word	0x0000aee0


	//   ....[65]....
        /*05e8*/ 	.word	0x0000af70


	//   ....[66]....
        /*05ec*/ 	.word	0x0000afa0


	//   ....[67]....
        /*05f0*/ 	.word	0x0000afb0


	//   ....[68]....
        /*05f4*/ 	.word	0x0000aff0


	//   ....[69]....
        /*05f8*/ 	.word	0x0000c8b0


	//   ....[70]....
        /*05fc*/ 	.word	0x0000d400


	//   ....[71]....
        /*0600*/ 	.word	0x0000d410


	//   ....[72]....
        /*0604*/ 	.word	0x0000d430


	//   ....[73]....
        /*0608*/ 	.word	0x0000d4c0


	//   ....[74]....
        /*060c*/ 	.word	0x0000d4e0


	//   ....[75]....
        /*0610*/ 	.word	0x0000d560


	//   ....[76]....
        /*0614*/ 	.word	0x0000d580


	//   ....[77]....
        /*0618*/ 	.word	0x0000d600


	//   ....[78]....
        /*061c*/ 	.word	0x0000d620


	//   ....[79]....
        /*0620*/ 	.word	0x0000d6a0


	//   ....[80]....
        /*0624*/ 	.word	0x0000d6c0


	//   ....[81]....
        /*0628*/ 	.word	0x0000d740


	//   ....[82]....
        /*062c*/ 	.word	0x0000d760


	//   ....[83]....
        /*0630*/ 	.word	0x0000d7e0


	//   ....[84]....
        /*0634*/ 	.word	0x0000d800


	//   ....[85]....
        /*0638*/ 	.word	0x0000d810


	//   ....[86]....
        /*063c*/ 	.word	0x0000d880


	//   ....[87]....
        /*0640*/ 	.word	0x0000d8d0


	//   ....[88]....
        /*0644*/ 	.word	0x0000d980


	//   ....[89]....
        /*0648*/ 	.word	0x0000d990


	//   ....[90]....
        /*064c*/ 	.word	0x0000da00


	//   ....[91]....
        /*0650*/ 	.word	0x0000da10


	//   ....[92]....
        /*0654*/ 	.word	0x0000da50


	//   ....[93]....
        /*0658*/ 	.word	0x0000da70


	//   ....[94]....
        /*065c*/ 	.word	0x0000f9e0


	//   ....[95]....
        /*0660*/ 	.word	0x0000fa10


	//   ....[96]....
        /*0664*/ 	.word	0x0000fa70


	//   ....[97]....
        /*0668*/ 	.word	0x0000faa0


	//   ....[98]....
        /*066c*/ 	.word	0x0000fad0


	//   ....[99]....
        /*0670*/ 	.word	0x0000fb00


	//   ....[100]....
        /*0674*/ 	.word	0x0000fb30


	//   ....[101]....
        /*0678*/ 	.word	0x0000fb60


	//   ....[102]....
        /*067c*/ 	.word	0x0000fd00


	//   ....[103]....
        /*0680*/ 	.word	0x0000fd30


	//   ....[104]....
        /*0684*/ 	.word	0x0000fd60


	//   ....[105]....
        /*0688*/ 	.word	0x0000fd90


	//   ....[106]....
        /*068c*/ 	.word	0x0000fdc0


	//   ....[107]....
        /*0690*/ 	.word	0x0000fdf0


	//   ....[108]....
        /*0694*/ 	.word	0x0000feb0


	//   ....[109]....
        /*0698*/ 	.word	0x0000fed0


	//   ....[110]....
        /*069c*/ 	.word	0x0000fef0


	//   ....[111]....
        /*06a0*/ 	.word	0x0000ff50


	//   ....[112]....
        /*06a4*/ 	.word	0x00010970


	//   ....[113]....
        /*06a8*/ 	.word	0x00010f10


	//   ....[114]....
        /*06ac*/ 	.word	0x000110c0


	//   ....[115]....
        /*06b0*/ 	.word	0x00011110


	//   ....[116]....
        /*06b4*/ 	.word	0x00011170


	//   ....[117]....
        /*06b8*/ 	.word	0x00011260


	//   ....[118]....
        /*06bc*/ 	.word	0x000112c0


	//   ....[119]....
        /*06c0*/ 	.word	0x000113c0


	//   ....[120]....
        /*06c4*/ 	.word	0x00011420


	//   ....[121]....
        /*06c8*/ 	.word	0x00011520


	//   ....[122]....
        /*06cc*/ 	.word	0x00011580


	//   ....[123]....
        /*06d0*/ 	.word	0x00011680


	//   ....[124]....
        /*06d4*/ 	.word	0x000116e0


	//   ....[125]....
        /*06d8*/ 	.word	0x000117e0


	//   ....[126]....
        /*06dc*/ 	.word	0x00011840


	//   ....[127]....
        /*06e0*/ 	.word	0x00011940


	//   ....[128]....
        /*06e4*/ 	.word	0x000119a0


	//   ....[129]....
        /*06e8*/ 	.word	0x00011a50


	//   ....[130]....
        /*06ec*/ 	.word	0x00011b20


	//   ....[131]....
        /*06f0*/ 	.word	0x00011bf0


	//   ....[132]....
        /*06f4*/ 	.word	0x00011c50


	//   ....[133]....
        /*06f8*/ 	.word	0x00011d30


	//   ....[134]....
        /*06fc*/ 	.word	0x00011d90


	//   ....[135]....
        /*0700*/ 	.word	0x00011e60


	//   ....[136]....
        /*0704*/ 	.word	0x00011ec0


	//   ....[137]....
        /*0708*/ 	.word	0x00011f80


	//   ....[138]....
        /*070c*/ 	.word	0x000122a0


	//   ....[139]....
        /*0710*/ 	.word	0x00012340


	//   ....[140]....
        /*0714*/ 	.word	0x000124b0


	//   ....[141]....
        /*0718*/ 	.word	0x00012520


	//   ....[142]....
        /*071c*/ 	.word	0x00012590


	//   ....[143]....
        /*0720*/ 	.word	0x00012600


	//   ....[144]....
        /*0724*/ 	.word	0x00012670


	//   ....[145]....
        /*0728*/ 	.word	0x000126f0


	//   ....[146]....
        /*072c*/ 	.word	0x00012770


	//   ....[147]....
        /*0730*/ 	.word	0x00012800


	//   ....[148]....
        /*0734*/ 	.word	0x00012870


	//   ....[149]....
        /*0738*/ 	.word	0x000128e0


	//   ....[150]....
        /*073c*/ 	.word	0x00012950


	//   ....[151]....
        /*0740*/ 	.word	0x000129d0


	//   ....[152]....
        /*0744*/ 	.word	0x00012a40


	//   ....[153]....
        /*0748*/ 	.word	0x00012ad0


	//   ....[154]....
        /*074c*/ 	.word	0x00012b30


	//   ....[155]....
        /*0750*/ 	.word	0x00012bc0


	//   ....[156]....
        /*0754*/ 	.word	0x00012cf0


	//----- nvinfo : EIATTR_REG_RECONFIG
	.align		4
.L_291:
        /*0758*/ 	.byte	0x01, 0x54
	.zero		2


	//----- nvinfo : EIATTR_SYSCALL_OFFSETS
	.align		4
        /*075c*/ 	.byte	0x04, 0x46
        /*075e*/ 	.short	(.L_293 - .L_292)


	//   ....[0]....
.L_292:
        /*0760*/ 	.word	0x000019a0


	//   ....[1]....
        /*0764*/ 	.word	0x0000c520


	//   ....[2]....
        /*0768*/ 	.word	0x0000c670


	//   ....[3]....
        /*076c*/ 	.word	0x0000c760


	//   ....[4]....
        /*0770*/ 	.word	0x0000cf30


	//----- nvinfo : EIATTR_MBARRIER_INSTR_OFFSETS
	.align		4
.L_293:
        /*0774*/ 	.byte	0x04, 0x39
        /*0776*/ 	.short	(.L_295 - .L_294)


	//   ....[0]....
.L_294:
        /*0778*/ 	.word	0x00000250
        /*077c*/ 	.word	0x000000ff
        /*0780*/ 	.word	0x00016800
        /*0784*/ 	.short	0x0100
        /*0786*/ 	.byte	0x08
	.zero		1


	//   ....[1]....
        /*0788*/ 	.word	0x00000260
        /*078c*/ 	.word	0x000000ff
        /*0790*/ 	.word	0x00016820
        /*0794*/ 	.short	0x0100
        /*0796*/ 	.byte	0x08
	.zero		1


	//   ....[2]....
        /*0798*/ 	.word	0x00000350
        /*079c*/ 	.word	0x000000ff
        /*07a0*/ 	.word	0x00016830
        /*07a4*/ 	.short	0x0100
        /*07a6*/ 	.byte	0x08
	.zero		1


	//   ....[3]....
        /*07a8*/ 	.word	0x00000360
        /*07ac*/ 	.word	0x000000ff
        /*07b0*/ 	.word	0x00016840
        /*07b4*/ 	.short	0x0100
        /*07b6*/ 	.byte	0x08
	.zero		1


	//   ....[4]....
        /*07b8*/ 	.word	0x00000370
        /*07bc*/ 	.word	0x000000ff
        /*07c0*/ 	.word	0x00016838
        /*07c4*/ 	.short	0x0100
        /*07c6*/ 	.byte	0x08
	.zero		1


	//   ....[5]....
        /*07c8*/ 	.word	0x00000380
        /*07cc*/ 	.word	0x000000ff
        /*07d0*/ 	.word	0x00016848
        /*07d4*/ 	.short	0x0100
        /*07d6*/ 	.byte	0x08
	.zero		1


	//   ....[6]....
        /*07d8*/ 	.word	0x000004b0
        /*07dc*/ 	.word	0x000000ff
        /*07e0*/ 	.word	0x00016850
        /*07e4*/ 	.short	0x0100
        /*07e6*/ 	.byte	0x08
	.zero		1


	//   ....[7]....
        /*07e8*/ 	.word	0x000004c0
        /*07ec*/ 	.word	0x000000ff
        /*07f0*/ 	.word	0x00016860
        /*07f4*/ 	.short	0x0100
        /*07f6*/ 	.byte	0x08
	.zero		1


	//   ....[8]....
        /*07f8*/ 	.word	0x000004d0
        /*07fc*/ 	.word	0x000000ff
        /*0800*/ 	.word	0x00016858
        /*0804*/ 	.short	0x0100
        /*0806*/ 	.byte	0x08
	.zero		1


	//   ....[9]....
        /*0808*/ 	.word	0x000004e0
        /*080c*/ 	.word	0x000000ff
        /*0810*/ 	.word	0x00016868
        /*0814*/ 	.short	0x0100
        /*0816*/ 	.byte	0x08
	.zero		1


	//   ....[10]....
        /*0818*/ 	.word	0x000005d0
        /*081c*/ 	.word	0x000000ff
        /*0820*/ 	.word	0x00016870
        /*0824*/ 	.short	0x0100
        /*0826*/ 	.byte	0x06
	.zero		1


	//   ....[11]....
        /*0828*/ 	.word	0x000005e0
        /*082c*/ 	.word	0x000000ff
        /*0830*/ 	.word	0x00016880
        /*0834*/ 	.short	0x0100
        /*0836*/ 	.byte	0x06
	.zero		1


	//   ....[12]....
        /*0838*/ 	.word	0x000005f0
        /*083c*/ 	.word	0x000000ff
        /*0840*/ 	.word	0x00016878
        /*0844*/ 	.short	0x0100
        /*0846*/ 	.byte	0x06
	.zero		1


	//   ....[13]....
        /*0848*/ 	.word	0x00000600
        /*084c*/ 	.word	0x000000ff
        /*0850*/ 	.word	0x00016888
        /*0854*/ 	.short	0x0100
        /*0856*/ 	.byte	0x06
	.zero		1


	//   ....[14]....
        /*0858*/ 	.word	0x00000730
        /*085c*/ 	.word	0x000000ff
        /*0860*/ 	.word	0x00016890
        /*0864*/ 	.short	0x0100
        /*0866*/ 	.byte	0x08
	.zero		1


	//   ....[15]....
        /*0868*/ 	.word	0x00000740
        /*086c*/ 	.word	0x000000ff
        /*0870*/ 	.word	0x000168a0
        /*0874*/ 	.short	0x0100
        /*0876*/ 	.byte	0x08
	.zero		1


	//   ....[16]....
        /*0878*/ 	.word	0x00000750
        /*087c*/ 	.word	0x000000ff
        /*0880*/ 	.word	0x00016898
        /*0884*/ 	.short	0x0100
        /*0886*/ 	.byte	0x08
	.zero		1


	//   ....[17]....
        /*0888*/ 	.word	0x00000760
        /*088c*/ 	.word	0x000000ff
        /*0890*/ 	.word	0x000168a8
        /*0894*/ 	.short	0x0100
        /*0896*/ 	.byte	0x08
	.zero		1


	//   ....[18]....
        /*0898*/ 	.word	0x00000890
        /*089c*/ 	.word	0x000000ff
        /*08a0*/ 	.word	0x000168b0
        /*08a4*/ 	.short	0x0100
        /*08a6*/ 	.byte	0x08
	.zero		1


	//   ....[19]....
        /*08a8*/ 	.word	0x000008a0
        /*08ac*/ 	.word	0x000000ff
        /*08b0*/ 	.word	0x000168c0
        /*08b4*/ 	.short	0x0100
        /*08b6*/ 	.byte	0x08
	.zero		1


	//   ....[20]....
        /*08b8*/ 	.word	0x000008b0
        /*08bc*/ 	.word	0x000000ff
        /*08c0*/ 	.word	0x000168b8
        /*08c4*/ 	.short	0x0100
        /*08c6*/ 	.byte	0x08
	.zero		1


	//   ....[21]....
        /*08c8*/ 	.word	0x000008c0
        /*08cc*/ 	.word	0x000000ff
        /*08d0*/ 	.word	0x000168c8
        /*08d4*/ 	.short	0x0100
        /*08d6*/ 	.byte	0x08
	.zero		1


	//   ....[22]....
        /*08d8*/ 	.word	0x00001a10
        /*08dc*/ 	.word	0x000000ff
        /*08e0*/ 	.word	0x00016800
        /*08e4*/ 	.short	0x010a
        /*08e6*/ 	.byte	0x26
	.zero		1


	//   ....[23]....
        /*08e8*/ 	.word	0x00001a90
        /*08ec*/ 	.word	0x00000003
        /*08f0*/ 	.word	0x00016830
        /*08f4*/ 	.short	0x010a
        /*08f6*/ 	.byte	0x3f
	.zero		1


	//   ....[24]....
        /*08f8*/ 	.word	0x00001af0
        /*08fc*/ 	.word	0x00000003
        /*0900*/ 	.word	0x00016830
        /*0904*/ 	.short	0x010a
        /*0906*/ 	.byte	0x3f
	.zero		1


	//   ....[25]....
        /*0908*/ 	.word	0x00001ee0
        /*090c*/ 	.word	0x00000003
        /*0910*/ 	.word	0x00000000
        /*0914*/ 	.short	0x0101
        /*0916*/ 	.byte	0x3f
	.zero		1


	//   ....[26]....
        /*0918*/ 	.word	0x00003bf0
        /*091c*/ 	.word	0x000000ff
        /*0920*/ 	.word	0x00016830
        /*0924*/ 	.short	0x010a
        /*0926*/ 	.byte	0x0a
	.zero		1


	//   ....[27]....
        /*0928*/ 	.word	0x00003c30
        /*092c*/ 	.word	0x000000ff
        /*0930*/ 	.word	0x00016830
        /*0934*/ 	.short	0x010a
        /*0936*/ 	.byte	0x0a
	.zero		1


	//   ....[28]....
        /*0938*/ 	.word	0x00003e50
        /*093c*/ 	.word	0x000000ff
        /*0940*/ 	.word	0x00016850
        /*0944*/ 	.short	0x010a
        /*0946*/ 	.byte	0x0a
	.zero		1


	//   ....[29]....
        /*0948*/ 	.word	0x00003e90
        /*094c*/ 	.word	0x000000ff
        /*0950*/ 	.word	0x00016850
        /*0954*/ 	.short	0x010a
        /*0956*/ 	.byte	0x0a
	.zero		1


	//   ....[30]....
        /*0958*/ 	.word	0x00005760
        /*095c*/ 	.word	0x0000002c
        /*0960*/ 	.word	0x00000000
        /*0964*/ 	.short	0x0101
        /*0966*/ 	.byte	0x3f
	.zero		1


	//   ....[31]....
        /*0968*/ 	.word	0x000057f0
        /*096c*/ 	.word	0x00000030
        /*0970*/ 	.word	0x00000000
        /*0974*/ 	.short	0x0101
        /*0976*/ 	.byte	0x3f
	.zero		1


	//   ....[32]....
        /*0978*/ 	.word	0x00006230
        /*097c*/ 	.word	0x000000ff
        /*0980*/ 	.word	0x00016830
        /*0984*/ 	.short	0x010a
        /*0986*/ 	.byte	0x0a
	.zero		1


	//   ....[33]....
        /*0988*/ 	.word	0x00006270
        /*098c*/ 	.word	0x000000ff
        /*0990*/ 	.word	0x00016830
        /*0994*/ 	.short	0x010a
        /*0996*/ 	.byte	0x0a
	.zero		1


	//   ....[34]....
        /*0998*/ 	.word	0x00006490
        /*099c*/ 	.word	0x000000ff
        /*09a0*/ 	.word	0x00016850
        /*09a4*/ 	.short	0x010a
        /*09a6*/ 	.byte	0x0a
	.zero		1


	//   ....[35]....
        /*09a8*/ 	.word	0x000064d0
        /*09ac*/ 	.word	0x000000ff
        /*09b0*/ 	.word	0x00016850
        /*09b4*/ 	.short	0x010a
        /*09b6*/ 	.byte	0x0a
	.zero		1


	//   ....[36]....
        /*09b8*/ 	.word	0x00007570
        /*09bc*/ 	.word	0x0000002b
        /*09c0*/ 	.word	0x00000000
        /*09c4*/ 	.short	0x0101
        /*09c6*/ 	.byte	0x3f
	.zero		1


	//   ....[37]....
        /*09c8*/ 	.word	0x00007610
        /*09cc*/ 	.word	0x0000002f
        /*09d0*/ 	.word	0x00000000
        /*09d4*/ 	.short	0x0101
        /*09d6*/ 	.byte	0x3f
	.zero		1


	//   ....[38]....
        /*09d8*/ 	.word	0x00007e80
        /*09dc*/ 	.word	0x000000ff
        /*09e0*/ 	.word	0x00016850
        /*09e4*/ 	.short	0x010a
        /*09e6*/ 	.byte	0x05
	.zero		1


	//   ....[39]....
        /*09e8*/ 	.word	0x00007ec0
        /*09ec*/ 	.word	0x000000ff
        /*09f0*/ 	.word	0x00016850
        /*09f4*/ 	.short	0x010a
        /*09f6*/ 	.byte	0x05
	.zero		1


	//   ....[40]....
        /*09f8*/ 	.word	0x000083e0
        /*09fc*/ 	.word	0x00000007
        /*0a00*/ 	.word	0x00000000
        /*0a04*/ 	.short	0x0101
        /*0a06*/ 	.byte	0x3f
	.zero		1


	//   ....[41]....
        /*0a08*/ 	.word	0x00009530
        /*0a0c*/ 	.word	0x00000000
        /*0a10*/ 	.word	0x00000000
        /*0a14*/ 	.short	0x0101
        /*0a16*/ 	.byte	0x3f
	.zero		1


	//   ....[42]....
        /*0a18*/ 	.word	0x00009970
        /*0a1c*/ 	.word	0x0000000a
        /*0a20*/ 	.word	0x00000000
        /*0a24*/ 	.short	0x0101
        /*0a26*/ 	.byte	0x3f
	.zero		1


	//   ....[43]....
        /*0a28*/ 	.word	0x0000cab0
        /*0a2c*/ 	.word	0x00000000
        /*0a30*/ 	.word	0x00016840
        /*0a34*/ 	.short	0x010a
        /*0a36*/ 	.byte	0x3f
	.zero		1


	//   ....[44]....
        /*0a38*/ 	.word	0x0000db20
        /*0a3c*/ 	.word	0x00000011
        /*0a40*/ 	.word	0x00016800
        /*0a44*/ 	.short	0x0107
        /*0a46*/ 	.byte	0x3f
	.zero		1


	//   ....[45]....
        /*0a48*/ 	.word	0x0000dc10
        /*0a4c*/ 	.word	0x00000011
        /*0a50*/ 	.word	0x00016800
        /*0a54*/ 	.short	0x0101
        /*0a56*/ 	.byte	0x3f
	.zero		1


	//   ....[46]....
        /*0a58*/ 	.word	0x0000dc30
        /*0a5c*/ 	.word	0x00000011
        /*0a60*/ 	.word	0x00016820
        /*0a64*/ 	.short	0x010a
        /*0a66*/ 	.byte	0x3f
	.zero		1


	//   ....[47]....
        /*0a68*/ 	.word	0x0000dfc0
        /*0a6c*/ 	.word	0x00000004
        /*0a70*/ 	.word	0x00016840
        /*0a74*/ 	.short	0x010a
        /*0a76*/ 	.byte	0x3f
	.zero		1


	//   ....[48]....
        /*0a78*/ 	.word	0x0000e240
        /*0a7c*/ 	.word	0x00000003
        /*0a80*/ 	.word	0x00000060
        /*0a84*/ 	.short	0x010a
        /*0a86*/ 	.byte	0x3f
	.zero		1


	//   ....[49]....
        /*0a88*/ 	.word	0x0000e790
        /*0a8c*/ 	.word	0x00000002
        /*0a90*/ 	.word	0x00016840
        /*0a94*/ 	.short	0x010a
        /*0a96*/ 	.byte	0x3f
	.zero		1


	//   ....[50]....
        /*0a98*/ 	.word	0x0000ea10
        /*0a9c*/ 	.word	0x0000000a
        /*0aa0*/ 	.word	0x00000060
        /*0aa4*/ 	.short	0x010a
        /*0aa6*/ 	.byte	0x3f
	.zero		1


	//   ....[51]....
        /*0aa8*/ 	.word	0x0000eea0
        /*0aac*/ 	.word	0x00000002
        /*0ab0*/ 	.word	0x00016840
        /*0ab4*/ 	.short	0x010a
        /*0ab6*/ 	.byte	0x3f
	.zero		1


	//   ....[52]....
        /*0ab8*/ 	.word	0x0000f130
        /*0abc*/ 	.word	0x00000007
        /*0ac0*/ 	.word	0x00000060
        /*0ac4*/ 	.short	0x010a
        /*0ac6*/ 	.byte	0x3f
	.zero		1


	//   ....[53]....
        /*0ac8*/ 	.word	0x0000f580
        /*0acc*/ 	.word	0x00000003
        /*0ad0*/ 	.word	0x00016860
        /*0ad4*/ 	.short	0x010a
        /*0ad6*/ 	.byte	0x3f
	.zero		1


	//   ....[54]....
        /*0ad8*/ 	.word	0x000108f0
        /*0adc*/ 	.word	0x00000009
        /*0ae0*/ 	.word	0x00016820
        /*0ae4*/ 	.short	0x010a
        /*0ae6*/ 	.byte	0x3f
	.zero		1


	//   ....[55]....
        /*0ae8*/ 	.word	0x00010a90
        /*0aec*/ 	.word	0x00000007
        /*0af0*/ 	.word	0x00000000
        /*0af4*/ 	.short	0x010a
        /*0af6*/ 	.byte	0x3f
	.zero		1


	//   ....[56]....
        /*0af8*/ 	.word	0x00010b00
        /*0afc*/ 	.word	0x00000003
        /*0b00*/ 	.word	0x00000000
        /*0b04*/ 	.short	0x010a
        /*0b06*/ 	.byte	0x3f
	.zero		1


	//   ....[57]....
        /*0b08*/ 	.word	0x00010b60
        /*0b0c*/ 	.word	0x00000005
        /*0b10*/ 	.word	0x00000000
        /*0b14*/ 	.short	0x010a
        /*0b16*/ 	.byte	0x3f
	.zero		1


	//   ....[58]....
        /*0b18*/ 	.word	0x00010b90
        /*0b1c*/ 	.word	0x00000003
        /*0b20*/ 	.word	0x00000000
        /*0b24*/ 	.short	0x010a
        /*0b26*/ 	.byte	0x3f
	.zero		1


	//   ....[59]....
        /*0b28*/ 	.word	0x00010c00
        /*0b2c*/ 	.word	0x00000003
        /*0b30*/ 	.word	0x00016800
        /*0b34*/ 	.short	0x010a
        /*0b36*/ 	.byte	0x3f
	.zero		1


	//   ....[60]....
        /*0b38*/ 	.word	0x00010c50
        /*0b3c*/ 	.word	0x00000003
        /*0b40*/ 	.word	0x00016830
        /*0b44*/ 	.short	0x010a
        /*0b46*/ 	.byte	0x3f
	.zero		1


	//   ....[61]....
        /*0b48*/ 	.word	0x00010cb0
        /*0b4c*/ 	.word	0x0000000b
        /*0b50*/ 	.word	0x00016830
        /*0b54*/ 	.short	0x010a
        /*0b56*/ 	.byte	0x3f
	.zero		1


	//   ....[62]....
        /*0b58*/ 	.word	0x00010d10
        /*0b5c*/ 	.word	0x00000002
        /*0b60*/ 	.word	0x00016850
        /*0b64*/ 	.short	0x010a
        /*0b66*/ 	.byte	0x3f
	.zero		1


	//   ....[63]....
        /*0b68*/ 	.word	0x00010d70
        /*0b6c*/ 	.word	0x00000007
        /*0b70*/ 	.word	0x00016830
        /*0b74*/ 	.short	0x010a
        /*0b76*/ 	.byte	0x3f
	.zero		1


	//   ....[64]....
        /*0b78*/ 	.word	0x00010dd0
        /*0b7c*/ 	.word	0x00000002
        /*0b80*/ 	.word	0x00016850
        /*0b84*/ 	.short	0x010a
        /*0b86*/ 	.byte	0x3f
	.zero		1


	//   ....[65]....
        /*0b88*/ 	.word	0x00010e30
        /*0b8c*/ 	.word	0x00000006
        /*0b90*/ 	.word	0x00016850
        /*0b94*/ 	.short	0x010a
        /*0b96*/ 	.byte	0x3f
	.zero		1


	//   ....[66]....
        /*0b98*/ 	.word	0x00010fd0
        /*0b9c*/ 	.word	0x00000000
        /*0ba0*/ 	.word	0x00016840
        /*0ba4*/ 	.short	0x010a
        /*0ba6*/ 	.byte	0x3f
	.zero		1


	//   ....[67]....
        /*0ba8*/ 	.word	0x00011fc0
        /*0bac*/ 	.word	0x00000011
        /*0bb0*/ 	.word	0x00016820
        /*0bb4*/ 	.short	0x010a
        /*0bb6*/ 	.byte	0x3f
	.zero		1


	//   ....[68]....
        /*0bb8*/ 	.word	0x00012010
        /*0bbc*/ 	.word	0x00000004
        /*0bc0*/ 	.word	0x00016840
        /*0bc4*/ 	.short	0x010a
        /*0bc6*/ 	.byte	0x3f
	.zero		1


	//   ....[69]....
        /*0bc8*/ 	.word	0x00012060
        /*0bcc*/ 	.word	0x00000003
        /*0bd0*/ 	.word	0x00000060
        /*0bd4*/ 	.short	0x010a
        /*0bd6*/ 	.byte	0x3f
	.zero		1


	//   ....[70]....
        /*0bd8*/ 	.word	0x000120b0
        /*0bdc*/ 	.word	0x00000002
        /*0be0*/ 	.word	0x00016840
        /*0be4*/ 	.short	0x010a
        /*0be6*/ 	.byte	0x3f
	.zero		1


	//   ....[71]....
        /*0be8*/ 	.word	0x00012100
        /*0bec*/ 	.word	0x0000000a
        /*0bf0*/ 	.word	0x00000060
        /*0bf4*/ 	.short	0x010a
        /*0bf6*/ 	.byte	0x3f
	.zero		1


	//   ....[72]....
        /*0bf8*/ 	.word	0x00012150
        /*0bfc*/ 	.word	0x00000002
        /*0c00*/ 	.word	0x00016840
        /*0c04*/ 	.short	0x010a
        /*0c06*/ 	.byte	0x3f
	.zero		1


	//   ....[73]....
        /*0c08*/ 	.word	0x000121a0
        /*0c0c*/ 	.word	0x00000007
        /*0c10*/ 	.word	0x00000060
        /*0c14*/ 	.short	0x010a
        /*0c16*/ 	.byte	0x3f
	.zero		1


	//   ....[74]....
        /*0c18*/ 	.word	0x000121f0
        /*0c1c*/ 	.word	0x00000003
        /*0c20*/ 	.word	0x00016860
        /*0c24*/ 	.short	0x010a
        /*0c26*/ 	.byte	0x3f
	.zero		1


	//   ....[75]....
        /*0c28*/ 	.word	0x00012c10
        /*0c2c*/ 	.word	0x00000009
        /*0c30*/ 	.word	0x00016820
        /*0c34*/ 	.short	0x010a
        /*0c36*/ 	.byte	0x3f
	.zero		1


	//   ....[76]....
        /*0c38*/ 	.word	0x00012db0
        /*0c3c*/ 	.word	0x00000007
        /*0c40*/ 	.word	0x00000000
        /*0c44*/ 	.short	0x010a
        /*0c46*/ 	.byte	0x3f
	.zero		1


	//   ....[77]....
        /*0c48*/ 	.word	0x00012e00
        /*0c4c*/ 	.word	0x00000003
        /*0c50*/ 	.word	0x00000000
        /*0c54*/ 	.short	0x010a
        /*0c56*/ 	.byte	0x3f
	.zero		1


	//   ....[78]....
        /*0c58*/ 	.word	0x00012e50
        /*0c5c*/ 	.word	0x00000005
        /*0c60*/ 	.word	0x00000000
        /*0c64*/ 	.short	0x010a
        /*0c66*/ 	.byte	0x3f
	.zero		1


	//----- nvinfo : EIATTR_NUM_MBARRIERS
	.align		4
.L_295:
        /*0c68*/ 	.byte	0x03, 0x38
        /*0c6a*/ 	.short	0x0016


	//----- nvinfo : EIATTR_EXIT_INSTR_OFFSETS
	.align		4
        /*0c6c*/ 	.byte	0x04, 0x1c
        /*0c6e*/ 	.short	(.L_297 - .L_296)


	//   ....[0]....
.L_296:
        /*0c70*/ 	.word	0x00000a70


	//   ....[1]....
        /*0c74*/ 	.word	0x0000a910


	//   ....[2]....
        /*0c78*/ 	.word	0x00010be0


	//----- nvinfo : EIATTR_MAX_THREADS
	.align		4
.L_297:
        /*0c7c*/ 	.byte	0x04, 0x05
        /*0c7e*/ 	.short	(.L_299 - .L_298)
.L_298:
        /*0c80*/ 	.word	0x00000200
        /*0c84*/ 	.word	0x00000001
        /*0c88*/ 	.word	0x00000001


	//----- nvinfo : EIATTR_CRS_STACK_SIZE
	.align		4
.L_299:
        /*0c8c*/ 	.byte	0x04, 0x1e
        /*0c8e*/ 	.short	(.L_301 - .L_300)
.L_300:
        /*0c90*/ 	.word	0x00000000


	//----- nvinfo : EIATTR_CBANK_PARAM_SIZE
	.align		4
.L_301:
        /*0c94*/ 	.byte	0x03, 0x19
        /*0c96*/ 	.short	0x0af0


	//----- nvinfo : EIATTR_PARAM_CBANK
	.align		4
        /*0c98*/ 	.byte	0x04, 0x0a
        /*0c9a*/ 	.short	(.L_303 - .L_302)
	.align		4
.L_302:
        /*0c9c*/ 	.word	index@(.nv.constant0._ZN7cutlass13device_kernelIN5flash11enable_sm90INS1_16FlashAttnFwdSm90INS1_25CollectiveMainloopFwdSm90ILi2EN4cute5tupleIJNS5_1CILi1EEES8_S8_EEENS6_IJNS7_ILi192EEENS7_ILi128EEENS7_ILi64EEEEEELi64ENS_10bfloat16_tEfNS_4arch4Sm90ELb1ELb0ELb0ELb1ELb0ELb0ELb0ELb1ELb1ELb1ELb1ELb0EEENS1_21CollectiveEpilogueFwdINS6_IJSA_SC_SB_EEES9_SE_SG_Li384ELb1ELb1ELb1ELb0EEENS1_36VarlenDynamicPersistentTileSchedulerILi192ELi128ELi384ELi128ELb1ELb1ELb1ELb1ELb1ELb1EEEEEEEEEvNT_6ParamsE)
        /*0ca0*/ 	.short	0x0210
        /*0ca2*/ 	.short	0x0af0


	//----- nvinfo : EIATTR_SW_WAR
	.align		4
.L_303:
        /*0ca4*/ 	.byte	0x04, 0x36
        /*0ca6*/ 	.short	(.L_305 - .L_304)
.L_304:
        /*0ca8*/ 	.word	0x00000008
.L_305:


//--------------------- .nv.info._ZN7cutlass13device_kernelIN5flash11enable_sm90INS1_16FlashAttnFwdSm90INS1_25CollectiveMainloopFwdSm90ILi2EN4cute5tupleIJNS5_1CILi1EEES8_S8_EEENS6_IJNS7_ILi192EEENS7_ILi128EEENS7_ILi64EEEEEELi64ENS_10bfloat16_tEfNS_4arch4Sm90ELb1ELb0ELb0ELb1ELb0ELb1ELb0ELb1ELb1ELb1ELb1ELb0EEENS1_21CollectiveEpilogueFwdINS6_IJSA_SC_SB_EEES9_SE_SG_Li384ELb1ELb1ELb1ELb0EEENS1_36VarlenDynamicPersistentTileSchedulerILi192ELi128ELi384ELi128ELb1ELb1ELb1ELb1ELb1ELb1EEEEEEEEEvNT_6ParamsE --------------------------
	.section	.nv.info._ZN7cutlass13device_kernelIN5flash11enable_sm90INS1_16FlashAttnFwdSm90INS1_25CollectiveMainloopFwdSm90ILi2EN4cute5tupleIJNS5_1CILi1EEES8_S8_EEENS6_IJNS7_ILi192EEENS7_ILi128EEENS7_ILi64EEEEEELi64ENS_10bfloat16_tEfNS_4arch4Sm90ELb1ELb0ELb0ELb1ELb0ELb1ELb0ELb1ELb1ELb1ELb1ELb0EEENS1_21CollectiveEpilogueFwdINS6_IJSA_SC_SB_EEES9_SE_SG_Li384ELb1ELb1ELb1ELb0EEENS1_36VarlenDynamicPersistentTileSchedulerILi192ELi128ELi384ELi128ELb1ELb1ELb1ELb1ELb1ELb1EEEEEEEEEvNT_6ParamsE,"",@"SHT_CUDA_INFO"
	.sectionflags	@""
	.align	4


	//----- nvinfo : EIATTR_CUDA_API_VERSION
	.align		4
        /*0000*/ 	.byte	0x04, 0x37
        /*0002*/ 	.short	(.L_307 - .L_306)
.L_306:
        /*0004*/ 	.word	0x00000082


	//----- nvinfo : EIATTR_KPARAM_INFO
	.align		4
.L_307:
        /*0008*/ 	.byte	0x04, 0x17
        /*000a*/ 	.short	(.L_309 - .L_308)
.L_308:
        /*000c*/ 	.word	0x00000000
        /*0010*/ 	.short	0x0000
        /*0012*/ 	.short	0x0070
        /*0014*/ 	.byte	0x00, 0xf0, 0x01, 0x2a


	//----- nvinfo : EIATTR_SPARSE_MMA_MASK
	.align		4
.L_309:
        /*0018*/ 	.byte	0x03, 0x50
        /*001a*/ 	.short	0x0000


	//----- nvinfo : EIATTR_MAXREG_COUNT
	.align		4
        /*001c*/ 	.byte	0x03, 0x1b
        /*001e*/ 	.short	0x0080


	//----- nvinfo : EIATTR_NUM_BARRIERS
	.align		4
        /*0020*/ 	.byte	0x02, 0x4c
        /*0022*/ 	.byte	0x10
	.zero		1


	//----- nvinfo : EIATTR_EXTERNS
	.align		4
        /*0024*/ 	.byte	0x04, 0x0f
        /*0026*/ 	.short	(.L_311 - .L_310)


	//   ....[0]....
	.align		4
.L_310:
        /*0028*/ 	.word	index@(__assertfail)


	//----- nvinfo : EIATTR_ANNOTATIONS
	.align		4
.L_311:
        /*002c*/ 	.byte	0x04, 0x55
        /*002e*/ 	.short	(.L_313 - .L_312)


	//   ....[0]....
.L_312:
        /* <DEDUP_REMOVED lines=80> */


	//----- nvinfo : EIATTR_MERCURY_ISA_VERSION
	.align		4
.L_313:
        /*0520*/ 	.byte	0x03, 0x5f
        /*0522*/ 	.short	0x0101


	//----- nvinfo : EIATTR_UNUSED_LOAD_BYTE_OFFSET
	.align		4
        /*0524*/ 	.byte	0x04, 0x44
        /*0526*/ 	.short	(.L_315 - .L_314)


	//   ....[0]....
.L_314:
        /*0528*/ 	.word	0x00000ad0
        /*052c*/ 	.word	0x0000fff0


	//   ....[1]....
        /*0530*/ 	.word	0x00010860
        /*0534*/ 	.word	0x0000fff0


	//----- nvinfo : EIATTR_INT_WARP_WIDE_INSTR_OFFSETS
	.align		4
.L_315:
        /*0538*/ 	.byte	0x04, 0x31
        /*053a*/ 	.short	(.L_317 - .L_316)


	//   ....[0]....
.L_316:
        /*053c*/ 	.word	0x00000180


	//   ....[1]....
        /*0540*/ 	.word	0x00000220


	//   ....[2]....
        /*0544*/ 	.word	0x00000290


	//   ....[3]....
        /*0548*/ 	.word	0x000157e0


	//   ....[4]....
        /*054c*/ 	.word	0x00015870


	//   ....[5]....
        /*0550*/ 	.word	0x00018970


	//   ....[6]....
        /*0554*/ 	.word	0x00018a00


	//----- nvinfo : EIATTR_COOP_GROUP_MASK_REGIDS
	.align		4
.L_317:
        /*0558*/ 	.byte	0x04, 0x29
        /*055a*/ 	.short	(.L_319 - .L_318)


	//   ....[0]....
.L_318:
        /*055c*/ 	.word	0xffffffff


	//   ....[1]....
        /*0560*/ 	.word	0xffffffff


	//   ....[2]....
        /*0564*/ 	.word	0xffffffff


	//   ....[3]....
        /*0568*/ 	.word	0xffffffff


	//   ....[4]....
        /*056c*/ 	.word	0xffffffff


	//   ....[5]....
        /*0570*/ 	.word	0xffffffff


	//   ....[6]....
        /*0574*/ 	.word	0xffffffff


	//   ....[7]....
        /*0578*/ 	.word	0xffffffff


	//   ....[8]....
        /*057c*/ 	.word	0xffffffff


	//   ....[9]....
        /*0580*/ 	.word	0xffffffff


	//   ....[10]....
        /*0584*/ 	.word	0xffffffff


	//   ....[11]....
        /*0588*/ 	.word	0xffffffff


	//   ....[12]....
        /*058c*/ 	.word	0xffffffff


	//   ....[13]....
        /*0590*/ 	.word	0xffffffff


	//   ....[14]....
        /*0594*/ 	.word	0xffffffff


	//   ....[15]....
        /*0598*/ 	.word	0xffffffff


	//   ....[16]....
        /*059c*/ 	.word	0xffffffff


	//   ....[17]....
        /*05a0*/ 	.word	0xffffffff


	//   ....[18]....
        /*05a4*/ 	.word	0xffffffff


	//   ....[19]....
        /*05a8*/ 	.word	0xffffffff


	//   ....[20]....
        /*05ac*/ 	.word	0xffffffff


	//   ....[21]....
        /*05b0*/ 	.word	0xffffffff


	//   ....[22]....
        /*05b4*/ 	.word	0xffffffff


	//   ....[23]....
        /*05b8*/ 	.word	0xffffffff


	//   ....[24]....
        /*05bc*/ 	.word	0xffffffff


	//   ....[25]....
        /*05c0*/ 	.word	0xffffffff


	//   ....[26]....
        /*05c4*/ 	.word	0xffffffff


	//   ....[27]....
        /*05c8*/ 	.word	0xffffffff


	//   ....[28]....
        /*05cc*/ 	.word	0xffffffff


	//   ....[29]....
        /*05d0*/ 	.word	0xffffffff


	//   ....[30]....
        /*05d4*/ 	.word	0xffffffff


	//   ....[31]....
        /*05d8*/ 	.word	0xffffffff


	//   ....[32]....
        /*05dc*/ 	.word	0xffffffff


	//   ....[33]....
        /*05e0*/ 	.word	0xffffffff


	//   ....[34]....
        /*05e4*/ 	.word	0xffffffff


	//   ....[35]....
        /*05e8*/ 	.word	0xffffffff


	//   ....[36]....
        /*05ec*/ 	.word	0xffffffff


	//   ....[37]....
        /*05f0*/ 	.word	0xffffffff


	//   ....[38]....
        /*05f4*/ 	.word	0xffffffff


	//   ....[39]....
        /*05f8*/ 	.word	0xffffffff


	//   ....[40]....
        /*05fc*/ 	.word	0xffffffff


	//   ....[41]....
        /*0600*/ 	.word	0xffffffff


	//   ....[42]....
        /*0604*/ 	.word	0xffffffff


	//   ....[43]....
        /*0608*/ 	.word	0xffffffff


	//   ....[44]....
        /*060c*/ 	.word	0xffffffff


	//   ....[45]....
        /*0610*/ 	.word	0xffffffff


	//   ....[46]....
        /*0614*/ 	.word	0xffffffff


	//   ....[47]....
        /*0618*/ 	.word	0xffffffff


	//   ....[48]....
        /*061c*/ 	.word	0xffffffff


	//   ....[49]....
        /*0620*/ 	.word	0xffffffff


	//   ....[50]....
        /*0624*/ 	.word	0xffffffff


	//   ....[51]....
        /*0628*/ 	.word	0xffffffff


	//   ....[52]....
        /*062c*/ 	.word	0xffffffff


	//   ....[53]....
        /*0630*/ 	.word	0xffffffff


	//   ....[54]....
        /*0634*/ 	.word	0xffffffff


	//   ....[55]....
        /*0638*/ 	.word	0xffffffff


	//   ....[56]....
        /*063c*/ 	.word	0xffffffff


	//   ....[57]....
        /*0640*/ 	.word	0xffffffff


	//   ....[58]....
        /*0644*/ 	.word	0xffffffff


	//   ....[59]....
        /*0648*/ 	.word	0xffffffff


	//   ....[60]....
        /*064c*/ 	.word	0xffffffff


	//   ....[61]....
        /*0650*/ 	.word	0xffffffff


	//   ....[62]....
        /*0654*/ 	.word	0xffffffff


	//   ....[63]....
        /*0658*/ 	.word	0xffffffff


	//   ....[64]....
        /*065c*/ 	.word	0xffffffff


	//   ....[65]....
        /*0660*/ 	.word	0xffffffff


	//   ....[66]....
        /*0664*/ 	.word	0xffffffff


	//   ....[67]....
        /*0668*/ 	.word	0xffffffff


	//   ....[68]....
        /*066c*/ 	.word	0xffffffff


	//   ....[69]....
        /*0670*/ 	.word	0xffffffff


	//   ....[70]....
        /*0674*/ 	.word	0xffffffff


	//   ....[71]....
        /*0678*/ 	.word	0xffffffff


	//   ....[72]....
        /*067c*/ 	.word	0xffffffff


	//   ....[73]....
        /*0680*/ 	.word	0xffffffff


	//   ....[74]....
        /*0684*/ 	.word	0xffffffff


	//   ....[75]....
        /*0688*/ 	.word	0xffffffff


	//   ....[76]....
        /*068c*/ 	.word	0xffffffff


	//   ....[77]....
        /*0690*/ 	.word	0xffffffff


	//   ....[78]....
        /*0694*/ 	.word	0xffffffff


	//   ....[79]....
        /*0698*/ 	.word	0xffffffff


	//   ....[80]....
        /*069c*/ 	.word	0xffffffff


	//   ....[81]....
        /*06a0*/ 	.word	0xffffffff


	//   ....[82]....
        /*06a4*/ 	.word	0xffffffff


	//   ....[83]....
        /*06a8*/ 	.word	0xffffffff


	//   ....[84]....
        /*06ac*/ 	.word	0xffffffff


	//   ....[85]....
        /*06b0*/ 	.word	0xffffffff


	//   ....[86]....
        /*06b4*/ 	.word	0xffffffff


	//   ....[87]....
        /*06b8*/ 	.word	0xffffffff


	//   ....[88]....
        /*06bc*/ 	.word	0xffffffff


	//   ....[89]....
        /*06c0*/ 	.word	0xffffffff


	//   ....[90]....
        /*06c4*/ 	.word	0xffffffff


	//   ....[91]....
        /*06c8*/ 	.word	0xffffffff


	//   ....[92]....
        /*06cc*/ 	.word	0xffffffff


	//   ....[93]....
        /*06d0*/ 	.word	0xffffffff


	//   ....[94]....
        /*06d4*/ 	.word	0xffffffff


	//   ....[95]....
        /*06d8*/ 	.word	0xffffffff


	//   ....[96]....
        /*06dc*/ 	.word	0xffffffff


	//   ....[97]....
        /*06e0*/ 	.word	0xffffffff


	//   ....[98]....
        /*06e4*/ 	.word	0xffffffff


	//   ....[99]....
        /*06e8*/ 	.word	0xffffffff


	//   ....[100]....
        /*06ec*/ 	.word	0xffffffff


	//   ....[101]....
        /*06f0*/ 	.word	0xffffffff


	//   ....[102]....
        /*06f4*/ 	.word	0xffffffff


	//   ....[103]....
        /*06f8*/ 	.word	0xffffffff


	//   ....[104]....
        /*06fc*/ 	.word	0xffffffff


	//   ....[105]....
        /*0700*/ 	.word	0xffffffff


	//   ....[106]....
        /*0704*/ 	.word	0xffffffff


	//   ....[107]....
        /*0708*/ 	.word	0xffffffff


	//   ....[108]....
        /*070c*/ 	.word	0xffffffff


	//   ....[109]....
        /*0710*/ 	.word	0xffffffff


	//   ....[110]....
        /*0714*/ 	.word	0xffffffff


	//   ....[111]....
        /*0718*/ 	.word	0xffffffff


	//   ....[112]....
        /*071c*/ 	.word	0xffffffff


	//   ....[113]....
        /*0720*/ 	.word	0xffffffff


	//   ....[114]....
        /*0724*/ 	.word	0xffffffff


	//   ....[115]....
        /*0728*/ 	.word	0xffffffff


	//   ....[116]....
        /*072c*/ 	.word	0xffffffff


	//   ....[117]....
        /*0730*/ 	.word	0xffffffff


	//   ....[118]....
        /*0734*/ 	.word	0xffffffff


	//   ....[119]....
        /*0738*/ 	.word	0xffffffff


	//   ....[120]....
        /*073c*/ 	.word	0xffffffff


	//   ....[121]....
        /*0740*/ 	.word	0xffffffff


	//   ....[122]....
        /*0744*/ 	.word	0xffffffff


	//   ....[123]....
        /*0748*/ 	.word	0xffffffff


	//   ....[124]....
        /*074c*/ 	.word	0xffffffff


	//   ....[125]....
        /*0750*/ 	.word	0xffffffff


	//   ....[126]....
        /*0754*/ 	.word	0xffffffff


	//   ....[127]....
        /*0758*/ 	.word	0xffffffff


	//   ....[128]....
        /*075c*/ 	.word	0xffffffff


	//   ....[129]....
        /*0760*/ 	.word	0xffffffff


	//   ....[130]....
        /*0764*/ 	.word	0x0500000f


	//   ....[131]....
        /*0768*/ 	.word	0x0500000f


	//   ....[132]....
        /*076c*/ 	.word	0x0500000f


	//   ....[133]....
        /*0770*/ 	.word	0x0500000f


	//   ....[134]....
        /*0774*/ 	.word	0x0500000f


	//   ....[135]....
        /*0778*/ 	.word	0x0500000f


	//   ....[136]....
        /*077c*/ 	.word	0x0500000f


	//   ....[137]....
        /*0780*/ 	.word	0x0500000f


	//   ....[138]....
        /*0784*/ 	.word	0x0500000f


	//   ....[139]....
        /*0788*/ 	.word	0x0500000f


	//   ....[140]....
        /*078c*/ 	.word	0x0500000f


	//   ....[141]....
        /*0790*/ 	.word	0x0500000f


	//   ....[142]....
        /*0794*/ 	.word	0x0500000f


	//   ....[143]....
        /*0798*/ 	.word	0x0500000f


	//   ....[144]....
        /*079c*/ 	.word	0x0500000f


	//   ....[145]....
        /*07a0*/ 	.word	0x0500000f


	//   ....[146]....
        /*07a4*/ 	.word	0x0500000f


	//   ....[147]....
        /*07a8*/ 	.word	0x0500000f


	//   ....[148]....
        /*07ac*/ 	.word	0x0500000f


	//   ....[149]....
        /*07b0*/ 	.word	0x0500000f


	//   ....[150]....
        /*07b4*/ 	.word	0x0500000f


	//   ....[151]....
        /*07b8*/ 	.word	0x0500000f


	//   ....[152]....
        /*07bc*/ 	.word	0x0500000f


	//   ....[153]....
        /*07c0*/ 	.word	0x0500000f


	//   ....[154]....
        /*07c4*/ 	.word	0x0500000f


	//   ....[155]....
        /*07c8*/ 	.word	0x0500000f


	//   ....[156]....
        /*07cc*/ 	.word	0x0500000f


	//   ....[157]....
        /*07d0*/ 	.word	0x0500000f


	//   ....[158]....
        /*07d4*/ 	.word	0x0500000f


	//   ....[159]....
        /*07d8*/ 	.word	0x0500000f


	//   ....[160]....
        /*07dc*/ 	.word	0x0500000f


	//   ....[161]....
        /*07e0*/ 	.word	0x0500000f


	//   ....[162]....
        /*07e4*/ 	.word	0x0500000f


	//   ....[163]....
        /*07e8*/ 	.word	0x0500000f


	//   ....[164]....
        /*07ec*/ 	.word	0x0500000f


	//   ....[165]....
        /*07f0*/ 	.word	0x0500000f


	//   ....[166]....
        /*07f4*/ 	.word	0x0500000f


	//   ....[167]....
        /*07f8*/ 	.word	0x0500000f


	//   ....[168]....
        /*07fc*/ 	.word	0x0500000f


	//   ....[169]....
        /*0800*/ 	.word	0x0500000f


	//   ....[170]....
        /*0804*/ 	.word	0x0500000f


	//   ....[171]....
        /*0808*/ 	.word	0x0500000f


	//   ....[172]....
        /*080c*/ 	.word	0x0500000f


	//   ....[173]....
        /*0810*/ 	.word	0x0500000f


	//   ....[174]....
        /*0814*/ 	.word	0x0500000f


	//   ....[175]....
        /*0818*/ 	.word	0x0500000f


	//   ....[176]....
        /*081c*/ 	.word	0x0500000f


	//   ....[177]....
        /*0820*/ 	.word	0x0500000f


	//   ....[178]....
        /*0824*/ 	.word	0x0500000f


	//   ....[179]....
        /*0828*/ 	.word	0x0500000f


	//   ....[180]....
        /*082c*/ 	.word	0x0500000f


	//   ....[181]....
        /*0830*/ 	.word	0x0500000f


	//   ....[182]....
        /*0834*/ 	.word	0x0500000f


	//   ....[183]....
        /*0838*/ 	.word	0x0500000f


	//   ....[184]....
        /*083c*/ 	.word	0x0500000f


	//   ....[185]....
        /*0840*/ 	.word	0x0500000f


	//   ....[186]....
        /*0844*/ 	.word	0x0500000f


	//   ....[187]....
        /*0848*/ 	.word	0x0500000f


	//   ....[188]....
        /*084c*/ 	.word	0x0500000f


	//   ....[189]....
        /*0850*/ 	.word	0x0500000f


	//   ....[190]....
        /*0854*/ 	.word	0x0500000f


	//   ....[191]....
        /*0858*/ 	.word	0x0500000f


	//   ....[192]....
        /*085c*/ 	.word	0x0500000f


	//   ....[193]....
        /*0860*/ 	.word	0x0500000f


	//   ....[194]....
        /*0864*/ 	.word	0x0500000f


	//   ....[195]....
        /*0868*/ 	.word	0x0500000f


	//   ....[196]....
        /*086c*/ 	.word	0x0500000f


	//   ....[197]....
        /*0870*/ 	.word	0x0500000f


	//   ....[198]....
        /*0874*/ 	.word	0x0500000f


	//   ....[199]....
        /*0878*/ 	.word	0x0500000f


	//   ....[200]....
        /*087c*/ 	.word	0x0500000f


	//   ....[201]....
        /*0880*/ 	.word	0x0500000f


	//   ....[202]....
        /*0884*/ 	.word	0x0500000f


	//   ....[203]....
        /*0888*/ 	.word	0x0500000f


	//   ....[204]....
        /*088c*/ 	.word	0x0500000f


	//   ....[205]....
        /*0890*/ 	.word	0x0500000f


	//   ....[206]....
        /*0894*/ 	.word	0x0500000f


	//   ....[207]....
        /*0898*/ 	.word	0x0500000f


	//   ....[208]....
        /*089c*/ 	.word	0x0500000f


	//   ....[209]....
        /*08a0*/ 	.word	0x0500000f


	//   ....[210]....
        /*08a4*/ 	.word	0x0500000f


	//   ....[211]....
        /*08a8*/ 	.word	0x0500000f


	//----- nvinfo : EIATTR_COOP_GROUP_INSTR_OFFSETS
	.align		4
.L_319:
        /*08ac*/ 	.byte	0x04, 0x28
        /*08ae*/ 	.short	(.L_321 - .L_320)


	//   ....[0]....
.L_320:
        /*08b0*/ 	.word	0x00000060


	//   ....[1]....
        /*08b4*/ 	.word	0x00000190


	//   ....[2]....
        /*08b8*/ 	.word	0x00000240


	//   ....[3]....
        /*08bc*/ 	.word	0x00000400


	//   ....[4]....
        /*08c0*/ 	.word	0x00000560


	//   ....[5]....
        /*08c4*/ 	.word	0x00000680


	//   ....[6]....
        /*08c8*/ 	.word	0x000007e0


	//   ....[7]....
        /*08cc*/ 	.word	0x00006000


	//   ....[8]....
        /*08d0*/ 	.word	0x000067a0


	//   ....[9]....
        /*08d4*/ 	.word	0x000067b0


	//   ....[10]....
        /*08d8*/ 	.word	0x000067c0


	//   ....[11]....
        /*08dc*/ 	.word	0x000067d0


	//   ....[12]....
        /*08e0*/ 	.word	0x00006b10


	//   ....[13]....
        /*08e4*/ 	.word	0x00006b20


	//   ....[14]....
        /*08e8*/ 	.word	0x00006b30


	//   ....[15]....
        /*08ec*/ 	.word	0x00006b40


	//   ....[16]....
        /*08f0*/ 	.word	0x00007f30


	//   ....[17]....
        /*08f4*/ 	.word	0x00007f40


	//   ....[18]....
        /*08f8*/ 	.word	0x00007f50


	//   ....[19]....
        /*08fc*/ 	.word	0x00007f60


	//   ....[20]....
        /*0900*/ 	.word	0x00008060


	//   ....[21]....
        /*0904*/ 	.word	0x00008080


	//   ....[22]....
        /*0908*/ 	.word	0x00008110


	//   ....[23]....
        /*090c*/ 	.word	0x00008140


	//   ....[24]....
        /*0910*/ 	.word	0x00009890


	//   ....[25]....
        /*0914*/ 	.word	0x00009f30


	//   ....[26]....
        /*0918*/ 	.word	0x00009f40


	//   ....[27]....
        /*091c*/ 	.word	0x00009f60


	//   ....[28]....
        /*0920*/ 	.word	0x0000a810


	//   ....[29]....
        /*0924*/ 	.word	0x0000a830


	//   ....[30]....
        /*0928*/ 	.word	0x0000bdf0


	//   ....[31]....
        /*092c*/ 	.word	0x0000c490


	//   ....[32]....
        /*0930*/ 	.word	0x0000c4c0


	//   ....[33]....
        /*0934*/ 	.word	0x0000c4e0


	//   ....[34]....
        /*0938*/ 	.word	0x0000cf00


	//   ....[35]....
        /*093c*/ 	.word	0x0000cf80


	//   ....[36]....
        /*0940*/ 	.word	0x0000e7e0


	//   ....[37]....
        /*0944*/ 	.word	0x0000e800


	//   ....[38]....
        /*0948*/ 	.word	0x0000ef50


	//   ....[39]....
        /*094c*/ 	.word	0x0000efe0


	//   ....[40]....
        /*0950*/ 	.word	0x0000fff0


	//   ....[41]....
        /*0954*/ 	.word	0x00010330


	//   ....[42]....
        /*0958*/ 	.word	0x000103c0


	//   ....[43]....
        /*095c*/ 	.word	0x000103d0


	//   ....[44]....
        /*0960*/ 	.word	0x00011130


	//   ....[45]....
        /*0964*/ 	.word	0x00011150


	//   ....[46]....
        /*0968*/ 	.word	0x00011160


	//   ....[47]....
        /*096c*/ 	.word	0x00011170


	//   ....[48]....
        /*0970*/ 	.word	0x00011690


	//   ....[49]....
        /*0974*/ 	.word	0x000116d0


	//   ....[50]....
        /*0978*/ 	.word	0x00011700


	//   ....[51]....
        /*097c*/ 	.word	0x00011730


	//   ....[52]....
        /*0980*/ 	.word	0x00011750


	//   ....[53]....
        /*0984*/ 	.word	0x00011760


	//   ....[54]....
        /*0988*/ 	.word	0x000117a0


	//   ....[55]....
        /*098c*/ 	.word	0x000117d0


	//   ....[56]....
        /*0990*/ 	.word	0x00011c80


	//   ....[57]....
        /*0994*/ 	.word	0x00011c90


	//   ....[58]....
        /*0998*/ 	.word	0x00011f10


	//   ....[59]....
        /*099c*/ 	.word	0x00011f20


	//   ....[60]....
        /*09a0*/ 	.word	0x000129b0


	//   ....[61]....
        /*09a4*/ 	.word	0x000129e0


	//   ....[62]....
        /*09a8*/ 	.word	0x00012a00


	//   ....[63]....
        /*09ac*/ 	.word	0x00012a30


	//   ....[64]....
        /*09b0*/ 	.word	0x00012a60


	//   ....[65]....
        /*09b4*/ 	.word	0x00012a70


	//   ....[66]....
        /*09b8*/ 	.word	0x00012aa0


	//   ....[67]....
        /*09bc*/ 	.word	0x00012b10


	//   ....[68]....
        /*09c0*/ 	.word	0x00012c40


	//   ....[69]....
        /*09c4*/ 	.word	0x00012e60


	//   ....[70]....
        /*09c8*/ 	.word	0x00012e90


	//   ....[71]....
        /*09cc*/ 	.word	0x00012ec0


	//   ....[72]....
        /*09d0*/ 	.word	0x00012ef0


	//   ....[73]....
        /*09d4*/ 	.word	0x00012f20


	//   ....[74]....
        /*09d8*/ 	.word	0x00012f50


	//   ....[75]....
        /*09dc*/ 	.word	0x000130e0


	//   ....[76]....
        /*09e0*/ 	.word	0x00013110


	//   ....[77]....
        /*09e4*/ 	.word	0x00013140


	//   ....[78]....
        /*09e8*/ 	.word	0x00013170


	//   ....[79]....
        /*09ec*/ 	.word	0x000131a0


	//   ....[80]....
        /*09f0*/ 	.word	0x000131d0


	//   ....[81]....
        /*09f4*/ 	.word	0x00013260


	//   ....[82]....
        /*09f8*/ 	.word	0x00013290


	//   ....[83]....
        /*09fc*/ 	.word	0x000132a0


	//   ....[84]....
        /*0a00*/ 	.word	0x000132e0


	//   ....[85]....
        /*0a04*/ 	.word	0x00014780


	//   ....[86]....
        /*0a08*/ 	.word	0x00015d80


	//   ....[87]....
        /*0a0c*/ 	.word	0x00016920


	//   ....[88]....
        /*0a10*/ 	.word	0x00016930


	//   ....[89]....
        /*0a14*/ 	.word	0x00016950


	//   ....[90]....
        /*0a18*/ 	.word	0x000169b0


	//   ....[91]....
        /*0a1c*/ 	.word	0x000169d0


	//   ....[92]....
        /*0a20*/ 	.word	0x00016a50


	//   ....[93]....
        /*0a24*/ 	.word	0x00016a70


	//   ....[94]....
        /*0a28*/ 	.word	0x00016af0


	//   ....[95]....
        /*0a2c*/ 	.word	0x00016b10


	//   ....[96]....
        /*0a30*/ 	.word	0x00016b90


	//   ....[97]....
        /*0a34*/ 	.word	0x00016bb0


	//   ....[98]....
        /*0a38*/ 	.word	0x00016c30


	//   ....[99]....
        /*0a3c*/ 	.word	0x00016c50


	//   ....[100]....
        /*0a40*/ 	.word	0x00016cd0


	//   ....[101]....
        /*0a44*/ 	.word	0x00016cf0


	//   ....[102]....
        /*0a48*/ 	.word	0x00016d00


	//   ....[103]....
        /*0a4c*/ 	.word	0x00016d70


	//   ....[104]....
        /*0a50*/ 	.word	0x00016dc0


	//   ....[105]....
        /*0a54*/ 	.word	0x00016e80


	//   ....[106]....
        /*0a58*/ 	.word	0x00016e90


	//   ....[107]....
        /*0a5c*/ 	.word	0x00016f00


	//   ....[108]....
        /*0a60*/ 	.word	0x00016f10


	//   ....[109]....
        /*0a64*/ 	.word	0x00016f50


	//   ....[110]....
        /*0a68*/ 	.word	0x00016f70


	//   ....[111]....
        /*0a6c*/ 	.word	0x00018f10


	//   ....[112]....
        /*0a70*/ 	.word	0x00018f40


	//   ....[113]....
        /*0a74*/ 	.word	0x00018fa0


	//   ....[114]....
        /*0a78*/ 	.word	0x00018fd0


	//   ....[115]....
        /*0a7c*/ 	.word	0x00019000


	//   ....[116]....
        /*0a80*/ 	.word	0x00019030


	//   ....[117]....
        /*0a84*/ 	.word	0x00019060


	//   ....[118]....
        /*0a88*/ 	.word	0x00019090


	//   ....[119]....
        /*0a8c*/ 	.word	0x00019230


	//   ....[120]....
        /*0a90*/ 	.word	0x00019260


	//   ....[121]....
        /*0a94*/ 	.word	0x00019290


	//   ....[122]....
        /*0a98*/ 	.word	0x000192c0


	//   ....[123]....
        /*0a9c*/ 	.word	0x000192f0


	//   ....[124]....
        /*0aa0*/ 	.word	0x00019320


	//   ....[125]....
        /*0aa4*/ 	.word	0x000193e0


	//   ....[126]....
        /*0aa8*/ 	.word	0x00019400


	//   ....[127]....
        /*0aac*/ 	.word	0x00019420


	//   ....[128]....
        /*0ab0*/ 	.word	0x00019480


	//   ....[129]....
        /*0ab4*/ 	.word	0x00019ea0


	//   ....[130]....
        /*0ab8*/ 	.word	0x0001a300


	//   ....[131]....
        /*0abc*/ 	.word	0x0001a3b0


	//   ....[132]....
        /*0ac0*/ 	.word	0x0001a440


	//   ....[133]....
        /*0ac4*/ 	.word	0x0001a490


	//   ....[134]....
        /*0ac8*/ 	.word	0x0001a4e0


	//   ....[135]....
        /*0acc*/ 	.word	0x0001a570


	//   ....[136]....
        /*0ad0*/ 	.word	0x0001a600


	//   ....[137]....
        /*0ad4*/ 	.word	0x0001a650


	//   ....[138]....
        /*0ad8*/ 	.word	0x0001a6a0


	//   ....[139]....
        /*0adc*/ 	.word	0x0001a790


	//   ....[140]....
        /*0ae0*/ 	.word	0x0001a840


	//   ....[141]....
        /*0ae4*/ 	.word	0x0001a890


	//   ....[142]....
        /*0ae8*/ 	.word	0x0001a8e0


	//   ....[143]....
        /*0aec*/ 	.word	0x0001aa70


	//   ....[144]....
        /*0af0*/ 	.word	0x0001abc0


	//   ....[145]....
        /*0af4*/ 	.word	0x0001ac70


	//   ....[146]....
        /*0af8*/ 	.word	0x0001acc0


	//   ....[147]....
        /*0afc*/ 	.word	0x0001af80


	//   ....[148]....
        /*0b00*/ 	.word	0x0001afe0


	//   ....[149]....
        /*0b04*/ 	.word	0x0001b0a0


	//   ....[150]....
        /*0b08*/ 	.word	0x0001b110


	//   ....[151]....
        /*0b0c*/ 	.word	0x0001b170


	//   ....[152]....
        /*0b10*/ 	.word	0x0001b220


	//   ....[153]....
        /*0b14*/ 	.word	0x0001b280


	//   ....[154]....
        /*0b18*/ 	.word	0x0001b310


	//   ....[155]....
        /*0b1c*/ 	.word	0x0001b390


	//   ....[156]....
        /*0b20*/ 	.word	0x0001b3e0


	//   ....[157]....
        /*0b24*/ 	.word	0x0001b470


	//   ....[158]....
        /*0b28*/ 	.word	0x0001b500


	//   ....[159]....
        /*0b2c*/ 	.word	0x0001b5a0


	//   ....[160]....
        /*0b30*/ 	.word	0x0001b640


	//   ....[161]....
        /*0b34*/ 	.word	0x0001b6a0


	//   ....[162]....
        /*0b38*/ 	.word	0x0001b710


	//   ....[163]....
        /*0b3c*/ 	.word	0x0001b770


	//   ....[164]....
        /*0b40*/ 	.word	0x0001b7e0


	//   ....[165]....
        /*0b44*/ 	.word	0x0001b8a0


	//   ....[166]....
        /*0b48*/ 	.word	0x0001b900


	//   ....[167]....
        /*0b4c*/ 	.word	0x0001b9c0


	//   ....[168]....
        /*0b50*/ 	.word	0x0001bca0


	//   ....[169]....
        /*0b54*/ 	.word	0x0001be50


	//   ....[170]....
        /*0b58*/ 	.word	0x0001bea0


	//   ....[171]....
        /*0b5c*/ 	.word	0x0001bf00


	//   ....[172]....
        /*0b60*/ 	.word	0x0001bfc0


	//   ....[173]....
        /*0b64*/ 	.word	0x0001c020


	//   ....[174]....
        /*0b68*/ 	.word	0x0001c120


	//   ....[175]....
        /*0b6c*/ 	.word	0x0001c180


	//   ....[176]....
        /*0b70*/ 	.word	0x0001c280


	//   ....[177]....
        /*0b74*/ 	.word	0x0001c2e0


	//   ....[178]....
        /*0b78*/ 	.word	0x0001c3e0


	//   ....[179]....
        /*0b7c*/ 	.word	0x0001c440


	//   ....[180]....
        /*0b80*/ 	.word	0x0001c540


	//   ....[181]....
        /*0b84*/ 	.word	0x0001c5a0


	//   ....[182]....
        /*0b88*/ 	.word	0x0001c6a0


	//   ....[183]....
        /*0b8c*/ 	.word	0x0001c700


	//   ....[184]....
        /*0b90*/ 	.word	0x0001c7b0


	//   ....[185]....
        /*0b94*/ 	.word	0x0001c880


	//   ....[186]....
        /*0b98*/ 	.word	0x0001c950


	//   ....[187]....
        /*0b9c*/ 	.word	0x0001c9b0


	//   ....[188]....
        /*0ba0*/ 	.word	0x0001caa0


	//   ....[189]....
        /*0ba4*/ 	.word	0x0001cb00


	//   ....[190]....
        /*0ba8*/ 	.word	0x0001cbd0


	//   ....[191]....
        /*0bac*/ 	.word	0x0001cc30


	//   ....[192]....
        /*0bb0*/ 	.word	0x0001ccf0


	//   ....[193]....
        /*0bb4*/ 	.word	0x0001d010


	//   ....[194]....
        /*0bb8*/ 	.word	0x0001d0b0


	//   ....[195]....
        /*0bbc*/ 	.word	0x0001d220


	//   ....[196]....
        /*0bc0*/ 	.word	0x0001d290


	//   ....[197]....
        /*0bc4*/ 	.word	0x0001d300


	//   ....[198]....
        /*0bc8*/ 	.word	0x0001d370


	//   ....[199]....
        /*0bcc*/ 	.word	0x0001d3e0


	//   ....[200]....
        /*0bd0*/ 	.word	0x0001d460


	//   ....[201]....
        /*0bd4*/ 	.word	0x0001d4e0


	//   ....[202]....
        /*0bd8*/ 	.word	0x0001d570


	//   ....[203]....
        /*0bdc*/ 	.word	0x0001d5e0


	//   ....[204]....
        /*0be0*/ 	.word	0x0001d650


	//   ....[205]....
        /*0be4*/ 	.word	0x0001d6c0


	//   ....[206]....
        /*0be8*/ 	.word	0x0001d740


	//   ....[207]....
        /*0bec*/ 	.word	0x0001d7b0


	//   ....[208]....
        /*0bf0*/ 	.word	0x0001d860


	//   ....[209]....
        /*0bf4*/ 	.word	0x0001d8b0


	//   ....[210]....
        /*0bf8*/ 	.word	0x0001d940


	//   ....[211]....
        /*0bfc*/ 	.word	0x0001da70


	//----- nvinfo : EIATTR_REG_RECONFIG
	.align		4
.L_321:
        /*0c00*/ 	.byte	0x01, 0x54
	.zero		2


	//----- nvinfo : EIATTR_SYSCALL_OFFSETS
	.align		4
        /*0c04*/ 	.byte	0x04, 0x46
        /*0c06*/ 	.short	(.L_323 - .L_322)


	//   ....[0]....
.L_322:
        /*0c08*/ 	.word	0x00001b80


	//   ....[1]....
        /*0c0c*/ 	.word	0x00001cd0


	//   ....[2]....
        /*0c10*/ 	.word	0x000061b0


	//   ....[3]....
        /*0c14*/ 	.word	0x000064d0


	//   ....[4]....
        /*0c18*/ 	.word	0x000159d0


	//   ....[5]....
        /*0c1c*/ 	.word	0x00015b20


	//   ....[6]....
        /*0c20*/ 	.word	0x00015c20


	//   ....[7]....
        /*0c24*/ 	.word	0x00016450


	//----- nvinfo : EIATTR_MBARRIER_INSTR_OFFSETS
	.align		4
.L_323:
        /*0c28*/ 	.byte	0x04, 0x39
        /*0c2a*/ 	.short	(.L_325 - .L_324)


	//   ....[0]....
.L_324:
        /*0c2c*/ 	.word	0x000002b0
        /*0c30*/ 	.word	0x000000ff
        /*0c34*/ 	.word	0x00016800
        /*0c38*/ 	.short	0x0100
        /*0c3a*/ 	.byte	0x08
	.zero		1


	//   ....[1]....
        /*0c3c*/ 	.word	0x000002c0
        /*0c40*/ 	.word	0x000000ff
        /*0c44*/ 	.word	0x00016820
        /*0c48*/ 	.short	0x0100
        /*0c4a*/ 	.byte	0x08
	.zero		1


	//   ....[2]....
        /*0c4c*/ 	.word	0x000003b0
        /*0c50*/ 	.word	0x000000ff
        /*0c54*/ 	.word	0x00016830
        /*0c58*/ 	.short	0x0100
        /*0c5a*/ 	.byte	0x08
	.zero		1


	//   ....[3]....
        /*0c5c*/ 	.word	0x000003c0
        /*0c60*/ 	.word	0x000000ff
        /*0c64*/ 	.word	0x00016840
        /*0c68*/ 	.short	0x0100
        /*0c6a*/ 	.byte	0x08
	.zero		1


	//   ....[4]....
        /*0c6c*/ 	.word	0x000003d0
        /*0c70*/ 	.word	0x000000ff
        /*0c74*/ 	.word	0x00016838
        /*0c78*/ 	.short	0x0100
        /*0c7a*/ 	.byte	0x08
	.zero		1


	//   ....[5]....
        /*0c7c*/ 	.word	0x000003e0
        /*0c80*/ 	.word	0x000000ff
        /*0c84*/ 	.word	0x00016848
        /*0c88*/ 	.short	0x0100
        /*0c8a*/ 	.byte	0x08
	.zero		1


	//   ....[6]....
        /*0c8c*/ 	.word	0x00000510
        /*0c90*/ 	.word	0x000000ff
        /*0c94*/ 	.word	0x00016850
        /*0c98*/ 	.short	0x0100
        /*0c9a*/ 	.byte	0x08
	.zero		1


	//   ....[7]....
        /*0c9c*/ 	.word	0x00000520
        /*0ca0*/ 	.word	0x000000ff
        /*0ca4*/ 	.word	0x00016860
        /*0ca8*/ 	.short	0x0100
        /*0caa*/ 	.byte	0x08
	.zero		1


	//   ....[8]....
        /*0cac*/ 	.word	0x00000530
        /*0cb0*/ 	.word	0x000000ff
        /*0cb4*/ 	.word	0x00016858
        /*0cb8*/ 	.short	0x0100
        /*0cba*/ 	.byte	0x08
	.zero		1


	//   ....[9]....
        /*0cbc*/ 	.word	0x00000540
        /*0cc0*/ 	.word	0x000000ff
        /*0cc4*/ 	.word	0x00016868
        /*0cc8*/ 	.short	0x0100
        /*0cca*/ 	.byte	0x08
	.zero		1


	//   ....[10]....
        /*0ccc*/ 	.word	0x00000630
        /*0cd0*/ 	.word	0x000000ff
        /*0cd4*/ 	.word	0x00016870
        /*0cd8*/ 	.short	0x0100
        /*0cda*/ 	.byte	0x06
	.zero		1


	//   ....[11]....
        /*0cdc*/ 	.word	0x00000640
        /*0ce0*/ 	.word	0x000000ff
        /*0ce4*/ 	.word	0x00016880
        /*0ce8*/ 	.short	0x0100
        /*0cea*/ 	.byte	0x06
	.zero		1


	//   ....[12]....
        /*0cec*/ 	.word	0x00000650
        /*0cf0*/ 	.word	0x000000ff
        /*0cf4*/ 	.word	0x00016878
        /*0cf8*/ 	.short	0x0100
        /*0cfa*/ 	.byte	0x06
	.zero		1


	//   ....[13]....
        /*0cfc*/ 	.word	0x00000660
        /*0d00*/ 	.word	0x000000ff
        /*0d04*/ 	.word	0x00016888
        /*0d08*/ 	.short	0x0100
        /*0d0a*/ 	.byte	0x06
	.zero		1


	//   ....[14]....
        /*0d0c*/ 	.word	0x00000790
        /*0d10*/ 	.word	0x000000ff
        /*0d14*/ 	.word	0x00016890
        /*0d18*/ 	.short	0x0100
        /*0d1a*/ 	.byte	0x08
	.zero		1


	//   ....[15]....
        /*0d1c*/ 	.word	0x000007a0
        /*0d20*/ 	.word	0x000000ff
        /*0d24*/ 	.word	0x000168a0
        /*0d28*/ 	.short	0x0100
        /*0d2a*/ 	.byte	0x08
	.zero		1


	//   ....[16]....
        /*0d2c*/ 	.word	0x000007b0
        /*0d30*/ 	.word	0x000000ff
        /*0d34*/ 	.word	0x00016898
        /*0d38*/ 	.short	0x0100
        /*0d3a*/ 	.byte	0x08
	.zero		1


	//   ....[17]....
        /*0d3c*/ 	.word	0x000007c0
        /*0d40*/ 	.word	0x000000ff
        /*0d44*/ 	.word	0x000168a8
        /*0d48*/ 	.short	0x0100
        /*0d4a*/ 	.byte	0x08
	.zero		1


	//   ....[18]....
        /*0d4c*/ 	.word	0x000008f0
        /*0d50*/ 	.word	0x000000ff
        /*0d54*/ 	.word	0x000168b0
        /*0d58*/ 	.short	0x0100
        /*0d5a*/ 	.byte	0x08
	.zero		1


	//   ....[19]....
        /*0d5c*/ 	.word	0x00000900
        /*0d60*/ 	.word	0x000000ff
        /*0d64*/ 	.word	0x000168c0
        /*0d68*/ 	.short	0x0100
        /*0d6a*/ 	.byte	0x08
	.zero		1


	//   ....[20]....
        /*0d6c*/ 	.word	0x00000910
        /*0d70*/ 	.word	0x000000ff
        /*0d74*/ 	.word	0x000168b8
        /*0d78*/ 	.short	0x0100
        /*0d7a*/ 	.byte	0x08
	.zero		1


	//   ....[21]....
        /*0d7c*/ 	.word	0x00000920
        /*0d80*/ 	.word	0x000000ff
        /*0d84*/ 	.word	0x000168c8
        /*0d88*/ 	.short	0x0100
        /*0d8a*/ 	.byte	0x08
	.zero		1


	//   ....[22]....
        /*0d8c*/ 	.word	0x00002eb0
        /*0d90*/ 	.word	0x0000004d
        /*0d94*/ 	.word	0x00016890
        /*0d98*/ 	.short	0x010a
        /*0d9a*/ 	.byte	0x3f
	.zero		1


	//   ....[23]....
        /*0d9c*/ 	.word	0x00004210
        /*0da0*/ 	.word	0x0000004d
        /*0da4*/ 	.word	0x00016890
        /*0da8*/ 	.short	0x010a
        /*0daa*/ 	.byte	0x3f
	.zero		1


	//   ....[24]....
        /*0dac*/ 	.word	0x00005410
        /*0db0*/ 	.word	0x0000004d
        /*0db4*/ 	.word	0x00016890
        /*0db8*/ 	.short	0x010a
        /*0dba*/ 	.byte	0x3f
	.zero		1


	//   ....[25]....
        /*0dbc*/ 	.word	0x00005630
        /*0dc0*/ 	.word	0x00000008
        /*0dc4*/ 	.word	0x00000000
        /*0dc8*/ 	.short	0x0101
        /*0dca*/ 	.byte	0x3f
	.zero		1


	//   ....[26]....
        /*0dcc*/ 	.word	0x00005670
        /*0dd0*/ 	.word	0x0000004d
        /*0dd4*/ 	.word	0x000168b0
        /*0dd8*/ 	.short	0x010a
        /*0dda*/ 	.byte	0x3f
	.zero		1


	//   ....[27]....
        /*0ddc*/ 	.word	0x00005a50
        /*0de0*/ 	.word	0x0000004d
        /*0de4*/ 	.word	0x00000000
        /*0de8*/ 	.short	0x0101
        /*0dea*/ 	.byte	0x3f
	.zero		1


	//   ....[28]....
        /*0dec*/ 	.word	0x00006250
        /*0df0*/ 	.word	0x00000002
        /*0df4*/ 	.word	0x00016800
        /*0df8*/ 	.short	0x010a
        /*0dfa*/ 	.byte	0x3f
	.zero		1


	//   ....[29]....
        /*0dfc*/ 	.word	0x000062a0
        /*0e00*/ 	.word	0x00000002
        /*0e04*/ 	.word	0x00016800
        /*0e08*/ 	.short	0x010a
        /*0e0a*/ 	.byte	0x3f
	.zero		1


	//   ....[30]....
        /*0e0c*/ 	.word	0x00006db0
        /*0e10*/ 	.word	0x00000002
        /*0e14*/ 	.word	0x00016800
        /*0e18*/ 	.short	0x010a
        /*0e1a*/ 	.byte	0x3f
	.zero		1


	//   ....[31]....
        /*0e1c*/ 	.word	0x000083d0
        /*0e20*/ 	.word	0x00000002
        /*0e24*/ 	.word	0x00016800
        /*0e28*/ 	.short	0x010a
        /*0e2a*/ 	.byte	0x3f
	.zero		1


	//   ....[32]....
        /*0e2c*/ 	.word	0x00009400
        /*0e30*/ 	.word	0x0000000a
        /*0e34*/ 	.word	0x00016830
        /*0e38*/ 	.short	0x010a
        /*0e3a*/ 	.byte	0x3f
	.zero		1


	//   ....[33]....
        /*0e3c*/ 	.word	0x00009470
        /*0e40*/ 	.word	0x0000000a
        /*0e44*/ 	.word	0x00016830
        /*0e48*/ 	.short	0x010a
        /*0e4a*/ 	.byte	0x3f
	.zero		1


	//   ....[34]....
        /*0e4c*/ 	.word	0x0000ab90
        /*0e50*/ 	.word	0x0000000a
        /*0e54*/ 	.word	0x00000000
        /*0e58*/ 	.short	0x0101
        /*0e5a*/ 	.byte	0x3f
	.zero		1


	//   ....[35]....
        /*0e5c*/ 	.word	0x0000b740
        /*0e60*/ 	.word	0x00000000
        /*0e64*/ 	.word	0x00016830
        /*0e68*/ 	.short	0x010a
        /*0e6a*/ 	.byte	0x3f
	.zero		1


	//   ....[36]....
        /*0e6c*/ 	.word	0x0000b790
        /*0e70*/ 	.word	0x00000000
        /*0e74*/ 	.word	0x00016830
        /*0e78*/ 	.short	0x010a
        /*0e7a*/ 	.byte	0x3f
	.zero		1


	//   ....[37]....
        /*0e7c*/ 	.word	0x0000baf0
        /*0e80*/ 	.word	0x00000003
        /*0e84*/ 	.word	0x00016850
        /*0e88*/ 	.short	0x010a
        /*0e8a*/ 	.byte	0x3f
	.zero		1


	//   ....[38]....
        /*0e8c*/ 	.word	0x0000bb30
        /*0e90*/ 	.word	0x00000003
        /*0e94*/ 	.word	0x00016850
        /*0e98*/ 	.short	0x010a
        /*0e9a*/ 	.byte	0x3f
	.zero		1


	//   ....[39]....
        /*0e9c*/ 	.word	0x0000d560
        /*0ea0*/ 	.word	0x0000001a
        /*0ea4*/ 	.word	0x00000000
        /*0ea8*/ 	.short	0x0101
        /*0eaa*/ 	.byte	0x3f
	.zero		1


	//   ....[40]....
        /*0eac*/ 	.word	0x0000d580
        /*0eb0*/ 	.word	0x0000000f
        /*0eb4*/ 	.word	0x00000000
        /*0eb8*/ 	.short	0x0101
        /*0eba*/ 	.byte	0x3f
	.zero		1


	//   ....[41]....
        /*0ebc*/ 	.word	0x0000e040
        /*0ec0*/ 	.word	0x00000000
        /*0ec4*/ 	.word	0x00016830
        /*0ec8*/ 	.short	0x010a
        /*0eca*/ 	.byte	0x3f
	.zero		1


	//   ....[42]....
        /*0ecc*/ 	.word	0x0000e090
        /*0ed0*/ 	.word	0x00000000
        /*0ed4*/ 	.word	0x00016830
        /*0ed8*/ 	.short	0x010a
        /*0eda*/ 	.byte	0x3f
	.zero		1


	//   ....[43]....
        /*0edc*/ 	.word	0x0000e3f0
        /*0ee0*/ 	.word	0x00000003
        /*0ee4*/ 	.word	0x00016850
        /*0ee8*/ 	.short	0x010a
        /*0eea*/ 	.byte	0x3f
	.zero		1


	//   ....[44]....
        /*0eec*/ 	.word	0x0000e430
        /*0ef0*/ 	.word	0x00000003
        /*0ef4*/ 	.word	0x00016850
        /*0ef8*/ 	.short	0x010a
        /*0efa*/ 	.byte	0x3f
	.zero		1


	//   ....[45]....
        /*0efc*/ 	.word	0x0000f450
        /*0f00*/ 	.word	0x0000002e
        /*0f04*/ 	.word	0x00000000
        /*0f08*/ 	.short	0x0101
        /*0f0a*/ 	.byte	0x3f
	.zero		1


	//   ....[46]....
        /*0f0c*/ 	.word	0x0000f4d0
        /*0f10*/ 	.word	0x0000002e
        /*0f14*/ 	.word	0x00000000
        /*0f18*/ 	.short	0x0101
        /*0f1a*/ 	.byte	0x3f
	.zero		1


	//   ....[47]....
        /*0f1c*/ 	.word	0x0000fee0
        /*0f20*/ 	.word	0x0000000d
        /*0f24*/ 	.word	0x00016850
        /*0f28*/ 	.short	0x010a
        /*0f2a*/ 	.byte	0x3f
	.zero		1


	//   ....[48]....
        /*0f2c*/ 	.word	0x0000ff50
        /*0f30*/ 	.word	0x0000000d
        /*0f34*/ 	.word	0x00016850
        /*0f38*/ 	.short	0x010a
        /*0f3a*/ 	.byte	0x3f
	.zero		1


	//   ....[49]....
        /*0f3c*/ 	.word	0x00010530
        /*0f40*/ 	.word	0x00000008
        /*0f44*/ 	.word	0x00000000
        /*0f48*/ 	.short	0x0101
        /*0f4a*/ 	.byte	0x3f
	.zero		1


	//   ....[50]....
        /*0f4c*/ 	.word	0x00011660
        /*0f50*/ 	.word	0x00000003
        /*0f54*/ 	.word	0x00000000
        /*0f58*/ 	.short	0x0101
        /*0f5a*/ 	.byte	0x3f
	.zero		1


	//   ....[51]....
        /*0f5c*/ 	.word	0x00011b40
        /*0f60*/ 	.word	0x00000008
        /*0f64*/ 	.word	0x00000000
        /*0f68*/ 	.short	0x0101
        /*0f6a*/ 	.byte	0x3f
	.zero		1


	//   ....[52]....
        /*0f6c*/ 	.word	0x00014860
        /*0f70*/ 	.word	0x00000010
        /*0f74*/ 	.word	0x00016820
        /*0f78*/ 	.short	0x010a
        /*0f7a*/ 	.byte	0x3f
	.zero		1


	//   ....[53]....
        /*0f7c*/ 	.word	0x00014920
        /*0f80*/ 	.word	0x00000006
        /*0f84*/ 	.word	0x000168a0
        /*0f88*/ 	.short	0x010a
        /*0f8a*/ 	.byte	0x3f
	.zero		1


	//   ....[54]....
        /*0f8c*/ 	.word	0x00014b60
        /*0f90*/ 	.word	0x00000006
        /*0f94*/ 	.word	0x000168c0
        /*0f98*/ 	.short	0x010a
        /*0f9a*/ 	.byte	0x3f
	.zero		1


	//   ....[55]....
        /*0f9c*/ 	.word	0x00014ef0
        /*0fa0*/ 	.word	0x00000006
        /*0fa4*/ 	.word	0x000168a0
        /*0fa8*/ 	.short	0x010a
        /*0faa*/ 	.byte	0x3f
	.zero		1


	//   ....[56]....
        /*0fac*/ 	.word	0x00015110
        /*0fb0*/ 	.word	0x00000006
        /*0fb4*/ 	.word	0x000168c0
        /*0fb8*/ 	.short	0x010a
        /*0fba*/ 	.byte	0x3f
	.zero		1


	//   ....[57]....
        /*0fbc*/ 	.word	0x00015fb0
        /*0fc0*/ 	.word	0x00000000
        /*0fc4*/ 	.word	0x00016840
        /*0fc8*/ 	.short	0x010a
        /*0fca*/ 	.byte	0x3f
	.zero		1


	//   ....[58]....
        /*0fcc*/ 	.word	0x00017020
        /*0fd0*/ 	.word	0x00000010
        /*0fd4*/ 	.word	0x00016800
        /*0fd8*/ 	.short	0x0107
        /*0fda*/ 	.byte	0x3f
	.zero		1


	//   ....[59]....
        /*0fdc*/ 	.word	0x00017110
        /*0fe0*/ 	.word	0x00000010
        /*0fe4*/ 	.word	0x00016800
        /*0fe8*/ 	.short	0x0101
        /*0fea*/ 	.byte	0x3f
	.zero		1


	//   ....[60]....
        /*0fec*/ 	.word	0x00017130
        /*0ff0*/ 	.word	0x00000010
        /*0ff4*/ 	.word	0x00016820
        /*0ff8*/ 	.short	0x010a
        /*0ffa*/ 	.byte	0x3f
	.zero		1


	//   ....[61]....
        /*0ffc*/ 	.word	0x000174d0
        /*1000*/ 	.word	0x00000002
        /*1004*/ 	.word	0x00016840
        /*1008*/ 	.short	0x010a
        /*100a*/ 	.byte	0x3f
	.zero		1


	//   ....[62]....
        /*100c*/ 	.word	0x00017750
        /*1010*/ 	.word	0x00000003
        /*1014*/ 	.word	0x00000060
        /*1018*/ 	.short	0x010a
        /*101a*/ 	.byte	0x3f
	.zero		1


	//   ....[63]....
        /*101c*/ 	.word	0x00017cb0
        /*1020*/ 	.word	0x00000002
        /*1024*/ 	.word	0x00016840
        /*1028*/ 	.short	0x010a
        /*102a*/ 	.byte	0x3f
	.zero		1


	//   ....[64]....
        /*102c*/ 	.word	0x00017f30
        /*1030*/ 	.word	0x0000000a
        /*1034*/ 	.word	0x00000060
        /*1038*/ 	.short	0x010a
        /*103a*/ 	.byte	0x3f
	.zero		1


	//   ....[65]....
        /*103c*/ 	.word	0x000183d0
        /*1040*/ 	.word	0x00000002
        /*1044*/ 	.word	0x00016840
        /*1048*/ 	.short	0x010a
        /*104a*/ 	.byte	0x3f
	.zero		1


	//   ....[66]....
        /*104c*/ 	.word	0x00018660
        /*1050*/ 	.word	0x00000003
        /*1054*/ 	.word	0x00000060
        /*1058*/ 	.short	0x010a
        /*105a*/ 	.byte	0x3f
	.zero		1


	//   ....[67]....
        /*105c*/ 	.word	0x00018ab0
        /*1060*/ 	.word	0x00000003
        /*1064*/ 	.word	0x00016860
        /*1068*/ 	.short	0x010a
        /*106a*/ 	.byte	0x3f
	.zero		1


	//   ....[68]....
        /*106c*/ 	.word	0x00019e20
        /*1070*/ 	.word	0x00000009
        /*1074*/ 	.word	0x00016820
        /*1078*/ 	.short	0x010a
        /*107a*/ 	.byte	0x3f
	.zero		1


	//   ....[69]....
        /*107c*/ 	.word	0x00019fb0
        /*1080*/ 	.word	0x00000007
        /*1084*/ 	.word	0x00000000
        /*1088*/ 	.short	0x010a
        /*108a*/ 	.byte	0x3f
	.zero		1


	//   ....[70]....
        /*108c*/ 	.word	0x0001a020
        /*1090*/ 	.word	0x00000003
        /*1094*/ 	.word	0x00000000
        /*1098*/ 	.short	0x010a
        /*109a*/ 	.byte	0x3f
	.zero		1


	//   ....[71]....
        /*109c*/ 	.word	0x0001a080
        /*10a0*/ 	.word	0x00000005
        /*10a4*/ 	.word	0x00000000
        /*10a8*/ 	.short	0x010a
        /*10aa*/ 	.byte	0x3f
	.zero		1


	//   ....[72]....
        /*10ac*/ 	.word	0x0001a0b0
        /*10b0*/ 	.word	0x00000003
        /*10b4*/ 	.word	0x00000000
        /*10b8*/ 	.short	0x010a
        /*10ba*/ 	.byte	0x3f
	.zero		1


	//   ....[73]....
        /*10bc*/ 	.word	0x0001a110
        /*10c0*/ 	.word	0x0000004d
        /*10c4*/ 	.word	0x00016890
        /*10c8*/ 	.short	0x010a
        /*10ca*/ 	.byte	0x3f
	.zero		1


	//   ....[74]....
        /*10cc*/ 	.word	0x0001a160
        /*10d0*/ 	.word	0x0000004d
        /*10d4*/ 	.word	0x00016890
        /*10d8*/ 	.short	0x010a
        /*10da*/ 	.byte	0x3f
	.zero		1


	//   ....[75]....
        /*10dc*/ 	.word	0x0001a1b0
        /*10e0*/ 	.word	0x0000004d
        /*10e4*/ 	.word	0x00016890
        /*10e8*/ 	.short	0x010a
        /*10ea*/ 	.byte	0x3f
	.zero		1


	//   ....[76]....
        /*10ec*/ 	.word	0x0001a200
        /*10f0*/ 	.word	0x0000004d
        /*10f4*/ 	.word	0x000168b0
        /*10f8*/ 	.short	0x010a
        /*10fa*/ 	.byte	0x3f
	.zero		1


	//   ....[77]....
        /*10fc*/ 	.word	0x0001a6d0
        /*1100*/ 	.word	0x00000002
        /*1104*/ 	.word	0x00016800
        /*1108*/ 	.short	0x010a
        /*110a*/ 	.byte	0x3f
	.zero		1


	//   ....[78]....
        /*110c*/ 	.word	0x0001acf0
        /*1110*/ 	.word	0x00000002
        /*1114*/ 	.word	0x00016800
        /*1118*/ 	.short	0x010a
        /*111a*/ 	.byte	0x3f
	.zero		1


	//   ....[79]....
        /*111c*/ 	.word	0x0001ad40
        /*1120*/ 	.word	0x0000000a
        /*1124*/ 	.word	0x00016830
        /*1128*/ 	.short	0x010a
        /*112a*/ 	.byte	0x3f
	.zero		1


	//   ....[80]....
        /*112c*/ 	.word	0x0001ad90
        /*1130*/ 	.word	0x00000000
        /*1134*/ 	.word	0x00016830
        /*1138*/ 	.short	0x010a
        /*113a*/ 	.byte	0x3f
	.zero		1


	//   ....[81]....
        /*113c*/ 	.word	0x0001ade0
        /*1140*/ 	.word	0x00000003
        /*1144*/ 	.word	0x00016850
        /*1148*/ 	.short	0x010a
        /*114a*/ 	.byte	0x3f
	.zero		1


	//   ....[82]....
        /*114c*/ 	.word	0x0001ae30
        /*1150*/ 	.word	0x00000000
        /*1154*/ 	.word	0x00016830
        /*1158*/ 	.short	0x010a
        /*115a*/ 	.byte	0x3f
	.zero		1


	//   ....[83]....
        /*115c*/ 	.word	0x0001ae80
        /*1160*/ 	.word	0x00000003
        /*1164*/ 	.word	0x00016850
        /*1168*/ 	.short	0x010a
        /*116a*/ 	.byte	0x3f
	.zero		1


	//   ....[84]....
        /*116c*/ 	.word	0x0001aed0
        /*1170*/ 	.word	0x0000000d
        /*1174*/ 	.word	0x00016850
        /*1178*/ 	.short	0x010a
        /*117a*/ 	.byte	0x3f
	.zero		1


	//   ....[85]....
        /*117c*/ 	.word	0x0001ba80
        /*1180*/ 	.word	0x00000010
        /*1184*/ 	.word	0x00016820
        /*1188*/ 	.short	0x010a
        /*118a*/ 	.byte	0x3f
	.zero		1


	//   ....[86]....
        /*118c*/ 	.word	0x0001bad0
        /*1190*/ 	.word	0x00000006
        /*1194*/ 	.word	0x000168a0
        /*1198*/ 	.short	0x010a
        /*119a*/ 	.byte	0x3f
	.zero		1


	//   ....[87]....
        /*119c*/ 	.word	0x0001bb20
        /*11a0*/ 	.word	0x00000006
        /*11a4*/ 	.word	0x000168c0
        /*11a8*/ 	.short	0x010a
        /*11aa*/ 	.byte	0x3f
	.zero		1


	//   ....[88]....
        /*11ac*/ 	.word	0x0001bb70
        /*11b0*/ 	.word	0x00000006
        /*11b4*/ 	.word	0x000168a0
        /*11b8*/ 	.short	0x010a
        /*11ba*/ 	.byte	0x3f
	.zero		1


	//   ....[89]....
        /*11bc*/ 	.word	0x0001bbc0
        /*11c0*/ 	.word	0x00000006
        /*11c4*/ 	.word	0x000168c0
        /*11c8*/ 	.short	0x010a
        /*11ca*/ 	.byte	0x3f
	.zero		1


	//   ....[90]....
        /*11cc*/ 	.word	0x0001bd60
        /*11d0*/ 	.word	0x00000000
        /*11d4*/ 	.word	0x00016840
        /*11d8*/ 	.short	0x010a
        /*11da*/ 	.byte	0x3f
	.zero		1


	//   ....[91]....
        /*11dc*/ 	.word	0x0001cd30
        /*11e0*/ 	.word	0x00000010
        /*11e4*/ 	.word	0x00016820
        /*11e8*/ 	.short	0x010a
        /*11ea*/ 	.byte	0x3f
	.zero		1


	//   ....[92]....
        /*11ec*/ 	.word	0x0001cd80
        /*11f0*/ 	.word	0x00000002
        /*11f4*/ 	.word	0x00016840
        /*11f8*/ 	.short	0x010a
        /*11fa*/ 	.byte	0x3f
	.zero		1


	//   ....[93]....
        /*11fc*/ 	.word	0x0001cdd0
        /*1200*/ 	.word	0x00000003
        /*1204*/ 	.word	0x00000060
        /*1208*/ 	.short	0x010a
        /*120a*/ 	.byte	0x3f
	.zero		1


	//   ....[94]....
        /*120c*/ 	.word	0x0001ce20
        /*1210*/ 	.word	0x00000002
        /*1214*/ 	.word	0x00016840
        /*1218*/ 	.short	0x010a
        /*121a*/ 	.byte	0x3f
	.zero		1


	//   ....[95]....
        /*121c*/ 	.word	0x0001ce70
        /*1220*/ 	.word	0x0000000a
        /*1224*/ 	.word	0x00000060
        /*1228*/ 	.short	0x010a
        /*122a*/ 	.byte	0x3f
	.zero		1


	//   ....[96]....
        /*122c*/ 	.word	0x0001cec0
        /*1230*/ 	.word	0x00000002
        /*1234*/ 	.word	0x00016840
        /*1238*/ 	.short	0x010a
        /*123a*/ 	.byte	0x3f
	.zero		1


	//   ....[97]....
        /*123c*/ 	.word	0x0001cf10
        /*1240*/ 	.word	0x00000003
        /*1244*/ 	.word	0x00000060
        /*1248*/ 	.short	0x010a
        /*124a*/ 	.byte	0x3f
	.zero		1


	//   ....[98]....
        /*124c*/ 	.word	0x0001cf60
        /*1250*/ 	.word	0x00000003
        /*1254*/ 	.word	0x00016860
        /*1258*/ 	.short	0x010a
        /*125a*/ 	.byte	0x3f
	.zero		1


	//   ....[99]....
        /*125c*/ 	.word	0x0001d990
        /*1260*/ 	.word	0x00000009
        /*1264*/ 	.word	0x00016820
        /*1268*/ 	.short	0x010a
        /*126a*/ 	.byte	0x3f
	.zero		1


	//   ....[100]....
        /*126c*/ 	.word	0x0001db30
        /*1270*/ 	.word	0x00000007
        /*1274*/ 	.word	0x00000000
        /*1278*/ 	.short	0x010a
        /*127a*/ 	.byte	0x3f
	.zero		1


	//   ....[101]....
        /*127c*/ 	.word	0x0001db80
        /*1280*/ 	.word	0x00000003
        /*1284*/ 	.word	0x00000000
        /*1288*/ 	.short	0x010a
        /*128a*/ 	.byte	0x3f
	.zero		1


	//   ....[102]....
        /*128c*/ 	.word	0x0001dbd0
        /*1290*/ 	.word	0x00000005
        /*1294*/ 	.word	0x00000000
        /*1298*/ 	.short	0x010a
        /*129a*/ 	.byte	0x3f
	.zero		1


	//----- nvinfo : EIATTR_NUM_MBARRIERS
	.align		4
.L_325:
        /*129c*/ 	.byte	0x03, 0x38
        /*129e*/ 	.short	0x0016


	//----- nvinfo : EIATTR_EXIT_INSTR_OFFSETS
	.align		4
        /*12a0*/ 	.byte	0x04, 0x1c
        /*12a2*/ 	.short	(.L_327 - .L_326)


	//   ....[0]....
.L_326:
        /*12a4*/ 	.word	0x0001a100


	//----- nvinfo : EIATTR_MAX_THREADS
	.align		4
.L_327:
        /*12a8*/ 	.byte	0x04, 0x05
        /*12aa*/ 	.short	(.L_329 - .L_328)
.L_328:
        /*12ac*/ 	.word	0x00000200
        /*12b0*/ 	.word	0x00000001
        /*12b4*/ 	.word	0x00000001


	//----- nvinfo : EIATTR_CRS_STACK_SIZE
	.align		4
.L_329:
        /*12b8*/ 	.byte	0x04, 0x1e
        /*12ba*/ 	.short	(.L_331 - .L_330)
.L_330:
        /*12bc*/ 	.word	0x00000000


	//----- nvinfo : EIATTR_CBANK_PARAM_SIZE
	.align		4
.L_331:
        /*12c0*/ 	.byte	0x03, 0x19
        /*12c2*/ 	.short	0x0af0


	//----- nvinfo : EIATTR_PARAM_CBANK
	.align		4
        /*12c4*/ 	.byte	0x04, 0x0a
        /*12c6*/ 	.short	(.L_333 - .L_332)
	.align		4
.L_332:
        /*12c8*/ 	.word	index@(.nv.constant0._ZN7cutlass13device_kernelIN5flash11enable_sm90INS1_16FlashAttnFwdSm90INS1_25CollectiveMainloopFwdSm90ILi2EN4cute5tupleIJNS5_1CILi1EEES8_S8_EEENS6_IJNS7_ILi192EEENS7_ILi128EEENS7_ILi64EEEEEELi64ENS_10bfloat16_tEfNS_4arch4Sm90ELb1ELb0ELb0ELb1ELb0ELb1ELb0ELb1ELb1ELb1ELb1ELb0EEENS1_21CollectiveEpilogueFwdINS6_IJSA_SC_SB_EEES9_SE_SG_Li384ELb1ELb1ELb1ELb0EEENS1_36VarlenDynamicPersistentTileSchedulerILi192ELi128ELi384ELi128ELb1ELb1ELb1ELb1ELb1ELb1EEEEEEEEEvNT_6ParamsE)
        /*12cc*/ 	.short	0x0210
        /*12ce*/ 	.short	0x0af0


	//----- nvinfo : EIATTR_SW_WAR
	.align		4
.L_333:
        /*12d0*/ 	.byte	0x04, 0x36
        /*12d2*/ 	.short	(.L_335 - .L_334)
.L_334:
        /*12d4*/ 	.word	0x00000008
.L_335:


//--------------------- .nv.callgraph             --------------------------
	.section	.nv.callgraph,"",@"SHT_CUDA_CALLGRAPH"
	.align	4
	.sectionentsize	8
	.align		4
        /*0000*/ 	.word	0x00000000
	.align		4
        /*0004*/ 	.word	0xffffffff
	.align		4
        /*0008*/ 	.word	index@(_ZN7cutlass13device_kernelIN5flash11enable_sm90INS1_16FlashAttnFwdSm90INS1_25CollectiveMainloopFwdSm90ILi2EN4cute5tupleIJNS5_1CILi1EEES8_S8_EEENS6_IJNS7_ILi192EEESA_NS7_ILi64EEEEEELi64ENS_10bfloat16_tEfNS_4arch4Sm90ELb0ELb0ELb0ELb0ELb0ELb0ELb0ELb0ELb1ELb1ELb1ELb0EEENS1_21CollectiveEpilogueFwdINS6_IJSA_SB_SA_EEES9_SD_SF_Li384ELb0ELb1ELb1ELb0EEENS1_19SingleTileSchedulerILb0ELb1ELb1ELi192EEEEEEEEEvNT_6ParamsE)
	.align		4
        /*000c*/ 	.word	index@(__assertfail)
	.align		4
        /*0010*/ 	.word	index@(_ZN7cutlass13device_kernelIN5flash11enable_sm90INS1_16FlashAttnFwdSm90INS1_25CollectiveMainloopFwdSm90ILi2EN4cute5tupleIJNS5_1CILi1EEES8_S8_EEENS6_IJNS7_ILi192EEESA_NS7_ILi64EEEEEELi64ENS_10bfloat16_tEfNS_4arch4Sm90ELb0ELb0ELb0ELb1ELb0ELb0ELb0ELb0ELb1ELb1ELb1ELb0EEENS1_21CollectiveEpilogueFwdINS6_IJSA_SB_SA_EEES9_SD_SF_Li384ELb1ELb1ELb1ELb0EEENS1_36VarlenDynamicPersistentTileSchedulerILi192ELi192ELi384ELi128ELb1ELb1ELb1ELb0ELb1ELb1EEEEEEEEEvNT_6ParamsE)
	.align		4
        /*0014*/ 	.word	index@(__assertfail)
	.align		4
        /*0018*/ 	.word	index@(_ZN7cutlass13device_kernelIN5flash11enable_sm90INS1_16FlashAttnFwdSm90INS1_25CollectiveMainloopFwdSm90ILi2EN4cute5tupleIJNS5_1CILi1EEES8_S8_EEENS6_IJNS7_ILi192EEESA_NS7_ILi64EEEEEELi64ENS_10bfloat16_tEfNS_4arch4Sm90ELb0ELb0ELb0ELb1ELb0ELb1ELb0ELb0ELb1ELb1ELb1ELb0EEENS1_21CollectiveEpilogueFwdINS6_IJSA_SB_SA_EEES9_SD_SF_Li384ELb1ELb1ELb1ELb0EEENS1_36VarlenDynamicPersistentTileSchedulerILi192ELi192ELi384ELi128ELb1ELb1ELb1ELb0ELb1ELb1EEEEEEEEEvNT_6ParamsE)
	.align		4
        /*001c*/ 	.word	index@(__assertfail)
	.align		4
        /*0020*/ 	.word	index@(_ZN7cutlass13device_kernelIN5flash11enable_sm90INS1_16FlashAttnFwdSm90INS1_25CollectiveMainloopFwdSm90ILi2EN4cute5tupleIJNS5_1CILi1EEES8_S8_EEENS6_IJNS7_ILi192EEENS7_ILi128EEENS7_ILi64EEEEEELi64ENS_10bfloat16_tEfNS_4arch4Sm90ELb0ELb1ELb0ELb0ELb0ELb0ELb0ELb1ELb1ELb1ELb1ELb0EEENS1_21CollectiveEpilogueFwdINS6_IJSA_SC_SB_EEES9_SE_SG_Li384ELb0ELb1ELb1ELb0EEENS1_19SingleTileSchedulerILb0ELb1ELb1ELi192EEEEEEEEEvNT_6ParamsE)
	.align		4
        /*0024*/ 	.word	index@(__assertfail)
	.align		4
        /*0028*/ 	.word	index@(_ZN7cutlass13device_kernelIN5flash11enable_sm90INS1_16FlashAttnFwdSm90INS1_25CollectiveMainloopFwdSm90ILi2EN4cute5tupleIJNS5_1CILi1EEES8_S8_EEENS6_IJNS7_ILi192EEENS7_ILi128EEENS7_ILi64EEEEEELi64ENS_10bfloat16_tEfNS_4arch4Sm90ELb0ELb1ELb0ELb1ELb0ELb0ELb0ELb1ELb1ELb1ELb1ELb0EEENS1_21CollectiveEpilogueFwdINS6_IJSA_SC_SB_EEES9_SE_SG_Li384ELb1ELb1ELb1ELb0EEENS1_36VarlenDynamicPersistentTileSchedulerILi192ELi128ELi384ELi128ELb1ELb1ELb1ELb1ELb0ELb1EEEEEEEEEvNT_6ParamsE)
	.align		4
        /*002c*/ 	.word	index@(__assertfail)
	.align		4
        /*0030*/ 	.word	index@(_ZN7cutlass13device_kernelIN5flash11enable_sm90INS1_16FlashAttnFwdSm90INS1_25CollectiveMainloopFwdSm90ILi2EN4cute5tupleIJNS5_1CILi1EEES8_S8_EEENS6_IJNS7_ILi192EEENS7_ILi128EEENS7_ILi64EEEEEELi64ENS_10bfloat16_tEfNS_4arch4Sm90ELb0ELb1ELb0ELb1ELb0ELb1ELb0ELb1ELb1ELb1ELb1ELb0EEENS1_21CollectiveEpilogueFwdINS6_IJSA_SC_SB_EEES9_SE_SG_Li384ELb1ELb1ELb1ELb0EEENS1_36VarlenDynamicPersistentTileSchedulerILi192ELi128ELi384ELi128ELb1ELb1ELb1ELb1ELb0ELb1EEEEEEEEEvNT_6ParamsE)
	.align		4
        /*0034*/ 	.word	index@(__assertfail)
	.align		4
        /*0038*/ 	.word	index@(_ZN7cutlass13device_kernelIN5flash11enable_sm90INS1_16FlashAttnFwdSm90INS1_25CollectiveMainloopFwdSm90ILi2EN4cute5tupleIJNS5_1CILi1EEES8_S8_EEENS6_IJNS7_ILi192EEENS7_ILi128EEENS7_ILi64EEEEEELi64ENS_10bfloat16_tEfNS_4arch4Sm90ELb1ELb0ELb0ELb0ELb0ELb0ELb0ELb1ELb1ELb1ELb1ELb0EEENS1_21CollectiveEpilogueFwdINS6_IJSA_SC_SB_EEES9_SE_SG_Li384ELb0ELb1ELb1ELb0EEENS1_19SingleTileSchedulerILb0ELb1ELb1ELi192EEEEEEEEEvNT_6ParamsE)
	.align		4
        /*003c*/ 	.word	index@(__assertfail)
	.align		4
        /*0040*/ 	.word	index@(_ZN7cutlass13device_kernelIN5flash11enable_sm90INS1_16FlashAttnFwdSm90INS1_25CollectiveMainloopFwdSm90ILi2EN4cute5tupleIJNS5_1CILi1EEES8_S8_EEENS6_IJNS7_ILi192EEENS7_ILi128EEENS7_ILi64EEEEEELi64ENS_10bfloat16_tEfNS_4arch4Sm90ELb1ELb0ELb0ELb1ELb0ELb0ELb0ELb1ELb1ELb1ELb1ELb0EEENS1_21CollectiveEpilogueFwdINS6_IJSA_SC_SB_EEES9_SE_SG_Li384ELb1ELb1ELb1ELb0EEENS1_36VarlenDynamicPersistentTileSchedulerILi192ELi128ELi384ELi128ELb1ELb1ELb1ELb1ELb1ELb1EEEEEEEEEvNT_6ParamsE)
	.align		4
        /*0044*/ 	.word	index@(__assertfail)
	.align		4
        /*0048*/ 	.word	index@(_ZN7cutlass13device_kernelIN5flash11enable_sm90INS1_16FlashAttnFwdSm90INS1_25CollectiveMainloopFwdSm90ILi2EN4cute5tupleIJNS5_1CILi1EEES8_S8_EEENS6_IJNS7_ILi192EEENS7_ILi128EEENS7_ILi64EEEEEELi64ENS_10bfloat16_tEfNS_4arch4Sm90ELb1ELb0ELb0ELb1ELb0ELb1ELb0ELb1ELb1ELb1ELb1ELb0EEENS1_21CollectiveEpilogueFwdINS6_IJSA_SC_SB_EEES9_SE_SG_Li384ELb1ELb1ELb1ELb0EEENS1_36VarlenDynamicPersistentTileSchedulerILi192ELi128ELi384ELi128ELb1ELb1ELb1ELb1ELb1ELb1EEEEEEEEEvNT_6ParamsE)
	.align		4
        /*004c*/ 	.word	index@(__assertfail)
	.align		4
        /*0050*/ 	.word	0x00000000
	.align		4
        /*0054*/ 	.word	0xfffffffe
	.align		4
        /*0058*/ 	.word	0x00000000
	.align		4
        /*005c*/ 	.word	0xfffffffd
	.align		4
        /*0060*/ 	.word	0x00000000
	.align		4
        /*0064*/ 	.word	0xfffffffc


//--------------------- .nv.constant4             --------------------------
	.section	.nv.constant4,"a",@progbits
	.align	8
	.align		8
.nv.constant4:
        /*0000*/ 	.dword	__assertfail
	.align		8
        /*0008*/ 	.dword	__unnamed_1
	.align		8
        /*0010*/ 	.dword	__unnamed_2
	.align		8
        /*0018*/ 	.dword	__unnamed_3
	.align		8
        /*0020*/ 	.dword	__unnamed_4
	.align		8
        /*0028*/ 	.dword	__unnamed_5
	.align		8
        /*0030*/ 	.dword	__unnamed_6
	.align		8
        /*0038*/ 	.dword	__unnamed_7
	.align		8
        /*0040*/ 	.dword	__unnamed_8
	.align		8
        /*0048*/ 	.dword	__unnamed_9
	.align		8
        /*0050*/ 	.dword	_ZN71_INTERNAL_5c05f718_35_flash_fwd_hdim64_bf16_split_sm90_cu_677d2eb9_32094cuda3std3__45__cpo5beginE
	.align		8
        /*0058*/ 	.dword	_ZN71_INTERNAL_5c05f718_35_flash_fwd_hdim64_bf16_split_sm90_cu_677d2eb9_32094cuda3std3__45__cpo3endE
	.align		8
        /*0060*/ 	.dword	_ZN71_INTERNAL_5c05f718_35_flash_fwd_hdim64_bf16_split_sm90_cu_677d2eb9_32094cuda3std3__45__cpo6cbeginE
	.align		8
        /*0068*/ 	.dword	_ZN71_INTERNAL_5c05f718_35_flash_fwd_hdim64_bf16_split_sm90_cu_677d2eb9_32094cuda3std3__45__cpo4cendE
	.align		8
        /*0070*/ 	.dword	_ZN71_INTERNAL_5c05f718_35_flash_fwd_hdim64_bf16_split_sm90_cu_677d2eb9_32094cuda3std3__473_GLOBAL__N__5c05f718_35_flash_fwd_hdim64_bf16_split_sm90_cu_677d2eb9_32096ignoreE
	.align		8
        /*0078*/ 	.dword	_ZN71_INTERNAL_5c05f718_35_flash_fwd_hdim64_bf16_split_sm90_cu_677d2eb9_32094cuda3std3__419piecewise_constructE
	.align		8
        /*0080*/ 	.dword	_ZN71_INTERNAL_5c05f718_35_flash_fwd_hdim64_bf16_split_sm90_cu_677d2eb9_32094cuda3std3__48in_placeE
	.align		8
        /*0088*/ 	.dword	_ZN71_INTERNAL_5c05f718_35_flash_fwd_hdim64_bf16_split_sm90_cu_677d2eb9_32094cuda3std6ranges3__45__cpo4swapE
	.align		8
        /*0090*/ 	.dword	_ZN71_INTERNAL_5c05f718_35_flash_fwd_hdim64_bf16_split_sm90_cu_677d2eb9_32094cuda3std6ranges3__45__cpo9iter_moveE
	.align		8
        /*0098*/ 	.dword	_ZN71_INTERNAL_5c05f718_35_flash_fwd_hdim64_bf16_split_sm90_cu_677d2eb9_32094cute7productE
	.align		8
        /*00a0*/ 	.dword	_ZN71_INTERNAL_5c05f718_35_flash_fwd_hdim64_bf16_split_sm90_cu_677d2eb9_32094cute1_E
	.align		8
        /*00a8*/ 	.dword	$str$20
	.align		8
        /*00b0*/ 	.dword	$str$21


//--------------------- .text._ZN7cutlass13device_kernelIN5flash11enable_sm90INS1_16FlashAttnFwdSm90INS1_25CollectiveMainloopFwdSm90ILi2EN4cute5tupleIJNS5_1CILi1EEES8_S8_EEENS6_IJNS7_ILi192EEESA_NS7_ILi64EEEEEELi64ENS_10bfloat16_tEfNS_4arch4Sm90ELb0ELb0ELb0ELb0ELb0ELb0ELb0ELb0ELb1ELb1ELb1ELb0EEENS1_21CollectiveEpilogueFwdINS6_IJSA_SB_SA_EEES9_SD_SF_Li384ELb0ELb1ELb1ELb0EEENS1_19SingleTileSchedulerILb0ELb1ELb1ELi192EEEEEEEEEvNT_6ParamsE --------------------------
	.section	.text._ZN7cutlass13device_kernelIN5flash11enable_sm90INS1_16FlashAttnFwdSm90INS1_25CollectiveMainloopFwdSm90ILi2EN4cute5tupleIJNS5_1CILi1EEES8_S8_EEENS6_IJNS7_ILi192EEESA_NS7_ILi64EEEEEELi64ENS_10bfloat16_tEfNS_4arch4Sm90ELb0ELb0ELb0ELb0ELb0ELb0ELb0ELb0ELb1ELb1ELb1ELb0EEENS1_21CollectiveEpilogueFwdINS6_IJSA_SB_SA_EEES9_SD_SF_Li384ELb0ELb1ELb1ELb0EEENS1_19SingleTileSchedulerILb0ELb1ELb1ELi192EEEEEEEEEvNT_6ParamsE,"ax",@progbits
	.align	128
.text._ZN7cutlass13device_kernelIN5flash11enable_sm90INS1_16FlashAttnFwdSm90INS1_25CollectiveMainloopFwdSm90ILi2EN4cute5tupleIJNS5_1CILi1EEES8_S8_EEENS6_IJNS7_ILi192EEESA_NS7_ILi64EEEEEELi64ENS_10bfloat16_tEfNS_4arch4Sm90ELb0ELb0ELb0ELb0ELb0ELb0ELb0ELb0ELb1ELb1ELb1ELb0EEENS1_21CollectiveEpilogueFwdINS6_IJSA_SB_SA_EEES9_SD_SF_Li384ELb0ELb1ELb1ELb0EEENS1_19SingleTileSchedulerILb0ELb1ELb1ELi192EEEEEEEEEvNT_6ParamsE:
        .type           _ZN7cutlass13device_kernelIN5flash11enable_sm90INS1_16FlashAttnFwdSm90INS1_25CollectiveMainloopFwdSm90ILi2EN4cute5tupleIJNS5_1CILi1EEES8_S8_EEENS6_IJNS7_ILi192EEESA_NS7_ILi64EEEEEELi64ENS_10bfloat16_tEfNS_4arch4Sm90ELb0ELb0ELb0ELb0ELb0ELb0ELb0ELb0ELb1ELb1ELb1ELb0EEENS1_21CollectiveEpilogueFwdINS6_IJSA_SB_SA_EEES9_SD_SF_Li384ELb0ELb1ELb1ELb0EEENS1_19SingleTileSchedulerILb0ELb1ELb1ELi192EEEEEEEEEvNT_6ParamsE,@function
        .size           _ZN7cutlass13device_kernelIN5flash11enable_sm90INS1_16FlashAttnFwdSm90INS1_25CollectiveMainloopFwdSm90ILi2EN4cute5tupleIJNS5_1CILi1EEES8_S8_EEENS6_IJNS7_ILi192EEESA_NS7_ILi64EEEEEELi64ENS_10bfloat16_tEfNS_4arch4Sm90ELb0ELb0ELb0ELb0ELb0ELb0ELb0ELb0ELb1ELb1ELb1ELb0EEENS1_21CollectiveEpilogueFwdINS6_IJSA_SB_SA_EEES9_SD_SF_Li384ELb0ELb1ELb1ELb0EEENS1_19SingleTileSchedulerILb0ELb1ELb1ELi192EEEEEEEEEvNT_6ParamsE,(.L_x_2702 - _ZN7cutlass13device_kernelIN5flash11enable_sm90INS1_16FlashAttnFwdSm90INS1_25CollectiveMainloopFwdSm90ILi2EN4cute5tupleIJNS5_1CILi1EEES8_S8_EEENS6_IJNS7_ILi192EEESA_NS7_ILi64EEEEEELi64ENS_10bfloat16_tEfNS_4arch4Sm90ELb0ELb0ELb0ELb0ELb0ELb0ELb0ELb0ELb1ELb1ELb1ELb0EEENS1_21CollectiveEpilogueFwdINS6_IJSA_SB_SA_EEES9_SD_SF_Li384ELb0ELb1ELb1ELb0EEENS1_19SingleTileSchedulerILb0ELb1ELb1ELi192EEEEEEEEEvNT_6ParamsE)
        .other          _ZN7cutlass13device_kernelIN5flash11enable_sm90INS1_16FlashAttnFwdSm90INS1_25CollectiveMainloopFwdSm90ILi2EN4cute5tupleIJNS5_1CILi1EEES8_S8_EEENS6_IJNS7_ILi192EEESA_NS7_ILi64EEEEEELi64ENS_10bfloat16_tEfNS_4arch4Sm90ELb0ELb0ELb0ELb0ELb0ELb0ELb0ELb0ELb1ELb1ELb1ELb0EEENS1_21CollectiveEpilogueFwdINS6_IJSA_SB_SA_EEES9_SD_SF_Li384ELb0ELb1ELb1ELb0EEENS1_19SingleTileSchedulerILb0ELb1ELb1ELi192EEEEEEEEEvNT_6ParamsE,@"STO_CUDA_ENTRY STV_DEFAULT"
_ZN7cutlass13device_kernelIN5flash11enable_sm90INS1_16FlashAttnFwdSm90INS1_25CollectiveMainloopFwdSm90ILi2EN4cute5tupleIJNS5_1CILi1EEES8_S8_EEENS6_IJNS7_ILi192EEESA_NS7_ILi64EEEEEELi64ENS_10bfloat16_tEfNS_4arch4Sm90ELb0ELb0ELb0ELb0ELb0ELb0ELb0ELb0ELb1ELb1ELb1ELb0EEENS1_21CollectiveEpilogueFwdINS6_IJSA_SB_SA_EEES9_SD_SF_Li384ELb0ELb1ELb1ELb0EEENS1_19SingleTileSchedulerILb0ELb1ELb1ELi192EEEEEEEEEvNT_6ParamsE:
[----:B------:R-:W0:Y:S02]  /*0000*/  LDC R1, c[0x0][0x28] ;  /* 0x00000a00ff017b82 */ /* 0x000e240000000800 */
[----:B0-----:R-:W-:Y:S01]  /*0010*/  VIADD R1, R1, 0xfffffff0 ;  /* 0xfffffff001017836 */ /* 0x001fe20000000000 */
[----:B------:R-:W0:Y:S01]  /*0020*/  S2R R3, SR_TID.X ;  /* 0x0000000000037919 */ /* 0x000e220000002100 */
[----:B------:R-:W-:Y:S01]  /*0030*/  ELECT P0, URZ, PT ;  /* 0x00000000003f782f */ /* 0x000fe20003800000 */
[----:B------:R-:W-:Y:S01]  /*0040*/  BSSY B0, `(.L_x_0) ;  /* 0x000000d000007945 */ /* 0x000fe20003800000 */
[----:B0-----:R-:W-:-:S05]  /*0050*/  SHF.R.U32.HI R29, RZ, 0x5, R3 ;  /* 0x00000005ff1d7819 */ /* 0x001fca0000011603 */
[----:B------:R-:W0:Y:S02]  /*0060*/  SHFL.IDX PT, R0, R29, RZ, 0x1f ;  /* 0x00001fff1d007589 */ /* 0x000e2400000e0000 */
[----:B0-----:R-:W-:-:S13]  /*0070*/  ISETP.EQ.AND P0, PT, R0, RZ, P0 ;  /* 0x000000ff0000720c */ /* 0x001fda0000702270 */
[----:B------:R-:W-:Y:S05]  /*0080*/  @!P0 BRA `(.L_x_1) ;  /* 0x0000000000208947 */ /* 0x000fea0003800000 */
[----:B------:R-:W-:Y:S02]  /*0090*/  ULDC.64 UR4, c[0x0][0x198] ;  /* 0x0000660000047ab9 */ /* 0x000fe40000000a00 */
[----:B------:R-:W-:Y:S02]  /*00a0*/  UIADD3 UR6, UP0, UR4, 0x370, URZ ;  /* 0x0000037004067890 */ /* 0x000fe4000ff1e03f */
[----:B------:R-:W-:Y:S02]  /*00b0*/  UIADD3 UR4, UP1, UR4, 0x470, URZ ;  /* 0x0000047004047890 */ /* 0x000fe4000ff3e03f */
[----:B------:R-:W-:Y:S02]  /*00c0*/  UIADD3.X UR7, URZ, UR5, URZ, UP0, !UPT ;  /* 0x000000053f077290 */ /* 0x000fe400087fe43f */
[----:B------:R-:W-:-:S07]  /*00d0*/  UIADD3.X UR5, URZ, UR5, URZ, UP1, !UPT ;  /* 0x000000053f057290 */ /* 0x000fce0008ffe43f */
[----:B------:R0:W-:Y:S02]  /*00e0*/  UTMACCTL.PF [UR6] ;  /* 0x00000000060079b9 */ /* 0x0001e40008040000 */
[----:B------:R0:W-:Y:S02]  /*00f0*/  UTMACCTL.PF [UR4] ;  /* 0x00000000040079b9 */ /* 0x0001e40008040000 */
[----:B0-----:R-:W-:Y:S01]  /*0100*/  NOP ;  /* 0x0000000000007918 */ /* 0x001fe20000000000 */
.L_x_1:
[----:B------:R-:W-:Y:S05]  /*0110*/  BSYNC B0 ;  /* 0x0000000000007941 */ /* 0x000fea0003800000 */
.L_x_0:
[----:B------:R-:W-:Y:S01]  /*0120*/  VOTEU.ANY UP0, P0 ;  /* 0x00000000003f7886 */ /* 0x000fe20000000100 */
[----:B------:R-:W0:Y:S01]  /*0130*/  SHFL.IDX PT, R0, R29, RZ, 0x1f ;  /* 0x00001fff1d007589 */ /* 0x000e2200000e0000 */
[----:B------:R-:W-:Y:S01]  /*0140*/  UMOV UR4, 0x80 ;  /* 0x0000008000047882 */ /* 0x000fe20000000000 */
[----:B------:R-:W-:Y:S01]  /*0150*/  UMOV UR7, 0x180 ;  /* 0x0000018000077882 */ /* 0x000fe20000000000 */
[----:B------:R-:W-:Y:S01]  /*0160*/  SHF.R.U32.HI R2, RZ, 0x7, R3 ;  /* 0x00000007ff027819 */ /* 0x000fe20000011603 */
[----:B------:R-:W1:Y:S01]  /*0170*/  @UP0 S2UR UR8, SR_CgaCtaId ;  /* 0x00000000000809c3 */ /* 0x000e620000008800 */
[----:B------:R-:W-:Y:S01]  /*0180*/  @UP0 UMOV UR6, 0x400 ;  /* 0x0000040000060882 */ /* 0x000fe20000000000 */
[----:B------:R-:W-:-:S04]  /*0190*/  @UP0 UIADD3 UR4, -UR4, 0x100000, URZ ;  /* 0x0010000004040890 */ /* 0x000fc8000fffe13f */
[----:B------:R-:W-:Y:S02]  /*01a0*/  @UP0 USHF.L.U32 UR5, UR4, 0xb, URZ ;  /* 0x0000000b04050899 */ /* 0x000fe4000800063f */
[----:B------:R-:W-:Y:S01]  /*01b0*/  @UP0 USHF.L.U32 UR4, UR4, 0x1, URZ ;  /* 0x0000000104040899 */ /* 0x000fe2000800063f */
[----:B------:R-:W-:Y:S01]  /*01c0*/  VOTEU.ANY UP1, P0 ;  /* 0x00000000003f7886 */ /* 0x000fe20000020100 */
[----:B0-----:R-:W-:Y:S02]  /*01d0*/  ISETP.NE.AND P1, PT, R0, RZ, PT ;  /* 0x000000ff0000720c */ /* 0x001fe40003f25270 */
[----:B------:R0:W2:Y:S01]  /*01e0*/  SHFL.IDX PT, R0, R2, RZ, 0x1f ;  /* 0x00001fff02007589 */ /* 0x0000a200000e0000 */
[----:B-1----:R-:W-:Y:S02]  /*01f0*/  @UP0 ULEA UR8, UR8, UR6, 0x18 ;  /* 0x0000000608080291 */ /* 0x002fe4000f8ec03f */
[----:B------:R-:W-:-:S04]  /*0200*/  @UP0 UIADD3 UR6, -UR7, 0x100000, URZ ;  /* 0x0010000007060890 */ /* 0x000fc8000fffe13f */
[----:B------:R-:W-:Y:S02]  /*0210*/  @UP0 USHF.L.U32 UR7, UR6, 0xb, URZ ;  /* 0x0000000b06070899 */ /* 0x000fe4000800063f */
[----:B------:R-:W-:Y:S01]  /*0220*/  @UP0 USHF.L.U32 UR6, UR6, 0x1, URZ ;  /* 0x0000000106060899 */ /* 0x000fe2000800063f */
[----:B------:R-:W-:Y:S01]  /*0230*/  VOTEU.ANY UP0, P0 ;  /* 0x00000000003f7886 */ /* 0x000fe20000000100 */
[----:B------:R-:W1:Y:S04]  /*0240*/  FENCE.VIEW.ASYNC.S ;  /* 0x00000000000073c6 */ /* 0x000e680000000000 */
[----:B-1----:R0:W1:Y:S06]  /*0250*/  @UP0 SYNCS.EXCH.64 URZ, [UR8+0x30800], UR4 ;  /* 0x03080004083f05b2 */ /* 0x00206c0008000100 */
[----:B------:R0:W3:Y:S02]  /*0260*/  @UP1 SYNCS.EXCH.64 URZ, [UR8+0x30820], UR6 ;  /* 0x03082006083f15b2 */ /* 0x0000e40008000100 */
[----:B0-----:R-:W-:Y:S05]  /*0270*/  @P1 BRA `(.L_x_2) ;  /* 0x0000000000481947 */ /* 0x001fea0003800000 */
[----:B------:R-:W0:Y:S01]  /*0280*/  S2UR UR5, SR_CgaCtaId ;  /* 0x00000000000579c3 */ /* 0x000e220000008800 */
[----:B------:R-:W-:Y:S01]  /*0290*/  UMOV UR4, 0x400 ;  /* 0x0000040000047882 */ /* 0x000fe20000000000 */
[----:B------:R-:W-:Y:S01]  /*02a0*/  UMOV UR6, 0x1 ;  /* 0x0000000100067882 */ /* 0x000fe20000000000 */
[----:B------:R-:W-:Y:S01]  /*02b0*/  UMOV UR7, 0x3 ;  /* 0x0000000300077882 */ /* 0x000fe20000000000 */
[----:B------:R-:W-:Y:S01]  /*02c0*/  ELECT P0, URZ, PT ;  /* 0x00000000003f782f */ /* 0x000fe20003800000 */
[----:B0-----:R-:W-:Y:S02]  /*02d0*/  ULEA UR8, UR5, UR4, 0x18 ;  /* 0x0000000405087291 */ /* 0x001fe4000f8ec03f */
[----:B------:R-:W-:-:S04]  /*02e0*/  UIADD3 UR4, -UR6, 0x100000, URZ ;  /* 0x0010000006047890 */ /* 0x000fc8000fffe13f */
[----:B------:R-:W-:Y:S02]  /*02f0*/  USHF.L.U32 UR5, UR4, 0xb, URZ ;  /* 0x0000000b04057899 */ /* 0x000fe4000800063f */
[----:B------:R-:W-:Y:S02]  /*0300*/  USHF.L.U32 UR4, UR4, 0x1, URZ ;  /* 0x0000000104047899 */ /* 0x000fe4000800063f */
[----:B------:R-:W-:-:S04]  /*0310*/  UIADD3 UR6, -UR7, 0x100000, URZ ;  /* 0x0010000007067890 */ /* 0x000fc8000fffe13f */
[----:B------:R-:W-:Y:S02]  /*0320*/  USHF.L.U32 UR7, UR6, 0xb, URZ ;  /* 0x0000000b06077899 */ /* 0x000fe4000800063f */
[----:B------:R-:W-:Y:S01]  /*0330*/  USHF.L.U32 UR6, UR6, 0x1, URZ ;  /* 0x0000000106067899 */ /* 0x000fe2000800063f */
[----:B------:R-:W0:Y:S03]  /*0340*/  FENCE.VIEW.ASYNC.S ;  /* 0x00000000000073c6 */ /* 0x000e260000000000 */
[----:B0-----:R0:W4:Y:S08]  /*0350*/  SYNCS.EXCH.64 URZ, [UR8+0x30830], UR4 ;  /* 0x03083004083f75b2 */ /* 0x0011300008000100 */
[----:B------:R0:W0:Y:S01]  /*0360*/  SYNCS.EXCH.64 URZ, [UR8+0x30840], UR6 ;  /* 0x03084006083f75b2 */ /* 0x0000220008000100 */
[----:B------:R0:W0:Y:S01]  /*0370*/  SYNCS.EXCH.64 URZ, [UR8+0x30838], UR4 ;  /* 0x03083804083f75b2 */ /* 0x0000220008000100 */
[----:B------:R0:W0:Y:S01]  /*0380*/  SYNCS.EXCH.64 URZ, [UR8+0x30848], UR6 ;  /* 0x03084806083f75b2 */ /* 0x0000220008000100 */
[----:B------:R-:W-:Y:S01]  /*0390*/  NOP ;  /* 0x0000000000007918 */ /* 0x000fe20000000000 */
.L_x_2:
[----:B------:R-:W5:Y:S01]  /*03a0*/  SHFL.IDX PT, R2, R29, RZ, 0x1f ;  /* 0x00001fff1d027589 */ /* 0x000f6200000e0000 */
[----:B------:R-:W-:Y:S01]  /*03b0*/  NOP ;  /* 0x0000000000007918 */ /* 0x000fe20000000000 */
[----:B-----5:R-:W-:-:S13]  /*03c0*/  ISETP.NE.AND P0, PT, R2, RZ, PT ;  /* 0x000000ff0200720c */ /* 0x020fda0003f05270 */
[----:B------:R-:W-:Y:S05]  /*03d0*/  @P0 BRA `(.L_x_3) ;  /* 0x0000000000480947 */ /* 0x000fea0003800000 */
[----:B0-----:R-:W0:Y:S01]  /*03e0*/  S2UR UR5, SR_CgaCtaId ;  /* 0x00000000000579c3 */ /* 0x001e220000008800 */
        /* <DEDUP_REMOVED lines=12> */
[----:B0-----:R0:W0:Y:S08]  /*04b0*/  SYNCS.EXCH.64 URZ, [UR8+0x30850], UR4 ;  /* 0x03085004083f75b2 */ /* 0x0010300008000100 */
[----:B------:R0:W0:Y:S01]  /*04c0*/  SYNCS.EXCH.64 URZ, [UR8+0x30860], UR6 ;  /* 0x03086006083f75b2 */ /* 0x0000220008000100 */
[----:B------:R0:W0:Y:S01]  /*04d0*/  SYNCS.EXCH.64 URZ, [UR8+0x30858], UR4 ;  /* 0x03085804083f75b2 */ /* 0x0000220008000100 */
[----:B------:R0:W0:Y:S01]  /*04e0*/  SYNCS.EXCH.64 URZ, [UR8+0x30868], UR6 ;  /* 0x03086806083f75b2 */ /* 0x0000220008000100 */
[----:B------:R-:W-:Y:S01]  /*04f0*/  NOP ;  /* 0x0000000000007918 */ /* 0x000fe20000000000 */
.L_x_3:
[----:B------:R-:W5:Y:S01]  /*0500*/  SHFL.IDX PT, R2, R29, RZ, 0x1f ;  /* 0x00001fff1d027589 */ /* 0x000f6200000e0000 */
[----:B------:R-:W-:Y:S01]  /*0510*/  NOP ;  /* 0x0000000000007918 */ /* 0x000fe20000000000 */
[----:B-----5:R-:W-:-:S13]  /*0520*/  ISETP.NE.AND P0, PT, R2, RZ, PT ;  /* 0x000000ff0200720c */ /* 0x020fda0003f05270 */
[----:B------:R-:W-:Y:S05]  /*0530*/  @P0 BRA `(.L_x_4) ;  /* 0x0000000000380947 */ /* 0x000fea0003800000 */
[----:B0-----:R-:W0:Y:S01]  /*0540*/  S2UR UR5, SR_CgaCtaId ;  /* 0x00000000000579c3 */ /* 0x001e220000008800 */
[----:B------:R-:W-:Y:S01]  /*0550*/  UMOV UR4, 0x400 ;  /* 0x0000040000047882 */ /* 0x000fe20000000000 */
[----:B------:R-:W-:Y:S01]  /*0560*/  UMOV UR7, 0x1 ;  /* 0x0000000100077882 */ /* 0x000fe20000000000 */
[----:B------:R-:W-:Y:S01]  /*0570*/  ELECT P0, URZ, PT ;  /* 0x00000000003f782f */ /* 0x000fe20003800000 */
[----:B0-----:R-:W-:Y:S02]  /*0580*/  ULEA UR6, UR5, UR4, 0x18 ;  /* 0x0000000405067291 */ /* 0x001fe4000f8ec03f */
[----:B------:R-:W-:-:S04]  /*0590*/  UIADD3 UR4, -UR7, 0x100000, URZ ;  /* 0x0010000007047890 */ /* 0x000fc8000fffe13f */
[----:B------:R-:W-:Y:S02]  /*05a0*/  USHF.L.U32 UR5, UR4, 0xb, URZ ;  /* 0x0000000b04057899 */ /* 0x000fe4000800063f */
[----:B------:R-:W-:Y:S01]  /*05b0*/  USHF.L.U32 UR4, UR4, 0x1, URZ ;  /* 0x0000000104047899 */ /* 0x000fe2000800063f */
[----:B------:R-:W0:Y:S11]  /*05c0*/  FENCE.VIEW.ASYNC.S ;  /* 0x00000000000073c6 */ /* 0x000e360000000000 */
[----:B0-----:R0:W0:Y:S01]  /*05d0*/  SYNCS.EXCH.64 URZ, [UR6+0x30870], UR4 ;  /* 0x03087004063f75b2 */ /* 0x0010220008000100 */
[----:B------:R0:W0:Y:S01]  /*05e0*/  SYNCS.EXCH.64 URZ, [UR6+0x30880], UR4 ;  /* 0x03088004063f75b2 */ /* 0x0000220008000100 */
[----:B------:R0:W0:Y:S01]  /*05f0*/  SYNCS.EXCH.64 URZ, [UR6+0x30878], UR4 ;  /* 0x03087804063f75b2 */ /* 0x0000220008000100 */
[----:B------:R0:W0:Y:S01]  /*0600*/  SYNCS.EXCH.64 URZ, [UR6+0x30888], UR4 ;  /* 0x03088804063f75b2 */ /* 0x0000220008000100 */
[----:B------:R-:W-:Y:S01]  /*0610*/  NOP ;  /* 0x0000000000007918 */ /* 0x000fe20000000000 */
.L_x_4:
        /* <DEDUP_REMOVED lines=22> */
.L_x_5:
        /* <DEDUP_REMOVED lines=22> */
.L_x_6:
[----:B--2---:R-:W-:Y:S01]  /*08e0*/  ISETP.NE.AND P0, PT, R0, RZ, PT ;  /* 0x000000ff0000720c */ /* 0x004fe20003f05270 */
[----:B------:R-:W-:Y:S01]  /*08f0*/  IMAD.MOV.U32 R26, RZ, RZ, 0x1 ;  /* 0x00000001ff1a7424 */ /* 0x000fe200078e00ff */
[----:B------:R-:W-:Y:S01]  /*0900*/  NOP ;  /* 0x0000000000007918 */ /* 0x000fe20000000000 */
[----:B------:R-:W-:Y:S01]  /*0910*/  ULDC.64 UR42, c[0x0][0x208] ;  /* 0x00008200002a7ab9 */ /* 0x000fe20000000a00 */
[----:B------:R-:W-:Y:S01]  /*0920*/  BSSY B6, `(.L_x_7) ;  /* 0x0000b3b000067945 */ /* 0x000fe20003800000 */
[----:B------:R-:W-:Y:S02]  /*0930*/  LOP3.LUT R27, R3, 0x7f, RZ, 0xc0, !PT ;  /* 0x0000007f031b7812 */ /* 0x000fe400078ec0ff */
[----:B------:R-:W-:Y:S01]  /*0940*/  SEL R26, R26, 0x2, !P0 ;  /* 0x000000021a1a7807 */ /* 0x000fe20004000000 */
[----:B01-34-:R-:W-:Y:S06]  /*0950*/  BAR.SYNC.DEFER_BLOCKING 0x0 ;  /* 0x0000000000007b1d */ /* 0x01bfec0000010000 */
[----:B------:R-:W-:Y:S05]  /*0960*/  @!P0 BRA `(.L_x_8) ;  /* 0x0000007c00d08947 */ /* 0x000fea0003800000 */
.L_x_9:
[----:B------:R-:W-:-:S08]  /*0970*/  NOP ;  /* 0x0000000000007918 */ /* 0x000fd00000000000 */
[----:B------:R-:W0:Y:S02]  /*0980*/  USETMAXREG.TRY_ALLOC.CTAPOOL UP0, 0xa0 ;  /* 0x000000a0000079c8 */ /* 0x000e240008000600 */
[----:B0-----:R-:W-:-:S13]  /*0990*/  PLOP3.LUT P0, PT, PT, PT, UP0, 0x80, 0x0 ;  /* 0x000000000000781c */ /* 0x001fda0003f0f008 */
[----:B------:R-:W-:Y:S05]  /*09a0*/  @!P0 BRA `(.L_x_9) ;  /* 0xfffffffc00f08947 */ /* 0x000fea000383ffff */
[----:B------:R-:W0:Y:S01]  /*09b0*/  LDC R2, c[0x0][0xc50] ;  /* 0x00031400ff027b82 */ /* 0x000e220000000800 */
[----:B------:R-:W1:Y:S07]  /*09c0*/  S2R R12, SR_TID.X ;  /* 0x00000000000c7919 */ /* 0x000e6e0000002100 */
[----:B------:R-:W2:Y:S08]  /*09d0*/  S2UR UR4, SR_CTAID.Y ;  /* 0x00000000000479c3 */ /* 0x000eb00000002600 */
[----:B------:R-:W3:Y:S08]  /*09e0*/  S2UR UR5, SR_CTAID.Z ;  /* 0x00000000000579c3 */ /* 0x000ef00000002700 */
[----:B------:R-:W-:Y:S06]  /*09f0*/  BAR.ARV 0x8, 0x200 ;  /* 0x0208000000007b1d */ /* 0x000fec0000002000 */
[----:B0-----:R-:W-:Y:S01]  /*0a00*/  ISETP.NE.AND P1, PT, R2, 0x1, PT ;  /* 0x000000010200780c */ /* 0x001fe20003f25270 */
[----:B--2---:R-:W-:Y:S01]  /*0a10*/  IMAD.U32 R5, RZ, RZ, UR4 ;  /* 0x00000004ff057e24 */ /* 0x004fe2000f8e00ff */
[----:B-1----:R-:W-:-:S11]  /*0a20*/  LOP3.LUT R4, R12, 0xffffff80, RZ, 0xc0, !PT ;  /* 0xffffff800c047812 */ /* 0x002fd600078ec0ff */
[----:B------:R-:W0:Y:S01]  /*0a30*/  @P1 LDC R0, c[0x0][0xc54] ;  /* 0x00031500ff001b82 */ /* 0x000e220000000800 */
[----:B------:R-:W-:-:S07]  /*0a40*/  ISETP.NE.AND P0, PT, R4, 0x80, PT ;  /* 0x000000800400780c */ /* 0x000fce0003f05270 */
[----:B------:R-:W1:Y:S08]  /*0a50*/  @P1 LDC R3, c[0x0][0xc58] ;  /* 0x00031600ff031b82 */ /* 0x000e700000000800 */
[----:B------:R-:W-:Y:S06]  /*0a60*/  @!P0 BAR.ARV 0x9, 0x100 ;  /* 0x0244000000008b1d */ /* 0x000fec0000002000 */
[----:B---3--:R-:W-:Y:S01]  /*0a70*/  ISETP.LE.AND P0, PT, RZ, UR5, PT ;  /* 0x00000005ff007c0c */ /* 0x008fe2000bf03270 */
[----:B0-----:R-:W-:-:S05]  /*0a80*/  @P1 IMAD.HI.U32 R0, R0, UR4, RZ ;  /* 0x0000000400001c27 */ /* 0x001fca000f8e00ff */
[----:B-1----:R-:W-:-:S05]  /*0a90*/  @P1 SHF.R.U32.HI R5, RZ, R3, R0 ;  /* 0x00000003ff051219 */ /* 0x002fca0000011600 */
[----:B------:R4:W-:Y:S01]  /*0aa0*/  STL [R1+0xc], R5 ;  /* 0x00000c0501007387 */ /* 0x0009e20000100800 */
[----:B------:R-:W-:-:S04]  /*0ab0*/  IMAD.MOV R3, RZ, RZ, -R5 ;  /* 0x000000ffff037224 */ /* 0x000fc800078e0a05 */
[----:B------:R-:W-:Y:S01]  /*0ac0*/  IMAD R2, R2, R3, UR4 ;  /* 0x0000000402027e24 */ /* 0x000fe2000f8e0203 */
[----:B------:R-:W-:Y:S06]  /*0ad0*/  @!P0 BRA `(.L_x_10) ;  /* 0x000000b0007c8947 */ /* 0x000fec0003800000 */
[----:B----4-:R-:W0:Y:S01]  /*0ae0*/  LDC.64 R4, c[0x0][0x418] ;  /* 0x00010600ff047b82 */ /* 0x010e220000000a00 */
[----:B------:R-:W-:Y:S01]  /*0af0*/  LOP3.LUT R8, R2, 0xffff, RZ, 0xc0, !PT ;  /* 0x0000ffff02087812 */ /* 0x000fe200078ec0ff */
[----:B------:R-:W-:-:S06]  /*0b00*/  IMAD.MOV.U32 R19, RZ, RZ, RZ ;  /* 0x000000ffff137224 */ /* 0x000fcc00078e00ff */
[----:B------:R-:W1:Y:S08]  /*0b10*/  LDC R18, c[0x0][0x424] ;  /* 0x00010900ff127b82 */ /* 0x000e700000000800 */
[----:B------:R-:W2:Y:S01]  /*0b20*/  LDC R3, c[0x0][0x2f0] ;  /* 0x0000bc00ff037b82 */ /* 0x000ea20000000800 */
[----:B0-----:R-:W-:-:S04]  /*0b30*/  ISETP.NE.U32.AND P0, PT, R4, RZ, PT ;  /* 0x000000ff0400720c */ /* 0x001fc80003f05070 */
[----:B------:R-:W-:-:S04]  /*0b40*/  ISETP.NE.AND.EX P0, PT, R5, RZ, PT, P0 ;  /* 0x000000ff0500720c */ /* 0x000fc80003f05300 */
[----:B-1----:R-:W-:-:S05]  /*0b50*/  SEL R18, R18, 0x1, P0 ;  /* 0x0000000112127807 */ /* 0x002fca0000000000 */
[----:B--2---:R-:W-:-:S04]  /*0b60*/  IMAD R18, R18, R3, RZ ;  /* 0x0000000312127224 */ /* 0x004fc800078e02ff */
[C---:B------:R-:W-:Y:S01]  /*0b70*/  VIADD R0, R18.reuse, 0xbf ;  /* 0x000000bf12007836 */ /* 0x040fe20000000000 */
[----:B------:R-:W-:-:S03]  /*0b80*/  ISETP.GE.AND P0, PT, R18, 0x1, PT ;  /* 0x000000011200780c */ /* 0x000fc60003f06270 */
[----:B------:R-:W-:-:S05]  /*0b90*/  IMAD.HI R0, R0, 0x2aaaaaab, RZ ;  /* 0x2aaaaaab00007827 */ /* 0x000fca00078e02ff */
[----:B------:R-:W-:-:S04]  /*0ba0*/  SHF.R.U32.HI R3, RZ, 0x1f, R0 ;  /* 0x0000001fff037819 */ /* 0x000fc80000011600 */
[----:B------:R-:W-:Y:S01]  /*0bb0*/  LEA.HI.SX32 R0, R0, R3, 0x1b ;  /* 0x0000000300007211 */ /* 0x000fe200078fdaff */
[----:B------:R-:W-:Y:S06]  /*0bc0*/  @!P0 BRA `(.L_x_11) ;  /* 0x0000000000788947 */ /* 0x000fec0003800000 */
[----:B------:R-:W-:-:S04]  /*0bd0*/  SHF.R.U32.HI R5, RZ, 0x10, R2 ;  /* 0x00000010ff057819 */ /* 0x000fc80000011602 */
[----:B------:R-:W-:-:S13]  /*0be0*/  ISETP.NE.AND P0, PT, R5, RZ, PT ;  /* 0x000000ff0500720c */ /* 0x000fda0003f05270 */
[----:B------:R-:W0:Y:S02]  /*0bf0*/  @!P0 LDC R5, c[0x0][0x9f0] ;  /* 0x00027c00ff058b82 */ /* 0x000e240000000800 */
[-C--:B0-----:R-:W-:Y:S02]  /*0c00*/  IABS R7, R5.reuse ;  /* 0x0000000500077213 */ /* 0x081fe40000000000 */
[----:B------:R-:W-:Y:S02]  /*0c10*/  IADD3 R4, R0, -0x1, R5 ;  /* 0xffffffff00047810 */ /* 0x000fe40007ffe005 */
[----:B------:R-:W0:Y:S01]  /*0c20*/  I2F.RP R6, R7 ;  /* 0x0000000700067306 */ /* 0x000e220000209400 */
[----:B------:R-:W-:-:S05]  /*0c30*/  IABS R11, R5 ;  /* 0x00000005000b7213 */ /* 0x000fca0000000000 */
[----:B------:R-:W-:Y:S02]  /*0c40*/  IMAD.MOV R11, RZ, RZ, -R11 ;  /* 0x000000ffff0b7224 */ /* 0x000fe400078e0a0b */
[----:B0-----:R-:W0:Y:S02]  /*0c50*/  MUFU.RCP R6, R6 ;  /* 0x0000000600067308 */ /* 0x001e240000001000 */
[----:B0-----:R-:W-:Y:S01]  /*0c60*/  VIADD R2, R6, 0xffffffe ;  /* 0x0ffffffe06027836 */ /* 0x001fe20000000000 */
[----:B------:R-:W-:Y:S02]  /*0c70*/  IABS R6, R4 ;  /* 0x0000000400067213 */ /* 0x000fe40000000000 */
[----:B------:R-:W-:-:S03]  /*0c80*/  LOP3.LUT R4, R4, R5, RZ, 0x3c, !PT ;  /* 0x0000000504047212 */ /* 0x000fc600078e3cff */
[----:B------:R0:W1:Y:S01]  /*0c90*/  F2I.FTZ.U32.TRUNC.NTZ R3, R2 ;  /* 0x0000000200037305 */ /* 0x000062000021f000 */
[----:B------:R-:W-:Y:S01]  /*0ca0*/  ISETP.GE.AND P2, PT, R4, RZ, PT ;  /* 0x000000ff0400720c */ /* 0x000fe20003f46270 */
[----:B0-----:R-:W-:Y:S02]  /*0cb0*/  IMAD.MOV.U32 R2, RZ, RZ, RZ ;  /* 0x000000ffff027224 */ /* 0x001fe400078e00ff */
[----:B-1----:R-:W-:-:S04]  /*0cc0*/  IMAD.MOV R10, RZ, RZ, -R3 ;  /* 0x000000ffff0a7224 */ /* 0x002fc800078e0a03 */
[----:B------:R-:W-:-:S04]  /*0cd0*/  IMAD R9, R10, R7, RZ ;  /* 0x000000070a097224 */ /* 0x000fc800078e02ff */
[----:B------:R-:W-:-:S04]  /*0ce0*/  IMAD.HI.U32 R3, R3, R9, R2 ;  /* 0x0000000903037227 */ /* 0x000fc800078e0002 */
[----:B------:R-:W-:Y:S02]  /*0cf0*/  IMAD.MOV.U32 R2, RZ, RZ, R11 ;  /* 0x000000ffff027224 */ /* 0x000fe400078e000b */
[----:B------:R-:W-:-:S04]  /*0d00*/  IMAD.HI.U32 R3, R3, R6, RZ ;  /* 0x0000000603037227 */ /* 0x000fc800078e00ff */
[----:B------:R-:W-:-:S05]  /*0d10*/  IMAD R2, R3, R2, R6 ;  /* 0x0000000203027224 */ /* 0x000fca00078e0206 */
[----:B------:R-:W-:-:S13]  /*0d20*/  ISETP.GT.U32.AND P1, PT, R7, R2, PT ;  /* 0x000000020700720c */ /* 0x000fda0003f24070 */
[----:B------:R-:W-:Y:S02]  /*0d30*/  @!P1 IMAD.IADD R2, R2, 0x1, -R7 ;  /* 0x0000000102029824 */ /* 0x000fe400078e0a07 */
[----:B------:R-:W-:Y:S01]  /*0d40*/  @!P1 VIADD R3, R3, 0x1 ;  /* 0x0000000103039836 */ /* 0x000fe20000000000 */
[----:B------:R-:W-:Y:S02]  /*0d50*/  ISETP.NE.AND P1, PT, R5, RZ, PT ;  /* 0x000000ff0500720c */ /* 0x000fe40003f25270 */
[----:B------:R-:W-:-:S13]  /*0d60*/  ISETP.GE.U32.AND P0, PT, R2, R7, PT ;  /* 0x000000070200720c */ /* 0x000fda0003f06070 */
[----:B------:R-:W-:-:S05]  /*0d70*/  @P0 VIADD R3, R3, 0x1 ;  /* 0x0000000103030836 */ /* 0x000fca0000000000 */
[----:B------:R-:W-:Y:S02]  /*0d80*/  @!P2 IADD3 R3, -R3, RZ, RZ ;  /* 0x000000ff0303a210 */ /* 0x000fe40007ffe1ff */
[----:B------:R-:W-:-:S05]  /*0d90*/  @!P1 LOP3.LUT R3, RZ, R5, RZ, 0x33, !PT ;  /* 0x00000005ff039212 */ /* 0x000fca00078e33ff */
[----:B------:R-:W-:-:S07]  /*0da0*/  IMAD.MOV.U32 R19, RZ, RZ, R3 ;  /* 0x000000ffff137224 */ /* 0x000fce00078e0003 */
.L_x_11:
[-C--:B------:R-:W-:Y:S01]  /*0db0*/  IMAD R2, R8, R19.reuse, RZ ;  /* 0x0000001308027224 */ /* 0x080fe200078e02ff */
[----:B------:R-:W-:Y:S01]  /*0dc0*/  PLOP3.LUT P0, PT, PT, PT, PT, 0x80, 0x0 ;  /* 0x000000000000781c */ /* 0x000fe20003f0f070 */
[----:B------:R-:W-:Y:S01]  /*0dd0*/  VIADD R17, R12, 0xffffff80 ;  /* 0xffffff800c117836 */ /* 0x000fe20000000000 */
[----:B------:R-:W-:Y:S01]  /*0de0*/  CS2R R150, SRZ ;  /* 0x0000000000967805 */ /* 0x000fe2000001ff00 */
[----:B------:R-:W-:Y:S01]  /*0df0*/  IMAD.MOV.U32 R16, RZ, RZ, RZ ;  /* 0x000000ffff107224 */ /* 0x000fe200078e00ff */
[----:B------:R-:W-:Y:S01]  /*0e00*/  VIADDMNMX R19, R2, R19, R0, PT ;  /* 0x0000001302137246 */ /* 0x000fe20003800100 */
[----:B------:R0:W-:Y:S01]  /*0e10*/  STL [R1+0x8], R2 ;  /* 0x0000080201007387 */ /* 0x0001e20000100800 */
[----:B------:R-:W-:Y:S01]  /*0e20*/  IMAD.MOV.U32 R0, RZ, RZ, RZ ;  /* 0x000000ffff007224 */ /* 0x000fe200078e00ff */
[----:B------:R-:W-:Y:S02]  /*0e30*/  CS2R R30, SRZ ;  /* 0x00000000001e7805 */ /* 0x000fe4000001ff00 */
[----:B------:R-:W-:-:S02]  /*0e40*/  ISETP.GT.AND P1, PT, R19, R2, PT ;  /* 0x000000021300720c */ /* 0x000fc40003f24270 */
[----:B------:R-:W-:Y:S02]  /*0e50*/  CS2R R32, SRZ ;  /* 0x0000000000207805 */ /* 0x000fe4000001ff00 */
[----:B------:R-:W-:Y:S02]  /*0e60*/  CS2R R22, SRZ ;  /* 0x0000000000167805 */ /* 0x000fe4000001ff00 */
[----:B------:R-:W-:Y:S02]  /*0e70*/  CS2R R24, SRZ ;  /* 0x0000000000187805 */ /* 0x000fe4000001ff00 */
[----:B------:R-:W-:Y:S02]  /*0e80*/  CS2R R14, SRZ ;  /* 0x00000000000e7805 */ /* 0x000fe4000001ff00 */
[----:B------:R-:W-:Y:S02]  /*0e90*/  CS2R R20, SRZ ;  /* 0x0000000000147805 */ /* 0x000fe4000001ff00 */
[----:B------:R-:W-:-:S02]  /*0ea0*/  CS2R R10, SRZ ;  /* 0x00000000000a7805 */ /* 0x000fc4000001ff00 */
[----:B------:R-:W-:Y:S02]  /*0eb0*/  CS2R R12, SRZ ;  /* 0x00000000000c7805 */ /* 0x000fe4000001ff00 */
[----:B------:R-:W-:Y:S02]  /*0ec0*/  CS2R R6, SRZ ;  /* 0x0000000000067805 */ /* 0x000fe4000001ff00 */
[----:B------:R-:W-:Y:S02]  /*0ed0*/  CS2R R8, SRZ ;  /* 0x0000000000087805 */ /* 0x000fe4000001ff00 */
[----:B------:R-:W-:Y:S02]  /*0ee0*/  CS2R R4, SRZ ;  /* 0x0000000000047805 */ /* 0x000fe4000001ff00 */
[----:B------:R-:W-:Y:S02]  /*0ef0*/  CS2R R34, SRZ ;  /* 0x0000000000227805 */ /* 0x000fe4000001ff00 */
[----:B0-----:R-:W-:-:S02]  /*0f00*/  CS2R R2, SRZ ;  /* 0x0000000000027805 */ /* 0x001fc4000001ff00 */
[----:B------:R-:W-:Y:S02]  /*0f10*/  CS2R R28, SRZ ;  /* 0x00000000001c7805 */ /* 0x000fe4000001ff00 */
[----:B------:R-:W-:Y:S01]  /*0f20*/  CS2R R36, SRZ ;  /* 0x0000000000247805 */ /* 0x000fe2000001ff00 */
[----:B------:R-:W-:Y:S06]  /*0f30*/  @!P1 BRA `(.L_x_12) ;  /* 0x0000006400b89947 */ /* 0x000fec0003800000 */
[----:B------:R-:W-:Y:S01]  /*0f40*/  SHF.R.S32.HI R16, RZ, 0x1f, R17 ;  /* 0x0000001fff107819 */ /* 0x000fe20000011411 */
[----:B------:R-:W0:Y:S01]  /*0f50*/  S2UR UR4, SR_CgaCtaId ;  /* 0x00000000000479c3 */ /* 0x000e220000008800 */
[----:B------:R-:W-:Y:S02]  /*0f60*/  UMOV UR36, 0x400 ;  /* 0x0000040000247882 */ /* 0x000fe40000000000 */
[----:B------:R-:W-:-:S04]  /*0f70*/  LEA.HI R22, R16, R17, RZ, 0x7 ;  /* 0x0000001110167211 */ /* 0x000fc800078f38ff */
[----:B------:R-:W-:-:S06]  /*0f80*/  SHF.R.S32.HI R0, RZ, 0x7, R22 ;  /* 0x00000007ff007819 */ /* 0x000fcc0000011416 */
[----:B------:R-:W1:Y:S01]  /*0f90*/  SHFL.IDX PT, R0, R0, RZ, 0x1f ;  /* 0x00001fff00007589 */ /* 0x000e6200000e0000 */
[----:B0-----:R-:W-:-:S04]  /*0fa0*/  ULEA UR36, UR4, UR36, 0x18 ;  /* 0x0000002404247291 */ /* 0x001fc8000f8ec03f */
[----:B------:R-:W-:-:S04]  /*0fb0*/  UIADD3 UR4, UR36, 0x1e800, URZ ;  /* 0x0001e80024047890 */ /* 0x000fc8000fffe03f */
[----:B------:R-:W-:Y:S01]  /*0fc0*/  ULOP3.LUT UP0, URZ, UR4, 0x3ff, URZ, 0xc0, !UPT ;  /* 0x000003ff043f7892 */ /* 0x000fe2000f80c03f */
[----:B-1----:R0:W-:Y:S05]  /*0fd0*/  STL [R1+0x4], R0 ;  /* 0x0000040001007387 */ /* 0x0021ea0000100800 */
[----:B------:R-:W-:-:S13]  /*0fe0*/  PLOP3.LUT P0, PT, PT, PT, UP0, 0x80, 0x0 ;  /* 0x000000000000781c */ /* 0x000fda0003f0f008 */
[----:B0-----:R-:W-:Y:S05]  /*0ff0*/  @!P0 BRA `(.L_x_13) ;  /* 0x0000000000408947 */ /* 0x001fea0003800000 */
[----:B------:R-:W-:Y:S01]  /*1000*/  MOV R0, 0x0 ;  /* 0x0000000000007802 */ /* 0x000fe20000000f00 */
[----:B------:R-:W-:Y:S01]  /*1010*/  ULDC.64 UR4, c[0x4][0xa8] ;  /* 0x01002a0000047ab9 */ /* 0x000fe20000000a00 */
[----:B------:R-:W-:Y:S01]  /*1020*/  ULDC.64 UR6, c[0x4][0x48] ;  /* 0x0100120000067ab9 */ /* 0x000fe20000000a00 */
[----:B------:R-:W-:Y:S01]  /*1030*/  IMAD.U32 R4, RZ, RZ, UR4 ;  /* 0x00000004ff047e24 */ /* 0x000fe2000f8e00ff */
[----:B------:R0:W1:Y:S01]  /*1040*/  LDC.64 R2, c[0x4][R0] ;  /* 0x0100000000027b82 */ /* 0x0000620000000a00 */
[----:B------:R-:W-:Y:S01]  /*1050*/  IMAD.U32 R5, RZ, RZ, UR5 ;  /* 0x00000005ff057e24 */ /* 0x000fe2000f8e00ff */
[----:B------:R-:W-:Y:S01]  /*1060*/  ULDC.64 UR4, c[0x4][0xb0] ;  /* 0x01002c0000047ab9 */ /* 0x000fe20000000a00 */
[----:B------:R-:W-:Y:S02]  /*1070*/  IMAD.U32 R10, RZ, RZ, UR6 ;  /* 0x00000006ff0a7e24 */ /* 0x000fe4000f8e00ff */
[----:B------:R-:W-:Y:S02]  /*1080*/  IMAD.U32 R6, RZ, RZ, UR4 ;  /* 0x00000004ff067e24 */ /* 0x000fe4000f8e00ff */
[----:B------:R-:W-:-:S02]  /*1090*/  IMAD.U32 R7, RZ, RZ, UR5 ;  /* 0x00000005ff077e24 */ /* 0x000fc4000f8e00ff */
[----:B------:R-:W-:Y:S02]  /*10a0*/  IMAD.U32 R11, RZ, RZ, UR7 ;  /* 0x00000007ff0b7e24 */ /* 0x000fe4000f8e00ff */
[----:B------:R-:W-:Y:S02]  /*10b0*/  IMAD.MOV.U32 R8, RZ, RZ, 0x70 ;  /* 0x00000070ff087424 */ /* 0x000fe400078e00ff */
[----:B------:R-:W-:Y:S02]  /*10c0*/  IMAD.MOV.U32 R12, RZ, RZ, 0x1 ;  /* 0x00000001ff0c7424 */ /* 0x000fe400078e00ff */
[----:B0-----:R-:W-:-:S07]  /*10d0*/  IMAD.MOV.U32 R13, RZ, RZ, RZ ;  /* 0x000000ffff0d7224 */ /* 0x001fce00078e00ff */
[----:B------:R-:W-:-:S07]  /*10e0*/  LEPC R20, `(.L_x_13) ;  /* 0x000000001014794e */ /* 0x000fce0000000000 */
[----:B-1----:R-:W-:Y:S05]  /*10f0*/  CALL.ABS.NOINC R2 ;  /* 0x0000000002007343 */ /* 0x002fea0003c00000 */
.L_x_13:
[----:B------:R-:W-:Y:S01]  /*1100*/  SHF.L.U32 R2, RZ, 0x1f, RZ ;  /* 0x0000001fff027819 */ /* 0x000fe200000006ff */
[----:B------:R-:W-:Y:S01]  /*1110*/  IMAD.MOV.U32 R5, RZ, RZ, 0x20 ;  /* 0x00000020ff057424 */ /* 0x000fe200078e00ff */
[----:B------:R-:W-:Y:S02]  /*1120*/  LEA.HI R4, R16, R17, RZ, 0x4 ;  /* 0x0000001110047211 */ /* 0x000fe400078f20ff */
[----:B------:R-:W0:Y:S01]  /*1130*/  SYNCS.PHASECHK.TRANS64.TRYWAIT P1, [UR36+0x30800], R2 ;  /* 0x03080002ff0075a7 */ /* 0x000e220008020164 */
[----:B------:R-:W-:Y:S02]  /*1140*/  LOP3.LUT R26, R26, 0x1, RZ, 0xfc, !PT ;  /* 0x000000011a1a7812 */ /* 0x000fe400078efcff */
[----:B------:R-:W-:Y:S02]  /*1150*/  LOP3.LUT R0, R4, 0xfffffff0, RZ, 0xc0, !PT ;  /* 0xfffffff004007812 */ /* 0x000fe400078ec0ff */
[----:B------:R-:W-:Y:S02]  /*1160*/  ISETP.NE.AND P0, PT, R26, 0x3, PT ;  /* 0x000000031a00780c */ /* 0x000fe40003f05270 */
[----:B------:R-:W-:-:S04]  /*1170*/  IADD3 R0, R17, -R0, RZ ;  /* 0x8000000011007210 */ /* 0x000fc80007ffe0ff */
[----:B------:R-:W-:-:S04]  /*1180*/  SHF.R.S32.HI R3, RZ, 0x1f, R0 ;  /* 0x0000001fff037819 */ /* 0x000fc80000011400 */
[----:B------:R-:W-:-:S04]  /*1190*/  LEA.HI R6, R3, R0, RZ, 0x3 ;  /* 0x0000000003067211 */ /* 0x000fc800078f18ff */
[----:B------:R-:W-:-:S05]  /*11a0*/  LOP3.LUT R3, R6, 0xfffffff8, RZ, 0xc0, !PT ;  /* 0xfffffff806037812 */ /* 0x000fca00078ec0ff */
[----:B------:R-:W-:-:S05]  /*11b0*/  IMAD.IADD R8, R0, 0x1, -R3 ;  /* 0x0000000100087824 */ /* 0x000fca00078e0a03 */
[----:B------:R-:W-:Y:S01]  /*11c0*/  LOP3.LUT P2, RZ, R8, 0x4, RZ, 0xc0, !PT ;  /* 0x0000000408ff7812 */ /* 0x000fe2000784c0ff */
[----:B0-----:R-:W-:-:S12]  /*11d0*/  @!P1 BRA `(.L_x_14) ;  /* 0x000000a800c49947 */ /* 0x001fd80003800000 */
.L_x_109:
[----:B------:R-:W-:Y:S01]  /*11e0*/  SEL R7, R5, 0xffffffe0, !P2 ;  /* 0xffffffe005077807 */ /* 0x000fe20005000000 */
[----:B------:R-:W-:Y:S06]  /*11f0*/  @!P0 BRA `(.L_x_15) ;  /* 0x0000000000048947 */ /* 0x000fec0003800000 */
[----:B------:R-:W-:Y:S01]  /*1200*/  BPT.TRAP 0x1 ;  /* 0x000000040000795c */ /* 0x000fe20000300000 */
.L_x_15:
[----:B------:R1:W2:Y:S01]  /*1210*/  SYNCS.PHASECHK.TRANS64.TRYWAIT P2, [UR36+0x30830], R2 ;  /* 0x03083002ff0075a7 */ /* 0x0002a20008040164 */
[----:B------:R-:W-:Y:S05]  /*1220*/  @!P0 BRA `(.L_x_16) ;  /* 0x0000000000048947 */ /* 0x000fea0003800000 */
[----:B------:R-:W-:Y:S01]  /*1230*/  BPT.TRAP 0x1 ;  /* 0x000000040000795c */ /* 0x000fe20000300000 */
.L_x_16:
[----:B0-----:R-:W3:Y:S01]  /*1240*/  LDL R3, [R1+0x4] ;  /* 0x0000040001037983 */ /* 0x001ee20000100800 */
[----:B------:R-:W-:Y:S01]  /*1250*/  ISETP.NE.AND P1, PT, R27, RZ, PT ;  /* 0x000000ff1b00720c */ /* 0x000fe20003f25270 */
[----:B---3--:R-:W-:-:S05]  /*1260*/  IMAD.HI R0, R3, 0x55555556, RZ ;  /* 0x5555555603007827 */ /* 0x008fca00078e02ff */
[----:B------:R-:W-:-:S05]  /*1270*/  LEA.HI R0, R0, R0, RZ, 0x1 ;  /* 0x0000000000007211 */ /* 0x000fca00078f08ff */
[----:B------:R-:W-:-:S05]  /*1280*/  IMAD R0, R0, -0x3, R3 ;  /* 0xfffffffd00007824 */ /* 0x000fca00078e0203 */
[----:B------:R-:W-:-:S05]  /*1290*/  LEA R3, R0, UR36, 0xd ;  /* 0x0000002400037c11 */ /* 0x000fca000f8e68ff */
[----:B------:R0:W-:Y:S01]  /*12a0*/  STL [R1], R3 ;  /* 0x0000000301007387 */ /* 0x0001e20000100800 */
[----:B------:R-:W-:-:S05]  /*12b0*/  VIADD R0, R3, 0xc400 ;  /* 0x0000c40003007836 */ /* 0x000fca0000000000 */
[----:B------:R-:W-:-:S04]  /*12c0*/  SHF.R.U32.HI R0, RZ, 0x4, R0 ;  /* 0x00000004ff007819 */ /* 0x000fc80000011600 */
[----:B------:R-:W-:Y:S01]  /*12d0*/  LOP3.LUT R152, R0, 0x3fff, RZ, 0xc0, !PT ;  /* 0x00003fff00987812 */ /* 0x000fe200078ec0ff */
[----:B0-2---:R-:W-:Y:S06]  /*12e0*/  @P2 BRA `(.L_x_17) ;  /* 0x0000000000082947 */ /* 0x005fec0003800000 */
[----:B------:R-:W0:Y:S02]  /*12f0*/  SYNCS.PHASECHK.TRANS64.TRYWAIT P2, [UR36+0x30830], R2 ;  /* 0x03083002ff0075a7 */ /* 0x000e240008040164 */
[----:B0-----:R-:W-:Y:S05]  /*1300*/  @!P2 BRA `(.L_x_18) ;  /* 0x000000a80090a947 */ /* 0x001fea0003800000 */
.L_x_17:
[----:B------:R-:W-:Y:S05]  /*1310*/  WARPSYNC.ALL ;  /* 0x0000000000007948 */ /* 0x000fea0003800000 */
[----:B------:R-:W-:Y:S01]  /*1320*/  IMAD.MOV.U32 R0, RZ, RZ, RZ ;  /* 0x000000ffff007224 */ /* 0x000fe200078e00ff */
[----:B------:R-:W-:Y:S01]  /*1330*/  LOP3.LUT R152, R152, 0x10000, RZ, 0xfc, !PT ;  /* 0x0001000098987812 */ /* 0x000fe200078efcff */
[----:B------:R-:W-:Y:S02]  /*1340*/  IMAD.MOV.U32 R151, RZ, RZ, RZ ;  /* 0x000000ffff977224 */ /* 0x000fe400078e00ff */
[----:B------:R-:W-:Y:S01]  /*1350*/  IMAD.MOV.U32 R153, RZ, RZ, 0x40000040 ;  /* 0x40000040ff997424 */ /* 0x000fe200078e00ff */
[----:B------:R-:W-:Y:S01]  /*1360*/  UIADD3 UR4, UR36, 0x12400, URZ ;  /* 0x0001240024047890 */ /* 0x000fe2000fffe03f */
[----:B------:R-:W2:Y:S01]  /*1370*/  LDL R121, [R1+0x8] ;  /* 0x0000080001797983 */ /* 0x000ea20000100800 */
[C---:B------:R-:W-:Y:S01]  /*1380*/  R2UR UR8, R152.reuse ;  /* 0x00000000980872ca */ /* 0x040fe200000e0000 */
[----:B------:R-:W-:Y:S01]  /*1390*/  WARPGROUP.ARRIVE ;  /* 0x00000000000079c5 */ /* 0x000fe20000000000 */
[----:B------:R-:W-:Y:S01]  /*13a0*/  USHF.R.U32.HI UR4, URZ, 0x4, UR4 ;  /* 0x000000043f047899 */ /* 0x000fe20008011604 */
[----:B------:R-:W-:Y:S01]  /*13b0*/  R2UR UR9, R153 ;  /* 0x00000000990972ca */ /* 0x000fe200000e0000 */
[----:B------:R-:W-:Y:S01]  /*13c0*/  UMOV UR11, 0x40000040 ;  /* 0x40000040000b7882 */ /* 0x000fe20000000000 */
[----:B------:R-:W-:Y:S01]  /*13d0*/  R2UR UR16, R152 ;  /* 0x00000000981072ca */ /* 0x000fe200000e0000 */
[----:B------:R-:W-:Y:S01]  /*13e0*/  ULOP3.LUT UR4, UR4, 0x3fff, URZ, 0xc0, !UPT ;  /* 0x00003fff04047892 */ /* 0x000fe2000f8ec03f */
[----:B------:R-:W-:Y:S01]  /*13f0*/  LOP3.LUT R22, R22, 0xffffff80, RZ, 0xc0, !PT ;  /* 0xffffff8016167812 */ /* 0x000fe200078ec0ff */
[----:B------:R-:W-:Y:S01]  /*1400*/  UMOV UR13, 0x40000040 ;  /* 0x40000040000d7882 */ /* 0x000fe20000000000 */
[----:B------:R-:W-:Y:S01]  /*1410*/  UMOV UR15, 0x40000040 ;  /* 0x40000040000f7882 */ /* 0x000fe20000000000 */
[----:B------:R-:W-:Y:S01]  /*1420*/  ULOP3.LUT UR6, UR4, 0x10000, URZ, 0xfc, !UPT ;  /* 0x0001000004067892 */ /* 0x000fe2000f8efc3f */
[----:B01----:R-:W-:Y:S01]  /*1430*/  IMAD.MOV.U32 R2, RZ, RZ, -0x2 ;  /* 0xfffffffeff027424 */ /* 0x003fe200078e00ff */
[----:B------:R-:W-:Y:S01]  /*1440*/  UMOV UR17, 0x40000040 ;  /* 0x4000004000117882 */ /* 0x000fe20000000000 */
[----:B------:R-:W-:Y:S01]  /*1450*/  UMOV UR19, 0x40000040 ;  /* 0x4000004000137882 */ /* 0x000fe20000000000 */
[----:B------:R-:W-:Y:S01]  /*1460*/  UIADD3 UR14, UR6, 0x4, URZ ;  /* 0x00000004060e7890 */ /* 0x000fe2000fffe03f */
[----:B------:R-:W-:Y:S01]  /*1470*/  IMAD.IADD R22, R17, 0x1, -R22 ;  /* 0x0000000111167824 */ /* 0x000fe200078e0a16 */
[----:B------:R-:W-:Y:S01]  /*1480*/  UIADD3 UR18, UR6, 0x6, URZ ;  /* 0x0000000606127890 */ /* 0x000fe2000fffe03f */
[----:B------:R-:W-:Y:S01]  /*1490*/  P2R R11, PR, RZ, 0x2 ;  /* 0x00000002ff0b7803 */ /* 0x000fe20000000000 */
[----:B------:R-:W-:Y:S01]  /*14a0*/  UMOV UR10, UR6 ;  /* 0x00000006000a7c82 */ /* 0x000fe20008000000 */
[----:B------:R-:W-:Y:S01]  /*14b0*/  UIADD3 UR12, UR16, 0x4, URZ ;  /* 0x00000004100c7890 */ /* 0x000fe2000fffe03f */
[----:B------:R-:W-:Y:S01]  /*14c0*/  HGMMA.64x192x16.F32.BF16 R24, gdesc[UR8], RZ, !UPT, gsb0 ;  /* 0x02e00000081879f0 */ /* 0x000fe2000c0018ff */
[----:B------:R-:W-:Y:S01]  /*14d0*/  UIADD3 UR8, UR16, 0x2, URZ ;  /* 0x0000000210087890 */ /* 0x000fe2000fffe03f */
[----:B------:R-:W-:Y:S01]  /*14e0*/  SHF.R.S32.HI R3, RZ, 0x1f, R22 ;  /* 0x0000001fff037819 */ /* 0x000fe20000011416 */
[----:B------:R-:W-:Y:S01]  /*14f0*/  UIADD3 UR10, UR6, 0x2, URZ ;  /* 0x00000002060a7890 */ /* 0x000fe2000fffe03f */
[----:B------:R-:W-:Y:S01]  /*1500*/  P2R R13, PR, RZ, 0x1 ;  /* 0x00000001ff0d7803 */ /* 0x000fe20000000000 */
[----:B------:R-:W-:Y:S01]  /*1510*/  UMOV UR9, 0x40000040 ;  /* 0x4000004000097882 */ /* 0x000fe20000000000 */
[----:B------:R-:W-:Y:S01]  /*1520*/  UMOV UR11, 0x40000040 ;  /* 0x40000040000b7882 */ /* 0x000fe20000000000 */
[----:B------:R-:W-:Y:S01]  /*1530*/  UIADD3 UR16, UR16, 0x6, URZ ;  /* 0x0000000610107890 */ /* 0x000fe2000fffe03f */
[----:B------:R-:W-:Y:S01]  /*1540*/  LEA.HI R3, R3, R22, RZ, 0x2 ;  /* 0x0000001603037211 */ /* 0x000fe200078f10ff */
[----:B------:R-:W-:Y:S01]  /*1550*/  ULDC UR4, c[0x0][0x988] ;  /* 0x0002620000047ab9 */ /* 0x000fe20000000800 */
[----:B------:R-:W-:Y:S01]  /*1560*/  SHF.L.U32 R6, R6, 0x6, RZ ;  /* 0x0000000606067819 */ /* 0x000fe200000006ff */
[--C-:B------:R-:W-:Y:S01]  /*1570*/  IMAD.MOV.U32 R149, RZ, RZ, R151.reuse ;  /* 0x000000ffff957224 */ /* 0x100fe200078e0097 */
[----:B------:R-:W-:Y:S01]  /*1580*/  LOP3.LUT R3, R3, 0x7ffffffc, RZ, 0xc0, !PT ;  /* 0x7ffffffc03037812 */ /* 0x000fe200078ec0ff */
[--C-:B------:R-:W-:Y:S01]  /*1590*/  IMAD.MOV.U32 R145, RZ, RZ, R151.reuse ;  /* 0x000000ffff917224 */ /* 0x100fe200078e0097 */
[-C--:B------:R-:W-:Y:S01]  /*15a0*/  MOV R147, R151.reuse ;  /* 0x0000009700937202 */ /* 0x080fe20000000f00 */
[----:B------:R-:W-:Y:S01]  /*15b0*/  IMAD.MOV.U32 R143, RZ, RZ, R151 ;  /* 0x000000ffff8f7224 */ /* 0x000fe200078e0097 */
[----:B------:R-:W-:Y:S01]  /*15c0*/  MOV R133, R151 ;  /* 0x0000009700857202 */ /* 0x000fe20000000f00 */
[----:B------:R-:W-:-:S02]  /*15d0*/  IMAD.IADD R3, R22, 0x1, -R3 ;  /* 0x0000000116037824 */ /* 0x000fc400078e0a03 */
[--C-:B------:R-:W-:Y:S02]  /*15e0*/  IMAD.MOV.U32 R141, RZ, RZ, R151.reuse ;  /* 0x000000ffff8d7224 */ /* 0x100fe400078e0097 */
[----:B------:R-:W-:Y:S02]  /*15f0*/  IMAD R3, R3, R2, 0xc0 ;  /* 0x000000c003037424 */ /* 0x000fe400078e0202 */
[----:B------:R-:W-:Y:S02]  /*1600*/  IMAD.MOV.U32 R139, RZ, RZ, R151 ;  /* 0x000000ffff8b7224 */ /* 0x000fe400078e0097 */
[----:B------:R-:W-:Y:S02]  /*1610*/  IMAD.IADD R18, R18, 0x1, R3 ;  /* 0x0000000112127824 */ /* 0x000fe400078e0203 */
[----:B------:R-:W-:Y:S02]  /*1620*/  IMAD.MOV.U32 R137, RZ, RZ, R151 ;  /* 0x000000ffff897224 */ /* 0x000fe400078e0097 */
[----:B------:R-:W-:-:S02]  /*1630*/  IMAD R9, R19, -0xc0, R18 ;  /* 0xffffff4013097824 */ /* 0x000fc400078e0212 */
[--C-:B------:R-:W-:Y:S02]  /*1640*/  IMAD.MOV.U32 R135, RZ, RZ, R151.reuse ;  /* 0x000000ffff877224 */ /* 0x100fe400078e0097 */
[--C-:B------:R-:W-:Y:S01]  /*1650*/  IMAD.MOV.U32 R127, RZ, RZ, R151.reuse ;  /* 0x000000ffff7f7224 */ /* 0x100fe200078e0097 */
[C---:B------:R-:W-:Y:S01]  /*1660*/  ISETP.GT.AND P5, PT, R9.reuse, RZ, PT ;  /* 0x000000ff0900720c */ /* 0x040fe20003fa4270 */
[--C-:B------:R-:W-:Y:S01]  /*1670*/  IMAD.MOV.U32 R125, RZ, RZ, R151.reuse ;  /* 0x000000ffff7d7224 */ /* 0x100fe200078e0097 */
[C---:B------:R-:W-:Y:S01]  /*1680*/  ISETP.GT.AND P4, PT, R9.reuse, 0x1, PT ;  /* 0x000000010900780c */ /* 0x040fe20003f84270 */
[----:B------:R-:W-:Y:S01]  /*1690*/  IMAD.MOV.U32 R123, RZ, RZ, R151 ;  /* 0x000000ffff7b7224 */ /* 0x000fe200078e0097 */
[C---:B------:R-:W-:Y:S02]  /*16a0*/  ISETP.GT.AND P3, PT, R9.reuse, 0x8, PT ;  /* 0x000000080900780c */ /* 0x040fe40003f64270 */
[C---:B------:R-:W-:Y:S02]  /*16b0*/  ISETP.GT.AND P2, PT, R9.reuse, 0x9, PT ;  /* 0x000000090900780c */ /* 0x040fe40003f44270 */
[----:B------:R-:W-:-:S02]  /*16c0*/  ISETP.GT.AND P6, PT, R9, 0x10, PT ;  /* 0x000000100900780c */ /* 0x000fc40003fc4270 */
[C---:B------:R-:W-:Y:S02]  /*16d0*/  ISETP.GT.AND P1, PT, R9.reuse, 0x99, PT ;  /* 0x000000990900780c */ /* 0x040fe40003f24270 */
[----:B------:R-:W-:Y:S01]  /*16e0*/  ISETP.GT.AND P0, PT, R9, 0xa0, PT ;  /* 0x000000a00900780c */ /* 0x000fe20003f04270 */
[----:B------:R-:W-:Y:S02]  /*16f0*/  WARPGROUP.DEPBAR.LE gsb0, 0x0 ;  /* 0x00008000000079c5 */ /* 0x000fe40000010000 */
[----:B------:R-:W-:-:S06]  /*1700*/  WARPGROUP.ARRIVE ;  /* 0x00000000000079c5 */ /* 0x000fcc0000000000 */
[----:B------:R-:W-:Y:S03]  /*1710*/  HGMMA.64x192x16.F32.BF16 R24, gdesc[UR8], R24, gsb0 ;  /* 0x02e00000081879f0 */ /* 0x000fe60008001818 */
[----:B------:R-:W-:Y:S02]  /*1720*/  WARPGROUP.DEPBAR.LE gsb0, 0x0 ;  /* 0x00008000000079c5 */ /* 0x000fe40000010000 */
[----:B------:R-:W-:-:S15]  /*1730*/  WARPGROUP.ARRIVE ;  /* 0x00000000000079c5 */ /* 0x000fde0000000000 */
[----:B------:R-:W-:Y:S03]  /*1740*/  HGMMA.64x192x16.F32.BF16 R24, gdesc[UR12], R24, gsb0 ;  /* 0x02e000000c1879f0 */ /* 0x000fe60008001818 */
[----:B------:R-:W-:Y:S02]  /*1750*/  WARPGROUP.DEPBAR.LE gsb0, 0x0 ;  /* 0x00008000000079c5 */ /* 0x000fe40000010000 */
[----:B------:R-:W-:-:S15]  /*1760*/  WARPGROUP.ARRIVE ;  /* 0x00000000000079c5 */ /* 0x000fde0000000000 */
[----:B------:R-:W-:Y:S03]  /*1770*/  HGMMA.64x192x16.F32.BF16 R24, gdesc[UR16], R24, gsb0 ;  /* 0x02e00000101879f0 */ /* 0x000fe60008001818 */
[----:B------:R-:W-:Y:S02]  /*1780*/  WARPGROUP.DEPBAR.LE gsb0, 0x0 ;  /* 0x00008000000079c5 */ /* 0x000fe40000010000 */
[----:B------:R-:W-:Y:S02]  /*1790*/  FSEL R24, R24, -INF , P5 ;  /* 0xff80000018187808 */ /* 0x000fe40002800000 */
[----:B------:R-:W-:Y:S02]  /*17a0*/  FSEL R25, R25, -INF , P4 ;  /* 0xff80000019197808 */ /* 0x000fe40002000000 */
[----:B------:R-:W-:Y:S02]  /*17b0*/  FSEL R28, R28, -INF , P3 ;  /* 0xff8000001c1c7808 */ /* 0x000fe40001800000 */
[----:B------:R-:W-:-:S02]  /*17c0*/  FMNMX.FTZ R3, R24, R25, !PT ;  /* 0x0000001918037209 */ /* 0x000fc40007810000 */
[----:B------:R-:W-:Y:S02]  /*17d0*/  FSEL R10, R29, -INF , P2 ;  /* 0xff8000001d0a7808 */ /* 0x000fe40001000000 */
[----:B------:R-:W-:Y:S02]  /*17e0*/  FMNMX.FTZ R3, R28, R3, !PT ;  /* 0x000000031c037209 */ /* 0x000fe40007810000 */
[----:B------:R-:W-:Y:S02]  /*17f0*/  FSEL R26, R26, -INF , P5 ;  /* 0xff8000001a1a7808 */ /* 0x000fe40002800000 */
[----:B------:R-:W-:Y:S02]  /*1800*/  ISETP.GT.AND P5, PT, R9, 0x11, PT ;  /* 0x000000110900780c */ /* 0x000fe40003fa4270 */
[----:B------:R-:W-:Y:S02]  /*1810*/  FSEL R32, R32, -INF , P6 ;  /* 0xff80000020207808 */ /* 0x000fe40003000000 */
[----:B------:R-:W-:-:S02]  /*1820*/  FMNMX.FTZ R3, R10, R3, !PT ;  /* 0x000000030a037209 */ /* 0x000fc40007810000 */
[----:B------:R-:W-:Y:S02]  /*1830*/  FSEL R27, R27, -INF , P4 ;  /* 0xff8000001b1b7808 */ /* 0x000fe40002000000 */
[----:B------:R-:W-:Y:S02]  /*1840*/  ISETP.GT.AND P4, PT, R9, 0x18, PT ;  /* 0x000000180900780c */ /* 0x000fe40003f84270 */
[----:B------:R-:W-:Y:S02]  /*1850*/  FSEL R12, R33, -INF , P5 ;  /* 0xff800000210c7808 */ /* 0x000fe40002800000 */
[----:B------:R-:W-:Y:S02]  /*1860*/  FMNMX.FTZ R3, R32, R3, !PT ;  /* 0x0000000320037209 */ /* 0x000fe40007810000 */
[----:B------:R-:W-:Y:S02]  /*1870*/  FSEL R30, R30, -INF , P3 ;  /* 0xff8000001e1e7808 */ /* 0x000fe40001800000 */
[----:B------:R-:W-:-:S02]  /*1880*/  ISETP.GT.AND P3, PT, R9, 0x19, PT ;  /* 0x000000190900780c */ /* 0x000fc40003f64270 */
        /* <DEDUP_REMOVED lines=127> */
[----:B------:R-:W-:Y:S02]  /*2080*/  FMNMX.FTZ R3, R97, R2, !PT ;  /* 0x0000000261037209 */ /* 0x000fe40007810000 */
[----:B------:R-:W-:Y:S02]  /*2090*/  FSEL R101, R101, -INF , P1 ;  /* 0xff80000065657808 */ /* 0x000fe40000800000 */
[----:B------:R-:W-:Y:S02]  /*20a0*/  FMNMX.FTZ R2, R100, R3, !PT ;  /* 0x0000000364027209 */ /* 0x000fe40007810000 */
[----:B------:R-:W-:Y:S02]  /*20b0*/  ISETP.GT.AND P1, PT, R9, 0xa1, PT ;  /* 0x000000a10900780c */ /* 0x000fe40003f24270 */
[----:B------:R-:W-:-:S02]  /*20c0*/  FSEL R37, R104, -INF , P0 ;  /* 0xff80000068257808 */ /* 0x000fc40000000000 */
[----:B------:R-:W-:Y:S02]  /*20d0*/  FMNMX.FTZ R2, R101, R2, !PT ;  /* 0x0000000265027209 */ /* 0x000fe40007810000 */
        /* <DEDUP_REMOVED lines=8> */
[----:B------:R-:W-:Y:S02]  /*2160*/  FSEL R109, R109, -INF , P2 ;  /* 0xff8000006d6d7808 */ /* 0x000fe40001000000 */
[----:B------:R-:W-:Y:S02]  /*2170*/  FMNMX.FTZ R2, R39, R2, !PT ;  /* 0x0000000227027209 */ /* 0x000fe40007810000 */
[----:B------:R-:W-:-:S02]  /*2180*/  ISETP.GT.AND P3, PT, R9, 0xb0, PT ;  /* 0x000000b00900780c */ /* 0x000fc40003f64270 */
[----:B------:R-:W-:Y:S02]  /*2190*/  FSEL R98, R98, -INF , P4 ;  /* 0xff80000062627808 */ /* 0x000fe40002000000 */
[----:B------:R-:W-:Y:S02]  /*21a0*/  FSEL R112, R112, -INF , P3 ;  /* 0xff80000070707808 */ /* 0x000fe40001800000 */
[----:B------:R-:W-:Y:S02]  /*21b0*/  FMNMX.FTZ R3, R109, R2, !PT ;  /* 0x000000026d037209 */ /* 0x000fe40007810000 */
[----:B------:R-:W-:Y:S02]  /*21c0*/  ISETP.GT.AND P4, PT, R9, 0xb1, PT ;  /* 0x000000b10900780c */ /* 0x000fe40003f84270 */
[----:B------:R-:W-:Y:S02]  /*21d0*/  FSEL R92, R95, -INF , P5 ;  /* 0xff8000005f5c7808 */ /* 0x000fe40002800000 */
[----:B------:R-:W-:-:S02]  /*21e0*/  FSEL R113, R113, -INF , P4 ;  /* 0xff80000071717808 */ /* 0x000fc40002000000 */
[----:B------:R-:W-:Y:S02]  /*21f0*/  FMNMX.FTZ R2, R112, R3, !PT ;  /* 0x0000000370027209 */ /* 0x000fe40007810000 */
[----:B------:R-:W-:Y:S02]  /*2200*/  ISETP.GT.AND P5, PT, R9, 0xb8, PT ;  /* 0x000000b80900780c */ /* 0x000fe40003fa4270 */
[----:B------:R-:W-:Y:S02]  /*2210*/  FSEL R94, R94, -INF , P6 ;  /* 0xff8000005e5e7808 */ /* 0x000fe40003000000 */
[----:B------:R-:W-:Y:S02]  /*2220*/  FSEL R116, R116, -INF , P5 ;  /* 0xff80000074747808 */ /* 0x000fe40002800000 */
[----:B------:R-:W-:Y:S02]  /*2230*/  FMNMX.FTZ R3, R113, R2, !PT ;  /* 0x0000000271037209 */ /* 0x000fe40007810000 */
[----:B------:R-:W-:-:S02]  /*2240*/  ISETP.GT.AND P6, PT, R9, 0xb9, PT ;  /* 0x000000b90900780c */ /* 0x000fc40003fc4270 */
[----:B------:R-:W-:Y:S01]  /*2250*/  FMNMX.FTZ R2, R116, R3, !PT ;  /* 0x0000000374027209 */ /* 0x000fe20007810000 */
[----:B------:R-:W-:Y:S01]  /*2260*/  IMAD.U32 R3, RZ, RZ, UR4 ;  /* 0x00000004ff037e24 */ /* 0x000fe2000f8e00ff */
[----:B------:R-:W-:Y:S02]  /*2270*/  FSEL R117, R117, -INF , P6 ;  /* 0xff80000075757808 */ /* 0x000fe40003000000 */
[----:B------:R-:W-:Y:S02]  /*2280*/  P2R R47, PR, RZ, 0x4 ;  /* 0x00000004ff2f7803 */ /* 0x000fe40000000000 */
[----:B------:R-:W-:Y:S02]  /*2290*/  FMNMX.FTZ R41, R117, R2, !PT ;  /* 0x0000000275297209 */ /* 0x000fe40007810000 */
[----:B------:R-:W-:Y:S02]  /*22a0*/  P2R R51, PR, RZ, 0x2 ;  /* 0x00000002ff337803 */ /* 0x000fe40000000000 */
[----:B------:R-:W-:Y:S01]  /*22b0*/  P2R R49, PR, RZ, 0x1 ;  /* 0x00000001ff317803 */ /* 0x000fe20000000000 */
[----:B------:R-:W0:Y:S01]  /*22c0*/  SHFL.BFLY PT, R2, R41, 0x2, 0x1f ;  /* 0x0c401f0029027f89 */ /* 0x000e2200000e0000 */
[----:B------:R-:W-:-:S02]  /*22d0*/  ISETP.GT.AND P0, PT, R9, 0x99, PT ;  /* 0x000000990900780c */ /* 0x000fc40003f04270 */
[----:B------:R-:W-:Y:S02]  /*22e0*/  ISETP.GT.AND P1, PT, R9, 0xa0, PT ;  /* 0x000000a00900780c */ /* 0x000fe40003f24270 */
[----:B------:R-:W-:Y:S02]  /*22f0*/  FSEL R104, R103, -INF , P0 ;  /* 0xff80000067687808 */ /* 0x000fe40000000000 */
[----:B------:R-:W-:Y:S02]  /*2300*/  ISETP.NE.AND P0, PT, R49, RZ, PT ;  /* 0x000000ff3100720c */ /* 0x000fe40003f05270 */
[----:B------:R-:W-:Y:S02]  /*2310*/  FSEL R106, R106, -INF , P1 ;  /* 0xff8000006a6a7808 */ /* 0x000fe40000800000 */
[----:B------:R-:W-:Y:S02]  /*2320*/  FSEL R110, R110, -INF , P0 ;  /* 0xff8000006e6e7808 */ /* 0x000fe40000000000 */
[----:B------:R-:W-:-:S02]  /*2330*/  ISETP.NE.AND P0, PT, R13, RZ, PT ;  /* 0x000000ff0d00720c */ /* 0x000fc40003f05270 */
[----:B------:R-:W-:-:S04]  /*2340*/  ISETP.NE.AND P1, PT, R51, RZ, PT ;  /* 0x000000ff3300720c */ /* 0x000fc80003f25270 */
[----:B------:R-:W-:Y:S02]  /*2350*/  FSEL R108, R107, -INF , P1 ;  /* 0xff8000006b6c7808 */ /* 0x000fe40000800000 */
[----:B------:R-:W-:Y:S02]  /*2360*/  ISETP.NE.AND P1, PT, R11, RZ, PT ;  /* 0x000000ff0b00720c */ /* 0x000fe40003f25270 */
[----:B0-----:R-:W-:Y:S02]  /*2370*/  FMNMX.FTZ R43, R41, R2, !PT ;  /* 0x00000002292b7209 */ /* 0x001fe40007810000 */
[----:B------:R-:W-:-:S03]  /*2380*/  FMNMX.FTZ R41, R26, R27, !PT ;  /* 0x0000001b1a297209 */ /* 0x000fc60007810000 */
[----:B------:R-:W0:Y:S01]  /*2390*/  SHFL.BFLY PT, R2, R43, 0x1, 0x1f ;  /* 0x0c201f002b027f89 */ /* 0x000e2200000e0000 */
[----:B------:R-:W-:-:S04]  /*23a0*/  FMNMX.FTZ R41, R30, R41, !PT ;  /* 0x000000291e297209 */ /* 0x000fc80007810000 */
[----:B------:R-:W-:-:S04]  /*23b0*/  FMNMX.FTZ R41, R14, R41, !PT ;  /* 0x000000290e297209 */ /* 0x000fc80007810000 */
[----:B------:R-:W-:-:S04]  /*23c0*/  FMNMX.FTZ R41, R34, R41, !PT ;  /* 0x0000002922297209 */ /* 0x000fc80007810000 */
[----:B------:R-:W-:-:S04]  /*23d0*/  FMNMX.FTZ R41, R20, R41, !PT ;  /* 0x0000002914297209 */ /* 0x000fc80007810000 */
[----:B------:R-:W-:-:S04]  /*23e0*/  FMNMX.FTZ R41, R38, R41, !PT ;  /* 0x0000002926297209 */ /* 0x000fc80007810000 */
[----:B------:R-:W-:Y:S02]  /*23f0*/  FMNMX.FTZ R41, R120, R41, !PT ;  /* 0x0000002978297209 */ /* 0x000fe40007810000 */
[----:B0-----:R-:W-:Y:S02]  /*2400*/  FMNMX.FTZ R2, R43, R2, !PT ;  /* 0x000000022b027209 */ /* 0x001fe40007810000 */
[----:B------:R-:W-:Y:S02]  /*2410*/  FMNMX.FTZ R41, R42, R41, !PT ;  /* 0x000000292a297209 */ /* 0x000fe40007810000 */
[C---:B------:R-:W-:Y:S01]  /*2420*/  FSETP.NEU.FTZ.AND P2, PT, R2.reuse, -INF , PT ;  /* 0xff8000000200780b */ /* 0x040fe20003f5d000 */
[----:B------:R-:W-:Y:S01]  /*2430*/  FMUL.FTZ R45, R2, R3 ;  /* 0x00000003022d7220 */ /* 0x000fe20000410000 */
[----:B------:R-:W-:-:S04]  /*2440*/  FMNMX.FTZ R41, R48, R41, !PT ;  /* 0x0000002930297209 */ /* 0x000fc80007810000 */
[----:B------:R-:W-:Y:S02]  /*2450*/  FMNMX.FTZ R41, R46, R41, !PT ;  /* 0x000000292e297209 */ /* 0x000fe40007810000 */
[----:B------:R-:W-:Y:S02]  /*2460*/  FSEL R9, R45, RZ, P2 ;  /* 0x000000ff2d097208 */ /* 0x000fe40001000000 */
[----:B------:R-:W-:Y:S02]  /*2470*/  FMNMX.FTZ R41, R52, R41, !PT ;  /* 0x0000002934297209 */ /* 0x000fe40007810000 */
[----:B------:R-:W-:Y:S01]  /*2480*/  ISETP.NE.AND P2, PT, R47, RZ, PT ;  /* 0x000000ff2f00720c */ /* 0x000fe20003f45270 */
[--C-:B------:R-:W-:Y:S01]  /*2490*/  FFMA.FTZ R67, R18, R3, -R9.reuse ;  /* 0x0000000312437223 */ /* 0x100fe20000010809 */
[----:B------:R-:W-:Y:S01]  /*24a0*/  FMNMX.FTZ R41, R50, R41, !PT ;  /* 0x0000002932297209 */ /* 0x000fe20007810000 */
[-CC-:B------:R-:W-:Y:S01]  /*24b0*/  FFMA.FTZ R13, R28, R3.reuse, -R9.reuse ;  /* 0x000000031c0d7223 */ /* 0x180fe20000010809 */
[-CC-:B------:R-:W-:Y:S01]  /*24c0*/  FFMA.FTZ R28, R23, R3.reuse, -R9.reuse ;  /* 0x00000003171c7223 */ /* 0x180fe20000010809 */
[--C-:B------:R-:W-:Y:S01]  /*24d0*/  FFMA.FTZ R59, R132, R3, -R9.reuse ;  /* 0x00000003843b7223 */ /* 0x100fe20000010809 */
[----:B------:R-:W-:Y:S01]  /*24e0*/  FMNMX.FTZ R41, R56, R41, !PT ;  /* 0x0000002938297209 */ /* 0x000fe20007810000 */
[-CC-:B------:R-:W-:Y:S01]  /*24f0*/  FFMA.FTZ R51, R122, R3.reuse, -R9.reuse ;  /* 0x000000037a337223 */ /* 0x180fe20000010809 */
[----:B------:R-:W-:Y:S01]  /*2500*/  FSEL R132, R111, -INF , P2 ;  /* 0xff8000006f847808 */ /* 0x000fe20001000000 */
        /* <DEDUP_REMOVED lines=15> */
[-CC-:B------:R-:W-:Y:S01]  /*2600*/  FFMA.FTZ R57, R25, R3.reuse, -R9.reuse ;  /* 0x0000000319397223 */ /* 0x180fe20000010809 */
        /* <DEDUP_REMOVED lines=15> */
[----:B------:R0:W-:Y:S01]  /*2700*/  MUFU.EX2 R41, R142 ;  /* 0x0000008e00297308 */ /* 0x0001e20000000800 */
        /* <DEDUP_REMOVED lines=8> */
[----:B0-----:R-:W-:Y:S01]  /*2790*/  FSEL R142, R119, -INF , P6 ;  /* 0xff800000778e7808 */ /* 0x001fe20003000000 */
[-CC-:B------:R-:W-:Y:S01]  /*27a0*/  FFMA.FTZ R40, R148, R3.reuse, -R9.reuse ;  /* 0x0000000394287223 */ /* 0x180fe20000010809 */
[----:B------:R-:W-:Y:S01]  /*27b0*/  FMNMX.FTZ R43, R15, R18, !PT ;  /* 0x000000120f2b7209 */ /* 0x000fe20007810000 */
[-CC-:B------:R-:W-:Y:S01]  /*27c0*/  FFMA.FTZ R47, R150, R3.reuse, -R9.reuse ;  /* 0x00000003962f7223 */ /* 0x180fe20000010809 */
[-CC-:B------:R-:W-:Y:S01]  /*27d0*/  FFMA.FTZ R49, R156, R3.reuse, -R9.reuse ;  /* 0x000000039c317223 */ /* 0x180fe20000010809 */
[--C-:B------:R-:W-:Y:S01]  /*27e0*/  FFMA.FTZ R81, R81, R3, -R9.reuse ;  /* 0x0000000351517223 */ /* 0x100fe20000010809 */
[----:B------:R-:W-:Y:S01]  /*27f0*/  FMNMX.FTZ R18, R80, R43, !PT ;  /* 0x0000002b50127209 */ /* 0x000fe20007810000 */
[-CC-:B------:R-:W-:Y:S01]  /*2800*/  FFMA.FTZ R29, R29, R3.reuse, -R9.reuse ;  /* 0x000000031d1d7223 */ /* 0x180fe20000010809 */
[-CC-:B------:R-:W-:Y:S01]  /*2810*/  FFMA.FTZ R64, R85, R3.reuse, -R9.reuse ;  /* 0x0000000355407223 */ /* 0x180fe20000010809 */
        /* <DEDUP_REMOVED lines=14> */
[----:B------:R-:W-:Y:S01]  /*2900*/  FFMA.FTZ R116, R117, R3, -R9 ;  /* 0x0000000375747223 */ /* 0x000fe20000010809 */
[----:B------:R-:W-:Y:S01]  /*2910*/  MUFU.EX2 R11, R11 ;  /* 0x0000000b000b7308 */ /* 0x000fe20000000800 */
[----:B------:R-:W-:Y:S01]  /*2920*/  IMAD.MOV.U32 R150, RZ, RZ, R151 ;  /* 0x000000ffff967224 */ /* 0x000fe200078e0097 */
[----:B------:R-:W-:-:S04]  /*2930*/  FMNMX.FTZ R43, R86, R43, !PT ;  /* 0x0000002b562b7209 */ /* 0x000fc80007810000 */
[----:B------:R-:W-:Y:S02]  /*2940*/  FMNMX.FTZ R43, R84, R43, !PT ;  /* 0x0000002b542b7209 */ /* 0x000fe40007810000 */
[----:B------:R-:W0:Y:S02]  /*2950*/  MUFU.EX2 R57, R57 ;  /* 0x0000003900397308 */ /* 0x000e240000000800 */
[----:B------:R-:W-:-:S04]  /*2960*/  FMNMX.FTZ R43, R90, R43, !PT ;  /* 0x0000002b5a2b7209 */ /* 0x000fc80007810000 */
[----:B------:R-:W-:Y:S02]  /*2970*/  FMNMX.FTZ R43, R88, R43, !PT ;  /* 0x0000002b582b7209 */ /* 0x000fe40007810000 */
[----:B------:R-:W1:Y:S02]  /*2980*/  MUFU.EX2 R13, R13 ;  /* 0x0000000d000d7308 */ /* 0x000e640000000800 */
[----:B------:R-:W-:-:S04]  /*2990*/  FMNMX.FTZ R43, R94, R43, !PT ;  /* 0x0000002b5e2b7209 */ /* 0x000fc80007810000 */
[----:B------:R-:W-:Y:S02]  /*29a0*/  FMNMX.FTZ R43, R92, R43, !PT ;  /* 0x0000002b5c2b7209 */ /* 0x000fe40007810000 */
[----:B------:R-:W3:Y:S02]  /*29b0*/  MUFU.EX2 R10, R10 ;  /* 0x0000000a000a7308 */ /* 0x000ee40000000800 */
[----:B------:R-:W-:-:S04]  /*29c0*/  FMNMX.FTZ R43, R98, R43, !PT ;  /* 0x0000002b622b7209 */ /* 0x000fc80007810000 */
[----:B------:R-:W-:Y:S02]  /*29d0*/  FMNMX.FTZ R23, R96, R43, !PT ;  /* 0x0000002b60177209 */ /* 0x000fe40007810000 */
[----:B------:R-:W4:Y:S02]  /*29e0*/  MUFU.EX2 R61, R61 ;  /* 0x0000003d003d7308 */ /* 0x000f240000000800 */
[----:B------:R-:W-:-:S04]  /*29f0*/  FMNMX.FTZ R23, R102, R23, !PT ;  /* 0x0000001766177209 */ /* 0x000fc80007810000 */
[----:B------:R-:W-:Y:S02]  /*2a00*/  FMNMX.FTZ R23, R104, R23, !PT ;  /* 0x0000001768177209 */ /* 0x000fe40007810000 */
[----:B------:R-:W-:Y:S02]  /*2a10*/  MUFU.EX2 R12, R12 ;  /* 0x0000000c000c7308 */ /* 0x000fe40000000800 */
        /* <DEDUP_REMOVED lines=11> */
[----:B------:R-:W-:Y:S03]  /*2ad0*/  MUFU.EX2 R25, R25 ;  /* 0x0000001900197308 */ /* 0x000fe60000000800 */
[----:B------:R-:W5:Y:S05]  /*2ae0*/  SHFL.BFLY PT, R18, R23, 0x2, 0x1f ;  /* 0x0c401f0017127f89 */ /* 0x000f6a00000e0000 */
[----:B------:R-:W-:Y:S08]  /*2af0*/  MUFU.EX2 R22, R22 ;  /* 0x0000001600167308 */ /* 0x000ff00000000800 */
[----:B------:R-:W-:Y:S08]  /*2b00*/  MUFU.EX2 R51, R51 ;  /* 0x0000003300337308 */ /* 0x000ff00000000800 */
[----:B------:R-:W-:Y:S01]  /*2b10*/  MUFU.EX2 R53, R53 ;  /* 0x0000003500357308 */ /* 0x000fe20000000800 */
[----:B-----5:R-:W-:-:S05]  /*2b20*/  FMNMX.FTZ R33, R23, R18, !PT ;  /* 0x0000001217217209 */ /* 0x020fca0007810000 */
[----:B------:R-:W5:Y:S02]  /*2b30*/  SHFL.BFLY PT, R18, R33, 0x1, 0x1f ;  /* 0x0c201f0021127f89 */ /* 0x000f6400000e0000 */
[----:B------:R-:W-:Y:S08]  /*2b40*/  MUFU.EX2 R122, R122 ;  /* 0x0000007a007a7308 */ /* 0x000ff00000000800 */
[----:B------:R-:W-:Y:S08]  /*2b50*/  MUFU.EX2 R55, R55 ;  /* 0x0000003700377308 */ /* 0x000ff00000000800 */
[----:B------:R-:W-:Y:S01]  /*2b60*/  MUFU.EX2 R124, R124 ;  /* 0x0000007c007c7308 */ /* 0x000fe20000000800 */
[----:B-----5:R-:W-:-:S07]  /*2b70*/  FMNMX.FTZ R18, R33, R18, !PT ;  /* 0x0000001221127209 */ /* 0x020fce0007810000 */
[----:B------:R-:W-:Y:S01]  /*2b80*/  MUFU.EX2 R43, R81 ;  /* 0x00000051002b7308 */ /* 0x000fe20000000800 */
[C---:B------:R-:W-:Y:S01]  /*2b90*/  FSETP.NEU.FTZ.AND P2, PT, R18.reuse, -INF , PT ;  /* 0xff8000001200780b */ /* 0x040fe20003f5d000 */
[----:B------:R-:W-:-:S06]  /*2ba0*/  FMUL.FTZ R23, R18, R3 ;  /* 0x0000000312177220 */ /* 0x000fcc0000410000 */
[----:B------:R-:W-:Y:S01]  /*2bb0*/  MUFU.EX2 R59, R59 ;  /* 0x0000003b003b7308 */ /* 0x000fe20000000800 */
[----:B------:R-:W-:Y:S02]  /*2bc0*/  FSEL R23, R23, RZ, P2 ;  /* 0x000000ff17177208 */ /* 0x000fe40001000000 */
[----:B------:R-:W-:-:S03]  /*2bd0*/  LOP3.LUT P2, RZ, R8, 0x2, RZ, 0xc0, !PT ;  /* 0x0000000208ff7812 */ /* 0x000fc6000784c0ff */
[-CC-:B------:R-:W-:Y:S01]  /*2be0*/  FFMA.FTZ R146, R14, R3.reuse, -R23.reuse ;  /* 0x000000030e927223 */ /* 0x180fe20000010817 */
[----:B------:R-:W-:Y:S01]  /*2bf0*/  SHF.R.S32.HI R14, RZ, 0x4, R4 ;  /* 0x00000004ff0e7819 */ /* 0x000fe20000011404 */
[----:B------:R-:W-:Y:S02]  /*2c00*/  IMAD.SHL.U32 R4, R8, 0x40, RZ ;  /* 0x0000004008047824 */ /* 0x000fe400078e00ff */
[-CC-:B------:R-:W-:Y:S01]  /*2c10*/  FFMA.FTZ R9, R26, R3.reuse, -R23.reuse ;  /* 0x000000031a097223 */ /* 0x180fe20000010817 */
[-CC-:B------:R-:W-:Y:S01]  /*2c20*/  FFMA.FTZ R26, R27, R3.reuse, -R23.reuse ;  /* 0x000000031b1a7223 */ /* 0x180fe20000010817 */
[-CC-:B------:R-:W-:Y:S01]  /*2c30*/  FFMA.FTZ R87, R30, R3.reuse, -R23.reuse ;  /* 0x000000031e577223 */ /* 0x180fe20000010817 */
[----:B------:R-:W-:Y:S01]  /*2c40*/  IMAD.SHL.U32 R93, R14, 0x8, RZ ;  /* 0x000000080e5d7824 */ /* 0x000fe200078e00ff */
[----:B------:R-:W-:Y:S01]  /*2c50*/  LOP3.LUT R4, R4, 0x1c0, RZ, 0xc0, !PT ;  /* 0x000001c004047812 */ /* 0x000fe200078ec0ff */
[-CC-:B------:R-:W-:Y:S01]  /*2c60*/  FFMA.FTZ R89, R34, R3.reuse, -R23.reuse ;  /* 0x0000000322597223 */ /* 0x180fe20000010817 */
[----:B------:R-:W-:Y:S01]  /*2c70*/  MUFU.EX2 R9, R9 ;  /* 0x0000000900097308 */ /* 0x000fe20000000800 */
[-C--:B------:R-:W-:Y:S01]  /*2c80*/  FFMA.FTZ R34, R46, R3.reuse, -R23 ;  /* 0x000000032e227223 */ /* 0x080fe20000010817 */
[----:B------:R-:W-:Y:S01]  /*2c90*/  LOP3.LUT R93, R4, 0x8, R93, 0xf8, !PT ;  /* 0x00000008045d7812 */ /* 0x000fe200078ef85d */
[-CC-:B------:R-:W-:Y:S01]  /*2ca0*/  FFMA.FTZ R46, R54, R3.reuse, -R23.reuse ;  /* 0x00000003362e7223 */ /* 0x180fe20000010817 */
[----:B------:R-:W-:Y:S01]  /*2cb0*/  SHF.R.U32.HI R4, RZ, 0x3, R4 ;  /* 0x00000003ff047819 */ /* 0x000fe20000011604 */
[--C-:B------:R-:W-:Y:S01]  /*2cc0*/  FFMA.FTZ R148, R20, R3, -R23.reuse ;  /* 0x0000000314947223 */ /* 0x100fe20000010817 */
[----:B------:R-:W-:Y:S01]  /*2cd0*/  LEA.HI R14, R16, R17, RZ, 0x5 ;  /* 0x00000011100e7211 */ /* 0x000fe200078f28ff */
[----:B------:R-:W-:Y:S01]  /*2ce0*/  FFMA.FTZ R35, R52, R3, -R23 ;  /* 0x0000000334237223 */ /* 0x000fe20000010817 */
[----:B------:R-:W5:Y:S01]  /*2cf0*/  MUFU.EX2 R26, R26 ;  /* 0x0000001a001a7308 */ /* 0x000f620000000800 */
[----:B------:R-:W-:Y:S01]  /*2d00*/  LOP3.LUT R54, R93, R4, RZ, 0x3c, !PT ;  /* 0x000000045d367212 */ /* 0x000fe200078e3cff */
[----:B------:R-:W-:Y:S01]  /*2d10*/  IMAD.U32 R4, RZ, RZ, UR36 ;  /* 0x00000024ff047e24 */ /* 0x000fe2000f8e00ff */
[----:B------:R-:W-:Y:S01]  /*2d20*/  LOP3.LUT R8, R6, 0x7ffffe00, RZ, 0xc0, !PT ;  /* 0x7ffffe0006087812 */ /* 0x000fe200078ec0ff */
[----:B------:R-:W-:-:S02]  /*2d30*/  IMAD.SHL.U32 R14, R14, 0x20, RZ ;  /* 0x000000200e0e7824 */ /* 0x000fc400078e00ff */
[----:B0-----:R-:W-:Y:S01]  /*2d40*/  FADD.FTZ R6, R11, R57 ;  /* 0x000000390b067221 */ /* 0x001fe20000010000 */
[----:B------:R-:W-:Y:S02]  /*2d50*/  @!P1 VIADD R4, R4, 0x30840 ;  /* 0x0003084004049836 */ /* 0x000fe40000000000 */
[-CC-:B------:R-:W-:Y:S01]  /*2d60*/  FFMA.FTZ R20, R38, R3.reuse, -R23.reuse ;  /* 0x0000000326147223 */ /* 0x180fe20000010817 */
[----:B------:R-:W0:Y:S01]  /*2d70*/  MUFU.EX2 R87, R87 ;  /* 0x0000005700577308 */ /* 0x000e220000000800 */
[-CC-:B------:R-:W-:Y:S01]  /*2d80*/  FFMA.FTZ R52, R15, R3.reuse, -R23.reuse ;  /* 0x000000030f347223 */ /* 0x180fe20000010817 */
[-CC-:B------:R-:W-:Y:S01]  /*2d90*/  FFMA.FTZ R91, R120, R3.reuse, -R23.reuse ;  /* 0x00000003785b7223 */ /* 0x180fe20000010817 */
[----:B------:R-:W-:Y:S01]  /*2da0*/  @!P1 PRMT R4, RZ, 0x654, R4 ;  /* 0x00000654ff049816 */ /* 0x000fe20000000004 */
[----:B-1----:R-:W-:Y:S01]  /*2db0*/  FADD.FTZ R15, R13, R6 ;  /* 0x000000060d0f7221 */ /* 0x002fe20000010000 */
[----:B------:R-:W-:Y:S01]  /*2dc0*/  LOP3.LUT R93, R14, 0x7ffffc00, RZ, 0xc0, !PT ;  /* 0x7ffffc000e5d7812 */ /* 0x000fe200078ec0ff */
[-C--:B------:R-:W-:Y:S01]  /*2dd0*/  FFMA.FTZ R27, R42, R3.reuse, -R23 ;  /* 0x000000032a1b7223 */ /* 0x080fe20000010817 */
[----:B------:R5:W-:Y:S01]  /*2de0*/  @!P1 SYNCS.ARRIVE.TRANS64.RED.A1T0 RZ, [R4+URZ], RZ ;  /* 0x000000ff04ff99a7 */ /* 0x000be2000810043f */
[----:B------:R-:W1:Y:S01]  /*2df0*/  MUFU.EX2 R146, R146 ;  /* 0x0000009200927308 */ /* 0x000e620000000800 */
[----:B---3--:R-:W-:Y:S01]  /*2e00*/  FADD.FTZ R6, R10, R15 ;  /* 0x0000000f0a067221 */ /* 0x008fe20000010000 */
[----:B------:R-:W-:Y:S01]  /*2e10*/  IADD3 R93, R54, R8, R93 ;  /* 0x00000008365d7210 */ /* 0x000fe20007ffe05d */
[----:B------:R-:W-:Y:S01]  /*2e20*/  FFMA.FTZ R30, R48, R3, -R23 ;  /* 0x00000003301e7223 */ /* 0x000fe20000010817 */
[----:B------:R-:W-:Y:S01]  /*2e30*/  F2FP.BF16.F32.PACK_AB R8, R57, R11 ;  /* 0x0000000b3908723e */ /* 0x000fe200000010ff */
[----:B----4-:R-:W-:Y:S01]  /*2e40*/  FADD.FTZ R15, R61, R6 ;  /* 0x000000063d0f7221 */ /* 0x010fe20000010000 */
[----:B------:R-:W-:Y:S01]  /*2e50*/  F2FP.BF16.F32.PACK_AB R10, R10, R13 ;  /* 0x0000000d0a0a723e */ /* 0x000fe200000010ff */
[----:B-----5:R-:W-:Y:S01]  /*2e60*/  FADD.FTZ R4, R9, R26 ;  /* 0x0000001a09047221 */ /* 0x020fe20000010000 */
[----:B------:R-:W3:Y:S01]  /*2e70*/  MUFU.EX2 R89, R89 ;  /* 0x0000005900597308 */ /* 0x000ee20000000800 */
[----:B------:R-:W-:Y:S01]  /*2e80*/  FADD.FTZ R6, R12, R15 ;  /* 0x0000000f0c067221 */ /* 0x000fe20000010000 */
[--C-:B------:R-:W-:Y:S01]  /*2e90*/  FFMA.FTZ R54, R21, R3, -R23.reuse ;  /* 0x0000000315367223 */ /* 0x100fe20000010817 */
[----:B0-----:R-:W-:Y:S01]  /*2ea0*/  FADD.FTZ R11, R87, R4 ;  /* 0x00000004570b7221 */ /* 0x001fe20000010000 */
[----:B------:R-:W-:Y:S01]  /*2eb0*/  F2FP.BF16.F32.PACK_AB R9, R26, R9 ;  /* 0x000000091a09723e */ /* 0x000fe200000010ff */
[----:B------:R-:W-:Y:S01]  /*2ec0*/  FADD.FTZ R6, R65, R6 ;  /* 0x0000000641067221 */ /* 0x000fe20000010000 */
[-CC-:B------:R-:W-:Y:S01]  /*2ed0*/  FFMA.FTZ R42, R50, R3.reuse, -R23.reuse ;  /* 0x00000003322a7223 */ /* 0x180fe20000010817 */
[-C--:B------:R-:W-:Y:S01]  /*2ee0*/  FFMA.FTZ R79, R56, R3.reuse, -R23 ;  /* 0x00000003384f7223 */ /* 0x080fe20000010817 */
[----:B------:R-:W0:Y:S01]  /*2ef0*/  MUFU.EX2 R148, R148 ;  /* 0x0000009400947308 */ /* 0x000e220000000800 */
[----:B-1----:R-:W-:Y:S01]  /*2f00*/  FADD.FTZ R4, R146, R11 ;  /* 0x0000000b92047221 */ /* 0x002fe20000010000 */
[----:B------:R-:W-:Y:S01]  /*2f10*/  FADD.FTZ R21, R67, R6 ;  /* 0x0000000643157221 */ /* 0x000fe20000010000 */
[-CC-:B------:R-:W-:Y:S01]  /*2f20*/  FFMA.FTZ R81, R60, R3.reuse, -R23.reuse ;  /* 0x000000033c517223 */ /* 0x180fe20000010817 */
[-CC-:B------:R-:W-:Y:S01]  /*2f30*/  FFMA.FTZ R48, R58, R3.reuse, -R23.reuse ;  /* 0x000000033a307223 */ /* 0x180fe20000010817 */
[-CC-:B------:R-:W-:Y:S01]  /*2f40*/  FFMA.FTZ R83, R140, R3.reuse, -R23.reuse ;  /* 0x000000038c537223 */ /* 0x180fe20000010817 */
[-CC-:B------:R-:W-:Y:S01]  /*2f50*/  FFMA.FTZ R50, R62, R3.reuse, -R23.reuse ;  /* 0x000000033e327223 */ /* 0x180fe20000010817 */
[--C-:B------:R-:W-:Y:S01]  /*2f60*/  FFMA.FTZ R85, R144, R3, -R23.reuse ;  /* 0x0000000390557223 */ /* 0x100fe20000010817 */
[----:B------:R-:W1:Y:S01]  /*2f70*/  MUFU.EX2 R20, R20 ;  /* 0x0000001400147308 */ /* 0x000e620000000800 */
[----:B---3--:R-:W-:Y:S01]  /*2f80*/  FADD.FTZ R13, R89, R4 ;  /* 0x00000004590d7221 */ /* 0x008fe20000010000 */
[----:B------:R-:W-:Y:S01]  /*2f90*/  F2FP.BF16.F32.PACK_AB R12, R12, R61 ;  /* 0x0000003d0c0c723e */ /* 0x000fe200000010ff */
[--C-:B------:R-:W-:Y:S01]  /*2fa0*/  FFMA.FTZ R33, R66, R3, -R23.reuse ;  /* 0x0000000342217223 */ /* 0x100fe20000010817 */
[----:B------:R-:W-:Y:S01]  /*2fb0*/  F2FP.BF16.F32.PACK_AB R14, R67, R65 ;  /* 0x00000041430e723e */ /* 0x000fe200000010ff */
[--C-:B------:R-:W-:Y:S01]  /*2fc0*/  FFMA.FTZ R38, R72, R3, -R23.reuse ;  /* 0x0000000348267223 */ /* 0x100fe20000010817 */
[----:B------:R-:W-:Y:S01]  /*2fd0*/  F2FP.BF16.F32.PACK_AB R11, R146, R87 ;  /* 0x00000057920b723e */ /* 0x000fe200000010ff */
[----:B------:R-:W-:Y:S01]  /*2fe0*/  FFMA.FTZ R70, R70, R3, -R23 ;  /* 0x0000000346467223 */ /* 0x000fe20000010817 */
[----:B------:R-:W3:Y:S01]  /*2ff0*/  MUFU.EX2 R91, R91 ;  /* 0x0000005b005b7308 */ /* 0x000ee20000000800 */
[C---:B0-----:R-:W-:Y:S01]  /*3000*/  FADD.FTZ R15, R148.reuse, R13 ;  /* 0x0000000d940f7221 */ /* 0x041fe20000010000 */
[----:B------:R-:W-:Y:S01]  /*3010*/  F2FP.BF16.F32.PACK_AB R13, R148, R89 ;  /* 0x00000059940d723e */ /* 0x000fe200000010ff */
[-CC-:B------:R-:W-:Y:S01]  /*3020*/  FFMA.FTZ R17, R154, R3.reuse, -R23.reuse ;  /* 0x000000039a117223 */ /* 0x180fe20000010817 */
[-CC-:B------:R-:W-:Y:S01]  /*3030*/  FFMA.FTZ R80, R80, R3.reuse, -R23.reuse ;  /* 0x0000000350507223 */ /* 0x180fe20000010817 */
[-CC-:B------:R-:W-:Y:S01]  /*3040*/  FFMA.FTZ R61, R78, R3.reuse, -R23.reuse ;  /* 0x000000034e3d7223 */ /* 0x180fe20000010817 */
[-CC-:B------:R-:W-:Y:S01]  /*3050*/  FFMA.FTZ R56, R82, R3.reuse, -R23.reuse ;  /* 0x0000000352387223 */ /* 0x180fe20000010817 */
[-C--:B------:R-:W-:Y:S01]  /*3060*/  FFMA.FTZ R65, R74, R3.reuse, -R23 ;  /* 0x000000034a417223 */ /* 0x080fe20000010817 */
[----:B------:R-:W0:Y:S01]  /*3070*/  MUFU.EX2 R27, R27 ;  /* 0x0000001b001b7308 */ /* 0x000e220000000800 */
[----:B-1----:R-:W-:Y:S01]  /*3080*/  FADD.FTZ R26, R20, R15 ;  /* 0x0000000f141a7221 */ /* 0x002fe20000010000 */
[-CC-:B------:R-:W-:Y:S01]  /*3090*/  FFMA.FTZ R58, R86, R3.reuse, -R23.reuse ;  /* 0x00000003563a7223 */ /* 0x180fe20000010817 */
[-CC-:B------:R-:W-:Y:S01]  /*30a0*/  FFMA.FTZ R67, R84, R3.reuse, -R23.reuse ;  /* 0x0000000354437223 */ /* 0x180fe20000010817 */
[-CC-:B------:R-:W-:Y:S01]  /*30b0*/  FFMA.FTZ R60, R90, R3.reuse, -R23.reuse ;  /* 0x000000035a3c7223 */ /* 0x180fe20000010817 */
[-CC-:B------:R-:W-:Y:S01]  /*30c0*/  FFMA.FTZ R87, R88, R3.reuse, -R23.reuse ;  /* 0x0000000358577223 */ /* 0x180fe20000010817 */
[-CC-:B------:R-:W-:Y:S01]  /*30d0*/  FFMA.FTZ R62, R94, R3.reuse, -R23.reuse ;  /* 0x000000035e3e7223 */ /* 0x180fe20000010817 */
[-C--:B------:R-:W-:Y:S01]  /*30e0*/  FFMA.FTZ R92, R92, R3.reuse, -R23 ;  /* 0x000000035c5c7223 */ /* 0x080fe20000010817 */
[----:B------:R-:W1:Y:S01]  /*30f0*/  MUFU.EX2 R30, R30 ;  /* 0x0000001e001e7308 */ /* 0x000e620000000800 */
[C---:B---3--:R-:W-:Y:S01]  /*3100*/  F2FP.BF16.F32.PACK_AB R15, R91.reuse, R20 ;  /* 0x000000145b0f723e */ /* 0x048fe200000010ff */
[----:B------:R-:W-:Y:S01]  /*3110*/  FADD.FTZ R20, R24, R21 ;  /* 0x0000001518147221 */ /* 0x000fe20000010000 */
[----:B------:R-:W-:Y:S01]  /*3120*/  FADD.FTZ R26, R91, R26 ;  /* 0x0000001a5b1a7221 */ /* 0x000fe20000010000 */
[-CC-:B------:R-:W-:Y:S01]  /*3130*/  FFMA.FTZ R98, R98, R3.reuse, -R23.reuse ;  /* 0x0000000362627223 */ /* 0x180fe20000010817 */
[-CC-:B------:R-:W-:Y:S01]  /*3140*/  FFMA.FTZ R96, R96, R3.reuse, -R23.reuse ;  /* 0x0000000360607223 */ /* 0x180fe20000010817 */
[----:B------:R-:W-:Y:S01]  /*3150*/  FADD.FTZ R89, R25, R20 ;  /* 0x0000001419597221 */ /* 0x000fe20000010000 */
[-C--:B------:R-:W-:Y:S01]  /*3160*/  FFMA.FTZ R102, R102, R3.reuse, -R23 ;  /* 0x0000000366667223 */ /* 0x080fe20000010817 */
[----:B------:R-:W3:Y:S01]  /*3170*/  MUFU.EX2 R34, R34 ;  /* 0x0000002200227308 */ /* 0x000ee20000000800 */
[----:B0-----:R-:W-:Y:S01]  /*3180*/  FADD.FTZ R21, R27, R26 ;  /* 0x0000001a1b157221 */ /* 0x001fe20000010000 */
[----:B------:R-:W-:Y:S01]  /*3190*/  FADD.FTZ R20, R22, R89 ;  /* 0x0000005916147221 */ /* 0x000fe20000010000 */
[-CC-:B------:R-:W-:Y:S01]  /*31a0*/  FFMA.FTZ R104, R104, R3.reuse, -R23.reuse ;  /* 0x0000000368687223 */ /* 0x180fe20000010817 */
[-CC-:B------:R-:W-:Y:S01]  /*31b0*/  FFMA.FTZ R106, R106, R3.reuse, -R23.reuse ;  /* 0x000000036a6a7223 */ /* 0x180fe20000010817 */
[-CC-:B------:R-:W-:Y:S01]  /*31c0*/  FFMA.FTZ R108, R108, R3.reuse, -R23.reuse ;  /* 0x000000036c6c7223 */ /* 0x180fe20000010817 */
[----:B------:R-:W-:Y:S01]  /*31d0*/  FADD.FTZ R26, R51, R20 ;  /* 0x00000014331a7221 */ /* 0x000fe20000010000 */
[-C--:B------:R-:W-:Y:S01]  /*31e0*/  FFMA.FTZ R110, R110, R3.reuse, -R23 ;  /* 0x000000036e6e7223 */ /* 0x080fe20000010817 */
[----:B------:R-:W0:Y:S01]  /*31f0*/  MUFU.EX2 R35, R35 ;  /* 0x0000002300237308 */ /* 0x000e220000000800 */
[----:B-1----:R-:W-:Y:S01]  /*3200*/  FADD.FTZ R21, R30, R21 ;  /* 0x000000151e157221 */ /* 0x002fe20000010000 */
[----:B------:R-:W-:Y:S01]  /*3210*/  FADD.FTZ R89, R53, R26 ;  /* 0x0000001a35597221 */ /* 0x000fe20000010000 */
[-CC-:B------:R-:W-:Y:S01]  /*3220*/  FFMA.FTZ R132, R132, R3.reuse, -R23.reuse ;  /* 0x0000000384847223 */ /* 0x180fe20000010817 */
[-CC-:B------:R-:W-:Y:S01]  /*3230*/  FFMA.FTZ R134, R134, R3.reuse, -R23.reuse ;  /* 0x0000000386867223 */ /* 0x180fe20000010817 */
[-C--:B------:R-:W-:Y:S01]  /*3240*/  FFMA.FTZ R136, R136, R3.reuse, -R23 ;  /* 0x0000000388887223 */ /* 0x080fe20000010817 */
[----:B------:R-:W-:Y:S01]  /*3250*/  FADD.FTZ R26, R122, R89 ;  /* 0x000000597a1a7221 */ /* 0x000fe20000010000 */
[-C--:B------:R-:W-:Y:S01]  /*3260*/  FFMA.FTZ R138, R138, R3.reuse, -R23 ;  /* 0x000000038a8a7223 */ /* 0x080fe20000010817 */
[----:B------:R-:W1:Y:S01]  /*3270*/  MUFU.EX2 R42, R42 ;  /* 0x0000002a002a7308 */ /* 0x000e620000000800 */
[----:B---3--:R-:W-:Y:S01]  /*3280*/  FADD.FTZ R20, R34, R21 ;  /* 0x0000001522147221 */ /* 0x008fe20000010000 */
[----:B------:R-:W-:Y:S01]  /*3290*/  FADD.FTZ R89, R55, R26 ;  /* 0x0000001a37597221 */ /* 0x000fe20000010000 */
[----:B------:R-:W-:Y:S01]  /*32a0*/  FFMA.FTZ R142, R142, R3, -R23 ;  /* 0x000000038e8e7223 */ /* 0x000fe20000010817 */
[----:B------:R-:W-:Y:S01]  /*32b0*/  LEA R4, R93, UR36, 0x1 ;  /* 0x000000245d047c11 */ /* 0x000fe2000f8e08ff */
[----:B------:R-:W-:-:S02]  /*32c0*/  IMAD.MOV.U32 R148, RZ, RZ, R151 ;  /* 0x000000ffff947224 */ /* 0x000fc400078e0097 */
[----:B------:R-:W-:Y:S01]  /*32d0*/  FADD.FTZ R26, R124, R89 ;  /* 0x000000597c1a7221 */ /* 0x000fe20000010000 */
[----:B------:R-:W-:Y:S01]  /*32e0*/  SEL R5, R5, 0xffffffe0, !P2 ;  /* 0xffffffe005057807 */ /* 0x000fe20005000000 */
[----:B------:R-:W3:Y:S01]  /*32f0*/  MUFU.EX2 R79, R79 ;  /* 0x0000004f004f7308 */ /* 0x000ee20000000800 */
[----:B0-----:R-:W-:Y:S01]  /*3300*/  FADD.FTZ R21, R35, R20 ;  /* 0x0000001423157221 */ /* 0x001fe20000010000 */
[----:B------:R-:W-:Y:S01]  /*3310*/  FADD.FTZ R23, R59, R26 ;  /* 0x0000001a3b177221 */ /* 0x000fe20000010000 */
[----:B------:R-:W-:Y:S01]  /*3320*/  VIADD R6, R4, 0x1e800 ;  /* 0x0001e80004067836 */ /* 0x000fe20000000000 */
[----:B------:R0:W-:Y:S01]  /*3330*/  STSM.16.M88.4 [R4+0x1e800], R8 ;  /* 0x01e8000804007844 */ /* 0x0001e20000000200 */
[----:B------:R-:W-:Y:S01]  /*3340*/  F2FP.BF16.F32.PACK_AB R22, R51, R22 ;  /* 0x000000163316723e */ /* 0x000fe200000010ff */
[----:B------:R-:W-:Y:S02]  /*3350*/  IMAD.MOV.U32 R146, RZ, RZ, R151 ;  /* 0x000000ffff927224 */ /* 0x000fe400078e0097 */
[----:B------:R-:W4:Y:S01]  /*3360*/  MUFU.EX2 R46, R46 ;  /* 0x0000002e002e7308 */ /* 0x000f220000000800 */
[----:B-1----:R-:W-:Y:S01]  /*3370*/  FADD.FTZ R20, R42, R21 ;  /* 0x000000152a147221 */ /* 0x002fe20000010000 */
[----:B------:R-:W-:-:S02]  /*3380*/  IMAD.IADD R5, R6, 0x1, R5 ;  /* 0x0000000106057824 */ /* 0x000fc400078e0205 */
[----:B------:R-:W-:Y:S02]  /*3390*/  IMAD R6, R7, 0x2, R6 ;  /* 0x0000000207067824 */ /* 0x000fe400078e0206 */
[--C-:B------:R-:W-:Y:S01]  /*33a0*/  IMAD.MOV.U32 R144, RZ, RZ, R151.reuse ;  /* 0x000000ffff907224 */ /* 0x100fe200078e0097 */
[----:B------:R1:W-:Y:S01]  /*33b0*/  STSM.16.M88.4 [R5], R12 ;  /* 0x0000000c05007844 */ /* 0x0003e20000000200 */
[----:B------:R-:W5:Y:S01]  /*33c0*/  MUFU.EX2 R81, R81 ;  /* 0x0000005100517308 */ /* 0x000f620000000800 */
[----:B---3--:R-:W-:Y:S01]  /*33d0*/  FADD.FTZ R21, R79, R20 ;  /* 0x000000144f157221 */ /* 0x008fe20000010000 */
[--C-:B------:R-:W-:Y:S02]  /*33e0*/  IMAD.MOV.U32 R140, RZ, RZ, R151.reuse ;  /* 0x000000ffff8c7224 */ /* 0x100fe400078e0097 */
[----:B------:R-:W-:-:S04]  /*33f0*/  IMAD.MOV.U32 R120, RZ, RZ, R151 ;  /* 0x000000ffff787224 */ /* 0x000fc800078e0097 */
[----:B------:R-:W3:Y:S01]  /*3400*/  MUFU.EX2 R126, R126 ;  /* 0x0000007e007e7308 */ /* 0x000ee20000000800 */
[----:B----4-:R-:W-:-:S07]  /*3410*/  FADD.FTZ R20, R46, R21 ;  /* 0x000000152e147221 */ /* 0x010fce0000010000 */
[----:B------:R-:W4:Y:S01]  /*3420*/  MUFU.EX2 R48, R48 ;  /* 0x0000003000307308 */ /* 0x000f220000000800 */
[----:B-----5:R-:W-:Y:S01]  /*3430*/  FADD.FTZ R21, R81, R20 ;  /* 0x0000001451157221 */ /* 0x020fe20000010000 */
[----:B------:R-:W-:Y:S02]  /*3440*/  F2FP.BF16.F32.PACK_AB R20, R25, R24 ;  /* 0x000000181914723e */ /* 0x000fe400000010ff */
[----:B------:R-:W-:Y:S01]  /*3450*/  F2FP.BF16.F32.PACK_AB R25, R79, R42 ;  /* 0x0000002a4f19723e */ /* 0x000fe200000010ff */
[C---:B------:R-:W-:Y:S01]  /*3460*/  IMAD R42, R7.reuse, 0x2, R4 ;  /* 0x00000002072a7824 */ /* 0x040fe200078e0204 */
[----:B------:R-:W-:Y:S01]  /*3470*/  F2FP.BF16.F32.PACK_AB R24, R122, R53 ;  /* 0x000000357a18723e */ /* 0x000fe200000010ff */
[----:B------:R-:W-:Y:S01]  /*3480*/  IMAD R7, R7, 0x2, R5 ;  /* 0x0000000207077824 */ /* 0x000fe200078e0205 */
[----:B------:R-:W5:Y:S01]  /*3490*/  MUFU.EX2 R63, R63 ;  /* 0x0000003f003f7308 */ /* 0x000f620000000800 */
[C---:B---3--:R-:W-:Y:S01]  /*34a0*/  FADD.FTZ R66, R126.reuse, R23 ;  /* 0x000000177e427221 */ /* 0x048fe20000010000 */
[----:B0-----:R-:W-:Y:S01]  /*34b0*/  F2FP.BF16.F32.PACK_AB R8, R126, R59 ;  /* 0x0000003b7e08723e */ /* 0x001fe200000010ff */
[----:B------:R-:W-:-:S02]  /*34c0*/  IMAD.MOV.U32 R126, RZ, RZ, R151 ;  /* 0x000000ffff7e7224 */ /* 0x000fc400078e0097 */
[----:B------:R-:W-:-:S03]  /*34d0*/  IMAD.MOV.U32 R122, RZ, RZ, R151 ;  /* 0x000000ffff7a7224 */ /* 0x000fc600078e0097 */
[----:B------:R-:W0:Y:S01]  /*34e0*/  MUFU.EX2 R83, R83 ;  /* 0x0000005300537308 */ /* 0x000e220000000800 */
[----:B----4-:R-:W-:-:S07]  /*34f0*/  FADD.FTZ R26, R48, R21 ;  /* 0x00000015301a7221 */ /* 0x010fce0000010000 */
[----:B------:R-:W3:Y:S01]  /*3500*/  MUFU.EX2 R128, R128 ;  /* 0x0000008000807308 */ /* 0x000ee20000000800 */
[----:B-----5:R-:W-:-:S07]  /*3510*/  FADD.FTZ R23, R63, R66 ;  /* 0x000000423f177221 */ /* 0x020fce0000010000 */
[----:B------:R-:W1:Y:S01]  /*3520*/  MUFU.EX2 R50, R50 ;  /* 0x0000003200327308 */ /* 0x000e620000000800 */
[----:B0-----:R-:W-:Y:S01]  /*3530*/  FADD.FTZ R21, R83, R26 ;  /* 0x0000001a53157221 */ /* 0x001fe20000010000 */
[----:B------:R-:W-:Y:S01]  /*3540*/  F2FP.BF16.F32.PACK_AB R26, R124, R55 ;  /* 0x000000377c1a723e */ /* 0x000fe200000010ff */
[----:B------:R-:W-:-:S05]  /*3550*/  IMAD.MOV.U32 R124, RZ, RZ, R151 ;  /* 0x000000ffff7c7224 */ /* 0x000fca00078e0097 */
[----:B------:R-:W0:Y:S01]  /*3560*/  MUFU.EX2 R32, R32 ;  /* 0x0000002000207308 */ /* 0x000e220000000800 */
[C---:B---3--:R-:W-:Y:S01]  /*3570*/  FADD.FTZ R23, R128.reuse, R23 ;  /* 0x0000001780177221 */ /* 0x048fe20000010000 */
[----:B------:R-:W-:-:S06]  /*3580*/  F2FP.BF16.F32.PACK_AB R10, R128, R63 ;  /* 0x0000003f800a723e */ /* 0x000fcc00000010ff */
[----:B------:R-:W3:Y:S01]  /*3590*/  MUFU.EX2 R85, R85 ;  /* 0x0000005500557308 */ /* 0x000ee20000000800 */
[----:B-1----:R-:W-:Y:S01]  /*35a0*/  FADD.FTZ R12, R50, R21 ;  /* 0x00000015320c7221 */ /* 0x002fe20000010000 */
[----:B------:R-:W-:Y:S02]  /*35b0*/  F2FP.BF16.F32.PACK_AB R21, R30, R27 ;  /* 0x0000001b1e15723e */ /* 0x000fe400000010ff */
[----:B------:R-:W-:-:S04]  /*35c0*/  F2FP.BF16.F32.PACK_AB R27, R81, R46 ;  /* 0x0000002e511b723e */ /* 0x000fc800000010ff */
[----:B------:R-:W1:Y:S01]  /*35d0*/  MUFU.EX2 R33, R33 ;  /* 0x0000002100217308 */ /* 0x000e620000000800 */
[----:B0-----:R-:W-:Y:S01]  /*35e0*/  FADD.FTZ R14, R32, R23 ;  /* 0x00000017200e7221 */ /* 0x001fe20000010000 */
[----:B------:R-:W-:Y:S02]  /*35f0*/  F2FP.BF16.F32.PACK_AB R23, R35, R34 ;  /* 0x000000222317723e */ /* 0x000fe400000010ff */
[C---:B------:R-:W-:Y:S01]  /*3600*/  F2FP.BF16.F32.PACK_AB R32, R41.reuse, R32 ;  /* 0x000000202920723e */ /* 0x040fe200000010ff */
[----:B------:R-:W-:Y:S02]  /*3610*/  FADD.FTZ R11, R41, R14 ;  /* 0x0000000e290b7221 */ /* 0x000fe40000010000 */
[----:B------:R0:W-:Y:S01]  /*3620*/  STSM.16.M88.4 [R42+0x1e800], R20 ;  /* 0x01e800142a007844 */ /* 0x0001e20000000200 */
[----:B------:R-:W4:Y:S01]  /*3630*/  MUFU.EX2 R36, R36 ;  /* 0x0000002400247308 */ /* 0x000f220000000800 */
[----:B---3--:R-:W-:Y:S02]  /*3640*/  FADD.FTZ R12, R85, R12 ;  /* 0x0000000c550c7221 */ /* 0x008fe40000010000 */
[----:B------:R-:W-:Y:S05]  /*3650*/  STSM.16.M88.4 [R7], R24 ;  /* 0x0000001807007844 */ /* 0x000fea0000000200 */
[----:B------:R-:W3:Y:S01]  /*3660*/  MUFU.EX2 R38, R38 ;  /* 0x0000002600267308 */ /* 0x000ee20000000800 */
[----:B-1----:R-:W-:-:S07]  /*3670*/  FADD.FTZ R9, R33, R12 ;  /* 0x0000000c21097221 */ /* 0x002fce0000010000 */
[----:B------:R-:W1:Y:S01]  /*3680*/  MUFU.EX2 R45, R45 ;  /* 0x0000002d002d7308 */ /* 0x000e620000000800 */
[----:B----4-:R-:W-:-:S07]  /*3690*/  FADD.FTZ R12, R36, R11 ;  /* 0x0000000b240c7221 */ /* 0x010fce0000010000 */
[----:B------:R-:W4:Y:S01]  /*36a0*/  MUFU.EX2 R16, R70 ;  /* 0x0000004600107308 */ /* 0x000f220000000800 */
[C---:B---3--:R-:W-:Y:S01]  /*36b0*/  FADD.FTZ R9, R38.reuse, R9 ;  /* 0x0000000926097221 */ /* 0x048fe20000010000 */
[----:B------:R-:W-:-:S06]  /*36c0*/  F2FP.BF16.F32.PACK_AB R33, R38, R33 ;  /* 0x000000212621723e */ /* 0x000fcc00000010ff */
[----:B------:R-:W3:Y:S01]  /*36d0*/  MUFU.EX2 R40, R40 ;  /* 0x0000002800287308 */ /* 0x000ee20000000800 */
[C---:B-1----:R-:W-:Y:S01]  /*36e0*/  FADD.FTZ R11, R45.reuse, R12 ;  /* 0x0000000c2d0b7221 */ /* 0x042fe20000010000 */
[----:B------:R-:W-:-:S06]  /*36f0*/  F2FP.BF16.F32.PACK_AB R34, R45, R36 ;  /* 0x000000242d22723e */ /* 0x000fcc00000010ff */
[----:B------:R-:W1:Y:S01]  /*3700*/  MUFU.EX2 R17, R17 ;  /* 0x0000001100117308 */ /* 0x000e620000000800 */
[----:B----4-:R-:W-:Y:S01]  /*3710*/  FADD.FTZ R12, R16, R9 ;  /* 0x00000009100c7221 */ /* 0x010fe20000010000 */
[----:B------:R-:W-:-:S06]  /*3720*/  F2FP.BF16.F32.PACK_AB R9, R83, R48 ;  /* 0x000000305309723e */ /* 0x000fcc00000010ff */
[----:B------:R-:W4:Y:S01]  /*3730*/  MUFU.EX2 R47, R47 ;  /* 0x0000002f002f7308 */ /* 0x000f220000000800 */
[----:B---3--:R-:W-:Y:S01]  /*3740*/  FADD.FTZ R14, R40, R11 ;  /* 0x0000000b280e7221 */ /* 0x008fe20000010000 */
[----:B------:R-:W-:-:S05]  /*3750*/  F2FP.BF16.F32.PACK_AB R11, R85, R50 ;  /* 0x00000032550b723e */ /* 0x000fca00000010ff */
[----:B------:R3:W-:Y:S01]  /*3760*/  STSM.16.M88.4 [R4+0x24800], R8 ;  /* 0x0248000804007844 */ /* 0x0007e20000000200 */
[----:B------:R-:W5:Y:S01]  /*3770*/  MUFU.EX2 R52, R52 ;  /* 0x0000003400347308 */ /* 0x000f620000000800 */
[C---:B-1----:R-:W-:Y:S01]  /*3780*/  FADD.FTZ R13, R17.reuse, R12 ;  /* 0x0000000c110d7221 */ /* 0x042fe20000010000 */
[----:B------:R-:W-:-:S05]  /*3790*/  F2FP.BF16.F32.PACK_AB R35, R17, R16 ;  /* 0x000000101123723e */ /* 0x000fca00000010ff */
[----:B------:R-:W-:Y:S01]  /*37a0*/  STSM.16.M88.4 [R5+0x6000], R32 ;  /* 0x0060002005007844 */ /* 0x000fe20000000200 */
[----:B------:R-:W1:Y:S01]  /*37b0*/  MUFU.EX2 R44, R44 ;  /* 0x0000002c002c7308 */ /* 0x000e620000000800 */
[----:B----4-:R-:W-:-:S07]  /*37c0*/  FADD.FTZ R15, R47, R14 ;  /* 0x0000000e2f0f7221 */ /* 0x010fce0000010000 */
[----:B------:R-:W4:Y:S01]  /*37d0*/  MUFU.EX2 R57, R80 ;  /* 0x0000005000397308 */ /* 0x000f220000000800 */
[----:B-----5:R-:W-:-:S07]  /*37e0*/  FADD.FTZ R12, R52, R13 ;  /* 0x0000000d340c7221 */ /* 0x020fce0000010000 */
[----:B------:R-:W5:Y:S01]  /*37f0*/  MUFU.EX2 R49, R49 ;  /* 0x0000003100317308 */ /* 0x000f620000000800 */
[----:B-1----:R-:W-:-:S07]  /*3800*/  FADD.FTZ R14, R44, R15 ;  /* 0x0000000f2c0e7221 */ /* 0x002fce0000010000 */
[----:B------:R-:W1:Y:S01]  /*3810*/  MUFU.EX2 R54, R54 ;  /* 0x0000003600367308 */ /* 0x000e620000000800 */
[----:B----4-:R-:W-:-:S07]  /*3820*/  FADD.FTZ R13, R57, R12 ;  /* 0x0000000c390d7221 */ /* 0x010fce0000010000 */
[----:B------:R-:W4:Y:S01]  /*3830*/  MUFU.EX2 R28, R28 ;  /* 0x0000001c001c7308 */ /* 0x000f220000000800 */
[----:B-----5:R-:W-:-:S07]  /*3840*/  FADD.FTZ R15, R49, R14 ;  /* 0x0000000e310f7221 */ /* 0x020fce0000010000 */
[----:B------:R-:W5:Y:S01]  /*3850*/  MUFU.EX2 R61, R61 ;  /* 0x0000003d003d7308 */ /* 0x000f620000000800 */
[----:B-1----:R-:W-:-:S07]  /*3860*/  FADD.FTZ R12, R54, R13 ;  /* 0x0000000d360c7221 */ /* 0x002fce0000010000 */
[----:B------:R-:W1:Y:S01]  /*3870*/  MUFU.EX2 R56, R56 ;  /* 0x0000003800387308 */ /* 0x000e620000000800 */
[----:B----4-:R-:W-:Y:S01]  /*3880*/  FADD.FTZ R14, R28, R15 ;  /* 0x0000000f1c0e7221 */ /* 0x010fe20000010000 */
[----:B------:R-:W-:-:S06]  /*3890*/  F2FP.BF16.F32.PACK_AB R28, R43, R28 ;  /* 0x0000001c2b1c723e */ /* 0x000fcc00000010ff */
[----:B------:R-:W4:Y:S01]  /*38a0*/  MUFU.EX2 R29, R29 ;  /* 0x0000001d001d7308 */ /* 0x000f220000000800 */
[----:B-----5:R-:W-:Y:S01]  /*38b0*/  FADD.FTZ R13, R61, R12 ;  /* 0x0000000c3d0d7221 */ /* 0x020fe20000010000 */
[----:B------:R-:W-:-:S06]  /*38c0*/  FADD.FTZ R12, R43, R14 ;  /* 0x0000000e2b0c7221 */ /* 0x000fcc0000010000 */
[----:B------:R-:W5:Y:S01]  /*38d0*/  MUFU.EX2 R65, R65 ;  /* 0x0000004100417308 */ /* 0x000f620000000800 */
[----:B-1----:R-:W-:-:S07]  /*38e0*/  FADD.FTZ R14, R56, R13 ;  /* 0x0000000d380e7221 */ /* 0x002fce0000010000 */
[----:B------:R-:W0:Y:S01]  /*38f0*/  MUFU.EX2 R64, R64 ;  /* 0x0000004000407308 */ /* 0x000e220000000800 */
[----:B----4-:R-:W-:Y:S01]  /*3900*/  FADD.FTZ R15, R29, R12 ;  /* 0x0000000c1d0f7221 */ /* 0x010fe20000010000 */
[----:B------:R-:W-:-:S06]  /*3910*/  F2FP.BF16.F32.PACK_AB R12, R47, R40 ;  /* 0x000000282f0c723e */ /* 0x000fcc00000010ff */
[----:B------:R-:W3:Y:S01]  /*3920*/  MUFU.EX2 R58, R58 ;  /* 0x0000003a003a7308 */ /* 0x000ee20000000800 */
[----:B-----5:R-:W-:Y:S01]  /*3930*/  FADD.FTZ R13, R65, R14 ;  /* 0x0000000e410d7221 */ /* 0x020fe20000010000 */
[----:B------:R-:W-:-:S06]  /*3940*/  F2FP.BF16.F32.PACK_AB R14, R49, R44 ;  /* 0x0000002c310e723e */ /* 0x000fcc00000010ff */
[----:B------:R-:W1:Y:S01]  /*3950*/  MUFU.EX2 R31, R31 ;  /* 0x0000001f001f7308 */ /* 0x000e620000000800 */
[C---:B0-----:R-:W-:Y:S01]  /*3960*/  FADD.FTZ R20, R64.reuse, R15 ;  /* 0x0000000f40147221 */ /* 0x041fe20000010000 */
[----:B------:R-:W-:Y:S02]  /*3970*/  F2FP.BF16.F32.PACK_AB R15, R61, R54 ;  /* 0x000000363d0f723e */ /* 0x000fe400000010ff */
[----:B------:R-:W-:Y:S02]  /*3980*/  F2FP.BF16.F32.PACK_AB R30, R64, R29 ;  /* 0x0000001d401e723e */ /* 0x000fe400000010ff */
[----:B------:R-:W-:Y:S02]  /*3990*/  F2FP.BF16.F32.PACK_AB R29, R65, R56 ;  /* 0x00000038411d723e */ /* 0x000fe400000010ff */
[----:B------:R-:W0:Y:S01]  /*39a0*/  MUFU.EX2 R67, R67 ;  /* 0x0000004300437308 */ /* 0x000e220000000800 */
[----:B---3--:R-:W-:Y:S01]  /*39b0*/  FADD.FTZ R8, R58, R13 ;  /* 0x0000000d3a087221 */ /* 0x008fe20000010000 */
[----:B------:R-:W-:-:S05]  /*39c0*/  F2FP.BF16.F32.PACK_AB R13, R57, R52 ;  /* 0x00000034390d723e */ /* 0x000fca00000010ff */
[----:B------:R3:W-:Y:S01]  /*39d0*/  STSM.16.M88.4 [R42+0x24800], R12 ;  /* 0x0248000c2a007844 */ /* 0x0007e20000000200 */
[----:B------:R-:W4:Y:S01]  /*39e0*/  MUFU.EX2 R68, R68 ;  /* 0x0000004400447308 */ /* 0x000f220000000800 */
[----:B-1----:R-:W-:-:S07]  /*39f0*/  FADD.FTZ R11, R31, R20 ;  /* 0x000000141f0b7221 */ /* 0x002fce0000010000 */
[----:B------:R-:W1:Y:S01]  /*3a00*/  MUFU.EX2 R60, R60 ;  /* 0x0000003c003c7308 */ /* 0x000e620000000800 */
[----:B0-----:R-:W-:-:S07]  /*3a10*/  FADD.FTZ R9, R67, R8 ;  /* 0x0000000843097221 */ /* 0x001fce0000010000 */
[----:B------:R-:W0:Y:S01]  /*3a20*/  MUFU.EX2 R69, R69 ;  /* 0x0000004500457308 */ /* 0x000e220000000800 */
[----:B----4-:R-:W-:-:S07]  /*3a30*/  FADD.FTZ R10, R68, R11 ;  /* 0x0000000b440a7221 */ /* 0x010fce0000010000 */
        /* <DEDUP_REMOVED lines=13> */
[----:B-1----:R-:W-:Y:S01]  /*3b10*/  FADD.FTZ R10, R51, R8 ;  /* 0x00000008330a7221 */ /* 0x002fe20000010000 */
[----:B------:R-:W-:Y:S02]  /*3b20*/  F2FP.BF16.F32.PACK_AB R8, R68, R31 ;  /* 0x0000001f4408723e */ /* 0x000fe400000010ff */
[----:B------:R-:W-:-:S04]  /*3b30*/  F2FP.BF16.F32.PACK_AB R31, R67, R58 ;  /* 0x0000003a431f723e */ /* 0x000fc800000010ff */
[----:B------:R-:W1:Y:S01]  /*3b40*/  MUFU.EX2 R73, R73 ;  /* 0x0000004900497308 */ /* 0x000e620000000800 */
[C---:B0-----:R-:W-:Y:S01]  /*3b50*/  FADD.FTZ R16, R114.reuse, R9 ;  /* 0x0000000972107221 */ /* 0x041fe20000010000 */
[----:B------:R-:W-:Y:S01]  /*3b60*/  STSM.16.M88.4 [R7+0x6000], R28 ;  /* 0x0060001c07007844 */ /* 0x000fe20000000200 */
[----:B------:R-:W-:-:S05]  /*3b70*/  F2FP.BF16.F32.PACK_AB R20, R114, R71 ;  /* 0x000000477214723e */ /* 0x000fca00000010ff */
[----:B------:R-:W0:Y:S01]  /*3b80*/  MUFU.EX2 R96, R96 ;  /* 0x0000006000607308 */ /* 0x000e220000000800 */
[----:B----4-:R-:W-:Y:S01]  /*3b90*/  FADD.FTZ R9, R53, R10 ;  /* 0x0000000a35097221 */ /* 0x010fe20000010000 */
[----:B------:R-:W-:-:S06]  /*3ba0*/  F2FP.BF16.F32.PACK_AB R10, R76, R69 ;  /* 0x000000454c0a723e */ /* 0x000fcc00000010ff */
[----:B------:R-:W3:Y:S01]  /*3bb0*/  MUFU.EX2 R100, R100 ;  /* 0x0000006400647308 */ /* 0x000ee20000000800 */
[----:B-1----:R-:W-:-:S07]  /*3bc0*/  FADD.FTZ R11, R73, R16 ;  /* 0x00000010490b7221 */ /* 0x002fce0000010000 */
[----:B------:R-:W1:Y:S01]  /*3bd0*/  MUFU.EX2 R102, R102 ;  /* 0x0000006600667308 */ /* 0x000e620000000800 */
[C---:B0-----:R-:W-:Y:S01]  /*3be0*/  FADD.FTZ R9, R96.reuse, R9 ;  /* 0x0000000960097221 */ /* 0x041fe20000010000 */
[----:B------:R-:W-:-:S06]  /*3bf0*/  F2FP.BF16.F32.PACK_AB R21, R96, R53 ;  /* 0x000000356015723e */ /* 0x000fcc00000010ff */
[----:B------:R-:W0:Y:S01]  /*3c00*/  MUFU.EX2 R37, R37 ;  /* 0x0000002500257308 */ /* 0x000e220000000800 */
[C---:B---3--:R-:W-:Y:S01]  /*3c10*/  FADD.FTZ R14, R100.reuse, R11 ;  /* 0x0000000b640e7221 */ /* 0x048fe20000010000 */
[----:B------:R-:W-:Y:S02]  /*3c20*/  F2FP.BF16.F32.PACK_AB R11, R51, R62 ;  /* 0x0000003e330b723e */ /* 0x000fe400000010ff */
[----:B------:R-:W-:-:S04]  /*3c30*/  F2FP.BF16.F32.PACK_AB R22, R100, R73 ;  /* 0x000000496416723e */ /* 0x000fc800000010ff */
[----:B------:R-:W3:Y:S01]  /*3c40*/  MUFU.EX2 R55, R104 ;  /* 0x0000006800377308 */ /* 0x000ee20000000800 */
[----:B-1----:R-:W-:Y:S01]  /*3c50*/  FADD.FTZ R12, R102, R9 ;  /* 0x00000009660c7221 */ /* 0x002fe20000010000 */
[----:B------:R-:W-:-:S05]  /*3c60*/  F2FP.BF16.F32.PACK_AB R9, R87, R60 ;  /* 0x0000003c5709723e */ /* 0x000fca00000010ff */
[----:B------:R1:W-:Y:S01]  /*3c70*/  STSM.16.M88.4 [R4+0x2a800], R8 ;  /* 0x02a8000804007844 */ /* 0x0003e20000000200 */
[----:B------:R-:W4:Y:S01]  /*3c80*/  MUFU.EX2 R118, R118 ;  /* 0x0000007600767308 */ /* 0x000f220000000800 */
[----:B0-----:R-:W-:-:S07]  /*3c90*/  FADD.FTZ R15, R37, R14 ;  /* 0x0000000e250f7221 */ /* 0x001fce0000010000 */
[----:B------:R-:W0:Y:S01]  /*3ca0*/  MUFU.EX2 R106, R106 ;  /* 0x0000006a006a7308 */ /* 0x000e220000000800 */
[C---:B---3--:R-:W-:Y:S01]  /*3cb0*/  FADD.FTZ R13, R55.reuse, R12 ;  /* 0x0000000c370d7221 */ /* 0x048fe20000010000 */
[----:B------:R-:W-:-:S05]  /*3cc0*/  F2FP.BF16.F32.PACK_AB R23, R55, R102 ;  /* 0x000000663717723e */ /* 0x000fca00000010ff */
[----:B------:R-:W-:Y:S01]  /*3cd0*/  STSM.16.M88.4 [R5+0xc000], R20 ;  /* 0x00c0001405007844 */ /* 0x000fe20000000200 */
[----:B------:R-:W3:Y:S01]  /*3ce0*/  MUFU.EX2 R39, R39 ;  /* 0x0000002700277308 */ /* 0x000ee20000000800 */
[C---:B----4-:R-:W-:Y:S01]  /*3cf0*/  FADD.FTZ R14, R118.reuse, R15 ;  /* 0x0000000f760e7221 */ /* 0x050fe20000010000 */
[----:B------:R-:W-:-:S06]  /*3d00*/  F2FP.BF16.F32.PACK_AB R128, R118, R37 ;  /* 0x000000257680723e */ /* 0x000fcc00000010ff */
[----:B------:R-:W4:Y:S01]  /*3d10*/  MUFU.EX2 R130, R130 ;  /* 0x0000008200827308 */ /* 0x000f220000000800 */
[----:B0-----:R-:W-:-:S07]  /*3d20*/  FADD.FTZ R12, R106, R13 ;  /* 0x0000000d6a0c7221 */ /* 0x001fce0000010000 */
[----:B------:R-:W0:Y:S01]  /*3d30*/  MUFU.EX2 R129, R108 ;  /* 0x0000006c00817308 */ /* 0x000e220000000800 */
[----:B---3--:R-:W-:-:S07]  /*3d40*/  FADD.FTZ R13, R39, R14 ;  /* 0x0000000e270d7221 */ /* 0x008fce0000010000 */
[----:B------:R-:W3:Y:S01]  /*3d50*/  MUFU.EX2 R110, R110 ;  /* 0x0000006e006e7308 */ /* 0x000ee20000000800 */
[C---:B----4-:R-:W-:Y:S01]  /*3d60*/  FADD.FTZ R14, R130.reuse, R13 ;  /* 0x0000000d820e7221 */ /* 0x050fe20000010000 */
[----:B------:R-:W-:-:S06]  /*3d70*/  F2FP.BF16.F32.PACK_AB R130, R130, R39 ;  /* 0x000000278282723e */ /* 0x000fcc00000010ff */
[----:B------:R-:W4:Y:S01]  /*3d80*/  MUFU.EX2 R75, R75 ;  /* 0x0000004b004b7308 */ /* 0x000f220000000800 */
[C---:B0-----:R-:W-:Y:S01]  /*3d90*/  FADD.FTZ R15, R129.reuse, R12 ;  /* 0x0000000c810f7221 */ /* 0x041fe20000010000 */
[----:B------:R-:W-:-:S06]  /*3da0*/  F2FP.BF16.F32.PACK_AB R129, R129, R106 ;  /* 0x0000006a8181723e */ /* 0x000fcc00000010ff */
[----:B------:R0:W5:Y:S01]  /*3db0*/  MUFU.EX2 R131, R132 ;  /* 0x0000008400837308 */ /* 0x0001620000000800 */
[----:B---3--:R-:W-:-:S07]  /*3dc0*/  FADD.FTZ R12, R110, R15 ;  /* 0x0000000f6e0c7221 */ /* 0x008fce0000010000 */
[----:B------:R-:W1:Y:S01]  /*3dd0*/  MUFU.EX2 R112, R112 ;  /* 0x0000007000707308 */ /* 0x000e620000000800 */
[----:B----4-:R-:W-:Y:S01]  /*3de0*/  FADD.FTZ R15, R75, R14 ;  /* 0x0000000e4b0f7221 */ /* 0x010fe20000010000 */
[----:B0-----:R-:W-:-:S06]  /*3df0*/  IMAD.MOV.U32 R132, RZ, RZ, R151 ;  /* 0x000000ffff847224 */ /* 0x001fcc00078e0097 */
[----:B------:R0:W3:Y:S01]  /*3e00*/  MUFU.EX2 R113, R134 ;  /* 0x0000008600717308 */ /* 0x0000e20000000800 */
[C---:B-----5:R-:W-:Y:S01]  /*3e10*/  FADD.FTZ R12, R131.reuse, R12 ;  /* 0x0000000c830c7221 */ /* 0x060fe20000010000 */
[----:B------:R-:W-:-:S05]  /*3e20*/  F2FP.BF16.F32.PACK_AB R131, R131, R110 ;  /* 0x0000006e8383723e */ /* 0x000fca00000010ff */
[----:B------:R4:W-:Y:S01]  /*3e30*/  STSM.16.M88.4 [R42+0x2a800], R128 ;  /* 0x02a800802a007844 */ /* 0x0009e20000000200 */
[----:B------:R-:W5:Y:S01]  /*3e40*/  MUFU.EX2 R77, R77 ;  /* 0x0000004d004d7308 */ /* 0x000f620000000800 */
[C---:B-1----:R-:W-:Y:S01]  /*3e50*/  FADD.FTZ R8, R112.reuse, R15 ;  /* 0x0000000f70087221 */ /* 0x042fe20000010000 */
[----:B------:R-:W-:Y:S01]  /*3e60*/  F2FP.BF16.F32.PACK_AB R112, R112, R75 ;  /* 0x0000004b7070723e */ /* 0x000fe200000010ff */
[----:B0-----:R-:W-:-:S05]  /*3e70*/  IMAD.MOV.U32 R134, RZ, RZ, R151 ;  /* 0x000000ffff867224 */ /* 0x001fca00078e0097 */
[----:B------:R-:W0:Y:S01]  /*3e80*/  MUFU.EX2 R116, R116 ;  /* 0x0000007400747308 */ /* 0x000e220000000800 */
[----:B---3--:R-:W-:Y:S01]  /*3e90*/  FADD.FTZ R9, R113, R12 ;  /* 0x0000000c71097221 */ /* 0x008fe20000010000 */
[----:B------:R-:W-:Y:S02]  /*3ea0*/  IMAD.MOV.U32 R12, RZ, RZ, RZ ;  /* 0x000000ffff0c7224 */ /* 0x000fe400078e00ff */
[----:B----4-:R-:W-:-:S04]  /*3eb0*/  IMAD.MOV.U32 R131, RZ, RZ, R151 ;  /* 0x000000ffff837224 */ /* 0x010fc800078e0097 */
[----:B------:R-:W1:Y:S01]  /*3ec0*/  MUFU.EX2 R136, R136 ;  /* 0x0000008800887308 */ /* 0x000e620000000800 */
[----:B-----5:R-:W-:Y:S01]  /*3ed0*/  FADD.FTZ R17, R77, R8 ;  /* 0x000000084d117221 */ /* 0x020fe20000010000 */
[--C-:B------:R-:W-:Y:S02]  /*3ee0*/  IMAD.MOV.U32 R130, RZ, RZ, R151.reuse ;  /* 0x000000ffff827224 */ /* 0x100fe400078e0097 */
[--C-:B------:R-:W-:Y:S02]  /*3ef0*/  IMAD.MOV.U32 R129, RZ, RZ, R151.reuse ;  /* 0x000000ffff817224 */ /* 0x100fe400078e0097 */
[----:B------:R-:W-:Y:S02]  /*3f00*/  IMAD.MOV.U32 R128, RZ, RZ, R151 ;  /* 0x000000ffff807224 */ /* 0x000fe400078e0097 */
[----:B------:R-:W3:Y:S01]  /*3f10*/  MUFU.EX2 R138, R138 ;  /* 0x0000008a008a7308 */ /* 0x000ee20000000800 */
[C---:B0-----:R-:W-:Y:S01]  /*3f20*/  F2FP.BF16.F32.PACK_AB R114, R116.reuse, R77 ;  /* 0x0000004d7472723e */ /* 0x041fe200000010ff */
[----:B------:R-:W-:-:S06]  /*3f30*/  FADD.FTZ R17, R116, R17 ;  /* 0x0000001174117221 */ /* 0x000fcc0000010000 */
[----:B------:R0:W4:Y:S01]  /*3f40*/  MUFU.EX2 R13, R142 ;  /* 0x0000008e000d7308 */ /* 0x0001220000000800 */
[C---:B-1----:R-:W-:Y:S01]  /*3f50*/  F2FP.BF16.F32.PACK_AB R113, R136.reuse, R113 ;  /* 0x000000718871723e */ /* 0x042fe200000010ff */
[----:B------:R-:W-:Y:S01]  /*3f60*/  FADD.FTZ R9, R136, R9 ;  /* 0x0000000988097221 */ /* 0x000fe20000010000 */
[----:B------:R-:W-:-:S03]  /*3f70*/  IMAD.MOV.U32 R136, RZ, RZ, R151 ;  /* 0x000000ffff887224 */ /* 0x000fc600078e0097 */
[----:B---3--:R-:W-:Y:S01]  /*3f80*/  FADD.FTZ R16, R138, R9 ;  /* 0x000000098a107221 */ /* 0x008fe20000010000 */
[--C-:B0-----:R-:W-:Y:S01]  /*3f90*/  IMAD.MOV.U32 R142, RZ, RZ, R151.reuse ;  /* 0x000000ffff8e7224 */ /* 0x101fe200078e0097 */
[C---:B----4-:R-:W-:Y:S02]  /*3fa0*/  F2FP.BF16.F32.PACK_AB R115, R13.reuse, R138 ;  /* 0x0000008a0d73723e */ /* 0x050fe400000010ff */
[----:B------:R-:W-:Y:S01]  /*3fb0*/  FADD.FTZ R16, R13, R16 ;  /* 0x000000100d107221 */ /* 0x000fe20000010000 */
[----:B------:R-:W-:Y:S02]  /*3fc0*/  VIADD R13, R19, 0xfffffffe ;  /* 0xfffffffe130d7836 */ /* 0x000fe40000000000 */
[--C-:B------:R-:W-:Y:S01]  /*3fd0*/  IMAD.MOV.U32 R138, RZ, RZ, R151.reuse ;  /* 0x000000ffff8a7224 */ /* 0x100fe200078e0097 */
[----:B------:R0:W-:Y:S02]  /*3fe0*/  STSM.16.M88.4 [R7+0xc000], R112 ;  /* 0x00c0007007007844 */ /* 0x0001e40000000200 */
[----:B--2---:R-:W-:Y:S01]  /*3ff0*/  ISETP.GE.AND P2, PT, R13, R121, PT ;  /* 0x000000790d00720c */ /* 0x004fe20003f46270 */
[----:B------:R-:W-:Y:S01]  /*4000*/  IMAD.MOV.U32 R121, RZ, RZ, R151 ;  /* 0x000000ffff797224 */ /* 0x000fe200078e0097 */
[----:B------:R1:W-:Y:S06]  /*4010*/  MEMBAR.ALL.CTA ;  /* 0x0000000000007992 */ /* 0x0003ec0000008000 */
[----:B-1----:R-:W1:Y:S02]  /*4020*/  FENCE.VIEW.ASYNC.S ;  /* 0x00000000000073c6 */ /* 0x002e640000000000 */
[----:B-1----:R-:W-:-:S03]  /*4030*/  NOP ;  /* 0x0000000000007918 */ /* 0x002fc60000000000 */
[----:B------:R-:W-:Y:S05]  /*4040*/  @!P2 BRA `(.L_x_19) ;  /* 0x0000002800e4a947 */ /* 0x000fea0003800000 */
[----:B------:R-:W-:Y:S01]  /*4050*/  MOV R15, R18 ;  /* 0x00000012000f7202 */ /* 0x000fe20000000f00 */
[----:B------:R-:W-:Y:S01]  /*4060*/  IMAD.MOV.U32 R14, RZ, RZ, R2 ;  /* 0x000000ffff0e7224 */ /* 0x000fe200078e0002 */
[----:B------:R-:W-:Y:S01]  /*4070*/  CS2R R150, SRZ ;  /* 0x0000000000967805 */ /* 0x000fe2000001ff00 */
[----:B------:R-:W-:Y:S01]  /*4080*/  IMAD.MOV.U32 R8, RZ, RZ, RZ ;  /* 0x000000ffff087224 */ /* 0x000fe200078e00ff */
        /* <DEDUP_REMOVED lines=14> */
[----:B------:R-:W-:Y:S01]  /*4170*/  CS2R R120, SRZ ;  /* 0x0000000000787805 */ /* 0x000fe2000001ff00 */
[----:B------:R-:W-:-:S06]  /*4180*/  UMOV UR4, URZ ;  /* 0x0000003f00047c82 */ /* 0x000fcc0008000000 */
.L_x_28:
[----:B------:R-:W2:Y:S01]  /*4190*/  LDL R0, [R1+0x4] ;  /* 0x0000040001007983 */ /* 0x000ea20000100800 */
[----:B------:R-:W-:-:S04]  /*41a0*/  UIADD3 UR5, UR4, 0x1, URZ ;  /* 0x0000000104057890 */ /* 0x000fc8000fffe03f */
[----:B------:R-:W-:-:S04]  /*41b0*/  UISETP.NE.AND UP0, UPT, UR5, 0x2, UPT ;  /* 0x000000020500788c */ /* 0x000fc8000bf05270 */
[----:B------:R-:W-:Y:S02]  /*41c0*/  USEL UR7, URZ, 0x1, UP0 ;  /* 0x000000013f077887 */ /* 0x000fe40008000000 */
[----:B------:R-:W-:-:S04]  /*41d0*/  USEL UR5, UR5, URZ, UP0 ;  /* 0x0000003f05057287 */ /* 0x000fc80008000000 */
[----:B------:R-:W-:Y:S02]  /*41e0*/  LOP3.LUT R12, R8, UR7, RZ, 0x3c, !PT ;  /* 0x00000007080c7c12 */ /* 0x000fe4000f8e3cff */
[----:B--2---:R-:W-:Y:S01]  /*41f0*/  ISETP.NE.AND P3, PT, R0, RZ, PT ;  /* 0x000000ff0000720c */ /* 0x004fe20003f65270 */
[----:B------:R-:W-:-:S12]  /*4200*/  IMAD.U32 R0, RZ, RZ, UR5 ;  /* 0x00000005ff007e24 */ /* 0x000fd8000f8e00ff */
[----:B------:R-:W-:Y:S05]  /*4210*/  @P3 BRA `(.L_x_20) ;  /* 0x0000000000283947 */ /* 0x000fea0003800000 */
[----:B------:R-:W-:Y:S05]  /*4220*/  @!P0 BRA `(.L_x_21) ;  /* 0x0000000000048947 */ /* 0x000fea0003800000 */
[----:B------:R-:W-:Y:S01]  /*4230*/  BPT.TRAP 0x1 ;  /* 0x000000040000795c */ /* 0x000fe20000300000 */
.L_x_21:
[----:B------:R-:W-:Y:S02]  /*4240*/  LEA R3, R0, UR36, 0x3 ;  /* 0x0000002400037c11 */ /* 0x000fe4000f8e18ff */
[----:B------:R-:W-:-:S04]  /*4250*/  SHF.L.U32 R2, R12, 0x1f, RZ ;  /* 0x0000001f0c027819 */ /* 0x000fc800000006ff */
[----:B------:R1:W2:Y:S01]  /*4260*/  SYNCS.PHASECHK.TRANS64.TRYWAIT P2, [R3+URZ+0x30830], R2 ;  /* 0x03083002030075a7 */ /* 0x0002a2000804017f */
[----:B------:R-:W-:Y:S05]  /*4270*/  @!P0 BRA `(.L_x_22) ;  /* 0x0000000000048947 */ /* 0x000fea0003800000 */
[----:B------:R-:W-:Y:S01]  /*4280*/  BPT.TRAP 0x1 ;  /* 0x000000040000795c */ /* 0x000fe20000300000 */
.L_x_22:
[----:B--2---:R-:W-:Y:S05]  /*4290*/  @P2 BRA `(.L_x_20) ;  /* 0x0000000000082947 */ /* 0x004fea0003800000 */
[----:B------:R-:W2:Y:S02]  /*42a0*/  SYNCS.PHASECHK.TRANS64.TRYWAIT P2, [R3+URZ+0x30830], R2 ;  /* 0x03083002030075a7 */ /* 0x000ea4000804017f */
[----:B--2---:R-:W-:Y:S05]  /*42b0*/  @!P2 BRA `(.L_x_23) ;  /* 0x0000007800bca947 */ /* 0x004fea0003800000 */
.L_x_20:
[----:B------:R-:W3:Y:S01]  /*42c0*/  S2R R9, SR_TID.X ;  /* 0x0000000000097919 */ /* 0x000ee20000002100 */
[----:B------:R-:W-:Y:S01]  /*42d0*/  R2UR UR18, R0 ;  /* 0x00000000001272ca */ /* 0x000fe200000e0000 */
[----:B------:R-:W-:Y:S01]  /*42e0*/  UMOV UR23, 0x40000040 ;  /* 0x4000004000177882 */ /* 0x000fe20000000000 */
[----:B------:R-:W-:Y:S01]  /*42f0*/  R2UR UR20, R152 ;  /* 0x00000000981472ca */ /* 0x000fe200000e0000 */
[----:B------:R-:W-:Y:S01]  /*4300*/  UMOV UR11, 0x40000040 ;  /* 0x40000040000b7882 */ /* 0x000fe20000000000 */
[----:B------:R-:W-:Y:S01]  /*4310*/  R2UR UR21, R153 ;  /* 0x00000000991572ca */ /* 0x000fe200000e0000 */
[----:B------:R-:W-:Y:S01]  /*4320*/  UMOV UR15, 0x40000040 ;  /* 0x40000040000f7882 */ /* 0x000fe20000000000 */
[----:B------:R-:W-:-:S07]  /*4330*/  UMOV UR19, 0x40000040 ;  /* 0x4000004000137882 */ /* 0x000fce0000000000 */
[----:B------:R-:W-:-:S04]  /*4340*/  UIMAD UR18, UR18, 0x600, UR6 ;  /* 0x00000600121278a4 */ /* 0x000fc8000f8e0206 */
[----:B------:R-:W-:Y:S02]  /*4350*/  UIADD3 UR10, UR18, 0x2, URZ ;  /* 0x00000002120a7890 */ /* 0x000fe4000fffe03f */
[----:B------:R-:W-:Y:S02]  /*4360*/  UIADD3 UR14, UR18, 0x4, URZ ;  /* 0x00000004120e7890 */ /* 0x000fe4000fffe03f */
[----:B------:R-:W-:Y:S01]  /*4370*/  UMOV UR22, UR18 ;  /* 0x0000001200167c82 */ /* 0x000fe20008000000 */
[----:B------:R-:W-:Y:S01]  /*4380*/  UIADD3 UR18, UR18, 0x6, URZ ;  /* 0x0000000612127890 */ /* 0x000fe2000fffe03f */
[----:B---3--:R-:W-:-:S05]  /*4390*/  SHF.R.U32.HI R9, RZ, 0x7, R9 ;  /* 0x00000007ff097819 */ /* 0x008fca0000011609 */
[----:B-12---:R-:W-:-:S05]  /*43a0*/  VIADD R2, R9, 0x8 ;  /* 0x0000000809027836 */ /* 0x006fca0000000000 */
[----:B------:R1:W-:Y:S06]  /*43b0*/  BAR.SYNC.DEFER_BLOCKING R2, 0x100 ;  /* 0x000400020000751d */ /* 0x0003ec0000010000 */
[----:B0-----:R-:W-:-:S06]  /*43c0*/  WARPGROUP.ARRIVE ;  /* 0x00000000000079c5 */ /* 0x001fcc0000000000 */
[----:B------:R-:W-:Y:S03]  /*43d0*/  HGMMA.64x192x16.F32.BF16 R24, gdesc[UR20], RZ, !UPT, gsb0 ;  /* 0x02e00000141879f0 */ /* 0x000fe6000c0018ff */
[----:B------:R-:W-:Y:S02]  /*43e0*/  WARPGROUP.DEPBAR.LE gsb0, 0x0 ;  /* 0x00008000000079c5 */ /* 0x000fe40000010000 */
[----:B------:R-:W-:-:S15]  /*43f0*/  WARPGROUP.ARRIVE ;  /* 0x00000000000079c5 */ /* 0x000fde0000000000 */
        /* <DEDUP_REMOVED lines=8> */
[----:B-1----:R-:W-:Y:S05]  /*4480*/  @P3 BRA `(.L_x_24) ;  /* 0x0000000000283947 */ /* 0x002fea0003800000 */
[----:B------:R-:W-:Y:S05]  /*4490*/  @!P0 BRA `(.L_x_25) ;  /* 0x0000000000048947 */ /* 0x000fea0003800000 */
[----:B------:R-:W-:Y:S01]  /*44a0*/  BPT.TRAP 0x1 ;  /* 0x000000040000795c */ /* 0x000fe20000300000 */
.L_x_25:
[----:B------:R-:W-:Y:S01]  /*44b0*/  ULEA UR5, UR4, UR36, 0x3 ;  /* 0x0000002404057291 */ /* 0x000fe2000f8e183f */
[----:B------:R-:W-:-:S08]  /*44c0*/  SHF.L.U32 R2, R8, 0x1f, RZ ;  /* 0x0000001f08027819 */ /* 0x000fd000000006ff */
[----:B------:R0:W1:Y:S01]  /*44d0*/  SYNCS.PHASECHK.TRANS64.TRYWAIT P2, [UR5+0x30850], R2 ;  /* 0x03085002ff0075a7 */ /* 0x0000620008040145 */
[----:B------:R-:W-:Y:S05]  /*44e0*/  @!P0 BRA `(.L_x_26) ;  /* 0x0000000000048947 */ /* 0x000fea0003800000 */
[----:B------:R-:W-:Y:S01]  /*44f0*/  BPT.TRAP 0x1 ;  /* 0x000000040000795c */ /* 0x000fe20000300000 */
.L_x_26:
[----:B-1----:R-:W-:Y:S05]  /*4500*/  @P2 BRA `(.L_x_24) ;  /* 0x0000000000082947 */ /* 0x002fea0003800000 */
[----:B------:R-:W1:Y:S02]  /*4510*/  SYNCS.PHASECHK.TRANS64.TRYWAIT P2, [UR5+0x30850], R2 ;  /* 0x03085002ff0075a7 */ /* 0x000e640008040145 */
[----:B-1----:R-:W-:Y:S05]  /*4520*/  @!P2 BRA `(.L_x_27) ;  /* 0x000000780034a947 */ /* 0x002fea0003800000 */
.L_x_24:
[----:B-1----:R-:W2:Y:S01]  /*4530*/  LDL R3, [R1] ;  /* 0x0000000001037983 */ /* 0x002ea20000100800 */
[----:B------:R-:W-:Y:S01]  /*4540*/  UIADD3 UR5, UR36, 0x400, URZ ;  /* 0x0000040024057890 */ /* 0x000fe2000fffe03f */
[----:B------:R-:W-:Y:S01]  /*4550*/  WARPGROUP.ARRIVE ;  /* 0x00000000000079c5 */ /* 0x000fe20000000000 */
[----:B------:R-:W-:Y:S01]  /*4560*/  UMOV UR23, 0x40000040 ;  /* 0x4000004000177882 */ /* 0x000fe20000000000 */
[----:B------:R-:W-:Y:S01]  /*4570*/  UMOV UR21, 0x40000040 ;  /* 0x4000004000157882 */ /* 0x000fe20000000000 */
[----:B------:R-:W-:Y:S01]  /*4580*/  USHF.R.U32.HI UR5, URZ, 0x4, UR5 ;  /* 0x000000043f057899 */ /* 0x000fe20008011605 */
[----:B0-----:R-:W-:Y:S02]  /*4590*/  FMNMX.FTZ R2, R24, R14, !PT ;  /* 0x0000000e18027209 */ /* 0x001fe40007810000 */
[----:B------:R-:W0:Y:S01]  /*45a0*/  S2R R19, SR_TID.X ;  /* 0x0000000000137919 */ /* 0x000e220000002100 */
[----:B------:R-:W-:-:S04]  /*45b0*/  ULOP3.LUT UR5, UR5, 0x3fff, URZ, 0xc0, !UPT ;  /* 0x00003fff05057892 */ /* 0x000fc8000f8ec03f */
[----:B------:R-:W-:-:S07]  /*45c0*/  UIMAD UR10, UR4, 0x600, UR5 ;  /* 0x00000600040a78a4 */ /* 0x000fce000f8e0205 */
[----:B------:R-:W-:Y:S01]  /*45d0*/  UMOV UR22, UR10 ;  /* 0x0000000a00167c82 */ /* 0x000fe20008000000 */
[----:B0-----:R-:W-:Y:S02]  /*45e0*/  ISETP.GE.U32.AND P2, PT, R19, 0x180, PT ;  /* 0x000001801300780c */ /* 0x001fe40003f46070 */
[----:B------:R-:W-:Y:S02]  /*45f0*/  SHF.R.U32.HI R19, RZ, 0x7, R19 ;  /* 0x00000007ff137819 */ /* 0x000fe40000011613 */
[----:B--2---:R-:W-:Y:S02]  /*4600*/  R2UR UR7, R3 ;  /* 0x00000000030772ca */ /* 0x004fe400000e0000 */
[----:B------:R-:W-:Y:S02]  /*4610*/  FMNMX.FTZ R3, R25, R2, !PT ;  /* 0x0000000219037209 */ /* 0x000fe40007810000 */
[----:B------:R-:W-:-:S04]  /*4620*/  FMNMX.FTZ R2, R26, R15, !PT ;  /* 0x0000000f1a027209 */ /* 0x000fc80007810000 */
[----:B------:R-:W-:Y:S02]  /*4630*/  FMNMX.FTZ R9, R27, R2, !PT ;  /* 0x000000021b097209 */ /* 0x000fe40007810000 */
[----:B------:R-:W-:Y:S02]  /*4640*/  FMNMX.FTZ R2, R28, R3, !PT ;  /* 0x000000031c027209 */ /* 0x000fe40007810000 */
[----:B------:R-:W-:Y:S01]  /*4650*/  FMNMX.FTZ R8, R30, R9, !PT ;  /* 0x000000091e087209 */ /* 0x000fe20007810000 */
[----:B------:R-:W-:Y:S01]  /*4660*/  UIADD3 UR7, UR7, 0x1e800, URZ ;  /* 0x0001e80007077890 */ /* 0x000fe2000fffe03f */
[----:B------:R-:W-:Y:S02]  /*4670*/  FMNMX.FTZ R3, R29, R2, !PT ;  /* 0x000000021d037209 */ /* 0x000fe40007810000 */
[----:B------:R-:W-:Y:S01]  /*4680*/  FMNMX.FTZ R9, R31, R8, !PT ;  /* 0x000000081f097209 */ /* 0x000fe20007810000 */
[----:B------:R-:W-:Y:S01]  /*4690*/  USHF.R.U32.HI UR7, URZ, 0x4, UR7 ;  /* 0x000000043f077899 */ /* 0x000fe20008011607 */
[----:B------:R-:W-:-:S02]  /*46a0*/  FMNMX.FTZ R2, R32, R3, !PT ;  /* 0x0000000320027209 */ /* 0x000fc40007810000 */
[----:B------:R-:W-:Y:S01]  /*46b0*/  FMNMX.FTZ R8, R34, R9, !PT ;  /* 0x0000000922087209 */ /* 0x000fe20007810000 */
[----:B------:R-:W-:Y:S01]  /*46c0*/  ULOP3.LUT UR7, UR7, 0x3fff, URZ, 0xc0, !UPT ;  /* 0x00003fff07077892 */ /* 0x000fe2000f8ec03f */
[----:B------:R-:W-:Y:S02]  /*46d0*/  FMNMX.FTZ R3, R33, R2, !PT ;  /* 0x0000000221037209 */ /* 0x000fe40007810000 */
[----:B------:R-:W-:Y:S01]  /*46e0*/  FMNMX.FTZ R9, R35, R8, !PT ;  /* 0x0000000823097209 */ /* 0x000fe20007810000 */
[----:B------:R-:W-:Y:S01]  /*46f0*/  ULOP3.LUT UR14, UR7, 0x10000, URZ, 0xfc, !UPT ;  /* 0x00010000070e7892 */ /* 0x000fe2000f8efc3f */
[----:B------:R-:W-:Y:S02]  /*4700*/  FMNMX.FTZ R2, R36, R3, !PT ;  /* 0x0000000324027209 */ /* 0x000fe40007810000 */
[----:B------:R-:W-:Y:S02]  /*4710*/  FMNMX.FTZ R8, R38, R9, !PT ;  /* 0x0000000926087209 */ /* 0x000fe40007810000 */
[----:B------:R-:W-:-:S02]  /*4720*/  FMNMX.FTZ R3, R37, R2, !PT ;  /* 0x0000000225037209 */ /* 0x000fc40007810000 */
[----:B------:R-:W-:Y:S01]  /*4730*/  UMOV UR20, UR14 ;  /* 0x0000000e00147c82 */ /* 0x000fe20008000000 */
[----:B------:R-:W-:Y:S01]  /*4740*/  FMNMX.FTZ R9, R39, R8, !PT ;  /* 0x0000000827097209 */ /* 0x000fe20007810000 */
[----:B------:R-:W-:Y:S01]  /*4750*/  HGMMA.64x64x16.F32.BF16 R120, gdesc[UR20].tnspB, R120, gsb0 ;  /* 0x40e00000147879f0 */ /* 0x000fe20008001878 */
[----:B------:R-:W-:Y:S01]  /*4760*/  UIADD3 UR22, UR10, 0x80, URZ ;  /* 0x000000800a167890 */ /* 0x000fe2000fffe03f */
[----:B------:R-:W-:Y:S01]  /*4770*/  FMNMX.FTZ R2, R40, R3, !PT ;  /* 0x0000000328027209 */ /* 0x000fe20007810000 */
[----:B------:R-:W-:Y:S01]  /*4780*/  UIADD3 UR20, UR14, 0x2, URZ ;  /* 0x000000020e147890 */ /* 0x000fe2000fffe03f */
[----:B------:R-:W-:Y:S01]  /*4790*/  FMNMX.FTZ R8, R42, R9, !PT ;  /* 0x000000092a087209 */ /* 0x000fe20007810000 */
[----:B------:R-:W-:Y:S01]  /*47a0*/  UMOV UR23, 0x40000040 ;  /* 0x4000004000177882 */ /* 0x000fe20000000000 */
[----:B------:R-:W-:Y:S01]  /*47b0*/  UMOV UR21, 0x40000040 ;  /* 0x4000004000157882 */ /* 0x000fe20000000000 */
[----:B------:R-:W-:Y:S02]  /*47c0*/  FMNMX.FTZ R3, R41, R2, !PT ;  /* 0x0000000229037209 */ /* 0x000fe40007810000 */
[----:B------:R-:W-:-:S02]  /*47d0*/  FMNMX.FTZ R9, R43, R8, !PT ;  /* 0x000000082b097209 */ /* 0x000fc40007810000 */
[----:B------:R-:W-:Y:S02]  /*47e0*/  FMNMX.FTZ R2, R44, R3, !PT ;  /* 0x000000032c027209 */ /* 0x000fe40007810000 */
[----:B------:R-:W-:Y:S02]  /*47f0*/  FMNMX.FTZ R8, R46, R9, !PT ;  /* 0x000000092e087209 */ /* 0x000fe40007810000 */
[----:B------:R-:W-:Y:S02]  /*4800*/  FMNMX.FTZ R3, R45, R2, !PT ;  /* 0x000000022d037209 */ /* 0x000fe40007810000 */
[----:B------:R-:W-:Y:S02]  /*4810*/  FMNMX.FTZ R9, R47, R8, !PT ;  /* 0x000000082f097209 */ /* 0x000fe40007810000 */
        /* <DEDUP_REMOVED lines=28> */
[----:B------:R-:W-:Y:S01]  /*49e0*/  FMNMX.FTZ R2, R76, R3, !PT ;  /* 0x000000034c027209 */ /* 0x000fe20007810000 */
[----:B------:R-:W-:Y:S02]  /*49f0*/  WARPGROUP.DEPBAR.LE gsb0, 0x0 ;  /* 0x00008000000079c5 */ /* 0x000fe40000010000 */
[----:B------:R-:W-:Y:S01]  /*4a00*/  WARPGROUP.ARRIVE ;  /* 0x00000000000079c5 */ /* 0x000fe20000000000 */
[----:B------:R-:W-:Y:S02]  /*4a10*/  FMNMX.FTZ R8, R78, R9, !PT ;  /* 0x000000094e087209 */ /* 0x000fe40007810000 */
[----:B------:R-:W-:-:S02]  /*4a20*/  FMNMX.FTZ R3, R77, R2, !PT ;  /* 0x000000024d037209 */ /* 0x000fc40007810000 */
        /* <DEDUP_REMOVED lines=50> */
[----:B------:R-:W0:Y:S01]  /*4d50*/  SHFL.BFLY PT, R2, R3, 0x2, 0x1f ;  /* 0x0c401f0003027f89 */ /* 0x000e2200000e0000 */
[----:B------:R-:W-:Y:S01]  /*4d60*/  UIADD3 UR20, UR14, 0x6, URZ ;  /* 0x000000060e147890 */ /* 0x000fe2000fffe03f */
[----:B------:R-:W-:Y:S01]  /*4d70*/  VIADD R8, R19, 0x9 ;  /* 0x0000000913087836 */ /* 0x000fe20000000000 */
[----:B------:R-:W-:Y:S01]  /*4d80*/  UMOV UR23, 0x40000040 ;  /* 0x4000004000177882 */ /* 0x000fe20000000000 */
[----:B------:R-:W-:Y:S01]  /*4d90*/  UMOV UR21, 0x40000040 ;  /* 0x4000004000157882 */ /* 0x000fe20000000000 */
[----:B------:R-:W1:Y:S01]  /*4da0*/  SHFL.BFLY PT, R9, R10, 0x2, 0x1f ;  /* 0x0c401f000a097f89 */ /* 0x000e6200000e0000 */
[----:B0-----:R-:W-:Y:S02]  /*4db0*/  FMNMX.FTZ R2, R3, R2, !PT ;  /* 0x0000000203027209 */ /* 0x001fe40007810000 */
[----:B------:R-:W0:Y:S01]  /*4dc0*/  LDC R3, c[0x0][0x988] ;  /* 0x00026200ff037b82 */ /* 0x000e220000000800 */
[----:B-1----:R-:W-:-:S02]  /*4dd0*/  FMNMX.FTZ R18, R10, R9, !PT ;  /* 0x000000090a127209 */ /* 0x002fc40007810000 */
[----:B------:R-:W1:Y:S01]  /*4de0*/  SHFL.BFLY PT, R11, R2, 0x1, 0x1f ;  /* 0x0c201f00020b7f89 */ /* 0x000e6200000e0000 */
[----:B------:R-:W-:Y:S02]  /*4df0*/  @!P1 LEA R9, R0, UR36, 0x3 ;  /* 0x0000002400099c11 */ /* 0x000fe4000f8e18ff */
[----:B------:R-:W-:-:S03]  /*4e00*/  SEL R10, R8, 0x9, !P2 ;  /* 0x00000009080a7807 */ /* 0x000fc60005000000 */
[----:B------:R-:W-:-:S05]  /*4e10*/  @!P1 VIADD R9, R9, 0x30840 ;  /* 0x0003084009099836 */ /* 0x000fca0000000000 */
[----:B------:R-:W-:Y:S02]  /*4e20*/  @!P1 PRMT R9, RZ, 0x654, R9 ;  /* 0x00000654ff099816 */ /* 0x000fe40000000009 */
[----:B-1----:R-:W-:Y:S01]  /*4e30*/  FMNMX.FTZ R2, R2, R11, !PT ;  /* 0x0000000b02027209 */ /* 0x002fe20007810000 */
[----:B------:R-:W-:-:S04]  /*4e40*/  IMAD.U32 R11, RZ, RZ, UR4 ;  /* 0x00000004ff0b7e24 */ /* 0x000fc8000f8e00ff */
[CC--:B0-----:R-:W-:Y:S01]  /*4e50*/  FMUL.FTZ R8, R2.reuse, R3.reuse ;  /* 0x0000000302087220 */ /* 0x0c1fe20000410000 */
[----:B------:R-:W-:Y:S01]  /*4e60*/  @!P1 LEA R11, R11, UR36, 0x3 ;  /* 0x000000240b0b9c11 */ /* 0x000fe2000f8e18ff */
[----:B------:R-:W-:Y:S02]  /*4e70*/  FADD.FTZ R14, -R2, R14 ;  /* 0x0000000e020e7221 */ /* 0x000fe40000010100 */
[-CC-:B------:R-:W-:Y:S01]  /*4e80*/  FFMA.FTZ R44, R44, R3.reuse, -R8.reuse ;  /* 0x000000032c2c7223 */ /* 0x180fe20000010808 */
[-CC-:B------:R-:W-:Y:S01]  /*4e90*/  FFMA.FTZ R24, R24, R3.reuse, -R8.reuse ;  /* 0x0000000318187223 */ /* 0x180fe20000010808 */
[-CC-:B------:R-:W-:Y:S01]  /*4ea0*/  FFMA.FTZ R156, R29, R3.reuse, -R8.reuse ;  /* 0x000000031d9c7223 */ /* 0x180fe20000010808 */
[-CC-:B------:R-:W-:Y:S01]  /*4eb0*/  FFMA.FTZ R157, R28, R3.reuse, -R8.reuse ;  /* 0x000000031c9d7223 */ /* 0x180fe20000010808 */
[----:B------:R-:W-:Y:S01]  /*4ec0*/  FFMA.FTZ R25, R25, R3, -R8 ;  /* 0x0000000319197223 */ /* 0x000fe20000010808 */
[----:B------:R-:W0:Y:S01]  /*4ed0*/  MUFU.EX2 R19, R24 ;  /* 0x0000001800137308 */ /* 0x000e220000000800 */
[----:B------:R-:W-:-:S02]  /*4ee0*/  @!P1 VIADD R11, R11, 0x30860 ;  /* 0x000308600b0b9836 */ /* 0x000fc40000000000 */
[-CC-:B------:R-:W-:Y:S01]  /*4ef0*/  FFMA.FTZ R32, R32, R3.reuse, -R8.reuse ;  /* 0x0000000320207223 */ /* 0x180fe20000010808 */
[-CC-:B------:R-:W-:Y:S01]  /*4f00*/  FFMA.FTZ R33, R33, R3.reuse, -R8.reuse ;  /* 0x0000000321217223 */ /* 0x180fe20000010808 */
[-CC-:B------:R-:W-:Y:S01]  /*4f10*/  FFMA.FTZ R36, R36, R3.reuse, -R8.reuse ;  /* 0x0000000324247223 */ /* 0x180fe20000010808 */
[-CC-:B------:R-:W-:Y:S01]  /*4f20*/  FFMA.FTZ R37, R37, R3.reuse, -R8.reuse ;  /* 0x0000000325257223 */ /* 0x180fe20000010808 */
[----:B------:R-:W-:Y:S02]  /*4f30*/  WARPGROUP.DEPBAR.LE gsb0, 0x0 ;  /* 0x00008000000079c5 */ /* 0x000fe40000010000 */
[----:B------:R-:W-:Y:S01]  /*4f40*/  WARPGROUP.ARRIVE ;  /* 0x00000000000079c5 */ /* 0x000fe20000000000 */
[----:B------:R-:W1:Y:S01]  /*4f50*/  MUFU.EX2 R23, R25 ;  /* 0x0000001900177308 */ /* 0x000e620000000800 */
[----:B------:R-:W-:Y:S01]  /*4f60*/  @!P1 PRMT R11, RZ, 0x654, R11 ;  /* 0x00000654ff0b9816 */ /* 0x000fe2000000000b */
[-CC-:B------:R-:W-:Y:S01]  /*4f70*/  FFMA.FTZ R40, R40, R3.reuse, -R8.reuse ;  /* 0x0000000328287223 */ /* 0x180fe20000010808 */
[-CC-:B------:R-:W-:Y:S01]  /*4f80*/  FFMA.FTZ R41, R41, R3.reuse, -R8.reuse ;  /* 0x0000000329297223 */ /* 0x180fe20000010808 */
[-CC-:B------:R-:W-:Y:S01]  /*4f90*/  FFMA.FTZ R45, R45, R3.reuse, -R8.reuse ;  /* 0x000000032d2d7223 */ /* 0x180fe20000010808 */
[----:B------:R-:W-:Y:S01]  /*4fa0*/  HGMMA.64x64x16.F32.BF16 R120, gdesc[UR20].tnspB, R120, gsb0 ;  /* 0x40e00000147879f0 */ /* 0x000fe20008001878 */
[----:B------:R-:W-:Y:S01]  /*4fb0*/  UIADD3 UR22, UR10, 0x200, URZ ;  /* 0x000002000a167890 */ /* 0x000fe2000fffe03f */
[-CC-:B------:R-:W-:Y:S01]  /*4fc0*/  FFMA.FTZ R48, R48, R3.reuse, -R8.reuse ;  /* 0x0000000330307223 */ /* 0x180fe20000010808 */
[----:B------:R-:W-:Y:S01]  /*4fd0*/  UIADD3 UR20, UR14, 0x600, URZ ;  /* 0x000006000e147890 */ /* 0x000fe2000fffe03f */
[----:B0-----:R-:W-:Y:S01]  /*4fe0*/  IMAD.MOV.U32 R29, RZ, RZ, R19 ;  /* 0x000000ffff1d7224 */ /* 0x001fe200078e0013 */
[----:B------:R-:W-:Y:S01]  /*4ff0*/  UMOV UR23, 0x40000040 ;  /* 0x4000004000177882 */ /* 0x000fe20000000000 */
[----:B------:R-:W-:Y:S01]  /*5000*/  UMOV UR21, 0x40000040 ;  /* 0x4000004000157882 */ /* 0x000fe20000000000 */
[----:B------:R-:W-:Y:S01]  /*5010*/  MUFU.EX2 R157, R157 ;  /* 0x0000009d009d7308 */ /* 0x000fe20000000800 */
[-CC-:B------:R-:W-:Y:S01]  /*5020*/  FFMA.FTZ R49, R49, R3.reuse, -R8.reuse ;  /* 0x0000000331317223 */ /* 0x180fe20000010808 */
[-CC-:B------:R-:W-:Y:S01]  /*5030*/  FFMA.FTZ R52, R52, R3.reuse, -R8.reuse ;  /* 0x0000000334347223 */ /* 0x180fe20000010808 */
[-CC-:B------:R-:W-:Y:S01]  /*5040*/  FFMA.FTZ R53, R53, R3.reuse, -R8.reuse ;  /* 0x0000000335357223 */ /* 0x180fe20000010808 */
[-CC-:B------:R-:W-:Y:S01]  /*5050*/  FFMA.FTZ R56, R56, R3.reuse, -R8.reuse ;  /* 0x0000000338387223 */ /* 0x180fe20000010808 */
[-CC-:B------:R-:W-:Y:S01]  /*5060*/  FFMA.FTZ R57, R57, R3.reuse, -R8.reuse ;  /* 0x0000000339397223 */ /* 0x180fe20000010808 */
[-CC-:B------:R-:W-:Y:S01]  /*5070*/  FFMA.FTZ R60, R60, R3.reuse, -R8.reuse ;  /* 0x000000033c3c7223 */ /* 0x180fe20000010808 */
[-CC-:B------:R-:W-:Y:S01]  /*5080*/  FFMA.FTZ R61, R61, R3.reuse, -R8.reuse ;  /* 0x000000033d3d7223 */ /* 0x180fe20000010808 */
[----:B------:R-:W0:Y:S01]  /*5090*/  MUFU.EX2 R156, R156 ;  /* 0x0000009c009c7308 */ /* 0x000e220000000800 */
[-CC-:B------:R-:W-:Y:S01]  /*50a0*/  FFMA.FTZ R64, R64, R3.reuse, -R8.reuse ;  /* 0x0000000340407223 */ /* 0x180fe20000010808 */
        /* <DEDUP_REMOVED lines=26> */
[----:B------:R-:W-:Y:S01]  /*5250*/  FFMA.FTZ R117, R117, R3, -R8 ;  /* 0x0000000375757223 */ /* 0x000fe20000010808 */
[----:B-1----:R-:W-:Y:S01]  /*5260*/  F2FP.BF16.F32.PACK_AB R8, R23, R29 ;  /* 0x0000001d1708723e */ /* 0x002fe200000010ff */
[----:B------:R-:W-:Y:S01]  /*5270*/  FMUL.FTZ R14, R14, R3 ;  /* 0x000000030e0e7220 */ /* 0x000fe20000410000 */
[----:B------:R1:W-:Y:S08]  /*5280*/  MUFU.EX2 R28, R48 ;  /* 0x00000030001c7308 */ /* 0x0003f00000000800 */
[----:B------:R-:W-:Y:S08]  /*5290*/  MUFU.EX2 R32, R32 ;  /* 0x0000002000207308 */ /* 0x000ff00000000800 */
[----:B------:R-:W-:Y:S08]  /*52a0*/  MUFU.EX2 R33, R33 ;  /* 0x0000002100217308 */ /* 0x000ff00000000800 */
[----:B------:R-:W-:Y:S01]  /*52b0*/  MUFU.EX2 R22, R36 ;  /* 0x0000002400167308 */ /* 0x000fe20000000800 */
[----:B------:R-:W-:-:S02]  /*52c0*/  WARPGROUP.DEPBAR.LE gsb0, 0x0 ;  /* 0x00008000000079c5 */ /* 0x000fc40000010000 */
[----:B------:R-:W-:-:S05]  /*52d0*/  WARPGROUP.ARRIVE ;  /* 0x00000000000079c5 */ /* 0x000fca0000000000 */
[----:B------:R-:W-:Y:S01]  /*52e0*/  MUFU.EX2 R37, R37 ;  /* 0x0000002500257308 */ /* 0x000fe20000000800 */
[----:B------:R-:W-:Y:S01]  /*52f0*/  HGMMA.64x64x16.F32.BF16 R120, gdesc[UR20].tnspB, R120, gsb0 ;  /* 0x40e00000147879f0 */ /* 0x000fe20008001878 */
[----:B------:R-:W-:Y:S02]  /*5300*/  UIADD3 UR22, UR10, 0x280, URZ ;  /* 0x000002800a167890 */ /* 0x000fe4000fffe03f */
[----:B------:R-:W-:-:S04]  /*5310*/  UIADD3 UR20, UR14, 0x602, URZ ;  /* 0x000006020e147890 */ /* 0x000fc8000fffe03f */
[----:B------:R-:W-:Y:S01]  /*5320*/  MUFU.EX2 R24, R40 ;  /* 0x0000002800187308 */ /* 0x000fe20000000800 */
[----:B------:R-:W-:Y:S01]  /*5330*/  UMOV UR23, 0x40000040 ;  /* 0x4000004000177882 */ /* 0x000fe20000000000 */
[----:B------:R-:W-:-:S06]  /*5340*/  UMOV UR21, 0x40000040 ;  /* 0x4000004000157882 */ /* 0x000fcc0000000000 */
[----:B------:R-:W-:Y:S08]  /*5350*/  MUFU.EX2 R41, R41 ;  /* 0x0000002900297308 */ /* 0x000ff00000000800 */
[----:B------:R-:W-:Y:S08]  /*5360*/  MUFU.EX2 R45, R45 ;  /* 0x0000002d002d7308 */ /* 0x000ff00000000800 */
[----:B------:R-:W-:Y:S08]  /*5370*/  MUFU.EX2 R49, R49 ;  /* 0x0000003100317308 */ /* 0x000ff00000000800 */
[----:B------:R-:W-:Y:S08]  /*5380*/  MUFU.EX2 R53, R53 ;  /* 0x0000003500357308 */ /* 0x000ff00000000800 */
[----:B------:R-:W-:Y:S08]  /*5390*/  MUFU.EX2 R56, R56 ;  /* 0x0000003800387308 */ /* 0x000ff00000000800 */
        /* <DEDUP_REMOVED lines=51> */
[----:B------:R-:W-:Y:S01]  /*56d0*/  MUFU.EX2 R117, R117 ;  /* 0x0000007500757308 */ /* 0x000fe20000000800 */
[----:B------:R-:W-:-:S02]  /*56e0*/  WARPGROUP.DEPBAR.LE gsb0, 0x0 ;  /* 0x00008000000079c5 */ /* 0x000fc40000010000 */
[----:B------:R-:W-:-:S06]  /*56f0*/  WARPGROUP.ARRIVE ;  /* 0x00000000000079c5 */ /* 0x000fcc0000000000 */
[----:B------:R-:W-:Y:S01]  /*5700*/  HGMMA.64x64x16.F32.BF16 R120, gdesc[UR20].tnspB, R120, gsb0 ;  /* 0x40e00000147879f0 */ /* 0x000fe20008001878 */
[----:B------:R-:W-:Y:S02]  /*5710*/  UIADD3 UR22, UR10, 0x480, URZ ;  /* 0x000004800a167890 */ /* 0x000fe4000fffe03f */
[----:B------:R-:W-:Y:S01]  /*5720*/  UIADD3 UR20, UR14, 0xc02, URZ ;  /* 0x00000c020e147890 */ /* 0x000fe2000fffe03f */
[----:B------:R-:W-:Y:S01]  /*5730*/  UMOV UR23, 0x40000040 ;  /* 0x4000004000177882 */ /* 0x000fe20000000000 */
[----:B------:R-:W-:Y:S01]  /*5740*/  UMOV UR21, 0x40000040 ;  /* 0x4000004000157882 */ /* 0x000fe20000000000 */
[----:B------:R-:W-:Y:S02]  /*5750*/  WARPGROUP.DEPBAR.LE gsb0, 0x0 ;  /* 0x00008000000079c5 */ /* 0x000fe40000010000 */
        /* <DEDUP_REMOVED lines=15> */
[----:B------:R-:W-:Y:S03]  /*5850*/  HGMMA.64x64x16.F32.BF16 R120, gdesc[UR20].tnspB, R120, gsb0 ;  /* 0x40e00000147879f0 */ /* 0x000fe60008001878 */
[----:B------:R-:W-:Y:S02]  /*5860*/  WARPGROUP.DEPBAR.LE gsb0, 0x0 ;  /* 0x00008000000079c5 */ /* 0x000fe40000010000 */
[----:B------:R0:W-:Y:S06]  /*5870*/  BAR.ARV R10, 0x100 ;  /* 0x0004000a0000751d */ /* 0x0001ec0000002000 */
[----:B------:R2:W-:Y:S01]  /*5880*/  @!P1 SYNCS.ARRIVE.TRANS64.RED.A1T0 RZ, [R9+URZ], RZ ;  /* 0x000000ff09ff99a7 */ /* 0x0005e2000810043f */
[----:B0-----:R-:W-:Y:S01]  /*5890*/  F2FP.BF16.F32.PACK_AB R10, R156, R157 ;  /* 0x0000009d9c0a723e */ /* 0x001fe200000010ff */
[----:B--2---:R-:W0:Y:S01]  /*58a0*/  SHFL.BFLY PT, R9, R18, 0x1, 0x1f ;  /* 0x0c201f0012097f89 */ /* 0x004e2200000e0000 */
[----:B------:R2:W-:Y:S01]  /*58b0*/  @!P1 SYNCS.ARRIVE.TRANS64.RED.A1T0 RZ, [R11+URZ], RZ ;  /* 0x000000ff0bff99a7 */ /* 0x0005e2000810043f */
[----:B0-----:R-:W-:-:S05]  /*58c0*/  FMNMX.FTZ R18, R18, R9, !PT ;  /* 0x0000000912127209 */ /* 0x001fca0007810000 */
[----:B------:R-:W-:-:S04]  /*58d0*/  FMUL.FTZ R20, R18, R3 ;  /* 0x0000000312147220 */ /* 0x000fc80000410000 */
[-CC-:B------:R-:W-:Y:S01]  /*58e0*/  FFMA.FTZ R155, R26, R3.reuse, -R20.reuse ;  /* 0x000000031a9b7223 */ /* 0x180fe20000010814 */
[-CC-:B------:R-:W-:Y:S01]  /*58f0*/  FFMA.FTZ R154, R27, R3.reuse, -R20.reuse ;  /* 0x000000031b9a7223 */ /* 0x180fe20000010814 */
[----:B------:R0:W-:Y:S01]  /*5900*/  MUFU.EX2 R26, R44 ;  /* 0x0000002c001a7308 */ /* 0x0001e20000000800 */
[-CC-:B------:R-:W-:Y:S01]  /*5910*/  FFMA.FTZ R21, R30, R3.reuse, -R20.reuse ;  /* 0x000000031e157223 */ /* 0x180fe20000010814 */
[-CC-:B------:R-:W-:Y:S01]  /*5920*/  FFMA.FTZ R19, R31, R3.reuse, -R20.reuse ;  /* 0x000000031f137223 */ /* 0x180fe20000010814 */
[-CC-:B-1----:R-:W-:Y:S01]  /*5930*/  FFMA.FTZ R48, R35, R3.reuse, -R20.reuse ;  /* 0x0000000323307223 */ /* 0x182fe20000010814 */
[-CC-:B------:R-:W-:Y:S01]  /*5940*/  FFMA.FTZ R35, R43, R3.reuse, -R20.reuse ;  /* 0x000000032b237223 */ /* 0x180fe20000010814 */
[----:B------:R-:W-:Y:S02]  /*5950*/  IMAD.MOV.U32 R43, RZ, RZ, R29 ;  /* 0x000000ffff2b7224 */ /* 0x000fe400078e001d */
[-CC-:B------:R-:W-:Y:S01]  /*5960*/  FFMA.FTZ R27, R46, R3.reuse, -R20.reuse ;  /* 0x000000032e1b7223 */ /* 0x180fe20000010814 */
[-CC-:B------:R-:W-:Y:S01]  /*5970*/  FFMA.FTZ R25, R42, R3.reuse, -R20.reuse ;  /* 0x000000032a197223 */ /* 0x180fe20000010814 */
[----:B------:R-:W-:Y:S01]  /*5980*/  MUFU.EX2 R155, R155 ;  /* 0x0000009b009b7308 */ /* 0x000fe20000000800 */
[-CC-:B0-----:R-:W-:Y:S01]  /*5990*/  FFMA.FTZ R44, R39, R3.reuse, -R20.reuse ;  /* 0x00000003272c7223 */ /* 0x181fe20000010814 */
[-CC-:B------:R-:W-:Y:S01]  /*59a0*/  FFMA.FTZ R39, R59, R3.reuse, -R20.reuse ;  /* 0x000000033b277223 */ /* 0x180fe20000010814 */
[-CC-:B------:R-:W-:Y:S01]  /*59b0*/  FFMA.FTZ R59, R62, R3.reuse, -R20.reuse ;  /* 0x000000033e3b7223 */ /* 0x180fe20000010814 */
[-CC-:B------:R-:W-:Y:S01]  /*59c0*/  FFMA.FTZ R40, R47, R3.reuse, -R20.reuse ;  /* 0x000000032f287223 */ /* 0x180fe20000010814 */
[----:B------:R-:W3:Y:S01]  /*59d0*/  LDL R62, [R1+0x8] ;  /* 0x00000800013e7983 */ /* 0x000ee20000100800 */
[-CC-:B------:R-:W-:Y:S01]  /*59e0*/  FFMA.FTZ R31, R54, R3.reuse, -R20.reuse ;  /* 0x00000003361f7223 */ /* 0x180fe20000010814 */
[-CC-:B------:R-:W-:Y:S01]  /*59f0*/  FFMA.FTZ R29, R50, R3.reuse, -R20.reuse ;  /* 0x00000003321d7223 */ /* 0x180fe20000010814 */
[----:B------:R-:W0:Y:S01]  /*5a00*/  MUFU.EX2 R154, R154 ;  /* 0x0000009a009a7308 */ /* 0x000e220000000800 */
[-CC-:B------:R-:W-:Y:S01]  /*5a10*/  FFMA.FTZ R42, R51, R3.reuse, -R20.reuse ;  /* 0x00000003332a7223 */ /* 0x180fe20000010814 */
[-CC-:B------:R-:W-:Y:S01]  /*5a20*/  FFMA.FTZ R36, R71, R3.reuse, -R20.reuse ;  /* 0x0000000347247223 */ /* 0x180fe20000010814 */
[----:B------:R-:W-:-:S05]  /*5a30*/  FFMA.FTZ R74, R74, R3, -R20 ;  /* 0x000000034a4a7223 */ /* 0x000fca0000010814 */
[----:B------:R-:W-:Y:S08]  /*5a40*/  MUFU.EX2 R21, R21 ;  /* 0x0000001500157308 */ /* 0x000ff00000000800 */
[----:B------:R-:W2:Y:S01]  /*5a50*/  MUFU.EX2 R19, R19 ;  /* 0x0000001300137308 */ /* 0x000ea20000000800 */
[----:B0-----:R-:W-:-:S07]  /*5a60*/  F2FP.BF16.F32.PACK_AB R9, R154, R155 ;  /* 0x0000009b9a09723e */ /* 0x001fce00000010ff */
[----:B------:R0:W-:Y:S08]  /*5a70*/  MUFU.EX2 R30, R52 ;  /* 0x00000034001e7308 */ /* 0x0001f00000000800 */
[----:B------:R-:W-:Y:S01]  /*5a80*/  MUFU.EX2 R48, R48 ;  /* 0x0000003000307308 */ /* 0x000fe20000000800 */
[----:B--2---:R-:W-:Y:S01]  /*5a90*/  F2FP.BF16.F32.PACK_AB R11, R19, R21 ;  /* 0x00000015130b723e */ /* 0x004fe200000010ff */
[----:B0-----:R-:W-:-:S02]  /*5aa0*/  IMAD.MOV.U32 R52, RZ, RZ, R23 ;  /* 0x000000ffff347224 */ /* 0x001fc400078e0017 */
[-CC-:B------:R-:W-:Y:S01]  /*5ab0*/  FFMA.FTZ R23, R38, R3.reuse, -R20.reuse ;  /* 0x0000000326177223 */ /* 0x180fe20000010814 */
[-CC-:B------:R-:W-:Y:S01]  /*5ac0*/  FFMA.FTZ R38, R63, R3.reuse, -R20.reuse ;  /* 0x000000033f267223 */ /* 0x180fe20000010814 */
[----:B------:R0:W-:Y:S02]  /*5ad0*/  STSM.16.M88.4 [R4+0x1e800], R8 ;  /* 0x01e8000804007844 */ /* 0x0001e40000000200 */
[----:B------:R-:W-:Y:S08]  /*5ae0*/  MUFU.EX2 R44, R44 ;  /* 0x0000002c002c7308 */ /* 0x000ff00000000800 */
[----:B------:R-:W-:Y:S01]  /*5af0*/  MUFU.EX2 R23, R23 ;  /* 0x0000001700177308 */ /* 0x000fe20000000800 */
[----:B0-----:R-:W-:Y:S01]  /*5b00*/  FADD.FTZ R10, -R18, R15 ;  /* 0x0000000f120a7221 */ /* 0x001fe20000010100 */
[----:B------:R-:W-:-:S06]  /*5b10*/  FFMA.FTZ R15, R55, R3, -R20 ;  /* 0x00000003370f7223 */ /* 0x000fcc0000010814 */
[----:B------:R-:W0:Y:S01]  /*5b20*/  MUFU.EX2 R8, R14 ;  /* 0x0000000e00087308 */ /* 0x000e220000000800 */
[-CC-:B------:R-:W-:Y:S01]  /*5b30*/  FFMA.FTZ R11, R58, R3.reuse, -R20.reuse ;  /* 0x000000033a0b7223 */ /* 0x180fe20000010814 */
[-C--:B------:R-:W-:Y:S01]  /*5b40*/  FMUL.FTZ R9, R10, R3.reuse ;  /* 0x000000030a097220 */ /* 0x080fe20000410000 */
[-CC-:B------:R-:W-:Y:S01]  /*5b50*/  FFMA.FTZ R10, R34, R3.reuse, -R20.reuse ;  /* 0x00000003220a7223 */ /* 0x180fe20000010814 */
[----:B------:R-:W-:-:S04]  /*5b60*/  FFMA.FTZ R34, R67, R3, -R20 ;  /* 0x0000000343227223 */ /* 0x000fc80000010814 */
[----:B------:R-:W-:Y:S08]  /*5b70*/  MUFU.EX2 R25, R25 ;  /* 0x0000001900197308 */ /* 0x000ff00000000800 */
[----:B------:R-:W-:Y:S01]  /*5b80*/  MUFU.EX2 R35, R35 ;  /* 0x0000002300237308 */ /* 0x000fe20000000800 */
[----:B0-----:R-:W-:-:S07]  /*5b90*/  FFMA.FTZ R43, R8, R17, R43 ;  /* 0x00000011082b7223 */ /* 0x001fce000001002b */
[----:B------:R-:W-:Y:S01]  /*5ba0*/  MUFU.EX2 R27, R27 ;  /* 0x0000001b001b7308 */ /* 0x000fe20000000800 */
[----:B------:R-:W-:-:S07]  /*5bb0*/  FADD.FTZ R46, R52, R43 ;  /* 0x0000002b342e7221 */ /* 0x000fce0000010000 */
[----:B------:R-:W-:Y:S08]  /*5bc0*/  MUFU.EX2 R40, R40 ;  /* 0x0000002800287308 */ /* 0x000ff00000000800 */
[----:B------:R-:W-:Y:S08]  /*5bd0*/  MUFU.EX2 R29, R29 ;  /* 0x0000001d001d7308 */ /* 0x000ff00000000800 */
[----:B------:R-:W-:Y:S01]  /*5be0*/  MUFU.EX2 R31, R31 ;  /* 0x0000001f001f7308 */ /* 0x000fe20000000800 */
[-CC-:B------:R-:W-:Y:S01]  /*5bf0*/  FFMA.FTZ R51, R91, R3.reuse, -R20.reuse ;  /* 0x000000035b337223 */ /* 0x180fe20000010814 */
[----:B------:R-:W-:-:S06]  /*5c00*/  FFMA.FTZ R14, R66, R3, -R20 ;  /* 0x00000003420e7223 */ /* 0x000fcc0000010814 */
[----:B------:R-:W0:Y:S08]  /*5c10*/  MUFU.EX2 R9, R9 ;  /* 0x0000000900097308 */ /* 0x000e300000000800 */
[----:B------:R-:W1:Y:S01]  /*5c20*/  MUFU.EX2 R10, R10 ;  /* 0x0000000a000a7308 */ /* 0x000e620000000800 */
[----:B------:R-:W-:Y:S01]  /*5c30*/  FADD.FTZ R157, R157, R46 ;  /* 0x0000002e9d9d7221 */ /* 0x000fe20000010000 */
[----:B------:R-:W-:-:S06]  /*5c40*/  FFMA.FTZ R67, R70, R3, -R20 ;  /* 0x0000000346437223 */ /* 0x000fcc0000010814 */
[----:B------:R-:W2:Y:S01]  /*5c50*/  MUFU.EX2 R42, R42 ;  /* 0x0000002a002a7308 */ /* 0x000ea20000000800 */
[----:B0-----:R-:W-:Y:S01]  /*5c60*/  FFMA.FTZ R155, R9, R16, R155 ;  /* 0x00000010099b7223 */ /* 0x001fe2000001009b */
[----:B------:R-:W-:Y:S01]  /*5c70*/  FADD.FTZ R157, R156, R157 ;  /* 0x0000009d9c9d7221 */ /* 0x000fe20000010000 */
[----:B------:R-:W-:Y:S02]  /*5c80*/  FFMA.FTZ R16, R75, R3, -R20 ;  /* 0x000000034b107223 */ /* 0x000fe40000010814 */
[----:B------:R-:W-:-:S03]  /*5c90*/  FADD.FTZ R154, R154, R155 ;  /* 0x0000009b9a9a7221 */ /* 0x000fc60000010000 */
[----:B------:R-:W0:Y:S01]  /*5ca0*/  MUFU.EX2 R15, R15 ;  /* 0x0000000f000f7308 */ /* 0x000e220000000800 */
[----:B------:R-:W-:Y:S01]  /*5cb0*/  FADD.FTZ R154, R21, R154 ;  /* 0x0000009a159a7221 */ /* 0x000fe20000010000 */
[----:B------:R-:W-:-:S03]  /*5cc0*/  FADD.FTZ R52, R32, R157 ;  /* 0x0000009d20347221 */ /* 0x000fc60000010000 */
[----:B------:R-:W-:Y:S01]  /*5cd0*/  FADD.FTZ R21, R19, R154 ;  /* 0x0000009a13157221 */ /* 0x000fe20000010000 */
[----:B------:R-:W-:Y:S02]  /*5ce0*/  FADD.FTZ R55, R33, R52 ;  /* 0x0000003421377221 */ /* 0x000fe40000010000 */
[----:B------:R-:W4:Y:S01]  /*5cf0*/  MUFU.EX2 R11, R11 ;  /* 0x0000000b000b7308 */ /* 0x000f220000000800 */
[----:B-1----:R-:W-:Y:S01]  /*5d00*/  FADD.FTZ R21, R10, R21 ;  /* 0x000000150a157221 */ /* 0x002fe20000010000 */
[----:B------:R-:W-:-:S03]  /*5d10*/  FADD.FTZ R54, R22, R55 ;  /* 0x0000003716367221 */ /* 0x000fc60000010000 */
[----:B------:R-:W-:Y:S01]  /*5d20*/  FADD.FTZ R52, R48, R21 ;  /* 0x0000001530347221 */ /* 0x000fe20000010000 */
[----:B------:R-:W-:Y:S02]  /*5d30*/  FADD.FTZ R55, R37, R54 ;  /* 0x0000003625377221 */ /* 0x000fe40000010000 */
[----:B------:R-:W1:Y:S01]  /*5d40*/  MUFU.EX2 R39, R39 ;  /* 0x0000002700277308 */ /* 0x000e620000000800 */
[----:B------:R-:W-:Y:S01]  /*5d50*/  FADD.FTZ R21, R23, R52 ;  /* 0x0000003417157221 */ /* 0x000fe20000010000 */
[----:B------:R-:W-:-:S03]  /*5d60*/  FADD.FTZ R54, R24, R55 ;  /* 0x0000003718367221 */ /* 0x000fc60000010000 */
[----:B------:R-:W-:Y:S01]  /*5d70*/  FADD.FTZ R52, R44, R21 ;  /* 0x000000152c347221 */ /* 0x000fe20000010000 */
[----:B------:R-:W-:Y:S01]  /*5d80*/  FADD.FTZ R21, R41, R54 ;  /* 0x0000003629157221 */ /* 0x000fe20000010000 */
[----:B------:R-:W-:Y:S01]  /*5d90*/  FFMA.FTZ R46, R83, R3, -R20 ;  /* 0x00000003532e7223 */ /* 0x000fe20000010814 */
[----:B------:R-:W5:Y:S01]  /*5da0*/  MUFU.EX2 R59, R59 ;  /* 0x0000003b003b7308 */ /* 0x000f620000000800 */
[----:B------:R-:W-:Y:S01]  /*5db0*/  FADD.FTZ R52, R25, R52 ;  /* 0x0000003419347221 */ /* 0x000fe20000010000 */
[----:B------:R-:W-:-:S03]  /*5dc0*/  FADD.FTZ R54, R26, R21 ;  /* 0x000000151a367221 */ /* 0x000fc60000010000 */
[----:B------:R-:W-:Y:S01]  /*5dd0*/  FADD.FTZ R52, R35, R52 ;  /* 0x0000003423347221 */ /* 0x000fe20000010000 */
[----:B------:R-:W-:Y:S01]  /*5de0*/  FADD.FTZ R55, R45, R54 ;  /* 0x000000362d377221 */ /* 0x000fe20000010000 */
[-CC-:B------:R-:W-:Y:S01]  /*5df0*/  FFMA.FTZ R43, R79, R3.reuse, -R20.reuse ;  /* 0x000000034f2b7223 */ /* 0x180fe20000010814 */
[-C--:B------:R-:W-:Y:S01]  /*5e00*/  FFMA.FTZ R47, R87, R3.reuse, -R20 ;  /* 0x00000003572f7223 */ /* 0x080fe20000010814 */
        /* <DEDUP_REMOVED lines=11> */
[-CC-:B------:R-:W-:Y:S01]  /*5ec0*/  FFMA.FTZ R102, R102, R3.reuse, -R20.reuse ;  /* 0x0000000366667223 */ /* 0x180fe20000010814 */
[----:B--2---:R-:W-:Y:S01]  /*5ed0*/  FADD.FTZ R52, R42, R21 ;  /* 0x000000152a347221 */ /* 0x004fe20000010000 */
[-CC-:B------:R-:W-:Y:S01]  /*5ee0*/  FFMA.FTZ R75, R78, R3.reuse, -R20.reuse ;  /* 0x000000034e4b7223 */ /* 0x180fe20000010814 */
[-CC-:B------:R-:W-:Y:S01]  /*5ef0*/  FFMA.FTZ R19, R82, R3.reuse, -R20.reuse ;  /* 0x0000000352137223 */ /* 0x180fe20000010814 */
[-C--:B------:R-:W-:Y:S01]  /*5f00*/  FFMA.FTZ R83, R86, R3.reuse, -R20 ;  /* 0x0000000356537223 */ /* 0x080fe20000010814 */
[----:B------:R-:W-:Y:S01]  /*5f10*/  FADD.FTZ R52, R31, R52 ;  /* 0x000000341f347221 */ /* 0x000fe20000010000 */
        /* <DEDUP_REMOVED lines=9> */
[----:B------:R-:W-:Y:S01]  /*5fb0*/  F2FP.BF16.F32.PACK_AB R20, R33, R32 ;  /* 0x000000202114723e */ /* 0x000fe200000010ff */
[----:B------:R-:W2:Y:S01]  /*5fc0*/  MUFU.EX2 R38, R38 ;  /* 0x0000002600267308 */ /* 0x000ea20000000800 */
[----:B------:R-:W-:Y:S01]  /*5fd0*/  FADD.FTZ R33, R53, R54 ;  /* 0x0000003635217221 */ /* 0x000fe20000010000 */
[----:B0-----:R-:W-:Y:S01]  /*5fe0*/  FADD.FTZ R52, R15, R52 ;  /* 0x000000340f347221 */ /* 0x001fe20000010000 */
[----:B------:R-:W-:-:S02]  /*5ff0*/  F2FP.BF16.F32.PACK_AB R21, R48, R10 ;  /* 0x0000000a3015723e */ /* 0x000fc400000010ff */
[----:B------:R-:W-:Y:S01]  /*6000*/  FADD.FTZ R10, R56, R33 ;  /* 0x00000021380a7221 */ /* 0x000fe20000010000 */
[----:B----4-:R-:W-:Y:S02]  /*6010*/  FADD.FTZ R52, R11, R52 ;  /* 0x000000340b347221 */ /* 0x010fe40000010000 */
[----:B------:R-:W0:Y:S01]  /*6020*/  MUFU.EX2 R14, R14 ;  /* 0x0000000e000e7308 */ /* 0x000e220000000800 */
[----:B------:R-:W-:Y:S01]  /*6030*/  FADD.FTZ R33, R57, R10 ;  /* 0x0000000a39217221 */ /* 0x000fe20000010000 */
[----:B-1----:R-:W-:-:S06]  /*6040*/  FADD.FTZ R52, R39, R52 ;  /* 0x0000003427347221 */ /* 0x002fcc0000010000 */
[----:B------:R-:W1:Y:S01]  /*6050*/  MUFU.EX2 R34, R34 ;  /* 0x0000002200227308 */ /* 0x000e620000000800 */
[----:B------:R-:W-:Y:S01]  /*6060*/  FADD.FTZ R10, R60, R33 ;  /* 0x000000213c0a7221 */ /* 0x000fe20000010000 */
[----:B-----5:R-:W-:Y:S01]  /*6070*/  FADD.FTZ R33, R59, R52 ;  /* 0x000000343b217221 */ /* 0x020fe20000010000 */
[----:B------:R-:W-:-:S05]  /*6080*/  F2FP.BF16.F32.PACK_AB R25, R35, R25 ;  /* 0x000000192319723e */ /* 0x000fca00000010ff */
[----:B------:R-:W4:Y:S01]  /*6090*/  MUFU.EX2 R67, R67 ;  /* 0x0000004300437308 */ /* 0x000f220000000800 */
[----:B------:R-:W-:Y:S01]  /*60a0*/  FADD.FTZ R35, R61, R10 ;  /* 0x0000000a3d237221 */ /* 0x000fe20000010000 */
[----:B--2---:R-:W-:-:S06]  /*60b0*/  FADD.FTZ R33, R38, R33 ;  /* 0x0000002126217221 */ /* 0x004fcc0000010000 */
[----:B------:R-:W2:Y:S01]  /*60c0*/  MUFU.EX2 R36, R36 ;  /* 0x0000002400247308 */ /* 0x000ea20000000800 */
[----:B------:R-:W-:Y:S01]  /*60d0*/  FADD.FTZ R10, R64, R35 ;  /* 0x00000023400a7221 */ /* 0x000fe20000010000 */
[----:B0-----:R-:W-:-:S06]  /*60e0*/  FADD.FTZ R33, R14, R33 ;  /* 0x000000210e217221 */ /* 0x001fcc0000010000 */
[----:B------:R-:W0:Y:S01]  /*60f0*/  MUFU.EX2 R17, R74 ;  /* 0x0000004a00117308 */ /* 0x000e220000000800 */
[----:B------:R-:W-:Y:S01]  /*6100*/  FADD.FTZ R35, R65, R10 ;  /* 0x0000000a41237221 */ /* 0x000fe20000010000 */
[----:B-1----:R-:W-:Y:S01]  /*6110*/  FADD.FTZ R10, R34, R33 ;  /* 0x00000021220a7221 */ /* 0x002fe20000010000 */
[----:B------:R-:W-:-:S05]  /*6120*/  F2FP.BF16.F32.PACK_AB R31, R15, R31 ;  /* 0x0000001f0f1f723e */ /* 0x000fca00000010ff */
[----:B------:R-:W1:Y:S01]  /*6130*/  MUFU.EX2 R16, R16 ;  /* 0x0000001000107308 */ /* 0x000e620000000800 */
[----:B------:R-:W-:Y:S01]  /*6140*/  FADD.FTZ R32, R68, R35 ;  /* 0x0000002344207221 */ /* 0x000fe20000010000 */
[----:B----4-:R-:W-:-:S06]  /*6150*/  FADD.FTZ R15, R67, R10 ;  /* 0x0000000a430f7221 */ /* 0x010fcc0000010000 */
[----:B------:R-:W4:Y:S01]  /*6160*/  MUFU.EX2 R75, R75 ;  /* 0x0000004b004b7308 */ /* 0x000f220000000800 */
[----:B------:R-:W-:Y:S01]  /*6170*/  FADD.FTZ R33, R69, R32 ;  /* 0x0000002045217221 */ /* 0x000fe20000010000 */
[----:B--2---:R-:W-:-:S06]  /*6180*/  FADD.FTZ R10, R36, R15 ;  /* 0x0000000f240a7221 */ /* 0x004fcc0000010000 */
[----:B------:R-:W2:Y:S01]  /*6190*/  MUFU.EX2 R43, R43 ;  /* 0x0000002b002b7308 */ /* 0x000ea20000000800 */
[----:B------:R-:W-:Y:S01]  /*61a0*/  FADD.FTZ R32, R72, R33 ;  /* 0x0000002148207221 */ /* 0x000fe20000010000 */
[----:B0-----:R-:W-:Y:S01]  /*61b0*/  FADD.FTZ R15, R17, R10 ;  /* 0x0000000a110f7221 */ /* 0x001fe20000010000 */
[----:B------:R-:W-:Y:S02]  /*61c0*/  F2FP.BF16.F32.PACK_AB R22, R37, R22 ;  /* 0x000000162516723e */ /* 0x000fe400000010ff */
[----:B------:R-:W-:-:S03]  /*61d0*/  F2FP.BF16.F32.PACK_AB R23, R44, R23 ;  /* 0x000000172c17723e */ /* 0x000fc600000010ff */
[----:B------:R-:W0:Y:S01]  /*61e0*/  MUFU.EX2 R19, R19 ;  /* 0x0000001300137308 */ /* 0x000e220000000800 */
[----:B------:R-:W-:Y:S02]  /*61f0*/  F2FP.BF16.F32.PACK_AB R56, R57, R56 ;  /* 0x000000383938723e */ /* 0x000fe400000010ff */
[----:B------:R-:W-:Y:S01]  /*6200*/  F2FP.BF16.F32.PACK_AB R57, R39, R11 ;  /* 0x0000000b2739723e */ /* 0x000fe200000010ff */
[----:B------:R-:W-:Y:S01]  /*6210*/  FADD.FTZ R11, R73, R32 ;  /* 0x00000020490b7221 */ /* 0x000fe20000010000 */
[----:B-1----:R-:W-:-:S03]  /*6220*/  FADD.FTZ R10, R16, R15 ;  /* 0x0000000f100a7221 */ /* 0x002fc60000010000 */
[----:B------:R-:W1:Y:S01]  /*6230*/  MUFU.EX2 R46, R46 ;  /* 0x0000002e002e7308 */ /* 0x000e620000000800 */
[----:B------:R5:W-:Y:S01]  /*6240*/  STSM.16.M88.4 [R5], R20 ;  /* 0x0000001405007844 */ /* 0x000be20000000200 */
[----:B----4-:R-:W-:-:S06]  /*6250*/  FADD.FTZ R10, R75, R10 ;  /* 0x0000000a4b0a7221 */ /* 0x010fcc0000010000 */
[----:B------:R-:W4:Y:S01]  /*6260*/  MUFU.EX2 R83, R83 ;  /* 0x0000005300537308 */ /* 0x000f220000000800 */
[----:B--2---:R-:W-:Y:S01]  /*6270*/  FADD.FTZ R10, R43, R10 ;  /* 0x0000000a2b0a7221 */ /* 0x004fe20000010000 */
[----:B------:R-:W-:Y:S01]  /*6280*/  F2FP.BF16.F32.PACK_AB R64, R65, R64 ;  /* 0x000000404140723e */ /* 0x000fe200000010ff */
[----:B-----5:R-:W-:-:S05]  /*6290*/  FADD.FTZ R20, R76, R11 ;  /* 0x0000000b4c147221 */ /* 0x020fca0000010000 */
[----:B------:R-:W2:Y:S01]  /*62a0*/  MUFU.EX2 R47, R47 ;  /* 0x0000002f002f7308 */ /* 0x000ea20000000800 */
[----:B------:R-:W-:Y:S01]  /*62b0*/  FADD.FTZ R11, R77, R20 ;  /* 0x000000144d0b7221 */ /* 0x000fe20000010000 */
[----:B------:R-:W-:-:S03]  /*62c0*/  F2FP.BF16.F32.PACK_AB R65, R34, R14 ;  /* 0x0000000e2241723e */ /* 0x000fc600000010ff */
[----:B------:R-:W-:-:S03]  /*62d0*/  FADD.FTZ R14, R80, R11 ;  /* 0x0000000b500e7221 */ /* 0x000fc60000010000 */
[----:B------:R-:W5:Y:S01]  /*62e0*/  MUFU.EX2 R50, R50 ;  /* 0x0000003200327308 */ /* 0x000f620000000800 */
[----:B0-----:R-:W-:Y:S01]  /*62f0*/  FADD.FTZ R11, R19, R10 ;  /* 0x0000000a130b7221 */ /* 0x001fe20000010000 */
[----:B------:R-:W-:-:S03]  /*6300*/  FADD.FTZ R15, R81, R14 ;  /* 0x0000000e510f7221 */ /* 0x000fc60000010000 */
[----:B-1----:R-:W-:-:S03]  /*6310*/  FADD.FTZ R10, R46, R11 ;  /* 0x0000000b2e0a7221 */ /* 0x002fc60000010000 */
[----:B------:R-:W0:Y:S01]  /*6320*/  MUFU.EX2 R51, R51 ;  /* 0x0000003300337308 */ /* 0x000e220000000800 */
[----:B------:R-:W-:Y:S01]  /*6330*/  FADD.FTZ R14, R84, R15 ;  /* 0x0000000f540e7221 */ /* 0x000fe20000010000 */
[----:B----4-:R-:W-:-:S06]  /*6340*/  FADD.FTZ R10, R83, R10 ;  /* 0x0000000a530a7221 */ /* 0x010fcc0000010000 */
[----:B------:R-:W1:Y:S01]  /*6350*/  MUFU.EX2 R91, R91 ;  /* 0x0000005b005b7308 */ /* 0x000e620000000800 */
[----:B------:R-:W-:Y:S01]  /*6360*/  FADD.FTZ R11, R85, R14 ;  /* 0x0000000e550b7221 */ /* 0x000fe20000010000 */
[----:B--2---:R-:W-:-:S06]  /*6370*/  FADD.FTZ R15, R47, R10 ;  /* 0x0000000a2f0f7221 */ /* 0x004fcc0000010000 */
[----:B------:R-:W2:Y:S01]  /*6380*/  MUFU.EX2 R95, R95 ;  /* 0x0000005f005f7308 */ /* 0x000ea20000000800 */
[----:B------:R-:W-:Y:S01]  /*6390*/  FADD.FTZ R10, R88, R11 ;  /* 0x0000000b580a7221 */ /* 0x000fe20000010000 */
[----:B-----5:R-:W-:-:S06]  /*63a0*/  FADD.FTZ R14, R50, R15 ;  /* 0x0000000f320e7221 */ /* 0x020fcc0000010000 */
[----:B------:R-:W4:Y:S01]  /*63b0*/  MUFU.EX2 R98, R98 ;  /* 0x0000006200627308 */ /* 0x000f220000000800 */
[----:B------:R-:W-:Y:S01]  /*63c0*/  FADD.FTZ R11, R89, R10 ;  /* 0x0000000a590b7221 */ /* 0x000fe20000010000 */
[----:B0-----:R-:W-:-:S06]  /*63d0*/  FADD.FTZ R14, R51, R14 ;  /* 0x0000000e330e7221 */ /* 0x001fcc0000010000 */
[----:B------:R-:W0:Y:S01]  /*63e0*/  MUFU.EX2 R99, R99 ;  /* 0x0000006300637308 */ /* 0x000e220000000800 */
[----:B------:R-:W-:Y:S01]  /*63f0*/  FADD.FTZ R10, R92, R11 ;  /* 0x0000000b5c0a7221 */ /* 0x000fe20000010000 */
[----:B-1----:R-:W-:-:S06]  /*6400*/  FADD.FTZ R14, R91, R14 ;  /* 0x0000000e5b0e7221 */ /* 0x002fcc0000010000 */
[----:B------:R-:W1:Y:S01]  /*6410*/  MUFU.EX2 R102, R102 ;  /* 0x0000006600667308 */ /* 0x000e620000000800 */
[----:B------:R-:W-:Y:S01]  /*6420*/  FADD.FTZ R11, R93, R10 ;  /* 0x0000000a5d0b7221 */ /* 0x000fe20000010000 */
[----:B--2---:R-:W-:-:S06]  /*6430*/  FADD.FTZ R15, R95, R14 ;  /* 0x0000000e5f0f7221 */ /* 0x004fcc0000010000 */
[----:B------:R-:W2:Y:S01]  /*6440*/  MUFU.EX2 R103, R103 ;  /* 0x0000006700677308 */ /* 0x000ea20000000800 */
[----:B------:R-:W-:Y:S01]  /*6450*/  FADD.FTZ R10, R96, R11 ;  /* 0x0000000b600a7221 */ /* 0x000fe20000010000 */
[----:B----4-:R-:W-:-:S06]  /*6460*/  FADD.FTZ R14, R98, R15 ;  /* 0x0000000f620e7221 */ /* 0x010fcc0000010000 */
[----:B------:R-:W4:Y:S01]  /*6470*/  MUFU.EX2 R106, R106 ;  /* 0x0000006a006a7308 */ /* 0x000f220000000800 */
[----:B------:R-:W-:Y:S01]  /*6480*/  FADD.FTZ R11, R97, R10 ;  /* 0x0000000a610b7221 */ /* 0x000fe20000010000 */
[----:B0-----:R-:W-:Y:S01]  /*6490*/  FADD.FTZ R15, R99, R14 ;  /* 0x0000000e630f7221 */ /* 0x001fe20000010000 */
[----:B------:R-:W-:Y:S02]  /*64a0*/  F2FP.BF16.F32.PACK_AB R72, R73, R72 ;  /* 0x000000484948723e */ /* 0x000fe400000010ff */
[----:B------:R-:W-:-:S03]  /*64b0*/  F2FP.BF16.F32.PACK_AB R73, R16, R17 ;  /* 0x000000111049723e */ /* 0x000fc600000010ff */
[----:B------:R-:W0:Y:S01]  /*64c0*/  MUFU.EX2 R107, R107 ;  /* 0x0000006b006b7308 */ /* 0x000e220000000800 */
[----:B------:R-:W-:Y:S01]  /*64d0*/  FADD.FTZ R10, R100, R11 ;  /* 0x0000000b640a7221 */ /* 0x000fe20000010000 */
[----:B-1----:R-:W-:-:S06]  /*64e0*/  FADD.FTZ R14, R102, R15 ;  /* 0x0000000f660e7221 */ /* 0x002fcc0000010000 */
[----:B------:R-:W1:Y:S01]  /*64f0*/  MUFU.EX2 R17, R110 ;  /* 0x0000006e00117308 */ /* 0x000e620000000800 */
[----:B------:R-:W-:Y:S01]  /*6500*/  FADD.FTZ R11, R101, R10 ;  /* 0x0000000a650b7221 */ /* 0x000fe20000010000 */
[----:B--2---:R-:W-:Y:S01]  /*6510*/  FADD.FTZ R15, R103, R14 ;  /* 0x0000000e670f7221 */ /* 0x004fe20000010000 */
[----:B------:R-:W-:Y:S02]  /*6520*/  F2FP.BF16.F32.PACK_AB R80, R81, R80 ;  /* 0x000000505150723e */ /* 0x000fe400000010ff */
[----:B------:R-:W-:-:S03]  /*6530*/  F2FP.BF16.F32.PACK_AB R81, R46, R19 ;  /* 0x000000132e51723e */ /* 0x000fc600000010ff */
[----:B------:R-:W2:Y:S01]  /*6540*/  MUFU.EX2 R111, R111 ;  /* 0x0000006f006f7308 */ /* 0x000ea20000000800 */
[----:B------:R-:W-:Y:S01]  /*6550*/  FADD.FTZ R10, R104, R11 ;  /* 0x0000000b680a7221 */ /* 0x000fe20000010000 */
[----:B----4-:R-:W-:-:S06]  /*6560*/  FADD.FTZ R14, R106, R15 ;  /* 0x0000000f6a0e7221 */ /* 0x010fcc0000010000 */
[----:B------:R-:W4:Y:S01]  /*6570*/  MUFU.EX2 R19, R114 ;  /* 0x0000007200137308 */ /* 0x000f220000000800 */
[----:B------:R-:W-:Y:S01]  /*6580*/  FADD.FTZ R11, R105, R10 ;  /* 0x0000000a690b7221 */ /* 0x000fe20000010000 */
[----:B0-----:R-:W-:-:S06]  /*6590*/  FADD.FTZ R14, R107, R14 ;  /* 0x0000000e6b0e7221 */ /* 0x001fcc0000010000 */
[----:B------:R-:W0:Y:S01]  /*65a0*/  MUFU.EX2 R115, R115 ;  /* 0x0000007300737308 */ /* 0x000e220000000800 */
[----:B------:R-:W-:Y:S01]  /*65b0*/  FADD.FTZ R10, R108, R11 ;  /* 0x0000000b6c0a7221 */ /* 0x000fe20000010000 */
[----:B-1----:R-:W-:-:S06]  /*65c0*/  FADD.FTZ R14, R17, R14 ;  /* 0x0000000e110e7221 */ /* 0x002fcc0000010000 */
[----:B------:R-:W-:Y:S01]  /*65d0*/  MUFU.EX2 R21, R118 ;  /* 0x0000007600157308 */ /* 0x000fe20000000800 */
[----:B------:R-:W-:-:S07]  /*65e0*/  FADD.FTZ R11, R109, R10 ;  /* 0x0000000a6d0b7221 */ /* 0x000fce0000010000 */
[----:B------:R-:W1:Y:S01]  /*65f0*/  MUFU.EX2 R119, R119 ;  /* 0x0000007700777308 */ /* 0x000e620000000800 */
[----:B------:R-:W-:Y:S01]  /*6600*/  F2FP.BF16.F32.PACK_AB R24, R41, R24 ;  /* 0x000000182918723e */ /* 0x000fe200000010ff */
[----:B--2---:R-:W-:Y:S01]  /*6610*/  FADD.FTZ R14, R111, R14 ;  /* 0x0000000e6f0e7221 */ /* 0x004fe20000010000 */
[----:B------:R-:W-:Y:S02]  /*6620*/  F2FP.BF16.F32.PACK_AB R26, R45, R26 ;  /* 0x0000001a2d1a723e */ /* 0x000fe400000010ff */
[----:B------:R-:W-:Y:S02]  /*6630*/  F2FP.BF16.F32.PACK_AB R27, R40, R27 ;  /* 0x0000001b281b723e */ /* 0x000fe400000010ff */
[----:B------:R-:W-:Y:S02]  /*6640*/  F2FP.BF16.F32.PACK_AB R28, R49, R28 ;  /* 0x0000001c311c723e */ /* 0x000fe400000010ff */
[----:B------:R-:W-:Y:S02]  /*6650*/  F2FP.BF16.F32.PACK_AB R29, R42, R29 ;  /* 0x0000001d2a1d723e */ /* 0x000fe400000010ff */
[----:B------:R-:W-:Y:S01]  /*6660*/  F2FP.BF16.F32.PACK_AB R30, R53, R30 ;  /* 0x0000001e351e723e */ /* 0x000fe200000010ff */
[----:B------:R-:W-:Y:S01]  /*6670*/  FADD.FTZ R10, R112, R11 ;  /* 0x0000000b700a7221 */ /* 0x000fe20000010000 */
[----:B------:R-:W-:-:S02]  /*6680*/  F2FP.BF16.F32.PACK_AB R58, R61, R60 ;  /* 0x0000003c3d3a723e */ /* 0x000fc400000010ff */
[----:B------:R-:W-:Y:S01]  /*6690*/  F2FP.BF16.F32.PACK_AB R59, R38, R59 ;  /* 0x0000003b263b723e */ /* 0x000fe200000010ff */
[----:B----4-:R-:W-:Y:S01]  /*66a0*/  FADD.FTZ R14, R19, R14 ;  /* 0x0000000e130e7221 */ /* 0x010fe20000010000 */
[----:B------:R-:W-:Y:S02]  /*66b0*/  F2FP.BF16.F32.PACK_AB R66, R69, R68 ;  /* 0x000000444542723e */ /* 0x000fe400000010ff */
[----:B------:R-:W-:Y:S01]  /*66c0*/  F2FP.BF16.F32.PACK_AB R67, R36, R67 ;  /* 0x000000432443723e */ /* 0x000fe200000010ff */
[----:B------:R2:W-:Y:S01]  /*66d0*/  STSM.16.M88.4 [R6], R24 ;  /* 0x0000001806007844 */ /* 0x0005e20000000200 */
[----:B------:R-:W-:Y:S02]  /*66e0*/  F2FP.BF16.F32.PACK_AB R74, R77, R76 ;  /* 0x0000004c4d4a723e */ /* 0x000fe400000010ff */
[----:B------:R-:W-:Y:S01]  /*66f0*/  F2FP.BF16.F32.PACK_AB R75, R43, R75 ;  /* 0x0000004b2b4b723e */ /* 0x000fe200000010ff */
[----:B------:R2:W-:Y:S01]  /*6700*/  STSM.16.M88.4 [R7], R28 ;  /* 0x0000001c07007844 */ /* 0x0005e20000000200 */
[----:B------:R-:W-:-:S02]  /*6710*/  F2FP.BF16.F32.PACK_AB R82, R85, R84 ;  /* 0x000000545552723e */ /* 0x000fc400000010ff */
[----:B------:R-:W-:Y:S02]  /*6720*/  F2FP.BF16.F32.PACK_AB R83, R47, R83 ;  /* 0x000000532f53723e */ /* 0x000fe400000010ff */
[----:B------:R-:W-:Y:S02]  /*6730*/  F2FP.BF16.F32.PACK_AB R88, R89, R88 ;  /* 0x000000585958723e */ /* 0x000fe400000010ff */
[----:B------:R-:W-:Y:S01]  /*6740*/  F2FP.BF16.F32.PACK_AB R96, R97, R96 ;  /* 0x000000606160723e */ /* 0x000fe200000010ff */
[----:B------:R2:W-:Y:S01]  /*6750*/  STSM.16.M88.4 [R4+0x24800], R56 ;  /* 0x0248003804007844 */ /* 0x0005e20000000200 */
[----:B------:R-:W-:Y:S01]  /*6760*/  F2FP.BF16.F32.PACK_AB R89, R51, R50 ;  /* 0x000000323359723e */ /* 0x000fe200000010ff */
[----:B------:R-:W-:Y:S01]  /*6770*/  FADD.FTZ R11, R113, R10 ;  /* 0x0000000a710b7221 */ /* 0x000fe20000010000 */
[----:B------:R-:W-:Y:S02]  /*6780*/  F2FP.BF16.F32.PACK_AB R90, R93, R92 ;  /* 0x0000005c5d5a723e */ /* 0x000fe400000010ff */
[----:B------:R-:W-:-:S02]  /*6790*/  F2FP.BF16.F32.PACK_AB R91, R95, R91 ;  /* 0x0000005b5f5b723e */ /* 0x000fc400000010ff */
[----:B------:R-:W-:Y:S02]  /*67a0*/  F2FP.BF16.F32.PACK_AB R97, R99, R98 ;  /* 0x000000626361723e */ /* 0x000fe400000010ff */
[----:B------:R-:W-:Y:S01]  /*67b0*/  F2FP.BF16.F32.PACK_AB R104, R105, R104 ;  /* 0x000000686968723e */ /* 0x000fe200000010ff */
[----:B------:R2:W-:Y:S01]  /*67c0*/  STSM.16.M88.4 [R5+0x6000], R64 ;  /* 0x0060004005007844 */ /* 0x0005e20000000200 */
[----:B------:R-:W-:Y:S01]  /*67d0*/  F2FP.BF16.F32.PACK_AB R98, R101, R100 ;  /* 0x000000646562723e */ /* 0x000fe200000010ff */
[----:B0-----:R-:W-:Y:S01]  /*67e0*/  FADD.FTZ R14, R115, R14 ;  /* 0x0000000e730e7221 */ /* 0x001fe20000010000 */
[----:B------:R-:W-:Y:S02]  /*67f0*/  F2FP.BF16.F32.PACK_AB R99, R103, R102 ;  /* 0x000000666763723e */ /* 0x000fe400000010ff */
[----:B------:R-:W-:Y:S02]  /*6800*/  F2FP.BF16.F32.PACK_AB R105, R107, R106 ;  /* 0x0000006a6b69723e */ /* 0x000fe400000010ff */
[----:B------:R-:W-:Y:S01]  /*6810*/  F2FP.BF16.F32.PACK_AB R112, R113, R112 ;  /* 0x000000707170723e */ /* 0x000fe200000010ff */
[----:B------:R2:W-:Y:S01]  /*6820*/  STSM.16.M88.4 [R6+0x6000], R72 ;  /* 0x0060004806007844 */ /* 0x0005e20000000200 */
[----:B------:R-:W-:-:S02]  /*6830*/  F2FP.BF16.F32.PACK_AB R106, R109, R108 ;  /* 0x0000006c6d6a723e */ /* 0x000fc400000010ff */
[----:B------:R-:W-:Y:S02]  /*6840*/  F2FP.BF16.F32.PACK_AB R107, R111, R17 ;  /* 0x000000116f6b723e */ /* 0x000fe400000010ff */
[----:B------:R-:W-:Y:S01]  /*6850*/  F2FP.BF16.F32.PACK_AB R113, R115, R19 ;  /* 0x000000137371723e */ /* 0x000fe200000010ff */
[----:B------:R2:W-:Y:S01]  /*6860*/  STSM.16.M88.4 [R7+0x6000], R80 ;  /* 0x0060005007007844 */ /* 0x0005e20000000200 */
[----:B------:R-:W-:Y:S02]  /*6870*/  F2FP.BF16.F32.PACK_AB R114, R117, R116 ;  /* 0x000000747572723e */ /* 0x000fe400000010ff */
[----:B-1----:R-:W-:Y:S01]  /*6880*/  F2FP.BF16.F32.PACK_AB R115, R119, R21 ;  /* 0x000000157773723e */ /* 0x002fe200000010ff */
[----:B------:R2:W-:Y:S04]  /*6890*/  STSM.16.M88.4 [R4+0x2a800], R88 ;  /* 0x02a8005804007844 */ /* 0x0005e80000000200 */
[----:B------:R2:W-:Y:S04]  /*68a0*/  STSM.16.M88.4 [R5+0xc000], R96 ;  /* 0x00c0006005007844 */ /* 0x0005e80000000200 */
[----:B------:R2:W-:Y:S04]  /*68b0*/  STSM.16.M88.4 [R6+0xc000], R104 ;  /* 0x00c0006806007844 */ /* 0x0005e80000000200 */
[----:B------:R2:W-:Y:S01]  /*68c0*/  STSM.16.M88.4 [R7+0xc000], R112 ;  /* 0x00c0007007007844 */ /* 0x0005e20000000200 */
[----:B------:R-:W-:Y:S01]  /*68d0*/  @!PT LDS RZ, [RZ] ;  /* 0x00000000fffff984 */ /* 0x000fe20000000800 */
[----:B------:R-:W-:Y:S01]  /*68e0*/  @!PT LDS RZ, [RZ] ;  /* 0x00000000fffff984 */ /* 0x000fe20000000800 */
[----:B------:R-:W-:Y:S01]  /*68f0*/  @!PT LDS RZ, [RZ] ;  /* 0x00000000fffff984 */ /* 0x000fe20000000800 */
[----:B------:R0:W-:Y:S06]  /*6900*/  MEMBAR.ALL.CTA ;  /* 0x0000000000007992 */ /* 0x0001ec0000008000 */
[----:B0-----:R-:W0:Y:S01]  /*6910*/  FENCE.VIEW.ASYNC.S ;  /* 0x00000000000073c6 */ /* 0x001e220000000000 */
[----:B---3--:R-:W-:Y:S01]  /*6920*/  ISETP.GT.AND P2, PT, R13, R62, PT ;  /* 0x0000003e0d00720c */ /* 0x008fe20003f44270 */
[----:B------:R-:W-:Y:S01]  /*6930*/  FADD.FTZ R14, R21, R14 ;  /* 0x0000000e150e7221 */ /* 0x000fe20000010000 */
[----:B------:R-:W-:Y:S01]  /*6940*/  FADD.FTZ R116, R116, R11 ;  /* 0x0000000b74747221 */ /* 0x000fe20000010000 */
[----:B------:R-:W-:Y:S01]  /*6950*/  R2UR UR4, R0 ;  /* 0x00000000000472ca */ /* 0x000fe200000e0000 */
[-C--:B------:R-:W-:Y:S01]  /*6960*/  FMUL.FTZ R120, R120, R8.reuse ;  /* 0x0000000878787220 */ /* 0x080fe20000410000 */
[----:B------:R-:W-:Y:S01]  /*6970*/  FADD.FTZ R16, R119, R14 ;  /* 0x0000000e77107221 */ /* 0x000fe20000010000 */
[-C--:B------:R-:W-:Y:S01]  /*6980*/  FMUL.FTZ R121, R121, R8.reuse ;  /* 0x0000000879797220 */ /* 0x080fe20000410000 */
        /* <DEDUP_REMOVED lines=13> */
[----:B------:R-:W-:Y:S01]  /*6a60*/  FMUL.FTZ R149, R149, R8 ;  /* 0x0000000895957220 */ /* 0x000fe20000410000 */
[----:B------:R-:W-:Y:S01]  /*6a70*/  FADD.FTZ R17, R117, R116 ;  /* 0x0000007475117221 */ /* 0x000fe20000010000 */
[----:B------:R-:W-:-:S02]  /*6a80*/  VIADD R13, R13, 0xffffffff ;  /* 0xffffffff0d0d7836 */ /* 0x000fc40000000000 */
        /* <DEDUP_REMOVED lines=16> */
[----:B------:R-:W-:Y:S01]  /*6b90*/  IMAD.MOV.U32 R8, RZ, RZ, R12 ;  /* 0x000000ffff087224 */ /* 0x000fe200078e000c */
[----:B------:R-:W-:Y:S01]  /*6ba0*/  MOV R15, R18 ;  /* 0x00000012000f7202 */ /* 0x000fe20000000f00 */
[----:B------:R-:W-:Y:S01]  /*6bb0*/  IMAD.MOV.U32 R14, RZ, RZ, R2 ;  /* 0x000000ffff0e7224 */ /* 0x000fe200078e0002 */
[----:B0-----:R-:W-:Y:S01]  /*6bc0*/  NOP ;  /* 0x0000000000007918 */ /* 0x001fe20000000000 */
[----:B--2---:R-:W-:Y:S05]  /*6bd0*/  @P2 BRA `(.L_x_28) ;  /* 0xffffffd4006c2947 */ /* 0x004fea000383ffff */
.L_x_19:
[----:B------:R-:W-:Y:S06]  /*6be0*/  BAR.ARV 0x8, 0x200 ;  /* 0x0208000000007b1d */ /* 0x000fec0000002000 */
[----:B------:R-:W-:Y:S05]  /*6bf0*/  @!P0 BRA `(.L_x_29) ;  /* 0x0000000000048947 */ /* 0x000fea0003800000 */
[----:B------:R-:W-:Y:S01]  /*6c00*/  BPT.TRAP 0x1 ;  /* 0x000000040000795c */ /* 0x000fe20000300000 */
.L_x_29:
[----:B------:R-:W-:Y:S02]  /*6c10*/  SHF.L.U32 R12, R12, 0x1f, RZ ;  /* 0x0000001f0c0c7819 */ /* 0x000fe400000006ff */
[----:B------:R-:W-:-:S04]  /*6c20*/  LEA R9, R0, UR36, 0x3 ;  /* 0x0000002400097c11 */ /* 0x000fc8000f8e18ff */
[----:B------:R1:W2:Y:S01]  /*6c30*/  SYNCS.PHASECHK.TRANS64.TRYWAIT P2, [R9+URZ+0x30850], R12 ;  /* 0x0308500c090075a7 */ /* 0x0002a2000804017f */
[----:B------:R-:W-:Y:S05]  /*6c40*/  @!P0 BRA `(.L_x_30) ;  /* 0x0000000000048947 */ /* 0x000fea0003800000 */
[----:B------:R-:W-:Y:S01]  /*6c50*/  BPT.TRAP 0x1 ;  /* 0x000000040000795c */ /* 0x000fe20000300000 */
.L_x_30:
[----:B--2---:R-:W-:Y:S05]  /*6c60*/  @P2 BRA `(.L_x_31) ;  /* 0x0000000000082947 */ /* 0x004fea0003800000 */
[----:B------:R-:W2:Y:S02]  /*6c70*/  SYNCS.PHASECHK.TRANS64.TRYWAIT P0, [R9+URZ+0x30850], R12 ;  /* 0x0308500c090075a7 */ /* 0x000ea4000800017f */
[----:B--2---:R-:W-:Y:S05]  /*6c80*/  @!P0 BRA `(.L_x_32) ;  /* 0x0000005000748947 */ /* 0x004fea0003800000 */
.L_x_31:
[----:B------:R-:W3:Y:S01]  /*6c90*/  LDL.LU R4, [R1] ;  /* 0x0000000001047983 */ /* 0x000ee20000300800 */
[----:B------:R-:W-:Y:S01]  /*6ca0*/  R2UR UR5, R0 ;  /* 0x00000000000572ca */ /* 0x000fe200000e0000 */
[----:B------:R-:W-:Y:S01]  /*6cb0*/  UIADD3 UR36, UR36, 0x400, URZ ;  /* 0x0000040024247890 */ /* 0x000fe2000fffe03f */
[----:B------:R-:W-:Y:S01]  /*6cc0*/  WARPGROUP.ARRIVE ;  /* 0x00000000000079c5 */ /* 0x000fe20000000000 */
[----:B------:R-:W-:Y:S01]  /*6cd0*/  UMOV UR7, 0x40000040 ;  /* 0x4000004000077882 */ /* 0x000fe20000000000 */
[----:B------:R-:W-:Y:S01]  /*6ce0*/  UMOV UR11, 0x40000040 ;  /* 0x40000040000b7882 */ /* 0x000fe20000000000 */
[----:B------:R-:W-:Y:S01]  /*6cf0*/  USHF.R.U32.HI UR36, URZ, 0x4, UR36 ;  /* 0x000000043f247899 */ /* 0x000fe20008011624 */
[----:B------:R-:W4:Y:S01]  /*6d00*/  SHFL.BFLY PT, R0, R17, 0x2, 0x1f ;  /* 0x0c401f0011007f89 */ /* 0x000f2200000e0000 */
[----:B------:R-:W-:Y:S01]  /*6d10*/  UMOV UR9, 0x40000040 ;  /* 0x4000004000097882 */ /* 0x000fe20000000000 */
[----:B------:R-:W-:Y:S01]  /*6d20*/  IMAD.MOV.U32 R31, RZ, RZ, RZ ;  /* 0x000000ffff1f7224 */ /* 0x000fe200078e00ff */
[----:B------:R-:W-:Y:S01]  /*6d30*/  ULOP3.LUT UR6, UR36, 0x3fff, URZ, 0xc0, !UPT ;  /* 0x00003fff24067892 */ /* 0x000fe2000f8ec03f */
[----:B------:R-:W5:Y:S01]  /*6d40*/  SHFL.BFLY PT, R5, R16, 0x2, 0x1f ;  /* 0x0c401f0010057f89 */ /* 0x000f6200000e0000 */
[----:B------:R-:W-:-:S02]  /*6d50*/  @!P1 VIADD R8, R9, 0x30860 ;  /* 0x0003086009089836 */ /* 0x000fc40000000000 */
[----:B------:R-:W-:-:S03]  /*6d60*/  UIMAD UR6, UR5, 0x600, UR6 ;  /* 0x00000600050678a4 */ /* 0x000fc6000f8e0206 */
[----:B------:R-:W-:Y:S01]  /*6d70*/  UMOV UR5, 0x40000040 ;  /* 0x4000004000057882 */ /* 0x000fe20000000000 */
[----:B------:R-:W-:Y:S01]  /*6d80*/  UIADD3 UR10, UR6, 0x80, URZ ;  /* 0x00000080060a7890 */ /* 0x000fe2000fffe03f */
[----:B------:R-:W-:Y:S01]  /*6d90*/  @!P1 PRMT R8, RZ, 0x654, R8 ;  /* 0x00000654ff089816 */ /* 0x000fe20000000008 */
[----:B----4-:R-:W-:Y:S01]  /*6da0*/  FADD.FTZ R0, R0, R17 ;  /* 0x0000001100007221 */ /* 0x010fe20000010000 */
[----:B------:R-:W-:Y:S01]  /*6db0*/  IMAD.MOV.U32 R17, RZ, RZ, RZ ;  /* 0x000000ffff117224 */ /* 0x000fe200078e00ff */
[----:B---3--:R-:W-:Y:S01]  /*6dc0*/  R2UR UR4, R4 ;  /* 0x00000000040472ca */ /* 0x008fe200000e0000 */
[----:B-----5:R-:W-:Y:S01]  /*6dd0*/  FADD.FTZ R4, R5, R16 ;  /* 0x0000001005047221 */ /* 0x020fe20000010000 */
[----:B------:R-:W-:Y:S01]  /*6de0*/  IMAD.MOV.U32 R16, RZ, RZ, -0x800000 ;  /* 0xff800000ff107424 */ /* 0x000fe200078e00ff */
[----:B------:R-:W3:Y:S04]  /*6df0*/  SHFL.BFLY PT, R5, R0, 0x1, 0x1f ;  /* 0x0c201f0000057f89 */ /* 0x000ee800000e0000 */
[----:B0-----:R-:W0:Y:S06]  /*6e00*/  SHFL.BFLY PT, R7, R4, 0x1, 0x1f ;  /* 0x0c201f0004077f89 */ /* 0x001e2c00000e0000 */
[----:B------:R-:W-:-:S04]  /*6e10*/  UIADD3 UR4, UR4, 0x1e800, URZ ;  /* 0x0001e80004047890 */ /* 0x000fc8000fffe03f */
[----:B------:R-:W-:-:S04]  /*6e20*/  USHF.R.U32.HI UR4, URZ, 0x4, UR4 ;  /* 0x000000043f047899 */ /* 0x000fc80008011604 */
[----:B------:R-:W-:-:S04]  /*6e30*/  ULOP3.LUT UR4, UR4, 0x3fff, URZ, 0xc0, !UPT ;  /* 0x00003fff04047892 */ /* 0x000fc8000f8ec03f */
[----:B------:R-:W-:Y:S01]  /*6e40*/  ULOP3.LUT UR4, UR4, 0x10000, URZ, 0xfc, !UPT ;  /* 0x0001000004047892 */ /* 0x000fe2000f8efc3f */
[----:B---3--:R-:W-:Y:S01]  /*6e50*/  FADD.FTZ R10, R0, R5 ;  /* 0x00000005000a7221 */ /* 0x008fe20000010000 */
[----:B------:R-:W-:Y:S02]  /*6e60*/  IMAD.MOV.U32 R0, RZ, RZ, -0x800000 ;  /* 0xff800000ff007424 */ /* 0x000fe400078e00ff */
[----:B------:R-:W-:Y:S01]  /*6e70*/  UIADD3 UR8, UR4, 0x2, URZ ;  /* 0x0000000204087890 */ /* 0x000fe2000fffe03f */
[----:B0-----:R-:W-:Y:S01]  /*6e80*/  FADD.FTZ R11, R4, R7 ;  /* 0x00000007040b7221 */ /* 0x001fe20000010000 */
[----:B------:R-:W-:-:S03]  /*6e90*/  FSETP.NE.FTZ.AND P0, PT, R10, RZ, PT ;  /* 0x000000ff0a00720b */ /* 0x000fc60003f15000 */
[----:B------:R-:W-:Y:S01]  /*6ea0*/  HGMMA.64x64x16.F32.BF16 R120, gdesc[UR4].tnspB, R120, gsb0 ;  /* 0x40e00000047879f0 */ /* 0x000fe20008001878 */
[----:B------:R-:W-:Y:S01]  /*6eb0*/  UMOV UR7, 0x40000040 ;  /* 0x4000004000077882 */ /* 0x000fe20000000000 */
[----:B------:R-:W-:Y:S01]  /*6ec0*/  UMOV UR5, 0x40000040 ;  /* 0x4000004000057882 */ /* 0x000fe20000000000 */
[----:B------:R-:W-:-:S07]  /*6ed0*/  FSETP.NE.FTZ.AND P2, PT, R11, RZ, PT ;  /* 0x000000ff0b00720b */ /* 0x000fce0003f55000 */
[----:B------:R-:W0:Y:S01]  /*6ee0*/  @P0 MUFU.LG2 R6, R10 ;  /* 0x0000000a00060308 */ /* 0x000e220000000c00 */
[----:B------:R-:W-:-:S05]  /*6ef0*/  @P0 FMUL.FTZ R5, R3, 0.69314718246459960938 ;  /* 0x3f31721803050820 */ /* 0x000fca0000410000 */
[----:B------:R-:W-:Y:S02]  /*6f00*/  @P2 FMUL.FTZ R4, R3, 0.69314718246459960938 ;  /* 0x3f31721803042820 */ /* 0x000fe40000410000 */
[----:B------:R-:W3:Y:S08]  /*6f10*/  @P2 MUFU.LG2 R7, R11 ;  /* 0x0000000b00072308 */ /* 0x000ef00000000c00 */
[----:B------:R-:W4:Y:S01]  /*6f20*/  @P0 MUFU.RCP R31, R10 ;  /* 0x0000000a001f0308 */ /* 0x000f220000001000 */
[----:B0-----:R-:W-:-:S04]  /*6f30*/  @P0 FMUL.FTZ R6, R6, 0.69314718246459960938 ;  /* 0x3f31721806060820 */ /* 0x001fc80000410000 */
[----:B------:R-:W-:Y:S01]  /*6f40*/  @P0 FFMA.FTZ R16, R5, R2, R6 ;  /* 0x0000000205100223 */ /* 0x000fe20000010006 */
[----:B------:R-:W-:Y:S02]  /*6f50*/  PLOP3.LUT P0, PT, PT, PT, PT, 0x8, 0x0 ;  /* 0x000000000000781c */ /* 0x000fe40003f0e170 */
[----:B------:R0:W5:Y:S01]  /*6f60*/  @P2 MUFU.RCP R17, R11 ;  /* 0x0000000b00112308 */ /* 0x0001620000001000 */
[----:B---3--:R-:W-:-:S04]  /*6f70*/  @P2 FMUL.FTZ R7, R7, 0.69314718246459960938 ;  /* 0x3f31721807072820 */ /* 0x008fc80000410000 */
[----:B------:R-:W-:Y:S01]  /*6f80*/  @P2 FFMA.FTZ R0, R4, R18, R7 ;  /* 0x0000001204002223 */ /* 0x000fe20000010007 */
        /* <DEDUP_REMOVED lines=63> */
[----:B------:R-:W-:Y:S02]  /*7380*/  UIADD3 UR6, UR6, 0x580, URZ ;  /* 0x0000058006067890 */ /* 0x000fe4000fffe03f */
[----:B------:R-:W-:Y:S01]  /*7390*/  UIADD3 UR4, UR4, 0xc06, URZ ;  /* 0x00000c0604047890 */ /* 0x000fe2000fffe03f */
[----:B------:R-:W-:Y:S02]  /*73a0*/  WARPGROUP.DEPBAR.LE gsb0, 0x0 ;  /* 0x00008000000079c5 */ /* 0x000fe40000010000 */
[----:B------:R-:W-:-:S06]  /*73b0*/  WARPGROUP.ARRIVE ;  /* 0x00000000000079c5 */ /* 0x000fcc0000000000 */
[----:B------:R-:W-:Y:S03]  /*73c0*/  HGMMA.64x64x16.F32.BF16 R120, gdesc[UR8].tnspB, R120, gsb0 ;  /* 0x40e00000087879f0 */ /* 0x000fe60008001878 */
[----:B------:R-:W-:Y:S02]  /*73d0*/  WARPGROUP.DEPBAR.LE gsb0, 0x0 ;  /* 0x00008000000079c5 */ /* 0x000fe40000010000 */
[----:B------:R-:W-:-:S06]  /*73e0*/  WARPGROUP.ARRIVE ;  /* 0x00000000000079c5 */ /* 0x000fcc0000000000 */
[----:B------:R-:W-:Y:S03]  /*73f0*/  HGMMA.64x64x16.F32.BF16 R120, gdesc[UR4].tnspB, R120, gsb0 ;  /* 0x40e00000047879f0 */ /* 0x000fe60008001878 */
[----:B------:R-:W-:Y:S02]  /*7400*/  WARPGROUP.DEPBAR.LE gsb0, 0x0 ;  /* 0x00008000000079c5 */ /* 0x000fe40000010000 */
[----:B------:R3:W-:Y:S01]  /*7410*/  @!P1 SYNCS.ARRIVE.TRANS64.RED.A1T0 RZ, [R8+URZ], RZ ;  /* 0x000000ff08ff99a7 */ /* 0x0007e2000810043f */
[-C--:B----4-:R-:W-:Y:S01]  /*7420*/  FMUL.FTZ R36, R120, R31.reuse ;  /* 0x0000001f78247220 */ /* 0x090fe20000410000 */
        /* <DEDUP_REMOVED lines=8> */
[-C--:B0-----:R-:W-:Y:S01]  /*74b0*/  FMUL.FTZ R11, R137, R31.reuse ;  /* 0x0000001f890b7220 */ /* 0x081fe20000410000 */
[-C--:B------:R-:W-:Y:S01]  /*74c0*/  FMUL.FTZ R14, R140, R31.reuse ;  /* 0x0000001f8c0e7220 */ /* 0x080fe20000410000 */
[-C--:B------:R-:W-:Y:S01]  /*74d0*/  FMUL.FTZ R15, R141, R31.reuse ;  /* 0x0000001f8d0f7220 */ /* 0x080fe20000410000 */
[-C--:B------:R-:W-:Y:S01]  /*74e0*/  FMUL.FTZ R22, R144, R31.reuse ;  /* 0x0000001f90167220 */ /* 0x080fe20000410000 */
[-C--:B------:R-:W-:Y:S01]  /*74f0*/  FMUL.FTZ R23, R145, R31.reuse ;  /* 0x0000001f91177220 */ /* 0x080fe20000410000 */
[-C--:B------:R-:W-:Y:S01]  /*7500*/  FMUL.FTZ R30, R148, R31.reuse ;  /* 0x0000001f941e7220 */ /* 0x080fe20000410000 */
[----:B------:R-:W-:Y:S01]  /*7510*/  FMUL.FTZ R31, R149, R31 ;  /* 0x0000001f951f7220 */ /* 0x000fe20000410000 */
[-C--:B-----5:R-:W-:Y:S01]  /*7520*/  FMUL.FTZ R28, R122, R17.reuse ;  /* 0x000000117a1c7220 */ /* 0x0a0fe20000410000 */
[-C--:B------:R-:W-:Y:S01]  /*7530*/  FMUL.FTZ R29, R123, R17.reuse ;  /* 0x000000117b1d7220 */ /* 0x080fe20000410000 */
[-C--:B------:R-:W-:Y:S01]  /*7540*/  FMUL.FTZ R34, R126, R17.reuse ;  /* 0x000000117e227220 */ /* 0x080fe20000410000 */
[-C--:B------:R-:W-:Y:S01]  /*7550*/  FMUL.FTZ R35, R127, R17.reuse ;  /* 0x000000117f237220 */ /* 0x080fe20000410000 */
[-C--:B---3--:R-:W-:Y:S01]  /*7560*/  FMUL.FTZ R8, R130, R17.reuse ;  /* 0x0000001182087220 */ /* 0x088fe20000410000 */
[-C--:B-12---:R-:W-:Y:S01]  /*7570*/  FMUL.FTZ R9, R131, R17.reuse ;  /* 0x0000001183097220 */ /* 0x086fe20000410000 */
        /* <DEDUP_REMOVED lines=9> */
[----:B------:R-:W-:-:S07]  /*7610*/  FMUL.FTZ R151, R151, R17 ;  /* 0x0000001197977220 */ /* 0x000fce0000410000 */
.L_x_12:
[----:B------:R-:W-:Y:S05]  /*7620*/  @P0 BRA `(.L_x_33) ;  /* 0x0000000c00b80947 */ /* 0x000fea0003800000 */
[----:B------:R-:W2:Y:S01]  /*7630*/  LDL.LU R44, [R1+0xc] ;  /* 0x00000c00012c7983 */ /* 0x000ea20000300800 */
[----:B------:R-:W0:Y:S01]  /*7640*/  LDC R47, c[0x0][0xbe8] ;  /* 0x0002fa00ff2f7b82 */ /* 0x000e220000000800 */
[----:B------:R-:W-:Y:S01]  /*7650*/  ULDC.64 UR4, c[0x0][0xbd0] ;  /* 0x0002f40000047ab9 */ /* 0x000fe20000000a00 */
[----:B------:R-:W-:Y:S01]  /*7660*/  ULDC.64 UR6, c[0x0][0xb38] ;  /* 0x0002ce0000067ab9 */ /* 0x000fe20000000a00 */
[----:B------:R-:W1:Y:S01]  /*7670*/  S2R R17, SR_TID.X ;  /* 0x0000000000117919 */ /* 0x000e620000002100 */
[----:B------:R-:W3:Y:S04]  /*7680*/  S2R R42, SR_CTAID.X ;  /* 0x00000000002a7919 */ /* 0x000ee80000002500 */
[----:B------:R-:W4:Y:S08]  /*7690*/  S2UR UR9, SR_CTAID.Z ;  /* 0x00000000000979c3 */ /* 0x000f300000002700 */
[----:B------:R-:W5:Y:S08]  /*76a0*/  LDC.64 R48, c[0x0][0xbd8] ;  /* 0x0002f600ff307b82 */ /* 0x000f700000000a00 */
[----:B------:R-:W5:Y:S08]  /*76b0*/  S2UR UR8, SR_CTAID.Y ;  /* 0x00000000000879c3 */ /* 0x000f700000002600 */
[----:B------:R-:W5:Y:S01]  /*76c0*/  LDC R53, c[0x0][0xc50] ;  /* 0x00031400ff357b82 */ /* 0x000f620000000800 */
[----:B-1----:R-:W-:-:S05]  /*76d0*/  VIADD R26, R17, 0xffffff80 ;  /* 0xffffff80111a7836 */ /* 0x002fca0000000000 */
[----:B------:R-:W-:Y:S02]  /*76e0*/  SHF.R.S32.HI R19, RZ, 0x1f, R26 ;  /* 0x0000001fff137819 */ /* 0x000fe4000001141a */
[----:B------:R-:W1:Y:S02]  /*76f0*/  LDC.64 R50, c[0x0][0xb40] ;  /* 0x0002d000ff327b82 */ /* 0x000e640000000a00 */
[----:B------:R-:W-:-:S04]  /*7700*/  LEA.HI R27, R19, R26, RZ, 0x7 ;  /* 0x0000001a131b7211 */ /* 0x000fc800078f38ff */
[----:B------:R-:W-:-:S05]  /*7710*/  LOP3.LUT R17, R27, 0xffffff80, RZ, 0xc0, !PT ;  /* 0xffffff801b117812 */ /* 0x000fca00078ec0ff */
[----:B------:R-:W-:-:S05]  /*7720*/  IMAD.IADD R52, R26, 0x1, -R17 ;  /* 0x000000011a347824 */ /* 0x000fca00078e0a11 */
[----:B------:R-:W-:-:S04]  /*7730*/  SHF.R.S32.HI R39, RZ, 0x1f, R52 ;  /* 0x0000001fff277819 */ /* 0x000fc80000011434 */
[----:B------:R-:W-:Y:S02]  /*7740*/  LEA.HI R54, R39, R52, RZ, 0x2 ;  /* 0x0000003427367211 */ /* 0x000fe400078f10ff */
[----:B------:R-:W-:Y:S02]  /*7750*/  LEA.HI R19, R19, R26, RZ, 0x2 ;  /* 0x0000001a13137211 */ /* 0x000fe400078f10ff */
[--C-:B------:R-:W-:Y:S02]  /*7760*/  SHF.R.S32.HI R17, RZ, 0x2, R54.reuse ;  /* 0x00000002ff117819 */ /* 0x100fe40000011436 */
[----:B------:R-:W-:Y:S01]  /*7770*/  SHF.R.S32.HI R18, RZ, 0x1f, R54 ;  /* 0x0000001fff127819 */ /* 0x000fe20000011436 */
[----:B------:R-:W-:Y:S01]  /*7780*/  BAR.SYNC.DEFER_BLOCKING 0x1, 0x180 ;  /* 0x0046000000007b1d */ /* 0x000fe20000010000 */
[----:B0-----:R-:W-:Y:S02]  /*7790*/  ISETP.NE.AND P0, PT, R47, 0x1, PT ;  /* 0x000000012f00780c */ /* 0x001fe40003f05270 */
[----:B------:R-:W-:-:S02]  /*77a0*/  LEA.HI R18, R18, R17, RZ, 0x3 ;  /* 0x0000001112127211 */ /* 0x000fc400078f18ff */
[----:B------:R-:W-:Y:S02]  /*77b0*/  LOP3.LUT R19, R19, 0xfffffffc, RZ, 0xc0, !PT ;  /* 0xfffffffc13137812 */ /* 0x000fe400078ec0ff */
[----:B------:R-:W-:Y:S02]  /*77c0*/  LOP3.LUT R18, R18, 0xfffffff8, RZ, 0xc0, !PT ;  /* 0xfffffff812127812 */ /* 0x000fe400078ec0ff */
[----:B------:R-:W-:Y:S01]  /*77d0*/  SHF.R.S32.HI R38, RZ, 0x7, R27 ;  /* 0x00000007ff267819 */ /* 0x000fe2000001141b */
[----:B------:R-:W-:Y:S02]  /*77e0*/  IMAD.IADD R26, R26, 0x1, -R19 ;  /* 0x000000011a1a7824 */ /* 0x000fe400078e0a13 */
[----:B------:R-:W-:Y:S02]  /*77f0*/  IMAD.IADD R19, R17, 0x1, -R18 ;  /* 0x0000000111137824 */ /* 0x000fe400078e0a12 */
[----:B------:R-:W-:Y:S01]  /*7800*/  IMAD.HI R17, R38, 0x55555556, RZ ;  /* 0x5555555626117827 */ /* 0x000fe200078e02ff */
[----:B------:R-:W-:Y:S01]  /*7810*/  LEA.HI R27, R26, R26, RZ, 0x1 ;  /* 0x0000001a1a1b7211 */ /* 0x000fe200078f08ff */
[----:B------:R-:W0:Y:S01]  /*7820*/  @P0 LDC R43, c[0x0][0xbec] ;  /* 0x0002fb00ff2b0b82 */ /* 0x000e220000000800 */
[----:B------:R-:W-:-:S02]  /*7830*/  LEA.HI R18, R39, R52, RZ, 0x5 ;  /* 0x0000003427127211 */ /* 0x000fc400078f28ff */
[----:B------:R-:W-:Y:S02]  /*7840*/  LEA.HI R17, R17, R17, RZ, 0x1 ;  /* 0x0000001111117211 */ /* 0x000fe400078f08ff */
[----:B------:R-:W-:Y:S02]  /*7850*/  LOP3.LUT R27, R27, 0x1ffffffe, RZ, 0xc0, !PT ;  /* 0x1ffffffe1b1b7812 */ /* 0x000fe400078ec0ff */
[----:B------:R-:W-:Y:S01]  /*7860*/  SHF.R.S32.HI R18, RZ, 0x5, R18 ;  /* 0x00000005ff127819 */ /* 0x000fe20000011412 */
[----:B------:R-:W-:Y:S01]  /*7870*/  IMAD R17, R17, -0x3, R38 ;  /* 0xfffffffd11117824 */ /* 0x000fe200078e0226 */
[----:B------:R-:W4:Y:S01]  /*7880*/  @P0 LDC R55, c[0x0][0xbec] ;  /* 0x0002fb00ff370b82 */ /* 0x000f220000000800 */
[----:B------:R-:W-:Y:S02]  /*7890*/  IMAD.IADD R38, R26, 0x1, -R27 ;  /* 0x000000011a267824 */ /* 0x000fe400078e0a1b */
[----:B------:R-:W-:-:S05]  /*78a0*/  IMAD R26, R18, 0x10, R19 ;  /* 0x00000010121a7824 */ /* 0x000fca00078e0213 */
[----:B------:R-:W0:Y:S01]  /*78b0*/  @P0 LDC R45, c[0x0][0xbf0] ;  /* 0x0002fc00ff2d0b82 */ /* 0x000e220000000800 */
[----:B------:R-:W-:-:S07]  /*78c0*/  IMAD R17, R17, 0x40, R26 ;  /* 0x0000004011117824 */ /* 0x000fce00078e021a */
[----:B------:R-:W0:Y:S01]  /*78d0*/  @P0 LDC R56, c[0x0][0xbf0] ;  /* 0x0002fc00ff380b82 */ /* 0x000e220000000800 */
[----:B------:R-:W-:-:S04]  /*78e0*/  IMAD R38, R38, 0x8, R17 ;  /* 0x0000000826267824 */ /* 0x000fc800078e0211 */
[----:B---3--:R-:W-:-:S04]  /*78f0*/  IMAD R38, R42, 0xc0, R38 ;  /* 0x000000c02a267824 */ /* 0x008fc800078e0226 */
[----:B----4-:R-:W-:-:S04]  /*7900*/  @P0 IMAD.HI.U32 R55, R38, R55, RZ ;  /* 0x0000003726370227 */ /* 0x010fc800078e00ff */
[----:B------:R-:W-:Y:S01]  /*7910*/  IMAD R17, R42, 0xc0, R17 ;  /* 0x000000c02a117824 */ /* 0x000fe200078e0211 */
[----:B------:R-:W-:Y:S01]  /*7920*/  BSSY B0, `(.L_x_34) ;  /* 0x000008a000007945 */ /* 0x000fe20003800000 */
[----:B--2---:R-:W-:Y:S01]  /*7930*/  SHF.R.S32.HI R41, RZ, 0x1f, R44 ;  /* 0x0000001fff297819 */ /* 0x004fe2000001142c */
[----:B------:R-:W-:-:S04]  /*7940*/  IMAD.WIDE.U32 R18, R44, UR4, RZ ;  /* 0x000000042c127c25 */ /* 0x000fc8000f8e00ff */
[C---:B------:R-:W-:Y:S01]  /*7950*/  IMAD R27, R41.reuse, UR4, RZ ;  /* 0x00000004291b7c24 */ /* 0x040fe2000f8e02ff */
[----:B------:R-:W-:Y:S01]  /*7960*/  USHF.R.S32.HI UR4, URZ, 0x1f, UR9 ;  /* 0x0000001f3f047899 */ /* 0x000fe20008011409 */
[----:B------:R-:W-:Y:S02]  /*7970*/  IMAD R41, R41, UR6, RZ ;  /* 0x0000000629297c24 */ /* 0x000fe4000f8e02ff */
[C---:B------:R-:W-:Y:S02]  /*7980*/  IMAD R39, R44.reuse, UR5, R27 ;  /* 0x000000052c277c24 */ /* 0x040fe4000f8e021b */
[----:B------:R-:W-:Y:S02]  /*7990*/  IMAD.MOV R46, RZ, RZ, -R44 ;  /* 0x000000ffff2e7224 */ /* 0x000fe400078e0a2c */
[----:B------:R-:W-:Y:S01]  /*79a0*/  IMAD.WIDE.U32 R26, R44, UR6, RZ ;  /* 0x000000062c1a7c25 */ /* 0x000fe2000f8e00ff */
[----:B------:R-:W-:-:S03]  /*79b0*/  IADD3 R19, R19, R39, RZ ;  /* 0x0000002713137210 */ /* 0x000fc60007ffe0ff */
[----:B------:R-:W-:Y:S01]  /*79c0*/  IMAD R39, R44, UR7, R41 ;  /* 0x000000072c277c24 */ /* 0x000fe2000f8e0229 */
[----:B------:R-:W-:Y:S01]  /*79d0*/  ULDC.64 UR6, c[0x0][0xb48] ;  /* 0x0002d20000067ab9 */ /* 0x000fe20000000a00 */
[----:B-----5:R-:W-:Y:S02]  /*79e0*/  IMAD R40, R48, UR4, RZ ;  /* 0x0000000430287c24 */ /* 0x020fe4000f8e02ff */
[----:B-1----:R-:W-:Y:S01]  /*79f0*/  IMAD R44, R50, UR4, RZ ;  /* 0x00000004322c7c24 */ /* 0x002fe2000f8e02ff */
[----:B------:R-:W-:Y:S01]  /*7a00*/  ULDC.64 UR4, c[0x0][0xbe0] ;  /* 0x0002f80000047ab9 */ /* 0x000fe20000000a00 */
[----:B------:R-:W-:Y:S02]  /*7a10*/  IMAD R53, R53, R46, UR8 ;  /* 0x0000000835357e24 */ /* 0x000fe4000f8e022e */
[----:B------:R-:W-:Y:S02]  /*7a20*/  IMAD.IADD R27, R27, 0x1, R39 ;  /* 0x000000011b1b7824 */ /* 0x000fe400078e0227 */
[----:B------:R-:W-:-:S02]  /*7a30*/  IMAD R41, R49, UR9, R40 ;  /* 0x0000000931297c24 */ /* 0x000fc4000f8e0228 */
[----:B------:R-:W-:-:S04]  /*7a40*/  IMAD.WIDE.U32 R18, R48, UR9, R18 ;  /* 0x0000000930127c25 */ /* 0x000fc8000f8e0012 */
[----:B0-----:R-:W-:-:S04]  /*7a50*/  @P0 IMAD.HI.U32 R40, R38, R43, RZ ;  /* 0x0000002b26280227 */ /* 0x001fc800078e00ff */
[----:B------:R-:W-:Y:S01]  /*7a60*/  IMAD R43, R51, UR9, R44 ;  /* 0x00000009332b7c24 */ /* 0x000fe2000f8e022c */
[----:B------:R-:W-:Y:S01]  /*7a70*/  SHF.R.S32.HI R44, RZ, 0x1f, R53 ;  /* 0x0000001fff2c7819 */ /* 0x000fe20000011435 */
[----:B------:R-:W-:Y:S01]  /*7a80*/  IMAD.WIDE.U32 R26, R50, UR9, R26 ;  /* 0x00000009321a7c25 */ /* 0x000fe2000f8e001a */
[----:B------:R-:W-:-:S03]  /*7a90*/  ULDC.64 UR8, c[0x0][0xb28] ;  /* 0x0002ca0000087ab9 */ /* 0x000fc60000000a00 */
[----:B------:R-:W-:Y:S02]  /*7aa0*/  IMAD.IADD R19, R19, 0x1, R41 ;  /* 0x0000000113137824 */ /* 0x000fe400078e0229 */
[----:B------:R-:W-:Y:S02]  /*7ab0*/  IMAD.IADD R27, R27, 0x1, R43 ;  /* 0x000000011b1b7824 */ /* 0x000fe400078e022b */
[----:B------:R-:W-:Y:S01]  /*7ac0*/  IMAD.MOV.U32 R39, RZ, RZ, R38 ;  /* 0x000000ffff277224 */ /* 0x000fe200078e0026 */
[----:B------:R-:W-:Y:S01]  /*7ad0*/  @P0 SHF.R.U32.HI R39, RZ, R45, R40 ;  /* 0x0000002dff270219 */ /* 0x000fe20000011628 */
[----:B------:R-:W-:Y:S02]  /*7ae0*/  IMAD R43, R44, UR6, RZ ;  /* 0x000000062c2b7c24 */ /* 0x000fe4000f8e02ff */
[----:B------:R-:W-:-:S04]  /*7af0*/  IMAD.WIDE.U32 R18, R53, UR4, R18 ;  /* 0x0000000435127c25 */ /* 0x000fc8000f8e0012 */
[----:B------:R-:W-:Y:S01]  /*7b00*/  IMAD.MOV.U32 R41, RZ, RZ, R38 ;  /* 0x000000ffff297224 */ /* 0x000fe200078e0026 */
[----:B------:R-:W-:Y:S01]  /*7b10*/  @P0 SHF.R.U32.HI R41, RZ, R56, R55 ;  /* 0x00000038ff290219 */ /* 0x000fe20000011637 */
[----:B------:R-:W-:Y:S01]  /*7b20*/  IMAD R40, R44, UR4, RZ ;  /* 0x000000042c287c24 */ /* 0x000fe2000f8e02ff */
[----:B------:R-:W-:Y:S01]  /*7b30*/  IADD3 R18, P0, R39, R18, RZ ;  /* 0x0000001227127210 */ /* 0x000fe20007f1e0ff */
[C---:B------:R-:W-:Y:S01]  /*7b40*/  IMAD R45, R53.reuse, UR7, R43 ;  /* 0x00000007352d7c24 */ /* 0x040fe2000f8e022b */
[--C-:B------:R-:W-:Y:S01]  /*7b50*/  SHF.R.S32.HI R43, RZ, 0x1f, R39.reuse ;  /* 0x0000001fff2b7819 */ /* 0x100fe20000011427 */
[----:B------:R-:W-:Y:S02]  /*7b60*/  IMAD.MOV R39, RZ, RZ, -R39 ;  /* 0x000000ffff277224 */ /* 0x000fe400078e0a27 */
[----:B------:R-:W-:Y:S01]  /*7b70*/  IMAD R44, R53, UR5, R40 ;  /* 0x00000005352c7c24 */ /* 0x000fe2000f8e0228 */
[--C-:B------:R-:W-:Y:S01]  /*7b80*/  SHF.R.S32.HI R40, RZ, 0x1f, R41.reuse ;  /* 0x0000001fff287819 */ /* 0x100fe20000011429 */
[----:B------:R-:W-:Y:S01]  /*7b90*/  IMAD.MOV R46, RZ, RZ, -R41 ;  /* 0x000000ffff2e7224 */ /* 0x000fe200078e0a29 */
[----:B------:R-:W-:Y:S01]  /*7ba0*/  ULDC.64 UR4, c[0x0][0xb30] ;  /* 0x0002cc0000047ab9 */ /* 0x000fe20000000a00 */
[----:B------:R-:W-:Y:S01]  /*7bb0*/  IMAD R39, R47, R39, R38 ;  /* 0x000000272f277224 */ /* 0x000fe200078e0226 */
[----:B------:R-:W-:Y:S01]  /*7bc0*/  IADD3.X R19, R43, R19, R44, P0, !PT ;  /* 0x000000132b137210 */ /* 0x000fe200007fe42c */
[----:B------:R-:W-:Y:S01]  /*7bd0*/  IMAD.WIDE.U32 R26, R53, UR6, R26 ;  /* 0x00000006351a7c25 */ /* 0x000fe2000f8e001a */
[----:B------:R-:W-:-:S03]  /*7be0*/  ULDC.64 UR6, c[0x0][0xbc8] ;  /* 0x0002f20000067ab9 */ /* 0x000fc60000000a00 */
[----:B------:R-:W-:Y:S02]  /*7bf0*/  IMAD R40, R40, UR4, RZ ;  /* 0x0000000428287c24 */ /* 0x000fe4000f8e02ff */
[----:B------:R-:W-:Y:S01]  /*7c00*/  IMAD R43, R47, R46, R38 ;  /* 0x0000002e2f2b7224 */ /* 0x000fe200078e0226 */
[----:B------:R-:W-:Y:S01]  /*7c10*/  SHF.R.S32.HI R38, RZ, 0x1f, R39 ;  /* 0x0000001fff267819 */ /* 0x000fe20000011427 */
[----:B------:R-:W-:Y:S02]  /*7c20*/  IMAD.IADD R27, R27, 0x1, R45 ;  /* 0x000000011b1b7824 */ /* 0x000fe400078e022d */
[C---:B------:R-:W-:Y:S01]  /*7c30*/  IMAD R45, R41.reuse, UR5, R40 ;  /* 0x00000005292d7c24 */ /* 0x040fe2000f8e0228 */
[----:B------:R-:W-:Y:S01]  /*7c40*/  SHF.R.S32.HI R40, RZ, 0x1f, R43 ;  /* 0x0000001fff287819 */ /* 0x000fe2000001142b */
[----:B------:R-:W-:Y:S01]  /*7c50*/  IMAD.WIDE.U32 R26, R41, UR4, R26 ;  /* 0x00000004291a7c25 */ /* 0x000fe2000f8e001a */
[----:B------:R-:W0:Y:S03]  /*7c60*/  S2UR UR5, SR_CgaCtaId ;  /* 0x00000000000579c3 */ /* 0x000e260000008800 */
[----:B------:R-:W-:-:S02]  /*7c70*/  IMAD R38, R38, UR6, RZ ;  /* 0x0000000626267c24 */ /* 0x000fc4000f8e02ff */
[----:B------:R-:W-:Y:S02]  /*7c80*/  IMAD.IADD R27, R27, 0x1, R45 ;  /* 0x000000011b1b7824 */ /* 0x000fe400078e022d */
[----:B------:R-:W-:Y:S02]  /*7c90*/  IMAD R40, R40, UR8, RZ ;  /* 0x0000000828287c24 */ /* 0x000fe4000f8e02ff */
[C---:B------:R-:W-:Y:S02]  /*7ca0*/  IMAD R41, R39.reuse, UR7, R38 ;  /* 0x0000000727297c24 */ /* 0x040fe4000f8e0226 */
[----:B------:R-:W-:Y:S01]  /*7cb0*/  IMAD.WIDE.U32 R18, R39, UR6, R18 ;  /* 0x0000000627127c25 */ /* 0x000fe2000f8e0012 */
[----:B------:R-:W-:-:S03]  /*7cc0*/  ULDC.64 UR6, c[0x0][0xba8] ;  /* 0x0002ea0000067ab9 */ /* 0x000fc60000000a00 */
[C---:B------:R-:W-:Y:S01]  /*7cd0*/  IMAD R45, R43.reuse, UR9, R40 ;  /* 0x000000092b2d7c24 */ /* 0x040fe2000f8e0228 */
[----:B------:R-:W-:Y:S01]  /*7ce0*/  LEA R38, P0, R18, UR6, 0x2 ;  /* 0x0000000612267c11 */ /* 0x000fe2000f8010ff */
[----:B------:R-:W-:Y:S01]  /*7cf0*/  IMAD.WIDE.U32 R26, R43, UR8, R26 ;  /* 0x000000082b1a7c25 */ /* 0x000fe2000f8e001a */
[----:B------:R-:W-:Y:S01]  /*7d00*/  ULDC.64 UR8, c[0x0][0xb00] ;  /* 0x0002c00000087ab9 */ /* 0x000fe20000000a00 */
[----:B------:R-:W-:Y:S01]  /*7d10*/  UMOV UR4, 0x400 ;  /* 0x0000040000047882 */ /* 0x000fe20000000000 */
[----:B------:R-:W-:Y:S01]  /*7d20*/  ULDC UR6, c[0x0][0xa88] ;  /* 0x0002a20000067ab9 */ /* 0x000fe20000000800 */
[----:B------:R-:W-:Y:S01]  /*7d30*/  IMAD.IADD R39, R19, 0x1, R41 ;  /* 0x0000000113277824 */ /* 0x000fe200078e0229 */
[----:B------:R-:W-:Y:S01]  /*7d40*/  LEA R46, P1, R26, UR8, 0x2 ;  /* 0x000000081a2e7c11 */ /* 0x000fe2000f8210ff */
[----:B------:R-:W-:-:S03]  /*7d50*/  IMAD.IADD R19, R27, 0x1, R45 ;  /* 0x000000011b137824 */ /* 0x000fc600078e022d */
[----:B------:R-:W-:Y:S02]  /*7d60*/  LEA.HI.X R39, R18, UR7, R39, 0x2, P0 ;  /* 0x0000000712277c11 */ /* 0x000fe400080f1427 */
[----:B------:R-:W-:Y:S01]  /*7d70*/  LEA.HI.X R48, R26, UR9, R19, 0x2, P1 ;  /* 0x000000091a307c11 */ /* 0x000fe200088f1413 */
[----:B------:R-:W-:Y:S04]  /*7d80*/  SHFL.IDX PT, R18, R38, RZ, 0x1c1f ;  /* 0x001c1fff26127589 */ /* 0x000fe800000e0000 */
[----:B------:R-:W1:Y:S04]  /*7d90*/  SHFL.IDX PT, R19, R39, RZ, 0x1c1f ;  /* 0x001c1fff27137589 */ /* 0x000e6800000e0000 */
[----:B------:R-:W-:Y:S04]  /*7da0*/  SHFL.IDX PT, R26, R38, 0x1, 0x1c1f ;  /* 0x003c1f00261a7f89 */ /* 0x000fe800000e0000 */
[----:B------:R-:W2:Y:S01]  /*7db0*/  SHFL.IDX PT, R27, R39, 0x1, 0x1c1f ;  /* 0x003c1f00271b7f89 */ /* 0x000ea200000e0000 */
[----:B0-----:R-:W-:Y:S01]  /*7dc0*/  ULEA UR4, UR5, UR4, 0x18 ;  /* 0x0000000405047291 */ /* 0x001fe2000f8ec03f */
[----:B------:R-:W-:Y:S01]  /*7dd0*/  IMAD R44, R47, UR6, RZ ;  /* 0x000000062f2c7c24 */ /* 0x000fe2000f8e02ff */
[----:B------:R-:W-:-:S02]  /*7de0*/  LOP3.LUT P0, RZ, R52, 0x3, RZ, 0xc0, !PT ;  /* 0x0000000334ff7812 */ /* 0x000fc4000780c0ff */
[C---:B------:R-:W-:Y:S01]  /*7df0*/  IADD3 R45, R17.reuse, 0x8, RZ ;  /* 0x00000008112d7810 */ /* 0x040fe20007ffe0ff */
[----:B------:R-:W-:Y:S01]  /*7e00*/  UIADD3 UR4, UR4, 0x30820, URZ ;  /* 0x0003082004047890 */ /* 0x000fe2000fffe03f */
[-C--:B------:R-:W-:Y:S02]  /*7e10*/  ISETP.GE.OR P1, PT, R17, R44.reuse, P0 ;  /* 0x0000002c1100720c */ /* 0x080fe40000726670 */
[-C--:B------:R-:W-:Y:S01]  /*7e20*/  ISETP.GE.OR P0, PT, R45, R44.reuse, P0 ;  /* 0x0000002c2d00720c */ /* 0x080fe20000706670 */
[----:B------:R-:W-:Y:S01]  /*7e30*/  UPRMT UR4, URZ, 0x654, UR4 ;  /* 0x000006543f047896 */ /* 0x000fe20008000004 */
[----:B------:R-:W-:-:S08]  /*7e40*/  ISETP.GE.AND P2, PT, R17, R44, PT ;  /* 0x0000002c1100720c */ /* 0x000fd00003f46270 */
[----:B------:R-:W-:Y:S01]  /*7e50*/  SYNCS.ARRIVE.TRANS64.RED.A1T0 RZ, [UR4], RZ ;  /* 0x000000ffffff79a7 */ /* 0x000fe20008100404 */
[----:B-1----:R0:W-:Y:S04]  /*7e60*/  @!P1 ST.E desc[UR42][R18.64], R16 ;  /* 0x0000001012009985 */ /* 0x0021e8000c10192a */
[----:B--2---:R0:W-:Y:S01]  /*7e70*/  @!P0 ST.E desc[UR42][R26.64], R0 ;  /* 0x000000001a008985 */ /* 0x0041e2000c10192a */
[----:B------:R-:W-:-:S03]  /*7e80*/  LOP3.LUT R39, R54, 0x7ffffffc, RZ, 0xc0, !PT ;  /* 0x7ffffffc36277812 */ /* 0x000fc600078ec0ff */
[----:B------:R0:W1:Y:S02]  /*7e90*/  SHFL.IDX PT, R42, R46, RZ, 0x1c1f ;  /* 0x001c1fff2e2a7589 */ /* 0x00006400000e0000 */
[----:B------:R-:W-:Y:S02]  /*7ea0*/  IMAD.IADD R39, R52, 0x1, -R39 ;  /* 0x0000000134277824 */ /* 0x000fe400078e0a27 */
[----:B------:R0:W2:Y:S02]  /*7eb0*/  SHFL.IDX PT, R43, R48, RZ, 0x1c1f ;  /* 0x001c1fff302b7589 */ /* 0x0000a400000e0000 */
[----:B------:R-:W-:Y:S01]  /*7ec0*/  IMAD.SHL.U32 R47, R39, 0x2, RZ ;  /* 0x00000002272f7824 */ /* 0x000fe200078e00ff */
[----:B------:R-:W-:Y:S06]  /*7ed0*/  @P2 BRA `(.L_x_35) ;  /* 0x0000000000b82947 */ /* 0x000fec0003800000 */
[----:B------:R-:W-:Y:S01]  /*7ee0*/  ULDC UR4, c[0x0][0xac8] ;  /* 0x0002b20000047ab9 */ /* 0x000fe20000000800 */
[C---:B0-----:R-:W-:Y:S01]  /*7ef0*/  VIADD R0, R47.reuse, 0x8 ;  /* 0x000000082f007836 */ /* 0x041fe20000000000 */
[C---:B------:R-:W-:Y:S01]  /*7f00*/  ISETP.GE.AND P0, PT, R47.reuse, UR4, PT ;  /* 0x000000042f007c0c */ /* 0x040fe2000bf06270 */
[C---:B------:R-:W-:Y:S02]  /*7f10*/  VIADD R18, R47.reuse, 0x10 ;  /* 0x000000102f127836 */ /* 0x040fe40000000000 */
[C---:B------:R-:W-:Y:S02]  /*7f20*/  VIADD R19, R47.reuse, 0x18 ;  /* 0x000000182f137836 */ /* 0x040fe40000000000 */
[C---:B------:R-:W-:Y:S01]  /*7f30*/  VIADD R26, R47.reuse, 0x20 ;  /* 0x000000202f1a7836 */ /* 0x040fe20000000000 */
[----:B------:R-:W-:Y:S01]  /*7f40*/  ISETP.GE.AND P1, PT, R18, UR4, PT ;  /* 0x0000000412007c0c */ /* 0x000fe2000bf26270 */
[----:B------:R-:W-:Y:S01]  /*7f50*/  VIADD R27, R47, 0x28 ;  /* 0x000000282f1b7836 */ /* 0x000fe20000000000 */
[----:B------:R-:W-:Y:S01]  /*7f60*/  ISETP.GE.AND P2, PT, R19, UR4, PT ;  /* 0x0000000413007c0c */ /* 0x000fe2000bf46270 */
[C---:B------:R-:W-:Y:S01]  /*7f70*/  VIADD R38, R47.reuse, 0x30 ;  /* 0x000000302f267836 */ /* 0x040fe20000000000 */
[----:B------:R-:W-:Y:S01]  /*7f80*/  ISETP.GE.AND P3, PT, R26, UR4, PT ;  /* 0x000000041a007c0c */ /* 0x000fe2000bf66270 */
[----:B------:R-:W-:Y:S01]  /*7f90*/  VIADD R39, R47, 0x38 ;  /* 0x000000382f277836 */ /* 0x000fe20000000000 */
[----:B------:R-:W-:Y:S01]  /*7fa0*/  ISETP.GE.AND P4, PT, R27, UR4, PT ;  /* 0x000000041b007c0c */ /* 0x000fe2000bf86270 */
[----:B-12---:R-:W-:Y:S01]  /*7fb0*/  @!P0 IMAD.WIDE R16, R47, 0x4, R42 ;  /* 0x000000042f108825 */ /* 0x006fe200078e022a */
[----:B------:R-:W-:-:S02]  /*7fc0*/  ISETP.GE.AND P5, PT, R38, UR4, PT ;  /* 0x0000000426007c0c */ /* 0x000fc4000bfa6270 */
[----:B------:R-:W-:Y:S02]  /*7fd0*/  ISETP.GE.AND P6, PT, R39, UR4, PT ;  /* 0x0000000427007c0c */ /* 0x000fe4000bfc6270 */
[----:B------:R0:W-:Y:S01]  /*7fe0*/  @!P0 ST.E.64 desc[UR42][R16.64], R36 ;  /* 0x0000002410008985 */ /* 0x0001e2000c101b2a */
[----:B------:R-:W-:Y:S02]  /*7ff0*/  ISETP.GE.AND P0, PT, R0, UR4, PT ;  /* 0x0000000400007c0c */ /* 0x000fe4000bf06270 */
[----:B------:R-:W-:Y:S02]  /*8000*/  @!P1 LEA.HI R18, R18, R18, RZ, 0x1 ;  /* 0x0000001212129211 */ /* 0x000fe400078f08ff */
[----:B------:R-:W-:-:S04]  /*8010*/  @!P3 LEA.HI R26, R26, R26, RZ, 0x1 ;  /* 0x0000001a1a1ab211 */ /* 0x000fc800078f08ff */
[----:B------:R-:W-:Y:S02]  /*8020*/  @!P5 LEA.HI R38, R38, R38, RZ, 0x1 ;  /* 0x000000262626d211 */ /* 0x000fe400078f08ff */
[----:B------:R-:W-:Y:S02]  /*8030*/  @!P6 LEA.HI R40, R39, R39, RZ, 0x1 ;  /* 0x000000272728e211 */ /* 0x000fe400078f08ff */
[----:B------:R-:W-:Y:S02]  /*8040*/  @!P5 LOP3.LUT R41, R38, 0xfffffffe, RZ, 0xc0, !PT ;  /* 0xfffffffe2629d812 */ /* 0x000fe400078ec0ff */
[----:B------:R-:W-:Y:S02]  /*8050*/  @!P0 LEA.HI R0, R0, R0, RZ, 0x1 ;  /* 0x0000000000008211 */ /* 0x000fe400078f08ff */
[----:B0-----:R-:W-:Y:S02]  /*8060*/  @!P2 LEA.HI R16, R19, R19, RZ, 0x1 ;  /* 0x000000131310a211 */ /* 0x001fe400078f08ff */
[----:B------:R-:W-:-:S02]  /*8070*/  @!P4 LEA.HI R36, R27, R27, RZ, 0x1 ;  /* 0x0000001b1b24c211 */ /* 0x000fc400078f08ff */
[----:B------:R-:W-:Y:S02]  /*8080*/  @!P0 LOP3.LUT R17, R0, 0xfffffffe, RZ, 0xc0, !PT ;  /* 0xfffffffe00118812 */ /* 0x000fe400078ec0ff */
[----:B------:R-:W-:Y:S02]  /*8090*/  @!P1 LOP3.LUT R19, R18, 0xfffffffe, RZ, 0xc0, !PT ;  /* 0xfffffffe12139812 */ /* 0x000fe400078ec0ff */
[----:B------:R-:W-:Y:S01]  /*80a0*/  @!P2 LOP3.LUT R27, R16, 0xfffffffe, RZ, 0xc0, !PT ;  /* 0xfffffffe101ba812 */ /* 0x000fe200078ec0ff */
[--C-:B------:R-:W-:Y:S01]  /*80b0*/  @!P0 IMAD.WIDE R16, R17, 0x4, R42.reuse ;  /* 0x0000000411108825 */ /* 0x100fe200078e022a */
[----:B------:R-:W-:Y:S02]  /*80c0*/  @!P3 LOP3.LUT R37, R26, 0xfffffffe, RZ, 0xc0, !PT ;  /* 0xfffffffe1a25b812 */ /* 0x000fe400078ec0ff */
[----:B------:R-:W-:Y:S01]  /*80d0*/  @!P4 LOP3.LUT R39, R36, 0xfffffffe, RZ, 0xc0, !PT ;  /* 0xfffffffe2427c812 */ /* 0x000fe200078ec0ff */
[--C-:B------:R-:W-:Y:S01]  /*80e0*/  @!P1 IMAD.WIDE R18, R19, 0x4, R42.reuse ;  /* 0x0000000413129825 */ /* 0x100fe200078e022a */
[----:B------:R-:W-:Y:S01]  /*80f0*/  @!P6 LOP3.LUT R49, R40, 0xfffffffe, RZ, 0xc0, !PT ;  /* 0xfffffffe2831e812 */ /* 0x000fe200078ec0ff */
[----:B------:R3:W-:Y:S02]  /*8100*/  @!P0 ST.E.64 desc[UR42][R16.64], R2 ;  /* 0x0000000210008985 */ /* 0x0007e4000c101b2a */
[----:B------:R-:W-:-:S02]  /*8110*/  @!P2 IMAD.WIDE R26, R27, 0x4, R42 ;  /* 0x000000041b1aa825 */ /* 0x000fc400078e022a */
[----:B------:R3:W-:Y:S02]  /*8120*/  @!P1 ST.E.64 desc[UR42][R18.64], R4 ;  /* 0x0000000412009985 */ /* 0x0007e4000c101b2a */
[--C-:B------:R-:W-:Y:S02]  /*8130*/  @!P3 IMAD.WIDE R36, R37, 0x4, R42.reuse ;  /* 0x000000042524b825 */ /* 0x100fe400078e022a */
[----:B------:R3:W-:Y:S02]  /*8140*/  @!P2 ST.E.64 desc[UR42][R26.64], R6 ;  /* 0x000000061a00a985 */ /* 0x0007e4000c101b2a */
[--C-:B------:R-:W-:Y:S02]  /*8150*/  @!P4 IMAD.WIDE R38, R39, 0x4, R42.reuse ;  /* 0x000000042726c825 */ /* 0x100fe400078e022a */
[----:B------:R3:W-:Y:S02]  /*8160*/  @!P3 ST.E.64 desc[UR42][R36.64], R10 ;  /* 0x0000000a2400b985 */ /* 0x0007e4000c101b2a */
[----:B------:R-:W-:-:S02]  /*8170*/  @!P5 IMAD.WIDE R40, R41, 0x4, R42 ;  /* 0x000000042928d825 */ /* 0x000fc400078e022a */
[----:B------:R3:W-:Y:S02]  /*8180*/  @!P4 ST.E.64 desc[UR42][R38.64], R14 ;  /* 0x0000000e2600c985 */ /* 0x0007e4000c101b2a */
[----:B------:R-:W-:Y:S02]  /*8190*/  @!P6 IMAD.WIDE R42, R49, 0x4, R42 ;  /* 0x00000004312ae825 */ /* 0x000fe400078e022a */
[----:B------:R3:W-:Y:S04]  /*81a0*/  @!P5 ST.E.64 desc[UR42][R40.64], R22 ;  /* 0x000000162800d985 */ /* 0x0007e8000c101b2a */
[----:B------:R3:W-:Y:S02]  /*81b0*/  @!P6 ST.E.64 desc[UR42][R42.64], R30 ;  /* 0x0000001e2a00e985 */ /* 0x0007e4000c101b2a */
.L_x_35:
[----:B------:R-:W-:Y:S05]  /*81c0*/  BSYNC B0 ;  /* 0x0000000000007941 */ /* 0x000fea0003800000 */
.L_x_34:
[----:B------:R-:W-:Y:S01]  /*81d0*/  ISETP.GE.AND P0, PT, R45, R44, PT ;  /* 0x0000002c2d00720c */ /* 0x000fe20003f06270 */
[----:B---3--:R3:W4:Y:S04]  /*81e0*/  SHFL.IDX PT, R17, R48, 0x1, 0x1c1f ;  /* 0x003c1f0030117f89 */ /* 0x00872800000e0000 */
[----:B0-----:R3:W0:Y:S08]  /*81f0*/  SHFL.IDX PT, R16, R46, 0x1, 0x1c1f ;  /* 0x003c1f002e107f89 */ /* 0x00163000000e0000 */
[----:B---3--:R-:W-:Y:S05]  /*8200*/  @P0 BRA `(.L_x_10) ;  /* 0x0000003800b00947 */ /* 0x008fea0003800000 */
[C---:B------:R-:W-:Y:S01]  /*8210*/  VIADD R0, R47.reuse, 0x8 ;  /* 0x000000082f007836 */ /* 0x040fe20000000000 */
[----:B------:R-:W-:Y:S01]  /*8220*/  ULDC UR4, c[0x0][0xac8] ;  /* 0x0002b20000047ab9 */ /* 0x000fe20000000800 */
[C---:B------:R-:W-:Y:S01]  /*8230*/  VIADD R6, R47.reuse, 0x10 ;  /* 0x000000102f067836 */ /* 0x040fe20000000000 */
[C---:B------:R-:W-:Y:S01]  /*8240*/  IADD3 R11, R47.reuse, 0x28, RZ ;  /* 0x000000282f0b7810 */ /* 0x040fe20007ffe0ff */
[C---:B------:R-:W-:Y:S01]  /*8250*/  VIADD R7, R47.reuse, 0x18 ;  /* 0x000000182f077836 */ /* 0x040fe20000000000 */
[----:B------:R-:W-:Y:S01]  /*8260*/  ISETP.GE.AND P1, PT, R0, UR4, PT ;  /* 0x0000000400007c0c */ /* 0x000fe2000bf26270 */
[C---:B------:R-:W-:Y:S01]  /*8270*/  VIADD R10, R47.reuse, 0x20 ;  /* 0x000000202f0a7836 */ /* 0x040fe20000000000 */
[----:B------:R-:W-:Y:S01]  /*8280*/  ISETP.GE.AND P2, PT, R6, UR4, PT ;  /* 0x0000000406007c0c */ /* 0x000fe2000bf46270 */
[----:B------:R-:W-:Y:S01]  /*8290*/  VIADD R15, R47, 0x30 ;  /* 0x000000302f0f7836 */ /* 0x000fe20000000000 */
[----:B------:R-:W-:Y:S02]  /*82a0*/  ISETP.GE.AND P3, PT, R7, UR4, PT ;  /* 0x0000000407007c0c */ /* 0x000fe4000bf66270 */
[----:B------:R-:W-:-:S02]  /*82b0*/  ISETP.GE.AND P4, PT, R10, UR4, PT ;  /* 0x000000040a007c0c */ /* 0x000fc4000bf86270 */
[----:B------:R-:W-:Y:S02]  /*82c0*/  ISETP.GE.AND P0, PT, R47, UR4, PT ;  /* 0x000000042f007c0c */ /* 0x000fe4000bf06270 */
[----:B------:R-:W-:Y:S02]  /*82d0*/  ISETP.GE.AND P5, PT, R11, UR4, PT ;  /* 0x000000040b007c0c */ /* 0x000fe4000bfa6270 */
[----:B------:R-:W-:Y:S02]  /*82e0*/  ISETP.GE.AND P6, PT, R15, UR4, PT ;  /* 0x000000040f007c0c */ /* 0x000fe4000bfc6270 */
[----:B------:R-:W-:Y:S02]  /*82f0*/  @!P1 LEA.HI R0, R0, R0, RZ, 0x1 ;  /* 0x0000000000009211 */ /* 0x000fe400078f08ff */
[----:B------:R-:W-:Y:S02]  /*8300*/  @!P2 LEA.HI R6, R6, R6, RZ, 0x1 ;  /* 0x000000060606a211 */ /* 0x000fe400078f08ff */
[----:B------:R-:W-:-:S02]  /*8310*/  @!P1 LOP3.LUT R5, R0, 0xfffffffe, RZ, 0xc0, !PT ;  /* 0xfffffffe00059812 */ /* 0x000fc400078ec0ff */
[----:B------:R-:W-:Y:S01]  /*8320*/  @!P3 LEA.HI R0, R7, R7, RZ, 0x1 ;  /* 0x000000070700b211 */ /* 0x000fe200078f08ff */
[--C-:B0---4-:R-:W-:Y:S01]  /*8330*/  @!P0 IMAD.WIDE R2, R47, 0x4, R16.reuse ;  /* 0x000000042f028825 */ /* 0x111fe200078e0210 */
[----:B------:R-:W-:Y:S02]  /*8340*/  @!P4 LEA.HI R10, R10, R10, RZ, 0x1 ;  /* 0x0000000a0a0ac211 */ /* 0x000fe400078f08ff */
[----:B------:R-:W-:Y:S01]  /*8350*/  @!P5 LEA.HI R14, R11, R11, RZ, 0x1 ;  /* 0x0000000b0b0ed211 */ /* 0x000fe200078f08ff */
[----:B------:R-:W-:Y:S01]  /*8360*/  @!P1 IMAD.WIDE R4, R5, 0x4, R16 ;  /* 0x0000000405049825 */ /* 0x000fe200078e0210 */
[----:B------:R-:W-:Y:S01]  /*8370*/  @!P6 LEA.HI R18, R15, R15, RZ, 0x1 ;  /* 0x0000000f0f12e211 */ /* 0x000fe200078f08ff */
[----:B------:R0:W-:Y:S01]  /*8380*/  @!P0 ST.E.64 desc[UR42][R2.64], R28 ;  /* 0x0000001c02008985 */ /* 0x0001e2000c101b2a */
[----:B------:R-:W-:Y:S01]  /*8390*/  @!P2 LOP3.LUT R7, R6, 0xfffffffe, RZ, 0xc0, !PT ;  /* 0xfffffffe0607a812 */ /* 0x000fe200078ec0ff */
[----:B------:R-:W-:Y:S01]  /*83a0*/  VIADD R47, R47, 0x38 ;  /* 0x000000382f2f7836 */ /* 0x000fe20000000000 */
[----:B------:R-:W-:Y:S01]  /*83b0*/  @!P3 LOP3.LUT R11, R0, 0xfffffffe, RZ, 0xc0, !PT ;  /* 0xfffffffe000bb812 */ /* 0x000fe200078ec0ff */
[----:B------:R3:W-:Y:S01]  /*83c0*/  @!P1 ST.E.64 desc[UR42][R4.64], R34 ;  /* 0x0000002204009985 */ /* 0x0007e2000c101b2a */
[----:B------:R-:W-:-:S02]  /*83d0*/  @!P4 LOP3.LUT R15, R10, 0xfffffffe, RZ, 0xc0, !PT ;  /* 0xfffffffe0a0fc812 */ /* 0x000fc400078ec0ff */
[----:B------:R-:W-:Y:S02]  /*83e0*/  @!P5 LOP3.LUT R19, R14, 0xfffffffe, RZ, 0xc0, !PT ;  /* 0xfffffffe0e13d812 */ /* 0x000fe400078ec0ff */
[----:B------:R-:W-:Y:S02]  /*83f0*/  @!P6 LOP3.LUT R23, R18, 0xfffffffe, RZ, 0xc0, !PT ;  /* 0xfffffffe1217e812 */ /* 0x000fe400078ec0ff */
[----:B------:R-:W-:Y:S01]  /*8400*/  ISETP.GE.AND P0, PT, R47, UR4, PT ;  /* 0x000000042f007c0c */ /* 0x000fe2000bf06270 */
[----:B0-----:R-:W-:-:S04]  /*8410*/  @!P2 IMAD.WIDE R2, R7, 0x4, R16 ;  /* 0x000000040702a825 */ /* 0x001fc800078e0210 */
[--C-:B---3--:R-:W-:Y:S01]  /*8420*/  @!P3 IMAD.WIDE R4, R11, 0x4, R16.reuse ;  /* 0x000000040b04b825 */ /* 0x108fe200078e0210 */
[----:B------:R0:W-:Y:S03]  /*8430*/  @!P2 ST.E.64 desc[UR42][R2.64], R8 ;  /* 0x000000080200a985 */ /* 0x0001e6000c101b2a */
[--C-:B------:R-:W-:Y:S01]  /*8440*/  @!P4 IMAD.WIDE R6, R15, 0x4, R16.reuse ;  /* 0x000000040f06c825 */ /* 0x100fe200078e0210 */
[----:B------:R0:W-:Y:S03]  /*8450*/  @!P3 ST.E.64 desc[UR42][R4.64], R12 ;  /* 0x0000000c0400b985 */ /* 0x0001e6000c101b2a */
[--C-:B------:R-:W-:Y:S01]  /*8460*/  @!P5 IMAD.WIDE R10, R19, 0x4, R16.reuse ;  /* 0x00000004130ad825 */ /* 0x100fe200078e0210 */
[----:B------:R0:W-:Y:S03]  /*8470*/  @!P4 ST.E.64 desc[UR42][R6.64], R20 ;  /* 0x000000140600c985 */ /* 0x0001e6000c101b2a */
[----:B------:R-:W-:Y:S01]  /*8480*/  @!P6 IMAD.WIDE R14, R23, 0x4, R16 ;  /* 0x00000004170ee825 */ /* 0x000fe200078e0210 */
[----:B------:R0:W-:Y:S04]  /*8490*/  @!P5 ST.E.64 desc[UR42][R10.64], R24 ;  /* 0x000000180a00d985 */ /* 0x0001e8000c101b2a */
[----:B------:R0:W-:Y:S01]  /*84a0*/  @!P6 ST.E.64 desc[UR42][R14.64], R32 ;  /* 0x000000200e00e985 */ /* 0x0001e2000c101b2a */
[----:B------:R-:W-:Y:S05]  /*84b0*/  @P0 BRA `(.L_x_10) ;  /* 0x0000003800040947 */ /* 0x000fea0003800000 */
[----:B------:R-:W-:-:S04]  /*84c0*/  LEA.HI R47, R47, R47, RZ, 0x1 ;  /* 0x0000002f2f2f7211 */ /* 0x000fc800078f08ff */
[----:B0-----:R-:W-:-:S05]  /*84d0*/  LOP3.LUT R3, R47, 0xfffffffe, RZ, 0xc0, !PT ;  /* 0xfffffffe2f037812 */ /* 0x001fca00078ec0ff */
[----:B------:R-:W-:-:S05]  /*84e0*/  IMAD.WIDE R2, R3, 0x4, R16 ;  /* 0x0000000403027825 */ /* 0x000fca00078e0210 */
[----:B------:R0:W-:Y:S01]  /*84f0*/  ST.E.64 desc[UR42][R2.64], R150 ;  /* 0x0000009602007985 */ /* 0x0001e2000c101b2a */
[----:B------:R-:W-:Y:S05]  /*8500*/  BRA `(.L_x_10) ;  /* 0x0000003400f07947 */ /* 0x000fea0003800000 */
.L_x_33:
[----:B------:R-:W0:Y:S02]  /*8510*/  S2R R2, SR_TID.X ;  /* 0x0000000000027919 */ /* 0x000e240000002100 */
[----:B0-----:R-:W-:-:S05]  /*8520*/  VIADD R0, R2, 0xffffff80 ;  /* 0xffffff8002007836 */ /* 0x001fca0000000000 */
[----:B------:R-:W-:-:S13]  /*8530*/  ISETP.GT.AND P0, PT, R0, 0xbf, PT ;  /* 0x000000bf0000780c */ /* 0x000fda0003f04270 */
[----:B------:R-:W-:Y:S05]  /*8540*/  @P0 BRA `(.L_x_10) ;  /* 0x0000003400e00947 */ /* 0x000fea0003800000 */
[----:B------:R-:W0:Y:S01]  /*8550*/  S2R R0, SR_CTAID.X ;  /* 0x0000000000007919 */ /* 0x000e220000002500 */
[----:B------:R-:W1:Y:S01]  /*8560*/  LDC R6, c[0x0][0xbe8] ;  /* 0x0002fa00ff067b82 */ /* 0x000e620000000800 */
[----:B------:R-:W-:Y:S02]  /*8570*/  ULDC UR4, c[0x0][0xa88] ;  /* 0x0002a20000047ab9 */ /* 0x000fe40000000800 */
[----:B-1----:R-:W-:Y:S02]  /*8580*/  IMAD R3, R6, UR4, RZ ;  /* 0x0000000406037c24 */ /* 0x002fe4000f8e02ff */
[----:B0-----:R-:W-:-:S04]  /*8590*/  IMAD R0, R0, 0xc0, R2 ;  /* 0x000000c000007824 */ /* 0x001fc800078e0202 */
[----:B------:R-:W-:-:S05]  /*85a0*/  VIADD R0, R0, 0xffffff80 ;  /* 0xffffff8000007836 */ /* 0x000fca0000000000 */
[----:B------:R-:W-:-:S13]  /*85b0*/  ISETP.GE.AND P0, PT, R0, R3, PT ;  /* 0x000000030000720c */ /* 0x000fda0003f06270 */
[----:B------:R-:W-:Y:S05]  /*85c0*/  @P0 BRA `(.L_x_10) ;  /* 0x0000003400c00947 */ /* 0x000fea0003800000 */
[----:B------:R-:W2:Y:S01]  /*85d0*/  LDL.LU R7, [R1+0xc] ;  /* 0x00000c0001077983 */ /* 0x000ea20000300800 */
[----:B------:R-:W-:Y:S01]  /*85e0*/  ISETP.NE.AND P0, PT, R6, 0x1, PT ;  /* 0x000000010600780c */ /* 0x000fe20003f05270 */
[----:B------:R-:W0:Y:S01]  /*85f0*/  S2UR UR4, SR_CTAID.Z ;  /* 0x00000000000479c3 */ /* 0x000e220000002700 */
[----:B------:R-:W-:-:S07]  /*8600*/  ULDC.64 UR6, c[0x0][0xbd0] ;  /* 0x0002f40000067ab9 */ /* 0x000fce0000000a00 */
[----:B------:R-:W1:Y:S08]  /*8610*/  LDC.64 R12, c[0x0][0xbd8] ;  /* 0x0002f600ff0c7b82 */ /* 0x000e700000000a00 */
[----:B------:R-:W3:Y:S08]  /*8620*/  @P0 LDC R9, c[0x0][0xbec] ;  /* 0x0002fb00ff090b82 */ /* 0x000ef00000000800 */
[----:B------:R-:W4:Y:S01]  /*8630*/  S2UR UR8, SR_CTAID.Y ;  /* 0x00000000000879c3 */ /* 0x000f220000002600 */
[----:B0-----:R-:W-:-:S07]  /*8640*/  USHF.R.S32.HI UR5, URZ, 0x1f, UR4 ;  /* 0x0000001f3f057899 */ /* 0x001fce0008011404 */
[----:B------:R-:W4:Y:S01]  /*8650*/  LDC R8, c[0x0][0xc50] ;  /* 0x00031400ff087b82 */ /* 0x000f220000000800 */
[----:B-1----:R-:W-:-:S04]  /*8660*/  IMAD R10, R12, UR5, RZ ;  /* 0x000000050c0a7c24 */ /* 0x002fc8000f8e02ff */
[----:B------:R-:W-:-:S03]  /*8670*/  IMAD R13, R13, UR4, R10 ;  /* 0x000000040d0d7c24 */ /* 0x000fc6000f8e020a */
[----:B------:R-:W0:Y:S01]  /*8680*/  @P0 LDC R11, c[0x0][0xbf0] ;  /* 0x0002fc00ff0b0b82 */ /* 0x000e220000000800 */
[----:B--2---:R-:W-:Y:S01]  /*8690*/  SHF.R.S32.HI R4, RZ, 0x1f, R7 ;  /* 0x0000001fff047819 */ /* 0x004fe20000011407 */
[----:B------:R-:W-:-:S04]  /*86a0*/  IMAD.WIDE.U32 R2, R7, UR6, RZ ;  /* 0x0000000607027c25 */ /* 0x000fc8000f8e00ff */
[----:B------:R-:W-:-:S04]  /*86b0*/  IMAD R4, R4, UR6, RZ ;  /* 0x0000000604047c24 */ /* 0x000fc8000f8e02ff */
[----:B------:R-:W-:Y:S02]  /*86c0*/  IMAD R5, R7, UR7, R4 ;  /* 0x0000000707057c24 */ /* 0x000fe4000f8e0204 */
[----:B------:R-:W-:Y:S02]  /*86d0*/  IMAD.MOV R7, RZ, RZ, -R7 ;  /* 0x000000ffff077224 */ /* 0x000fe400078e0a07 */
[----:B---3--:R-:W-:-:S04]  /*86e0*/  @P0 IMAD.HI.U32 R4, R0, R9, RZ ;  /* 0x0000000900040227 */ /* 0x008fc800078e00ff */
[----:B------:R-:W-:Y:S02]  /*86f0*/  IMAD.IADD R3, R3, 0x1, R5 ;  /* 0x0000000103037824 */ /* 0x000fe400078e0205 */
[----:B------:R-:W-:Y:S01]  /*8700*/  IMAD.MOV.U32 R5, RZ, RZ, R0 ;  /* 0x000000ffff057224 */ /* 0x000fe200078e0000 */
[----:B0-----:R-:W-:Y:S01]  /*8710*/  @P0 SHF.R.U32.HI R5, RZ, R11, R4 ;  /* 0x0000000bff050219 */ /* 0x001fe20000011604 */
[----:B----4-:R-:W-:Y:S02]  /*8720*/  IMAD R9, R8, R7, UR8 ;  /* 0x0000000808097e24 */ /* 0x010fe4000f8e0207 */
[----:B------:R-:W-:Y:S01]  /*8730*/  IMAD.WIDE.U32 R2, R12, UR4, R2 ;  /* 0x000000040c027c25 */ /* 0x000fe2000f8e0002 */
[----:B------:R-:W-:Y:S02]  /*8740*/  ULDC.64 UR4, c[0x0][0xbe0] ;  /* 0x0002f80000047ab9 */ /* 0x000fe40000000a00 */
[----:B------:R-:W-:Y:S01]  /*8750*/  SHF.R.S32.HI R4, RZ, 0x1f, R9 ;  /* 0x0000001fff047819 */ /* 0x000fe20000011409 */
[----:B------:R-:W-:-:S02]  /*8760*/  IMAD.MOV R7, RZ, RZ, -R5 ;  /* 0x000000ffff077224 */ /* 0x000fc400078e0a05 */
[----:B------:R-:W-:Y:S02]  /*8770*/  IMAD.IADD R3, R13, 0x1, R3 ;  /* 0x000000010d037824 */ /* 0x000fe400078e0203 */
[----:B------:R-:W-:Y:S02]  /*8780*/  IMAD R4, R4, UR4, RZ ;  /* 0x0000000404047c24 */ /* 0x000fe4000f8e02ff */
[----:B------:R-:W-:Y:S02]  /*8790*/  IMAD R7, R6, R7, R0 ;  /* 0x0000000706077224 */ /* 0x000fe400078e0200 */
[----:B------:R-:W-:-:S03]  /*87a0*/  IMAD.WIDE.U32 R2, R9, UR4, R2 ;  /* 0x0000000409027c25 */ /* 0x000fc6000f8e0002 */
[----:B------:R-:W-:Y:S01]  /*87b0*/  SHF.R.S32.HI R0, RZ, 0x1f, R7 ;  /* 0x0000001fff007819 */ /* 0x000fe20000011407 */
[----:B------:R-:W-:Y:S01]  /*87c0*/  IMAD R4, R9, UR5, R4 ;  /* 0x0000000509047c24 */ /* 0x000fe2000f8e0204 */
[----:B------:R-:W-:Y:S01]  /*87d0*/  SHF.R.S32.HI R9, RZ, 0x1f, R5 ;  /* 0x0000001fff097819 */ /* 0x000fe20000011405 */
[----:B------:R-:W-:Y:S01]  /*87e0*/  ULDC.64 UR4, c[0x0][0xbc8] ;  /* 0x0002f20000047ab9 */ /* 0x000fe20000000a00 */
[----:B------:R-:W-:Y:S01]  /*87f0*/  IADD3 R2, P0, R5, R2, RZ ;  /* 0x0000000205027210 */ /* 0x000fe20007f1e0ff */
[----:B------:R-:W-:-:S03]  /*8800*/  IMAD R0, R0, UR4, RZ ;  /* 0x0000000400007c24 */ /* 0x000fc6000f8e02ff */
[----:B------:R-:W-:Y:S01]  /*8810*/  IADD3.X R3, R9, R3, R4, P0, !PT ;  /* 0x0000000309037210 */ /* 0x000fe200007fe404 */
[C---:B------:R-:W-:Y:S02]  /*8820*/  IMAD R5, R7.reuse, UR5, R0 ;  /* 0x0000000507057c24 */ /* 0x040fe4000f8e0200 */
[----:B------:R-:W-:Y:S01]  /*8830*/  IMAD.WIDE.U32 R2, R7, UR4, R2 ;  /* 0x0000000407027c25 */ /* 0x000fe2000f8e0002 */
[----:B------:R-:W-:-:S03]  /*8840*/  ULDC.64 UR4, c[0x0][0xba8] ;  /* 0x0002ea0000047ab9 */ /* 0x000fc60000000a00 */
[----:B------:R-:W-:Y:S01]  /*8850*/  IMAD.IADD R3, R3, 0x1, R5 ;  /* 0x0000000103037824 */ /* 0x000fe200078e0205 */
[----:B------:R-:W-:-:S04]  /*8860*/  LEA R4, P0, R2, UR4, 0x2 ;  /* 0x0000000402047c11 */ /* 0x000fc8000f8010ff */
[----:B------:R-:W-:Y:S01]  /*8870*/  LEA.HI.X R5, R2, UR5, R3, 0x2, P0 ;  /* 0x0000000502057c11 */ /* 0x000fe200080f1403 */
[----:B------:R-:W-:-:S05]  /*8880*/  IMAD.MOV.U32 R3, RZ, RZ, -0x800000 ;  /* 0xff800000ff037424 */ /* 0x000fca00078e00ff */
[----:B------:R0:W-:Y:S01]  /*8890*/  STG.E desc[UR42][R4.64], R3 ;  /* 0x0000000304007986 */ /* 0x0001e2000c10192a */
[----:B------:R-:W-:Y:S05]  /*88a0*/  BRA `(.L_x_10) ;  /* 0x0000003400087947 */ /* 0x000fea0003800000 */
.L_x_8:
[----:B------:R-:W-:-:S08]  /*88b0*/  NOP ;  /* 0x0000000000007918 */ /* 0x000fd00000000000 */
[----:B------:R-:W0:-:S00]  /*88c0*/  USETMAXREG.DEALLOC.CTAPOOL 0x20 ;  /* 0x00000020000079c8 */ /* 0x000e0000080e0500 */
[----:B0-----:R-:W-:Y:S01]  /*88d0*/  LOP3.LUT R29, R29, 0x3, RZ, 0xc0, !PT ;  /* 0x000000031d1d7812 */ /* 0x001fe200078ec0ff */
[----:B------:R-:W0:Y:S05]  /*88e0*/  S2R R18, SR_CTAID.Z ;  /* 0x0000000000127919 */ /* 0x000e2a0000002700 */
[----:B------:R-:W1:Y:S01]  /*88f0*/  S2UR UR6, SR_CTAID.Y ;  /* 0x00000000000679c3 */ /* 0x000e620000002600 */
[----:B------:R-:W2:Y:S02]  /*8900*/  SHFL.IDX PT, R0, R29, RZ, 0x1f ;  /* 0x00001fff1d007589 */ /* 0x000ea400000e0000 */
[----:B--2---:R-:W-:-:S13]  /*8910*/  ISETP.NE.AND P0, PT, R0, RZ, PT ;  /* 0x000000ff0000720c */ /* 0x004fda0003f05270 */
[----:B01----:R-:W-:Y:S05]  /*8920*/  @!P0 BRA `(.L_x_36) ;  /* 0x0000000000288947 */ /* 0x003fea0003800000 */
[----:B------:R-:W-:Y:S01]  /*8930*/  ULDC UR7, c[0x0][0xc50] ;  /* 0x0003140000077ab9 */ /* 0x000fe20000000800 */
[----:B------:R-:W-:Y:S01]  /*8940*/  UMOV UR36, UR6 ;  /* 0x0000000600247c82 */ /* 0x000fe20008000000 */
[----:B------:R-:W-:-:S06]  /*8950*/  UISETP.NE.AND UP0, UPT, UR7, 0x1, UPT ;  /* 0x000000010700788c */ /* 0x000fcc000bf05270 */
[----:B------:R-:W-:-:S13]  /*8960*/  PLOP3.LUT P0, PT, PT, PT, UP0, 0x80, 0x0 ;  /* 0x000000000000781c */ /* 0x000fda0003f0f008 */
[----:B------:R-:W-:Y:S05]  /*8970*/  @!P0 BRA `(.L_x_37) ;  /* 0x0000000000308947 */ /* 0x000fea0003800000 */
[----:B------:R-:W-:Y:S01]  /*8980*/  ULDC UR4, c[0x0][0xc54] ;  /* 0x0003150000047ab9 */ /* 0x000fe20000000800 */
[----:B------:R-:W-:Y:S01]  /*8990*/  ULDC UR36, c[0x0][0xc58] ;  /* 0x0003160000247ab9 */ /* 0x000fe20000000800 */
[----:B------:R-:W-:-:S04]  /*89a0*/  UIMAD.WIDE.U32 UR4, UR6, UR4, URZ ;  /* 0x00000004060472a5 */ /* 0x000fc8000f8e003f */
[----:B------:R-:W-:Y:S01]  /*89b0*/  USHF.R.U32.HI UR36, URZ, UR36, UR5 ;  /* 0x000000243f247299 */ /* 0x000fe20008011605 */
[----:B------:R-:W-:Y:S11]  /*89c0*/  BRA `(.L_x_37) ;  /* 0x00000000001c7947 */ /* 0x000ff60003800000 */
.L_x_36:
[----:B------:R-:W-:Y:S01]  /*89d0*/  ULDC UR7, c[0x0][0xc50] ;  /* 0x0003140000077ab9 */ /* 0x000fe20000000800 */
[----:B------:R-:W-:Y:S01]  /*89e0*/  UMOV UR36, UR6 ;  /* 0x0000000600247c82 */ /* 0x000fe20008000000 */
[----:B------:R-:W-:-:S11]  /*89f0*/  UISETP.NE.AND UP0, UPT, UR7, 0x1, UPT ;  /* 0x000000010700788c */ /* 0x000fd6000bf05270 */
[----:B------:R-:W-:Y:S01]  /*8a00*/  @UP0 ULDC UR4, c[0x0][0xc54] ;  /* 0x0003150000040ab9 */ /* 0x000fe20000000800 */
[----:B------:R-:W-:Y:S01]  /*8a10*/  @UP0 ULDC UR8, c[0x0][0xc58] ;  /* 0x0003160000080ab9 */ /* 0x000fe20000000800 */
[----:B------:R-:W-:-:S04]  /*8a20*/  UIMAD.WIDE.U32 UR4, UR6, UR4, URZ ;  /* 0x00000004060472a5 */ /* 0x000fc8000f8e003f */
[----:B------:R-:W-:-:S12]  /*8a30*/  @UP0 USHF.R.U32.HI UR36, URZ, UR8, UR5 ;  /* 0x000000083f240299 */ /* 0x000fd80008011605 */
.L_x_37:
[----:B------:R-:W-:Y:S01]  /*8a40*/  ISETP.GE.AND P0, PT, R18, RZ, PT ;  /* 0x000000ff1200720c */ /* 0x000fe20003f06270 */
[----:B------:R-:W-:Y:S01]  /*8a50*/  UIADD3 UR4, -UR36, URZ, URZ ;  /* 0x0000003f24047290 */ /* 0x000fe2000fffe13f */
[----:B------:R-:W-:Y:S01]  /*8a60*/  IMAD.MOV.U32 R8, RZ, RZ, 0x1 ;  /* 0x00000001ff087424 */ /* 0x000fe200078e00ff */
[----:B------:R-:W-:Y:S01]  /*8a70*/  MOV R2, 0x1 ;  /* 0x0000000100027802 */ /* 0x000fe20000000f00 */
[----:B------:R-:W-:Y:S01]  /*8a80*/  IMAD.MOV.U32 R0, RZ, RZ, RZ ;  /* 0x000000ffff007224 */ /* 0x000fe200078e00ff */
[----:B------:R-:W-:-:S08]  /*8a90*/  UIMAD UR6, UR7, UR4, UR6 ;  /* 0x00000004070672a4 */ /* 0x000fd0000f8e0206 */
[----:B------:R-:W-:Y:S05]  /*8aa0*/  @!P0 BRA `(.L_x_38) ;  /* 0x0000002c00d88947 */ /* 0x000fea0003800000 */
[----:B------:R-:W-:Y:S01]  /*8ab0*/  ULDC.64 UR4, c[0x0][0x418] ;  /* 0x0001060000047ab9 */ /* 0x000fe20000000a00 */
[----:B------:R-:W-:Y:S01]  /*8ac0*/  ULOP3.LUT UR40, UR6, 0xffff, URZ, 0xc0, !UPT ;  /* 0x0000ffff06287892 */ /* 0x000fe2000f8ec03f */
[----:B------:R-:W-:Y:S01]  /*8ad0*/  IMAD.MOV.U32 R24, RZ, RZ, RZ ;  /* 0x000000ffff187224 */ /* 0x000fe200078e00ff */
[----:B------:R-:W-:-:S03]  /*8ae0*/  UISETP.NE.U32.AND UP0, UPT, UR4, URZ, UPT ;  /* 0x0000003f0400728c */ /* 0x000fc6000bf05070 */
[----:B------:R-:W-:Y:S01]  /*8af0*/  ULDC UR4, c[0x0][0x424] ;  /* 0x0001090000047ab9 */ /* 0x000fe20000000800 */
[----:B------:R-:W-:-:S03]  /*8b00*/  UISETP.NE.AND.EX UP0, UPT, UR5, URZ, UPT, UP0 ;  /* 0x0000003f0500728c */ /* 0x000fc6000bf05300 */
[----:B------:R-:W-:Y:S01]  /*8b10*/  ULDC UR5, c[0x0][0x2f0] ;  /* 0x0000bc0000057ab9 */ /* 0x000fe20000000800 */
[----:B------:R-:W-:-:S04]  /*8b20*/  USEL UR4, UR4, 0x1, UP0 ;  /* 0x0000000104047887 */ /* 0x000fc80008000000 */
[----:B------:R-:W-:-:S04]  /*8b30*/  UIMAD UR4, UR4, UR5, URZ ;  /* 0x00000005040472a4 */ /* 0x000fc8000f8e023f */
[----:B------:R-:W-:Y:S02]  /*8b40*/  UISETP.GE.AND UP0, UPT, UR4, 0x1, UPT ;  /* 0x000000010400788c */ /* 0x000fe4000bf06270 */
[----:B------:R-:W-:-:S04]  /*8b50*/  UIADD3 UR5, UR4, 0xbf, URZ ;  /* 0x000000bf04057890 */ /* 0x000fc8000fffe03f */
[----:B------:R-:W-:Y:S01]  /*8b60*/  PLOP3.LUT P0, PT, PT, PT, UP0, 0x80, 0x0 ;  /* 0x000000000000781c */ /* 0x000fe20003f0f008 */
[----:B------:R-:W-:-:S04]  /*8b70*/  UIMAD.WIDE UR4, UR5, 0x2aaaaaab, URZ ;  /* 0x2aaaaaab050478a5 */ /* 0x000fc8000f8e023f */
[----:B------:R-:W-:-:S04]  /*8b80*/  USHF.R.U32.HI UR39, URZ, 0x1f, UR5 ;  /* 0x0000001f3f277899 */ /* 0x000fc80008011605 */
[----:B------:R-:W-:-:S04]  /*8b90*/  ULEA.HI.SX32 UR39, UR5, UR39, 0x1b ;  /* 0x0000002705277291 */ /* 0x000fc8000f8fda3f */
[----:B------:R-:W-:Y:S08]  /*8ba0*/  @!P0 BRA `(.L_x_39) ;  /* 0x0000000000808947 */ /* 0x000ff00003800000 */
[----:B------:R-:W-:-:S04]  /*8bb0*/  USHF.R.U32.HI UR4, URZ, 0x10, UR6 ;  /* 0x000000103f047899 */ /* 0x000fc80008011606 */
[----:B------:R-:W-:-:S11]  /*8bc0*/  UISETP.NE.AND UP0, UPT, UR4, URZ, UPT ;  /* 0x0000003f0400728c */ /* 0x000fd6000bf05270 */
[----:B------:R-:W-:Y:S02]  /*8bd0*/  @!UP0 ULDC UR4, c[0x0][0x9f0] ;  /* 0x00027c0000048ab9 */ /* 0x000fe40000000800 */
[----:B------:R-:W-:Y:S01]  /*8be0*/  IMAD.U32 R4, RZ, RZ, UR4 ;  /* 0x00000004ff047e24 */ /* 0x000fe2000f8e00ff */
[----:B------:R-:W-:-:S04]  /*8bf0*/  UIADD3 UR5, UR39, -0x1, UR4 ;  /* 0xffffffff27057890 */ /* 0x000fc8000fffe004 */
[-C--:B------:R-:W-:Y:S02]  /*8c00*/  IABS R5, R4.reuse ;  /* 0x0000000400057213 */ /* 0x080fe40000000000 */
[----:B------:R-:W-:Y:S01]  /*8c10*/  IMAD.U32 R6, RZ, RZ, UR5 ;  /* 0x00000005ff067e24 */ /* 0x000fe2000f8e00ff */
[----:B------:R-:W-:Y:S01]  /*8c20*/  IABS R4, R4 ;  /* 0x0000000400047213 */ /* 0x000fe20000000000 */
[----:B------:R-:W0:Y:S01]  /*8c30*/  I2F.RP R0, R5 ;  /* 0x0000000500007306 */ /* 0x000e220000209400 */
[----:B------:R-:W-:-:S03]  /*8c40*/  ULOP3.LUT UR5, UR5, UR4, URZ, 0x3c, !UPT ;  /* 0x0000000405057292 */ /* 0x000fc6000f8e3c3f */
[----:B------:R-:W-:-:S03]  /*8c50*/  IMAD.MOV R4, RZ, RZ, -R4 ;  /* 0x000000ffff047224 */ /* 0x000fc600078e0a04 */
[----:B------:R-:W-:Y:S01]  /*8c60*/  ISETP.LE.AND P2, PT, RZ, UR5, PT ;  /* 0x00000005ff007c0c */ /* 0x000fe2000bf43270 */
[----:B0-----:R-:W0:Y:S02]  /*8c70*/  MUFU.RCP R0, R0 ;  /* 0x0000000000007308 */ /* 0x001e240000001000 */
[----:B0-----:R-:W-:Y:S01]  /*8c80*/  VIADD R2, R0, 0xffffffe ;  /* 0x0ffffffe00027836 */ /* 0x001fe20000000000 */
[----:B------:R-:W-:-:S05]  /*8c90*/  IABS R0, R6 ;  /* 0x0000000600007213 */ /* 0x000fca0000000000 */
[----:B------:R0:W1:Y:S02]  /*8ca0*/  F2I.FTZ.U32.TRUNC.NTZ R3, R2 ;  /* 0x0000000200037305 */ /* 0x000064000021f000 */
        /* <DEDUP_REMOVED lines=10> */
[----:B------:R-:W-:Y:S02]  /*8d50*/  ISETP.NE.AND P1, PT, RZ, UR4, PT ;  /* 0x00000004ff007c0c */ /* 0x000fe4000bf25270 */
[----:B------:R-:W-:-:S13]  /*8d60*/  ISETP.GE.U32.AND P0, PT, R0, R5, PT ;  /* 0x000000050000720c */ /* 0x000fda0003f06070 */
[----:B------:R-:W-:-:S04]  /*8d70*/  @P0 VIADD R3, R3, 0x1 ;  /* 0x0000000103030836 */ /* 0x000fc80000000000 */
[----:B------:R-:W-:Y:S01]  /*8d80*/  @!P2 IMAD.MOV R3, RZ, RZ, -R3 ;  /* 0x000000ffff03a224 */ /* 0x000fe200078e0a03 */
[----:B------:R-:W-:-:S05]  /*8d90*/  @!P1 LOP3.LUT R3, RZ, UR4, RZ, 0x33, !PT ;  /* 0x00000004ff039c12 */ /* 0x000fca000f8e33ff */
[----:B------:R-:W-:-:S07]  /*8da0*/  IMAD.MOV.U32 R24, RZ, RZ, R3 ;  /* 0x000000ffff187224 */ /* 0x000fce00078e0003 */
.L_x_39:
[----:B------:R-:W-:Y:S01]  /*8db0*/  IMAD R23, R24, UR40, RZ ;  /* 0x0000002818177c24 */ /* 0x000fe2000f8e02ff */
[----:B------:R-:W-:Y:S01]  /*8dc0*/  MOV R0, RZ ;  /* 0x000000ff00007202 */ /* 0x000fe20000000f00 */
[----:B------:R-:W-:-:S03]  /*8dd0*/  IMAD.MOV.U32 R2, RZ, RZ, 0x1 ;  /* 0x00000001ff027424 */ /* 0x000fc600078e00ff */
[----:B------:R-:W-:-:S04]  /*8de0*/  VIADDMNMX R25, R23, R24, UR39, PT ;  /* 0x0000002717197e46 */ /* 0x000fc8000b800118 */
[----:B------:R-:W-:-:S13]  /*8df0*/  ISETP.GT.AND P0, PT, R25, R23, PT ;  /* 0x000000171900720c */ /* 0x000fda0003f04270 */
[----:B------:R-:W-:Y:S05]  /*8e00*/  @!P0 BRA `(.L_x_38) ;  /* 0x0000002c00008947 */ /* 0x000fea0003800000 */
[----:B------:R-:W0:Y:S01]  /*8e10*/  S2UR UR4, SR_CgaCtaId ;  /* 0x00000000000479c3 */ /* 0x000e220000008800 */
[----:B------:R-:W-:Y:S02]  /*8e20*/  UMOV UR38, 0x400 ;  /* 0x0000040000267882 */ /* 0x000fe40000000000 */
[----:B0-----:R-:W-:-:S04]  /*8e30*/  ULEA UR38, UR4, UR38, 0x18 ;  /* 0x0000002604267291 */ /* 0x001fc8000f8ec03f */
[----:B------:R-:W-:-:S04]  /*8e40*/  UIADD3 UR4, UR38, 0x12400, URZ ;  /* 0x0001240026047890 */ /* 0x000fc8000fffe03f */
[----:B------:R-:W-:-:S06]  /*8e50*/  ULOP3.LUT UP0, URZ, UR4, 0x3ff, URZ, 0xc0, !UPT ;  /* 0x000003ff043f7892 */ /* 0x000fcc000f80c03f */
[----:B------:R-:W-:-:S13]  /*8e60*/  PLOP3.LUT P0, PT, PT, PT, UP0, 0x80, 0x0 ;  /* 0x000000000000781c */ /* 0x000fda0003f0f008 */
[----:B------:R-:W-:Y:S05]  /*8e70*/  @!P0 BRA `(.L_x_40) ;  /* 0x0000000000408947 */ /* 0x000fea0003800000 */
[----:B------:R-:W-:Y:S01]  /*8e80*/  MOV R2, 0x0 ;  /* 0x0000000000027802 */ /* 0x000fe20000000f00 */
[----:B------:R-:W-:Y:S01]  /*8e90*/  ULDC.64 UR4, c[0x4][0xa8] ;  /* 0x01002a0000047ab9 */ /* 0x000fe20000000a00 */
[----:B------:R-:W-:Y:S01]  /*8ea0*/  ULDC.64 UR6, c[0x4][0xb0] ;  /* 0x01002c0000067ab9 */ /* 0x000fe20000000a00 */
[----:B------:R-:W-:Y:S02]  /*8eb0*/  IMAD.U32 R4, RZ, RZ, UR4 ;  /* 0x00000004ff047e24 */ /* 0x000fe4000f8e00ff */
[----:B------:R-:W-:Y:S01]  /*8ec0*/  IMAD.U32 R5, RZ, RZ, UR5 ;  /* 0x00000005ff057e24 */ /* 0x000fe2000f8e00ff */
[----:B------:R-:W0:Y:S01]  /*8ed0*/  LDC.64 R2, c[0x4][R2] ;  /* 0x0100000002027b82 */ /* 0x000e220000000a00 */
[----:B------:R-:W-:Y:S01]  /*8ee0*/  ULDC.64 UR4, c[0x4][0x30] ;  /* 0x01000c0000047ab9 */ /* 0x000fe20000000a00 */
[----:B------:R-:W-:Y:S02]  /*8ef0*/  IMAD.U32 R6, RZ, RZ, UR6 ;  /* 0x00000006ff067e24 */ /* 0x000fe4000f8e00ff */
[----:B------:R-:W-:-:S02]  /*8f00*/  IMAD.U32 R7, RZ, RZ, UR7 ;  /* 0x00000007ff077e24 */ /* 0x000fc4000f8e00ff */
[----:B------:R-:W-:Y:S02]  /*8f10*/  IMAD.U32 R10, RZ, RZ, UR4 ;  /* 0x00000004ff0a7e24 */ /* 0x000fe4000f8e00ff */
[----:B------:R-:W-:Y:S02]  /*8f20*/  IMAD.U32 R11, RZ, RZ, UR5 ;  /* 0x00000005ff0b7e24 */ /* 0x000fe4000f8e00ff */
[----:B------:R-:W-:Y:S02]  /*8f30*/  IMAD.MOV.U32 R8, RZ, RZ, 0x70 ;  /* 0x00000070ff087424 */ /* 0x000fe400078e00ff */
[----:B------:R-:W-:Y:S02]  /*8f40*/  IMAD.MOV.U32 R12, RZ, RZ, 0x1 ;  /* 0x00000001ff0c7424 */ /* 0x000fe400078e00ff */
[----:B------:R-:W-:-:S07]  /*8f50*/  IMAD.MOV.U32 R13, RZ, RZ, RZ ;  /* 0x000000ffff0d7224 */ /* 0x000fce00078e00ff */
[----:B------:R-:W-:-:S07]  /*8f60*/  LEPC R20, `(.L_x_40) ;  /* 0x000000001014794e */ /* 0x000fce0000000000 */
[----:B0-----:R-:W-:Y:S05]  /*8f70*/  CALL.ABS.NOINC R2 ;  /* 0x0000000002007343 */ /* 0x001fea0003c00000 */
.L_x_40:
[----:B------:R-:W-:-:S04]  /*8f80*/  UIADD3 UR4, UR38, 0x400, URZ ;  /* 0x0000040026047890 */ /* 0x000fc8000fffe03f */
[----:B------:R-:W-:-:S06]  /*8f90*/  ULOP3.LUT UP0, URZ, UR4, 0x3ff, URZ, 0xc0, !UPT ;  /* 0x000003ff043f7892 */ /* 0x000fcc000f80c03f */
[----:B------:R-:W-:-:S13]  /*8fa0*/  PLOP3.LUT P0, PT, PT, PT, UP0, 0x80, 0x0 ;  /* 0x000000000000781c */ /* 0x000fda0003f0f008 */
[----:B------:R-:W-:Y:S05]  /*8fb0*/  @!P0 BRA `(.L_x_41) ;  /* 0x00000000007c8947 */ /* 0x000fea0003800000 */
[----:B------:R-:W-:Y:S01]  /*8fc0*/  MOV R16, 0x0 ;  /* 0x0000000000107802 */ /* 0x000fe20000000f00 */
[----:B------:R-:W-:Y:S01]  /*8fd0*/  ULDC.64 UR4, c[0x4][0xa8] ;  /* 0x01002a0000047ab9 */ /* 0x000fe20000000a00 */
[----:B------:R-:W-:Y:S01]  /*8fe0*/  ULDC.64 UR6, c[0x4][0xb0] ;  /* 0x01002c0000067ab9 */ /* 0x000fe20000000a00 */
[----:B------:R-:W-:Y:S01]  /*8ff0*/  IMAD.U32 R4, RZ, RZ, UR4 ;  /* 0x00000004ff047e24 */ /* 0x000fe2000f8e00ff */
[----:B------:R0:W1:Y:S01]  /*9000*/  LDC.64 R2, c[0x4][R16] ;  /* 0x0100000010027b82 */ /* 0x0000620000000a00 */
[----:B------:R-:W-:Y:S01]  /*9010*/  IMAD.U32 R5, RZ, RZ, UR5 ;  /* 0x00000005ff057e24 */ /* 0x000fe2000f8e00ff */
[----:B------:R-:W-:Y:S01]  /*9020*/  ULDC.64 UR4, c[0x4][0x38] ;  /* 0x01000e0000047ab9 */ /* 0x000fe20000000a00 */
[----:B------:R-:W-:Y:S01]  /*9030*/  IMAD.U32 R6, RZ, RZ, UR6 ;  /* 0x00000006ff067e24 */ /* 0x000fe2000f8e00ff */
[----:B------:R-:W-:Y:S01]  /*9040*/  MOV R7, UR7 ;  /* 0x0000000700077c02 */ /* 0x000fe20008000f00 */
[----:B------:R-:W-:Y:S02]  /*9050*/  IMAD.U32 R10, RZ, RZ, UR4 ;  /* 0x00000004ff0a7e24 */ /* 0x000fe4000f8e00ff */
[----:B------:R-:W-:-:S02]  /*9060*/  IMAD.U32 R11, RZ, RZ, UR5 ;  /* 0x00000005ff0b7e24 */ /* 0x000fc4000f8e00ff */
[----:B------:R-:W-:Y:S02]  /*9070*/  IMAD.MOV.U32 R8, RZ, RZ, 0x70 ;  /* 0x00000070ff087424 */ /* 0x000fe400078e00ff */
[----:B------:R-:W-:Y:S02]  /*9080*/  IMAD.MOV.U32 R12, RZ, RZ, 0x1 ;  /* 0x00000001ff0c7424 */ /* 0x000fe400078e00ff */
[----:B0-----:R-:W-:-:S07]  /*9090*/  IMAD.MOV.U32 R13, RZ, RZ, RZ ;  /* 0x000000ffff0d7224 */ /* 0x001fce00078e00ff */
[----:B------:R-:W-:-:S07]  /*90a0*/  LEPC R20, `(.L_x_42) ;  /* 0x000000001014794e */ /* 0x000fce0000000000 */
[----:B-1----:R-:W-:Y:S05]  /*90b0*/  CALL.ABS.NOINC R2 ;  /* 0x0000000002007343 */ /* 0x002fea0003c00000 */
.L_x_42:
[----:B------:R0:W1:Y:S01]  /*90c0*/  LDC.64 R2, c[0x4][R16] ;  /* 0x0100000010027b82 */ /* 0x0000620000000a00 */
[----:B------:R-:W-:Y:S01]  /*90d0*/  ULDC.64 UR4, c[0x4][0xa8] ;  /* 0x01002a0000047ab9 */ /* 0x000fe20000000a00 */
[----:B------:R-:W-:Y:S01]  /*90e0*/  ULDC.64 UR6, c[0x4][0xb0] ;  /* 0x01002c0000067ab9 */ /* 0x000fe20000000a00 */
[----:B------:R-:W-:Y:S01]  /*90f0*/  IMAD.U32 R4, RZ, RZ, UR4 ;  /* 0x00000004ff047e24 */ /* 0x000fe2000f8e00ff */
[----:B------:R-:W-:Y:S01]  /*9100*/  MOV R13, RZ ;  /* 0x000000ff000d7202 */ /* 0x000fe20000000f00 */
[----:B------:R-:W-:Y:S01]  /*9110*/  IMAD.U32 R5, RZ, RZ, UR5 ;  /* 0x00000005ff057e24 */ /* 0x000fe2000f8e00ff */
[----:B------:R-:W-:Y:S01]  /*9120*/  ULDC.64 UR4, c[0x4][0x40] ;  /* 0x0100100000047ab9 */ /* 0x000fe20000000a00 */
[----:B------:R-:W-:Y:S02]  /*9130*/  IMAD.U32 R6, RZ, RZ, UR6 ;  /* 0x00000006ff067e24 */ /* 0x000fe4000f8e00ff */
[----:B------:R-:W-:Y:S02]  /*9140*/  IMAD.U32 R7, RZ, RZ, UR7 ;  /* 0x00000007ff077e24 */ /* 0x000fe4000f8e00ff */
[----:B------:R-:W-:-:S02]  /*9150*/  IMAD.U32 R10, RZ, RZ, UR4 ;  /* 0x00000004ff0a7e24 */ /* 0x000fc4000f8e00ff */
[----:B------:R-:W-:Y:S02]  /*9160*/  IMAD.U32 R11, RZ, RZ, UR5 ;  /* 0x00000005ff0b7e24 */ /* 0x000fe4000f8e00ff */
[----:B------:R-:W-:Y:S02]  /*9170*/  IMAD.MOV.U32 R8, RZ, RZ, 0x70 ;  /* 0x00000070ff087424 */ /* 0x000fe400078e00ff */
[----:B0-----:R-:W-:-:S07]  /*9180*/  IMAD.MOV.U32 R12, RZ, RZ, 0x1 ;  /* 0x00000001ff0c7424 */ /* 0x001fce00078e00ff */
[----:B------:R-:W-:-:S07]  /*9190*/  LEPC R20, `(.L_x_41) ;  /* 0x000000001014794e */ /* 0x000fce0000000000 */
[----:B-1----:R-:W-:Y:S05]  /*91a0*/  CALL.ABS.NOINC R2 ;  /* 0x0000000002007343 */ /* 0x002fea0003c00000 */
.L_x_41:
[----:B------:R-:W0:Y:S01]  /*91b0*/  LDC.64 R2, c[0x0][0x9f8] ;  /* 0x00027e00ff027b82 */ /* 0x000e220000000a00 */
[----:B------:R-:W-:-:S07]  /*91c0*/  IMAD.MOV.U32 R19, RZ, RZ, R18 ;  /* 0x000000ffff137224 */ /* 0x000fce00078e0012 */
[----:B------:R-:W1:Y:S01]  /*91d0*/  LDC.64 R4, c[0x0][0x418] ;  /* 0x00010600ff047b82 */ /* 0x000e620000000a00 */
[----:B0-----:R-:W-:-:S04]  /*91e0*/  ISETP.NE.U32.AND P0, PT, R2, RZ, PT ;  /* 0x000000ff0200720c */ /* 0x001fc80003f05070 */
[----:B------:R-:W-:-:S13]  /*91f0*/  ISETP.NE.AND.EX P0, PT, R3, RZ, PT, P0 ;  /* 0x000000ff0300720c */ /* 0x000fda0003f05300 */
[----:B------:R-:W0:Y:S02]  /*9200*/  @P0 LDC.64 R2, c[0x0][0x9f8] ;  /* 0x00027e00ff020b82 */ /* 0x000e240000000a00 */
[----:B0-----:R-:W-:-:S05]  /*9210*/  @P0 IMAD.WIDE R2, R18, 0x4, R2 ;  /* 0x0000000412020825 */ /* 0x001fca00078e0202 */
[----:B------:R-:W2:Y:S01]  /*9220*/  @P0 LDG.E R19, desc[UR42][R2.64] ;  /* 0x0000002a02130981 */ /* 0x000ea2000c1e1900 */
[----:B-1----:R-:W-:Y:S01]  /*9230*/  ISETP.NE.U32.AND P0, PT, R4, RZ, PT ;  /* 0x000000ff0400720c */ /* 0x002fe20003f05070 */
[----:B------:R-:W-:Y:S01]  /*9240*/  UMOV UR4, 0xffffffff ;  /* 0xffffffff00047882 */ /* 0x000fe20000000000 */
[----:B------:R-:W-:Y:S01]  /*9250*/  LOP3.LUT R17, R17, 0xfffffffe, RZ, 0xc0, !PT ;  /* 0xfffffffe11117812 */ /* 0x000fe200078ec0ff */
[----:B------:R-:W-:Y:S01]  /*9260*/  VIADD R18, R25, 0xffffffff ;  /* 0xffffffff19127836 */ /* 0x000fe20000000000 */
[----:B------:R-:W-:-:S13]  /*9270*/  ISETP.NE.AND.EX P1, PT, R5, RZ, PT, P0 ;  /* 0x000000ff0500720c */ /* 0x000fda0003f25300 */
[----:B------:R-:W-:Y:S02]  /*9280*/  @P1 LOP3.LUT R17, R17, 0x1, RZ, 0xfc, !PT ;  /* 0x0000000111111812 */ /* 0x000fe400078efcff */
[----:B--2---:R-:W-:Y:S02]  /*9290*/  SHF.R.S32.HI R22, RZ, 0x1f, R19 ;  /* 0x0000001fff167819 */ /* 0x004fe40000011413 */
[----:B------:R-:W-:Y:S01]  /*92a0*/  SEL R16, R19, RZ, !P1 ;  /* 0x000000ff13107207 */ /* 0x000fe20004800000 */
[----:B------:R-:W-:Y:S06]  /*92b0*/  BRA.DIV UR4, `(.L_x_43) ;  /* 0x0000002a04fc7947 */ /* 0x000fec000b800000 */
[----:B------:R0:W1:Y:S02]  /*92c0*/  SHFL.IDX PT, R14, R29, RZ, 0x1f ;  /* 0x00001fff1d0e7589 */ /* 0x00006400000e0000 */
.L_x_111:
[----:B-1----:R-:W-:Y:S02]  /*92d0*/  ISETP.NE.AND P0, PT, R14, RZ, PT ;  /* 0x000000ff0e00720c */ /* 0x002fe40003f05270 */
[----:B------:R-:W-:Y:S02]  /*92e0*/  PLOP3.LUT P2, PT, PT, PT, PT, 0x8, 0x0 ;  /* 0x000000000000781c */ /* 0x000fe40003f4e170 */
[----:B------:R-:W-:-:S11]  /*92f0*/  LOP3.LUT R17, R17, 0xfffffffd, RZ, 0xc0, !PT ;  /* 0xfffffffd11117812 */ /* 0x000fd600078ec0ff */
[----:B------:R-:W-:Y:S01]  /*9300*/  @P2 LOP3.LUT R17, R17, 0x2, RZ, 0xfc, !PT ;  /* 0x0000000211112812 */ /* 0x000fe200078efcff */
[----:B------:R-:W-:Y:S06]  /*9310*/  @P0 BRA `(.L_x_44) ;  /* 0x0000000000d40947 */ /* 0x000fec0003800000 */
[----:B------:R-:W-:-:S03]  /*9320*/  UMOV UR4, 0xffffffff ;  /* 0xffffffff00047882 */ /* 0x000fc60000000000 */
[----:B------:R-:W-:Y:S05]  /*9330*/  BRA.DIV UR4, `(.L_x_45) ;  /* 0x0000002a04fc7947 */ /* 0x000fea000b800000 */
[----:B------:R-:W-:-:S13]  /*9340*/  ELECT P6, URZ, PT ;  /* 0x00000000003f782f */ /* 0x000fda00038c0000 */
.L_x_114:
[----:B------:R-:W-:Y:S05]  /*9350*/  @!P6 BRA `(.L_x_44) ;  /* 0x0000000000c4e947 */ /* 0x000fea0003800000 */
[----:B------:R-:W-:Y:S02]  /*9360*/  IMAD.MOV.U32 R0, RZ, RZ, 0x1 ;  /* 0x00000001ff007424 */ /* 0x000fe400078e00ff */
[----:B------:R-:W-:-:S03]  /*9370*/  IMAD.MOV.U32 R16, RZ, RZ, R19 ;  /* 0x000000ffff107224 */ /* 0x000fc600078e0013 */
[----:B------:R-:W-:Y:S01]  /*9380*/  SHF.L.U32 R0, R0, 0x1f, RZ ;  /* 0x0000001f00007819 */ /* 0x000fe200000006ff */
[----:B------:R-:W-:Y:S06]  /*9390*/  @!P1 BRA `(.L_x_46) ;  /* 0x0000000000489947 */ /* 0x000fec0003800000 */
[----:B------:R-:W1:Y:S01]  /*93a0*/  LDC R7, c[0x0][0x43c] ;  /* 0x00010f00ff077b82 */ /* 0x000e620000000800 */
[----:B------:R-:W-:Y:S01]  /*93b0*/  IMAD.MOV.U32 R9, RZ, RZ, R18 ;  /* 0x000000ffff097224 */ /* 0x000fe200078e0012 */
[----:B------:R-:W-:Y:S02]  /*93c0*/  ULDC.64 UR4, c[0x0][0x428] ;  /* 0x00010a0000047ab9 */ /* 0x000fe40000000a00 */
[----:B------:R-:W-:-:S04]  /*93d0*/  IMAD R6, R22, UR4, RZ ;  /* 0x0000000416067c24 */ /* 0x000fc8000f8e02ff */
[----:B------:R-:W-:Y:S01]  /*93e0*/  IMAD R11, R19, UR5, R6 ;  /* 0x00000005130b7c24 */ /* 0x000fe2000f8e0206 */
[----:B-1----:R-:W-:-:S13]  /*93f0*/  ISETP.NE.AND P0, PT, R7, 0x1, PT ;  /* 0x000000010700780c */ /* 0x002fda0003f05270 */
[----:B------:R-:W1:Y:S02]  /*9400*/  @P0 LDC.64 R2, c[0x0][0x440] ;  /* 0x00011000ff020b82 */ /* 0x000e640000000a00 */
[----:B-1----:R-:W-:-:S05]  /*9410*/  @P0 IMAD.HI.U32 R2, R18, R2, RZ ;  /* 0x0000000212020227 */ /* 0x002fca00078e00ff */
[----:B------:R-:W-:-:S04]  /*9420*/  @P0 SHF.R.U32.HI R9, RZ, R3, R2 ;  /* 0x00000003ff090219 */ /* 0x000fc80000011602 */
[--C-:B------:R-:W-:Y:S01]  /*9430*/  SHF.R.S32.HI R3, RZ, 0x1f, R9.reuse ;  /* 0x0000001fff037819 */ /* 0x100fe20000011409 */
[----:B------:R-:W-:-:S04]  /*9440*/  IMAD.MOV.U32 R2, RZ, RZ, R9 ;  /* 0x000000ffff027224 */ /* 0x000fc800078e0009 */
[----:B------:R-:W-:-:S04]  /*9450*/  IMAD.WIDE.U32 R2, R19, UR4, R2 ;  /* 0x0000000413027c25 */ /* 0x000fc8000f8e0002 */
[----:B------:R-:W-:Y:S01]  /*9460*/  IMAD.IADD R3, R3, 0x1, R11 ;  /* 0x0000000103037824 */ /* 0x000fe200078e020b */
[----:B------:R-:W-:-:S04]  /*9470*/  LEA R4, P0, R2, R4, 0x2 ;  /* 0x0000000402047211 */ /* 0x000fc800078010ff */
[----:B------:R-:W-:-:S05]  /*9480*/  LEA.HI.X R5, R2, R5, R3, 0x2, P0 ;  /* 0x0000000502057211 */ /* 0x000fca00000f1403 */
[----:B------:R1:W5:Y:S01]  /*9490*/  LDG.E R16, desc[UR42][R4.64] ;  /* 0x0000002a04107981 */ /* 0x000362000c1e1900 */
[----:B------:R-:W-:-:S04]  /*94a0*/  IMAD.MOV R2, RZ, RZ, -R9 ;  /* 0x000000ffff027224 */ /* 0x000fc800078e0a09 */
[----:B------:R-:W-:-:S07]  /*94b0*/  IMAD R18, R7, R2, R18 ;  /* 0x0000000207127224 */ /* 0x000fce00078e0212 */
.L_x_46:
[----:B------:R-:W2:Y:S01]  /*94c0*/  SYNCS.PHASECHK.TRANS64.TRYWAIT P0, [UR38+0x30840], R0 ;  /* 0x03084000ff0075a7 */ /* 0x000ea20008000166 */
[----:B------:R-:W-:Y:S01]  /*94d0*/  ISETP.NE.AND P1, PT, R27, RZ, PT ;  /* 0x000000ff1b00720c */ /* 0x000fe20003f25270 */
[----:B--2---:R-:W-:-:S12]  /*94e0*/  @!P0 BRA `(.L_x_47) ;  /* 0x0000002800b08947 */ /* 0x004fd80003800000 */
.L_x_115:
[----:B------:R-:W-:Y:S05]  /*94f0*/  @P1 BRA `(.L_x_48) ;  /* 0x0000000000181947 */ /* 0x000fea0003800000 */
[----:B------:R-:W3:Y:S01]  /*9500*/  S2R R2, SR_TID.X ;  /* 0x0000000000027919 */ /* 0x000ee20000002100 */
[----:B--2---:R-:W-:-:S04]  /*9510*/  IMAD.MOV.U32 R0, RZ, RZ, 0x6000 ;  /* 0x00006000ff007424 */ /* 0x004fc800078e00ff */
[----:B------:R4:W-:Y:S01]  /*9520*/  SYNCS.ARRIVE.TRANS64 RZ, [UR38+0x30830], R0 ;  /* 0x03083000ffff79a7 */ /* 0x0009e20008000026 */
[----:B---3--:R-:W-:-:S13]  /*9530*/  LOP3.LUT P0, RZ, R2, 0x1f, RZ, 0xc0, !PT ;  /* 0x0000001f02ff7812 */ /* 0x008fda000780c0ff */
[----:B----4-:R-:W-:Y:S05]  /*9540*/  @!P0 BRA `(.L_x_48) ;  /* 0x0000000000048947 */ /* 0x010fea0003800000 */
[----:B------:R-:W-:Y:S01]  /*9550*/  BPT.TRAP 0x1 ;  /* 0x000000040000795c */ /* 0x000fe20000300000 */
.L_x_48:
[----:B------:R-:W-:Y:S01]  /*9560*/  R2UR UR11, R18 ;  /* 0x00000000120b72ca */ /* 0x000fe200000e0000 */
[----:B------:R-:W-:Y:S01]  /*9570*/  ULDC.64 UR4, c[0x0][0x198] ;  /* 0x0000660000047ab9 */ /* 0x000fe20000000a00 */
[----:B-----5:R-:W-:Y:S01]  /*9580*/  R2UR UR13, R16 ;  /* 0x00000000100d72ca */ /* 0x020fe200000e0000 */
[----:B------:R-:W-:Y:S01]  /*9590*/  UIADD3 UR4, UP0, UR4, 0x370, URZ ;  /* 0x0000037004047890 */ /* 0x000fe2000ff1e03f */
[----:B------:R-:W-:Y:S01]  /*95a0*/  PLOP3.LUT P0, PT, PT, PT, PT, 0x80, 0x0 ;  /* 0x000000000000781c */ /* 0x000fe20003f0f070 */
[----:B------:R-:W-:Y:S01]  /*95b0*/  UIADD3 UR8, UR38, 0x12400, URZ ;  /* 0x0001240026087890 */ /* 0x000fe2000fffe03f */
[----:B------:R-:W-:Y:S01]  /*95c0*/  LOP3.LUT R17, R17, 0xfffffffd, RZ, 0xc0, !PT ;  /* 0xfffffffd11117812 */ /* 0x000fe200078ec0ff */
[----:B------:R-:W-:Y:S02]  /*95d0*/  UIADD3 UR9, UR38, 0x30830, URZ ;  /* 0x0003083026097890 */ /* 0x000fe4000fffe03f */
[----:B------:R-:W-:Y:S01]  /*95e0*/  UIADD3.X UR5, URZ, UR5, URZ, UP0, !UPT ;  /* 0x000000053f057290 */ /* 0x000fe200087fe43f */
[----:B------:R-:W-:Y:S01]  /*95f0*/  UMOV UR6, 0x0 ;  /* 0x0000000000067882 */ /* 0x000fe20000000000 */
[----:B------:R-:W-:-:S02]  /*9600*/  UMOV UR7, 0x14f00000 ;  /* 0x14f0000000077882 */ /* 0x000fc40000000000 */
[----:B------:R-:W-:Y:S01]  /*9610*/  UIMAD UR11, UR11, 0xc0, URZ ;  /* 0x000000c00b0b78a4 */ /* 0x000fe2000f8e023f */
[----:B------:R-:W-:Y:S01]  /*9620*/  UMOV UR10, URZ ;  /* 0x0000003f000a7c82 */ /* 0x000fe20008000000 */
[----:B------:R-:W-:Y:S02]  /*9630*/  UMOV UR12, UR36 ;  /* 0x00000024000c7c82 */ /* 0x000fe40008000000 */
[----:B------:R-:W-:-:S05]  /*9640*/  @P0 LOP3.LUT R17, R17, 0x2, RZ, 0xfc, !PT ;  /* 0x0000000211110812 */ /* 0x000fca00078efcff */
[----:B------:R3:W-:Y:S02]  /*9650*/  UTMALDG.4D [UR8], [UR4], desc[UR6] ;  /* 0x00000608040075b4 */ /* 0x0007e40008019000 */
[----:B---3--:R-:W-:Y:S01]  /*9660*/  NOP ;  /* 0x0000000000007918 */ /* 0x008fe20000000000 */
.L_x_44:
[----:B------:R-:W-:Y:S05]  /*9670*/  WARPSYNC.ALL ;  /* 0x0000000000007948 */ /* 0x000fea0003800000 */
[----:B--2---:R-:W2:Y:S01]  /*9680*/  S2R R0, SR_CTAID.Z ;  /* 0x0000000000007919 */ /* 0x004ea20000002700 */
[----:B------:R-:W-:Y:S02]  /*9690*/  UIADD3 UR5, UR38, 0xc400, URZ ;  /* 0x0000c40026057890 */ /* 0x000fe4000fffe03f */
[----:B------:R-:W-:Y:S01]  /*96a0*/  USHF.R.S32.HI UR4, URZ, 0x1f, UR36 ;  /* 0x0000001f3f047899 */ /* 0x000fe20008011424 */
[----:B------:R-:W-:Y:S01]  /*96b0*/  BAR.SYNC.DEFER_BLOCKING 0x8, 0x200 ;  /* 0x0208000000007b1d */ /* 0x000fe20000010000 */
[----:B------:R-:W-:-:S05]  /*96c0*/  ULOP3.LUT UP0, URZ, UR5, 0x3ff, URZ, 0xc0, !UPT ;  /* 0x000003ff053f7892 */ /* 0x000fca000f80c03f */
[----:B------:R-:W-:Y:S01]  /*96d0*/  ULDC.64 UR6, c[0x0][0x2d8] ;  /* 0x0000b60000067ab9 */ /* 0x000fe20000000a00 */
[----:B------:R-:W-:Y:S01]  /*96e0*/  PLOP3.LUT P0, PT, PT, PT, UP0, 0x80, 0x0 ;  /* 0x000000000000781c */ /* 0x000fe20003f0f008 */
[----:B------:R-:W-:Y:S02]  /*96f0*/  UIMAD UR4, UR4, UR6, URZ ;  /* 0x00000006040472a4 */ /* 0x000fe4000f8e023f */
[----:B------:R-:W-:Y:S02]  /*9700*/  UIMAD.WIDE.U32 UR44, UR36, UR6, URZ ;  /* 0x00000006242c72a5 */ /* 0x000fe4000f8e003f */
[----:B------:R-:W-:-:S04]  /*9710*/  UIMAD UR4, UR36, UR7, UR4 ;  /* 0x00000007240472a4 */ /* 0x000fc8000f8e0204 */
[----:B------:R-:W-:Y:S01]  /*9720*/  UIADD3 UR41, UR45, UR4, URZ ;  /* 0x000000042d297290 */ /* 0x000fe2000fffe03f */
[----:B--2---:R-:W-:-:S03]  /*9730*/  SHF.R.S32.HI R28, RZ, 0x1f, R0 ;  /* 0x0000001fff1c7819 */ /* 0x004fc60000011400 */
[----:B------:R-:W-:Y:S08]  /*9740*/  @!P0 BRA `(.L_x_49) ;  /* 0x0000000000408947 */ /* 0x000ff00003800000 */
[----:B------:R-:W-:Y:S01]  /*9750*/  MOV R2, 0x0 ;  /* 0x0000000000027802 */ /* 0x000fe20000000f00 */
[----:B------:R-:W-:Y:S01]  /*9760*/  ULDC.64 UR6, c[0x4][0xa8] ;  /* 0x01002a0000067ab9 */ /* 0x000fe20000000a00 */
[----:B------:R-:W-:Y:S01]  /*9770*/  ULDC.64 UR8, c[0x4][0xb0] ;  /* 0x01002c0000087ab9 */ /* 0x000fe20000000a00 */
[----:B------:R-:W-:Y:S01]  /*9780*/  ULDC.64 UR4, c[0x4][0x20] ;  /* 0x0100080000047ab9 */ /* 0x000fe20000000a00 */
[----:B-1----:R-:W-:Y:S01]  /*9790*/  IMAD.U32 R4, RZ, RZ, UR6 ;  /* 0x00000006ff047e24 */ /* 0x002fe2000f8e00ff */
[----:B------:R-:W-:Y:S01]  /*97a0*/  MOV R10, UR4 ;  /* 0x00000004000a7c02 */ /* 0x000fe20008000f00 */
[----:B------:R-:W1:Y:S01]  /*97b0*/  LDC.64 R2, c[0x4][R2] ;  /* 0x0100000002027b82 */ /* 0x000e620000000a00 */
[----:B------:R-:W-:Y:S02]  /*97c0*/  IMAD.U32 R5, RZ, RZ, UR7 ;  /* 0x00000007ff057e24 */ /* 0x000fe4000f8e00ff */
[----:B------:R-:W-:Y:S02]  /*97d0*/  IMAD.U32 R6, RZ, RZ, UR8 ;  /* 0x00000008ff067e24 */ /* 0x000fe4000f8e00ff */
[----:B------:R-:W-:-:S02]  /*97e0*/  IMAD.U32 R7, RZ, RZ, UR9 ;  /* 0x00000009ff077e24 */ /* 0x000fc4000f8e00ff */
[----:B------:R-:W-:Y:S02]  /*97f0*/  IMAD.U32 R11, RZ, RZ, UR5 ;  /* 0x00000005ff0b7e24 */ /* 0x000fe4000f8e00ff */
[----:B------:R-:W-:Y:S02]  /*9800*/  IMAD.MOV.U32 R8, RZ, RZ, 0x70 ;  /* 0x00000070ff087424 */ /* 0x000fe400078e00ff */
[----:B------:R-:W-:Y:S02]  /*9810*/  IMAD.MOV.U32 R12, RZ, RZ, 0x1 ;  /* 0x00000001ff0c7424 */ /* 0x000fe400078e00ff */
[----:B------:R-:W-:-:S07]  /*9820*/  IMAD.MOV.U32 R13, RZ, RZ, RZ ;  /* 0x000000ffff0d7224 */ /* 0x000fce00078e00ff */
[----:B------:R-:W-:-:S07]  /*9830*/  LEPC R20, `(.L_x_49) ;  /* 0x000000001014794e */ /* 0x000fce0000000000 */
[----:B01----:R-:W-:Y:S05]  /*9840*/  CALL.ABS.NOINC R2 ;  /* 0x0000000002007343 */ /* 0x003fea0003c00000 */
.L_x_49:
[----:B------:R-:W2:Y:S01]  /*9850*/  LDC R20, c[0x0][0x448] ;  /* 0x00011200ff147b82 */ /* 0x000ea20000000800 */
[----:B------:R-:W3:Y:S01]  /*9860*/  S2R R12, SR_TID.X ;  /* 0x00000000000c7919 */ /* 0x000ee20000002100 */
[----:B------:R-:W-:Y:S01]  /*9870*/  SHF.R.U32.HI R6, RZ, 0x3, R27 ;  /* 0x00000003ff067819 */ /* 0x000fe2000001161b */
[----:B------:R-:W-:Y:S01]  /*9880*/  UMOV UR4, UR44 ;  /* 0x0000002c00047c82 */ /* 0x000fe20008000000 */
[----:B------:R-:W-:Y:S01]  /*9890*/  UMOV UR5, UR41 ;  /* 0x0000002900057c82 */ /* 0x000fe20008000000 */
[----:B------:R-:W4:Y:S01]  /*98a0*/  S2R R21, SR_CTAID.X ;  /* 0x0000000000157919 */ /* 0x000f220000002500 */
[----:B------:R-:W-:Y:S01]  /*98b0*/  ULDC.64 UR6, c[0x0][0x2c8] ;  /* 0x0000b20000067ab9 */ /* 0x000fe20000000a00 */
[----:B------:R-:W5:Y:S01]  /*98c0*/  S2R R10, SR_CTAID.Z ;  /* 0x00000000000a7919 */ /* 0x000f620000002700 */
[----:B--2---:R-:W-:Y:S01]  /*98d0*/  ISETP.NE.AND P0, PT, R20, 0x1, PT ;  /* 0x000000011400780c */ /* 0x004fe20003f05270 */
[----:B---3--:R-:W-:-:S12]  /*98e0*/  IMAD.SHL.U32 R3, R12, 0x10, RZ ;  /* 0x000000100c037824 */ /* 0x008fd800078e00ff */
[----:B------:R-:W2:Y:S01]  /*98f0*/  @P0 LDC R0, c[0x0][0x44c] ;  /* 0x00011300ff000b82 */ /* 0x000ea20000000800 */
[----:B------:R-:W-:-:S05]  /*9900*/  LOP3.LUT R3, R6, 0x70, R3, 0xf8, !PT ;  /* 0x0000007006037812 */ /* 0x000fca00078ef803 */
[----:B----4-:R-:W-:Y:S02]  /*9910*/  IMAD R7, R21, 0xc0, R3 ;  /* 0x000000c015077824 */ /* 0x010fe400078e0203 */
[----:B------:R-:W3:Y:S02]  /*9920*/  @P0 LDC R11, c[0x0][0x44c] ;  /* 0x00011300ff0b0b82 */ /* 0x000ee40000000800 */
[----:B------:R-:W-:Y:S02]  /*9930*/  VIADD R8, R7, 0x80 ;  /* 0x0000008007087836 */ /* 0x000fe40000000000 */
[----:B------:R-:W-:-:S04]  /*9940*/  IMAD.MOV.U32 R9, RZ, RZ, R7 ;  /* 0x000000ffff097224 */ /* 0x000fc800078e0007 */
[----:B-1----:R-:W1:Y:S08]  /*9950*/  @P0 LDC R5, c[0x0][0x450] ;  /* 0x00011400ff050b82 */ /* 0x002e700000000800 */
[----:B------:R-:W4:Y:S01]  /*9960*/  LDC.64 R2, c[0x0][0x2e0] ;  /* 0x0000b800ff027b82 */ /* 0x000f220000000a00 */
[----:B--2---:R-:W-:-:S07]  /*9970*/  @P0 IMAD.HI.U32 R0, R7, R0, RZ ;  /* 0x0000000007000227 */ /* 0x004fce00078e00ff */
[----:B------:R-:W2:Y:S01]  /*9980*/  @P0 LDC R13, c[0x0][0x450] ;  /* 0x00011400ff0d0b82 */ /* 0x000ea20000000800 */
[----:B---3--:R-:W-:Y:S01]  /*9990*/  @P0 IMAD.HI.U32 R4, R8, R11, RZ ;  /* 0x0000000b08040227 */ /* 0x008fe200078e00ff */
[----:B-1----:R-:W-:-:S03]  /*99a0*/  @P0 SHF.R.U32.HI R9, RZ, R5, R0 ;  /* 0x00000005ff090219 */ /* 0x002fc60000011600 */
[----:B------:R-:W-:Y:S02]  /*99b0*/  IMAD.MOV.U32 R0, RZ, RZ, R8 ;  /* 0x000000ffff007224 */ /* 0x000fe400078e0008 */
[----:B----4-:R-:W-:-:S04]  /*99c0*/  IMAD R28, R28, R2, RZ ;  /* 0x000000021c1c7224 */ /* 0x010fc800078e02ff */
[C---:B-----5:R-:W-:Y:S02]  /*99d0*/  IMAD R5, R10.reuse, R3, R28 ;  /* 0x000000030a057224 */ /* 0x060fe400078e021c */
[----:B------:R-:W-:Y:S01]  /*99e0*/  IMAD.WIDE.U32 R2, R10, R2, UR4 ;  /* 0x000000040a027e25 */ /* 0x000fe2000f8e0002 */
[----:B------:R-:W-:Y:S01]  /*99f0*/  ULDC.64 UR4, c[0x0][0x2d0] ;  /* 0x0000b40000047ab9 */ /* 0x000fe20000000a00 */
[----:B--2---:R-:W-:Y:S02]  /*9a00*/  @P0 SHF.R.U32.HI R0, RZ, R13, R4 ;  /* 0x0000000dff000219 */ /* 0x004fe40000011604 */
[----:B------:R-:W-:Y:S01]  /*9a10*/  SHF.R.S32.HI R4, RZ, 0x1f, R9 ;  /* 0x0000001fff047819 */ /* 0x000fe20000011409 */
[----:B------:R-:W-:Y:S01]  /*9a20*/  IMAD.IADD R3, R3, 0x1, R5 ;  /* 0x0000000103037824 */ /* 0x000fe200078e0205 */
[----:B------:R-:W-:-:S03]  /*9a30*/  SHF.R.S32.HI R10, RZ, 0x1f, R0 ;  /* 0x0000001fff0a7819 */ /* 0x000fc60000011400 */
[----:B------:R-:W-:-:S04]  /*9a40*/  IMAD R4, R4, UR4, RZ ;  /* 0x0000000404047c24 */ /* 0x000fc8000f8e02ff */
[C---:B------:R-:W-:Y:S02]  /*9a50*/  IMAD R11, R9.reuse, UR5, R4 ;  /* 0x00000005090b7c24 */ /* 0x040fe4000f8e0204 */
[----:B------:R-:W-:-:S04]  /*9a60*/  IMAD.WIDE.U32 R4, R9, UR4, R2 ;  /* 0x0000000409047c25 */ /* 0x000fc8000f8e0002 */
[----:B------:R-:W-:Y:S02]  /*9a70*/  IMAD.MOV R9, RZ, RZ, -R9 ;  /* 0x000000ffff097224 */ /* 0x000fe400078e0a09 */
[----:B------:R-:W-:Y:S02]  /*9a80*/  IMAD.IADD R5, R5, 0x1, R11 ;  /* 0x0000000105057824 */ /* 0x000fe400078e020b */
[----:B------:R-:W-:Y:S02]  /*9a90*/  IMAD R9, R20, R9, R7 ;  /* 0x0000000914097224 */ /* 0x000fe400078e0207 */
[----:B------:R-:W-:Y:S02]  /*9aa0*/  IMAD.MOV R7, RZ, RZ, -R0 ;  /* 0x000000ffff077224 */ /* 0x000fe400078e0a00 */
[----:B------:R-:W-:Y:S02]  /*9ab0*/  IMAD R11, R10, UR4, RZ ;  /* 0x000000040a0b7c24 */ /* 0x000fe4000f8e02ff */
[----:B------:R-:W-:Y:S01]  /*9ac0*/  IMAD R7, R20, R7, R8 ;  /* 0x0000000714077224 */ /* 0x000fe200078e0208 */
[----:B------:R-:W-:Y:S01]  /*9ad0*/  SHF.R.S32.HI R8, RZ, 0x1f, R9 ;  /* 0x0000001fff087819 */ /* 0x000fe20000011409 */
[----:B------:R-:W-:-:S04]  /*9ae0*/  IMAD.WIDE.U32 R2, R0, UR4, R2 ;  /* 0x0000000400027c25 */ /* 0x000fc8000f8e0002 */
[----:B------:R-:W-:Y:S01]  /*9af0*/  IMAD R13, R0, UR5, R11 ;  /* 0x00000005000d7c24 */ /* 0x000fe2000f8e020b */
[----:B------:R-:W-:Y:S01]  /*9b00*/  SHF.R.S32.HI R0, RZ, 0x1f, R7 ;  /* 0x0000001fff007819 */ /* 0x000fe20000011407 */
[----:B------:R-:W-:Y:S01]  /*9b10*/  IMAD R8, R8, UR6, RZ ;  /* 0x0000000608087c24 */ /* 0x000fe2000f8e02ff */
[----:B------:R-:W-:Y:S01]  /*9b20*/  ULDC.64 UR4, c[0x0][0x280] ;  /* 0x0000a00000047ab9 */ /* 0x000fe20000000a00 */
[----:B------:R-:W-:-:S04]  /*9b30*/  IMAD.WIDE.U32 R4, R9, UR6, R4 ;  /* 0x0000000609047c25 */ /* 0x000fc8000f8e0004 */
[----:B------:R-:W-:Y:S01]  /*9b40*/  IMAD R11, R9, UR7, R8 ;  /* 0x00000007090b7c24 */ /* 0x000fe2000f8e0208 */
[----:B------:R-:W-:Y:S01]  /*9b50*/  LEA R9, P0, R4, UR4, 0x1 ;  /* 0x0000000404097c11 */ /* 0x000fe2000f8008ff */
[----:B------:R-:W-:Y:S02]  /*9b60*/  IMAD.IADD R3, R3, 0x1, R13 ;  /* 0x0000000103037824 */ /* 0x000fe400078e020d */
[----:B------:R-:W-:Y:S01]  /*9b70*/  IMAD R0, R0, UR6, RZ ;  /* 0x0000000600007c24 */ /* 0x000fe2000f8e02ff */
[----:B------:R-:W-:Y:S01]  /*9b80*/  IADD3 R11, R5, R11, RZ ;  /* 0x0000000b050b7210 */ /* 0x000fe20007ffe0ff */
[----:B------:R-:W-:-:S03]  /*9b90*/  IMAD.WIDE.U32 R2, R7, UR6, R2 ;  /* 0x0000000607027c25 */ /* 0x000fc6000f8e0002 */
[----:B------:R-:W-:Y:S01]  /*9ba0*/  LEA.HI.X R10, R4, UR5, R11, 0x1, P0 ;  /* 0x00000005040a7c11 */ /* 0x000fe200080f0c0b */
[----:B------:R-:W-:Y:S01]  /*9bb0*/  IMAD R13, R7, UR7, R0 ;  /* 0x00000007070d7c24 */ /* 0x000fe2000f8e0200 */
[----:B------:R-:W-:Y:S01]  /*9bc0*/  LEA R0, P0, R2, UR4, 0x1 ;  /* 0x0000000402007c11 */ /* 0x000fe2000f8008ff */
[----:B------:R-:W-:Y:S01]  /*9bd0*/  IMAD.SHL.U32 R7, R12, 0x8, RZ ;  /* 0x000000080c077824 */ /* 0x000fe200078e00ff */
[----:B------:R-:W-:Y:S01]  /*9be0*/  ULDC UR4, c[0x0][0x2b8] ;  /* 0x0000ae0000047ab9 */ /* 0x000fe20000000800 */
[----:B------:R-:W-:Y:S02]  /*9bf0*/  IMAD.IADD R3, R3, 0x1, R13 ;  /* 0x0000000103037824 */ /* 0x000fe400078e020d */
[----:B------:R-:W-:-:S03]  /*9c00*/  IMAD.SHL.U32 R4, R27, 0x8, RZ ;  /* 0x000000081b047824 */ /* 0x000fc600078e00ff */
[----:B------:R-:W-:Y:S02]  /*9c10*/  LEA.HI.X R8, R2, UR5, R3, 0x1, P0 ;  /* 0x0000000502087c11 */ /* 0x000fe400080f0c03 */
[C---:B------:R-:W-:Y:S02]  /*9c20*/  LOP3.LUT R2, R7.reuse, 0x1f8, RZ, 0xc0, !PT ;  /* 0x000001f807027812 */ /* 0x040fe400078ec0ff */
[----:B------:R-:W-:Y:S02]  /*9c30*/  LOP3.LUT R7, R7, 0x38, RZ, 0xc0, !PT ;  /* 0x0000003807077812 */ /* 0x000fe400078ec0ff */
[----:B------:R-:W-:Y:S02]  /*9c40*/  LOP3.LUT R3, R2, 0x38, R12, 0x78, !PT ;  /* 0x0000003802037812 */ /* 0x000fe400078e780c */
[----:B------:R-:W-:Y:S01]  /*9c50*/  ISETP.GE.AND P0, PT, R7, UR4, PT ;  /* 0x0000000407007c0c */ /* 0x000fe2000bf06270 */
[----:B------:R-:W-:Y:S01]  /*9c60*/  UMOV UR4, 0xffffffff ;  /* 0xffffffff00047882 */ /* 0x000fe20000000000 */
[----:B------:R-:W-:-:S02]  /*9c70*/  LOP3.LUT R4, R3, 0x200, R4, 0xf8, !PT ;  /* 0x0000020003047812 */ /* 0x000fc400078ef804 */
[----:B------:R-:W-:Y:S09]  /*9c80*/  BRA.DIV UR4, `(.L_x_50) ;  /* 0x0000002204e07947 */ /* 0x000ff2000b800000 */
[----:B------:R-:W1:Y:S01]  /*9c90*/  S2R R2, SR_CTAID.X ;  /* 0x0000000000027919 */ /* 0x000e620000002500 */
[----:B------:R-:W-:Y:S02]  /*9ca0*/  ULDC UR4, c[0x0][0x288] ;  /* 0x0000a20000047ab9 */ /* 0x000fe40000000800 */
[----:B------:R-:W-:Y:S01]  /*9cb0*/  IMAD R5, R20, UR4, RZ ;  /* 0x0000000414057c24 */ /* 0x000fe2000f8e02ff */
[----:B------:R-:W2:Y:S04]  /*9cc0*/  SHFL.IDX PT, R14, R9, RZ, 0x181f ;  /* 0x00181fff090e7589 */ /* 0x000ea800000e0000 */
[----:B------:R-:W-:Y:S04]  /*9cd0*/  SHFL.IDX PT, R21, R10, 0x1, 0x181f ;  /* 0x00381f000a157f89 */ /* 0x000fe800000e0000 */
[----:B------:R-:W-:Y:S01]  /*9ce0*/  SHFL.IDX PT, R20, R10, 0x2, 0x181f ;  /* 0x00581f000a147f89 */ /* 0x000fe200000e0000 */
[----:B-1----:R-:W-:-:S03]  /*9cf0*/  IMAD R6, R2, 0xc0, R6 ;  /* 0x000000c002067824 */ /* 0x002fc600078e0206 */
[----:B------:R-:W1:Y:S01]  /*9d00*/  SHFL.IDX PT, R2, R10, RZ, 0x181f ;  /* 0x00181fff0a027589 */ /* 0x000e6200000e0000 */
[C---:B------:R-:W-:Y:S01]  /*9d10*/  VIADD R12, R6.reuse, 0x10 ;  /* 0x00000010060c7836 */ /* 0x040fe20000000000 */
[----:B------:R-:W-:-:S13]  /*9d20*/  ISETP.GE.AND P1, PT, R6, R5, PT ;  /* 0x000000050600720c */ /* 0x000fda0003f26270 */
[----:B--2---:R-:W-:Y:S02]  /*9d30*/  @!P1 LEA R14, P2, R7, R14, 0x1 ;  /* 0x0000000e070e9211 */ /* 0x004fe400078408ff */
[----:B------:R-:W-:-:S03]  /*9d40*/  @!P1 LEA R28, R4, UR38, 0x1 ;  /* 0x00000026041c9c11 */ /* 0x000fc6000f8e08ff */
[----:B-1----:R-:W-:Y:S02]  /*9d50*/  @!P1 IMAD.X R3, RZ, RZ, R2, P2 ;  /* 0x000000ffff039224 */ /* 0x002fe400010e0602 */
[----:B------:R-:W-:Y:S02]  /*9d60*/  @!P1 IMAD.MOV.U32 R2, RZ, RZ, R14 ;  /* 0x000000ffff029224 */ /* 0x000fe400078e000e */
[----:B------:R-:W-:Y:S04]  /*9d70*/  SHFL.IDX PT, R14, R9, 0x2, 0x181f ;  /* 0x00581f00090e7f89 */ /* 0x000fe800000e0000 */
[----:B------:R1:W-:Y:S01]  /*9d80*/  @!P1 LDGSTS.E.BYPASS.LTC128B.128 [R28+0xc400], desc[UR42][R2.64], !P0 ;  /* 0x0c400000021c9fae */ /* 0x0003e2000c101d6a */
[----:B------:R-:W-:Y:S01]  /*9d90*/  ISETP.GE.AND P1, PT, R12, R5, PT ;  /* 0x000000050c00720c */ /* 0x000fe20003f26270 */
[----:B------:R-:W-:-:S05]  /*9da0*/  VIADD R12, R6, 0x20 ;  /* 0x00000020060c7836 */ /* 0x000fca0000000000 */
[----:B------:R-:W-:Y:S01]  /*9db0*/  ISETP.GE.AND P2, PT, R12, R5, PT ;  /* 0x000000050c00720c */ /* 0x000fe20003f46270 */
[----:B------:R-:W-:Y:S01]  /*9dc0*/  VIADD R12, R6, 0x30 ;  /* 0x00000030060c7836 */ /* 0x000fe20000000000 */
[----:B-1----:R-:W1:Y:S04]  /*9dd0*/  SHFL.IDX PT, R2, R9, 0x1, 0x181f ;  /* 0x00381f0009027f89 */ /* 0x002e6800000e0000 */
[----:B------:R-:W2:Y:S01]  /*9de0*/  SHFL.IDX PT, R28, R9, 0x3, 0x181f ;  /* 0x00781f00091c7f89 */ /* 0x000ea200000e0000 */
[----:B-1----:R-:W-:-:S05]  /*9df0*/  @!P1 LEA R2, P3, R7, R2, 0x1 ;  /* 0x0000000207029211 */ /* 0x002fca00078608ff */
[----:B------:R-:W-:Y:S01]  /*9e00*/  @!P1 IMAD.X R3, RZ, RZ, R21, P3 ;  /* 0x000000ffff039224 */ /* 0x000fe200018e0615 */
[----:B------:R-:W-:-:S05]  /*9e10*/  @!P1 LEA R21, R4, UR38, 0x1 ;  /* 0x0000002604159c11 */ /* 0x000fca000f8e08ff */
[----:B------:R1:W-:Y:S02]  /*9e20*/  @!P1 LDGSTS.E.BYPASS.LTC128B.128 [R21+0xcc00], desc[UR42][R2.64], !P0 ;  /* 0x0cc0000002159fae */ /* 0x0003e4000c101d6a */
[----:B-1----:R-:W-:Y:S02]  /*9e30*/  @!P2 LEA R2, P1, R7, R14, 0x1 ;  /* 0x0000000e0702a211 */ /* 0x002fe400078208ff */
[----:B------:R-:W1:Y:S03]  /*9e40*/  SHFL.IDX PT, R21, R10, 0x3, 0x181f ;  /* 0x00781f000a157f89 */ /* 0x000e6600000e0000 */
[----:B------:R-:W-:Y:S01]  /*9e50*/  @!P2 IMAD.X R3, RZ, RZ, R20, P1 ;  /* 0x000000ffff03a224 */ /* 0x000fe200008e0614 */
[----:B------:R-:W-:Y:S01]  /*9e60*/  @!P2 LEA R20, R4, UR38, 0x1 ;  /* 0x000000260414ac11 */ /* 0x000fe2000f8e08ff */
[----:B------:R-:W3:Y:S01]  /*9e70*/  SHFL.IDX PT, R14, R9, 0x4, 0x181f ;  /* 0x00981f00090e7f89 */ /* 0x000ee200000e0000 */
[----:B------:R-:W-:Y:S01]  /*9e80*/  ISETP.GE.AND P1, PT, R12, R5, PT ;  /* 0x000000050c00720c */ /* 0x000fe20003f26270 */
[----:B------:R-:W-:-:S02]  /*9e90*/  VIADD R12, R6, 0x40 ;  /* 0x00000040060c7836 */ /* 0x000fc40000000000 */
[----:B------:R4:W-:Y:S03]  /*9ea0*/  @!P2 LDGSTS.E.BYPASS.LTC128B.128 [R20+0xd400], desc[UR42][R2.64], !P0 ;  /* 0x0d4000000214afae */ /* 0x0009e6000c101d6a */
[----:B------:R-:W-:Y:S02]  /*9eb0*/  ISETP.GE.AND P2, PT, R12, R5, PT ;  /* 0x000000050c00720c */ /* 0x000fe40003f46270 */
[----:B------:R-:W-:Y:S01]  /*9ec0*/  IADD3 R12, R6, 0x50, RZ ;  /* 0x00000050060c7810 */ /* 0x000fe20007ffe0ff */
[----:B----4-:R-:W4:Y:S04]  /*9ed0*/  SHFL.IDX PT, R20, R10, 0x4, 0x181f ;  /* 0x00981f000a147f89 */ /* 0x010f2800000e0000 */
[----:B--2---:R-:W-:-:S02]  /*9ee0*/  @!P1 LEA R2, P3, R7, R28, 0x1 ;  /* 0x0000001c07029211 */ /* 0x004fc400078608ff */
[----:B------:R-:W2:Y:S03]  /*9ef0*/  SHFL.IDX PT, R28, R9, 0x5, 0x181f ;  /* 0x00b81f00091c7f89 */ /* 0x000ea600000e0000 */
[----:B-1----:R-:W-:Y:S01]  /*9f00*/  @!P1 IMAD.X R3, RZ, RZ, R21, P3 ;  /* 0x000000ffff039224 */ /* 0x002fe200018e0615 */
[----:B------:R-:W-:-:S05]  /*9f10*/  @!P1 LEA R21, R4, UR38, 0x1 ;  /* 0x0000002604159c11 */ /* 0x000fca000f8e08ff */
[----:B------:R3:W-:Y:S02]  /*9f20*/  @!P1 LDGSTS.E.BYPASS.LTC128B.128 [R21+0xdc00], desc[UR42][R2.64], !P0 ;  /* 0x0dc0000002159fae */ /* 0x0007e4000c101d6a */
[----:B---3--:R-:W-:Y:S02]  /*9f30*/  @!P2 LEA R2, P1, R7, R14, 0x1 ;  /* 0x0000000e0702a211 */ /* 0x008fe400078208ff */
[----:B------:R-:W1:Y:S03]  /*9f40*/  SHFL.IDX PT, R21, R10, 0x5, 0x181f ;  /* 0x00b81f000a157f89 */ /* 0x000e6600000e0000 */
[----:B----4-:R-:W-:Y:S01]  /*9f50*/  @!P2 IMAD.X R3, RZ, RZ, R20, P1 ;  /* 0x000000ffff03a224 */ /* 0x010fe200008e0614 */
[----:B------:R-:W-:Y:S01]  /*9f60*/  ISETP.GE.AND P1, PT, R12, R5, PT ;  /* 0x000000050c00720c */ /* 0x000fe20003f26270 */
[----:B------:R-:W3:Y:S01]  /*9f70*/  SHFL.IDX PT, R14, R9, 0x6, 0x181f ;  /* 0x00d81f00090e7f89 */ /* 0x000ee200000e0000 */
[----:B------:R-:W-:Y:S01]  /*9f80*/  @!P2 LEA R20, R4, UR38, 0x1 ;  /* 0x000000260414ac11 */ /* 0x000fe2000f8e08ff */
[----:B------:R-:W-:-:S04]  /*9f90*/  VIADD R12, R6, 0x60 ;  /* 0x00000060060c7836 */ /* 0x000fc80000000000 */
[----:B------:R4:W-:Y:S01]  /*9fa0*/  @!P2 LDGSTS.E.BYPASS.LTC128B.128 [R20+0xe400], desc[UR42][R2.64], !P0 ;  /* 0x0e4000000214afae */ /* 0x0009e2000c101d6a */
[----:B------:R-:W-:Y:S01]  /*9fb0*/  ISETP.GE.AND P2, PT, R12, R5, PT ;  /* 0x000000050c00720c */ /* 0x000fe20003f46270 */
[----:B------:R-:W-:Y:S02]  /*9fc0*/  VIADD R12, R6, 0x70 ;  /* 0x00000070060c7836 */ /* 0x000fe40000000000 */
[----:B----4-:R-:W4:Y:S02]  /*9fd0*/  SHFL.IDX PT, R20, R10, 0x6, 0x181f ;  /* 0x00d81f000a147f89 */ /* 0x010f2400000e0000 */
[C---:B--2---:R-:W-:Y:S02]  /*9fe0*/  @!P1 LEA R2, P3, R7.reuse, R28, 0x1 ;  /* 0x0000001c07029211 */ /* 0x044fe400078608ff */
[----:B------:R-:W-:Y:S03]  /*9ff0*/  SHFL.IDX PT, R10, R10, 0x7, 0x181f ;  /* 0x00f81f000a0a7f89 */ /* 0x000fe600000e0000 */
[----:B-1----:R-:W-:Y:S01]  /*a000*/  @!P1 IMAD.X R3, RZ, RZ, R21, P3 ;  /* 0x000000ffff039224 */ /* 0x002fe200018e0615 */
[----:B------:R-:W-:Y:S01]  /*a010*/  @!P1 LEA R21, R4, UR38, 0x1 ;  /* 0x0000002604159c11 */ /* 0x000fe2000f8e08ff */
[----:B------:R-:W-:Y:S04]  /*a020*/  SHFL.IDX PT, R28, R0, RZ, 0x181f ;  /* 0x00181fff001c7589 */ /* 0x000fe800000e0000 */
[----:B------:R3:W-:Y:S02]  /*a030*/  @!P1 LDGSTS.E.BYPASS.LTC128B.128 [R21+0xec00], desc[UR42][R2.64], !P0 ;  /* 0x0ec0000002159fae */ /* 0x0007e4000c101d6a */
[----:B---3--:R-:W-:-:S02]  /*a040*/  @!P2 LEA R2, P1, R7, R14, 0x1 ;  /* 0x0000000e0702a211 */ /* 0x008fc400078208ff */
[----:B------:R-:W1:Y:S01]  /*a050*/  SHFL.IDX PT, R14, R9, 0x7, 0x181f ;  /* 0x00f81f00090e7f89 */ /* 0x000e6200000e0000 */
[----:B------:R-:W-:Y:S02]  /*a060*/  @!P2 LEA R21, R4, UR38, 0x1 ;  /* 0x000000260415ac11 */ /* 0x000fe4000f8e08ff */
[----:B----4-:R-:W-:Y:S01]  /*a070*/  @!P2 IMAD.X R3, RZ, RZ, R20, P1 ;  /* 0x000000ffff03a224 */ /* 0x010fe200008e0614 */
[----:B------:R-:W-:Y:S01]  /*a080*/  ISETP.GE.AND P1, PT, R12, R5, PT ;  /* 0x000000050c00720c */ /* 0x000fe20003f26270 */
[----:B------:R-:W2:Y:S01]  /*a090*/  SHFL.IDX PT, R20, R8, RZ, 0x181f ;  /* 0x00181fff08147589 */ /* 0x000ea200000e0000 */
[----:B------:R-:W-:-:S03]  /*a0a0*/  VIADD R12, R6, 0x80 ;  /* 0x00000080060c7836 */ /* 0x000fc60000000000 */
[----:B------:R3:W-:Y:S02]  /*a0b0*/  @!P2 LDGSTS.E.BYPASS.LTC128B.128 [R21+0xf400], desc[UR42][R2.64], !P0 ;  /* 0x0f4000000215afae */ /* 0x0007e4000c101d6a */
[----:B------:R-:W-:Y:S01]  /*a0c0*/  ISETP.GE.AND P2, PT, R12, R5, PT ;  /* 0x000000050c00720c */ /* 0x000fe20003f46270 */
[----:B------:R-:W-:Y:S01]  /*a0d0*/  VIADD R12, R6, 0x90 ;  /* 0x00000090060c7836 */ /* 0x000fe20000000000 */
[----:B------:R-:W-:Y:S04]  /*a0e0*/  SHFL.IDX PT, R9, R8, 0x2, 0x181f ;  /* 0x00581f0008097f89 */ /* 0x000fe800000e0000 */
[----:B---3--:R-:W-:Y:S02]  /*a0f0*/  @!P1 LEA R21, R4, UR38, 0x1 ;  /* 0x0000002604159c11 */ /* 0x008fe4000f8e08ff */
[----:B-1----:R-:W-:-:S02]  /*a100*/  @!P1 LEA R2, P3, R7, R14, 0x1 ;  /* 0x0000000e07029211 */ /* 0x002fc400078608ff */
[----:B------:R-:W1:Y:S03]  /*a110*/  SHFL.IDX PT, R14, R0, 0x1, 0x181f ;  /* 0x00381f00000e7f89 */ /* 0x000e6600000e0000 */
[----:B------:R-:W-:Y:S02]  /*a120*/  @!P1 IMAD.X R3, RZ, RZ, R10, P3 ;  /* 0x000000ffff039224 */ /* 0x000fe400018e060a */
[----:B------:R-:W3:Y:S04]  /*a130*/  SHFL.IDX PT, R10, R8, 0x1, 0x181f ;  /* 0x00381f00080a7f89 */ /* 0x000ee800000e0000 */
[----:B------:R4:W-:Y:S04]  /*a140*/  @!P1 LDGSTS.E.BYPASS.LTC128B.128 [R21+0xfc00], desc[UR42][R2.64], !P0 ;  /* 0x0fc0000002159fae */ /* 0x0009e8000c101d6a */
[----:B------:R-:W-:Y:S01]  /*a150*/  SHFL.IDX PT, R8, R8, 0x3, 0x181f ;  /* 0x00781f0008087f89 */ /* 0x000fe200000e0000 */
[----:B----4-:R-:W-:-:S02]  /*a160*/  @!P2 LEA R2, P1, R7, R28, 0x1 ;  /* 0x0000001c0702a211 */ /* 0x010fc400078208ff */
[----:B------:R-:W-:-:S03]  /*a170*/  @!P2 LEA R28, R4, UR38, 0x1 ;  /* 0x00000026041cac11 */ /* 0x000fc6000f8e08ff */
[----:B--2---:R-:W-:Y:S01]  /*a180*/  @!P2 IMAD.X R3, RZ, RZ, R20, P1 ;  /* 0x000000ffff03a224 */ /* 0x004fe200008e0614 */
[----:B------:R-:W-:Y:S01]  /*a190*/  ISETP.GE.AND P1, PT, R12, R5, PT ;  /* 0x000000050c00720c */ /* 0x000fe20003f26270 */
[----:B------:R-:W2:Y:S01]  /*a1a0*/  SHFL.IDX PT, R20, R0, 0x2, 0x181f ;  /* 0x00581f0000147f89 */ /* 0x000ea200000e0000 */
[----:B------:R-:W-:-:S03]  /*a1b0*/  VIADD R12, R6, 0xa0 ;  /* 0x000000a0060c7836 */ /* 0x000fc60000000000 */
[----:B------:R1:W-:Y:S02]  /*a1c0*/  @!P2 LDGSTS.E.BYPASS.LTC128B.128 [R28+0x10400], desc[UR42][R2.64], !P0 ;  /* 0x10400000021cafae */ /* 0x0003e4000c101d6a */
[----:B------:R-:W-:-:S06]  /*a1d0*/  ISETP.GE.AND P2, PT, R12, R5, PT ;  /* 0x000000050c00720c */ /* 0x000fcc0003f46270 */
[----:B------:R-:W-:Y:S02]  /*a1e0*/  @!P1 LEA R21, R4, UR38, 0x1 ;  /* 0x0000002604159c11 */ /* 0x000fe4000f8e08ff */
[----:B-1----:R-:W-:Y:S02]  /*a1f0*/  @!P1 LEA R2, P3, R7, R14, 0x1 ;  /* 0x0000000e07029211 */ /* 0x002fe400078608ff */
[----:B------:R1:W4:Y:S03]  /*a200*/  SHFL.IDX PT, R14, R0, 0x3, 0x181f ;  /* 0x00781f00000e7f89 */ /* 0x00032600000e0000 */
[----:B---3--:R-:W-:-:S05]  /*a210*/  @!P1 IMAD.X R3, RZ, RZ, R10, P3 ;  /* 0x000000ffff039224 */ /* 0x008fca00018e060a */
[----:B------:R2:W-:Y:S02]  /*a220*/  @!P1 LDGSTS.E.BYPASS.LTC128B.128 [R21+0x10c00], desc[UR42][R2.64], !P0 ;  /* 0x10c0000002159fae */ /* 0x0005e4000c101d6a */
[----:B--2---:R-:W-:-:S05]  /*a230*/  @!P2 LEA R2, P1, R7, R20, 0x1 ;  /* 0x000000140702a211 */ /* 0x004fca00078208ff */
[----:B------:R-:W-:Y:S01]  /*a240*/  @!P2 IMAD.X R3, RZ, RZ, R9, P1 ;  /* 0x000000ffff03a224 */ /* 0x000fe200008e0609 */
[----:B------:R-:W-:-:S05]  /*a250*/  @!P2 LEA R9, R4, UR38, 0x1 ;  /* 0x000000260409ac11 */ /* 0x000fca000f8e08ff */
[----:B----4-:R1:W-:Y:S02]  /*a260*/  @!P2 LDGSTS.E.BYPASS.LTC128B.128 [R9+0x11400], desc[UR42][R2.64], !P0 ;  /* 0x114000000209afae */ /* 0x0103e4000c101d6a */
.L_x_140:
[----:B------:R-:W-:Y:S02]  /*a270*/  VIADD R6, R6, 0xb0 ;  /* 0x000000b006067836 */ /* 0x000fe40000000000 */
[----:B-1----:R-:W-:-:S03]  /*a280*/  IMAD.MOV.U32 R0, RZ, RZ, 0x1 ;  /* 0x00000001ff007424 */ /* 0x002fc600078e00ff */
[----:B------:R-:W-:Y:S02]  /*a290*/  ISETP.GE.AND P1, PT, R6, R5, PT ;  /* 0x000000050600720c */ /* 0x000fe40003f26270 */
[----:B------:R-:W-:-:S11]  /*a2a0*/  SHF.L.U32 R0, R0, 0x1f, RZ ;  /* 0x0000001f00007819 */ /* 0x000fd600000006ff */
[----:B------:R-:W-:Y:S02]  /*a2b0*/  @!P1 LEA R2, P2, R7, R14, 0x1 ;  /* 0x0000000e07029211 */ /* 0x000fe400078408ff */
[----:B------:R-:W-:Y:S02]  /*a2c0*/  @!P1 LEA R5, R4, UR38, 0x1 ;  /* 0x0000002604059c11 */ /* 0x000fe4000f8e08ff */
[----:B------:R-:W-:-:S05]  /*a2d0*/  @!P1 IADD3.X R3, RZ, R8, RZ, P2, !PT ;  /* 0x00000008ff039210 */ /* 0x000fca00017fe4ff */
[----:B------:R-:W-:Y:S01]  /*a2e0*/  @!PT LDS RZ, [RZ] ;  /* 0x00000000fffff984 */ /* 0x000fe20000000800 */
[----:B------:R-:W-:Y:S01]  /*a2f0*/  @!PT LDS RZ, [RZ] ;  /* 0x00000000fffff984 */ /* 0x000fe20000000800 */
[----:B------:R-:W-:Y:S01]  /*a300*/  @!PT LDS RZ, [RZ] ;  /* 0x00000000fffff984 */ /* 0x000fe20000000800 */
[----:B------:R1:W-:Y:S01]  /*a310*/  @!P1 LDGSTS.E.BYPASS.LTC128B.128 [R5+0x11c00], desc[UR42][R2.64], !P0 ;  /* 0x11c0000002059fae */ /* 0x0003e2000c101d6a */
[----:B------:R-:W-:Y:S01]  /*a320*/  NOP ;  /* 0x0000000000007918 */ /* 0x000fe20000000000 */
[----:B------:R-:W-:Y:S02]  /*a330*/  SYNCS.ARRIVE.TRANS64.RED.A0T1 RZ, [UR38+0x30800], RZ ;  /* 0x030800ffffff79a7 */ /* 0x000fe40008200426 */
[----:B------:R-:W-:Y:S01]  /*a340*/  ARRIVES.LDGSTSBAR.64.TRANSCNT [UR38+0x30800] ;  /* 0x03080000ff0079b0 */ /* 0x000fe20008000aa6 */
[----:B------:R-:W-:Y:S01]  /*a350*/  NOP ;  /* 0x0000000000007918 */ /* 0x000fe20000000000 */
[----:B------:R-:W-:Y:S01]  /*a360*/  SYNCS.ARRIVE.TRANS64.A1T0 RZ, [UR38+0x30800], RZ ;  /* 0x030800ffffff79a7 */ /* 0x000fe20008100026 */
[----:B------:R-:W-:-:S05]  /*a370*/  VIADD R7, R25, 0xfffffffe ;  /* 0xfffffffe19077836 */ /* 0x000fca0000000000 */
[----:B------:R-:W-:Y:S01]  /*a380*/  ISETP.GE.AND P1, PT, R7, R23, PT ;  /* 0x000000170700720c */ /* 0x000fe20003f26270 */
[----:B------:R-:W2:Y:S02]  /*a390*/  SYNCS.PHASECHK.TRANS64.TRYWAIT P0, [UR38+0x30820], R0 ;  /* 0x03082000ff0075a7 */ /* 0x000ea40008000166 */
[----:B-12---:R-:W-:Y:S10]  /*a3a0*/  @!P0 BRA `(.L_x_51) ;  /* 0x0000002800b08947 */ /* 0x006ff40003800000 */
.L_x_141:
[----:B------:R-:W-:Y:S02]  /*a3b0*/  IMAD.MOV.U32 R8, RZ, RZ, 0x1 ;  /* 0x00000001ff087424 */ /* 0x000fe400078e00ff */
[----:B-1----:R-:W-:Y:S01]  /*a3c0*/  IMAD.MOV.U32 R0, RZ, RZ, RZ ;  /* 0x000000ffff007224 */ /* 0x002fe200078e00ff */
[----:B------:R-:W-:Y:S06]  /*a3d0*/  @!P1 BRA `(.L_x_52) ;  /* 0x0000001000d09947 */ /* 0x000fec0003800000 */
[----:B------:R-:W-:Y:S01]  /*a3e0*/  UIADD3 UR4, UR40, 0x1, URZ ;  /* 0x0000000128047890 */ /* 0x000fe2000fffe03f */
[----:B------:R-:W1:Y:S01]  /*a3f0*/  S2R R4, SR_TID.X ;  /* 0x0000000000047919 */ /* 0x000e620000002100 */
[----:B------:R-:W-:Y:S01]  /*a400*/  LOP3.LUT R23, RZ, R23, RZ, 0x33, !PT ;  /* 0x00000017ff177212 */ /* 0x000fe200078e33ff */
[----:B------:R-:W-:-:S03]  /*a410*/  IMAD.MOV.U32 R8, RZ, RZ, 0x1 ;  /* 0x00000001ff087424 */ /* 0x000fc600078e00ff */
[----:B------:R-:W-:-:S05]  /*a420*/  IMAD R24, R24, UR4, RZ ;  /* 0x0000000418187c24 */ /* 0x000fca000f8e02ff */
[----:B------:R-:W-:-:S05]  /*a430*/  VIMNMX R24, R24, UR39, PT ;  /* 0x0000002718187c48 */ /* 0x000fca000bfe0100 */
[----:B------:R-:W-:-:S05]  /*a440*/  IMAD.MOV R2, RZ, RZ, -R24 ;  /* 0x000000ffff027224 */ /* 0x000fca00078e0a18 */
[----:B------:R-:W-:Y:S02]  /*a450*/  VIADDMNMX R23, R2, 0x1, R23, !PT ;  /* 0x0000000102177846 */ /* 0x000fe40007800117 */
[----:B------:R-:W-:-:S03]  /*a460*/  LOP3.LUT R2, RZ, R24, RZ, 0x33, !PT ;  /* 0x00000018ff027212 */ /* 0x000fc600078e33ff */
[----:B------:R-:W-:Y:S02]  /*a470*/  VIADD R3, R23, 0xfffffffe ;  /* 0xfffffffe17037836 */ /* 0x000fe40000000000 */
[----:B------:R-:W-:-:S03]  /*a480*/  IMAD.IADD R9, R24, 0x1, R23 ;  /* 0x0000000118097824 */ /* 0x000fc600078e0217 */
[----:B------:R-:W-:Y:S02]  /*a490*/  ISETP.NE.AND P0, PT, R3, R2, PT ;  /* 0x000000020300720c */ /* 0x000fe40003f05270 */
[----:B-1----:R-:W-:Y:S01]  /*a4a0*/  LOP3.LUT R6, R4, 0x1f, RZ, 0xc0, !PT ;  /* 0x0000001f04067812 */ /* 0x002fe200078ec0ff */
[----:B------:R-:W-:Y:S01]  /*a4b0*/  IMAD.MOV.U32 R4, RZ, RZ, R16 ;  /* 0x000000ffff047224 */ /* 0x000fe200078e0010 */
[----:B------:R-:W-:-:S09]  /*a4c0*/  LOP3.LUT R10, R9, 0x1, RZ, 0xc0, !PT ;  /* 0x00000001090a7812 */ /* 0x000fd200078ec0ff */
[----:B------:R-:W-:Y:S05]  /*a4d0*/  @!P0 BRA `(.L_x_53) ;  /* 0x0000000c00148947 */ /* 0x000fea0003800000 */
[----:B------:R-:W-:Y:S01]  /*a4e0*/  BSSY B0, `(.L_x_53) ;  /* 0x00000c4000007945 */ /* 0x000fe20003800000 */
[----:B------:R-:W-:Y:S02]  /*a4f0*/  IMAD.IADD R9, R9, 0x1, -R10 ;  /* 0x0000000109097824 */ /* 0x000fe400078e0a0a */
[----:B------:R-:W-:Y:S02]  /*a500*/  IMAD.MOV.U32 R11, RZ, RZ, 0x1 ;  /* 0x00000001ff0b7424 */ /* 0x000fe400078e00ff */
[----:B------:R-:W-:-:S07]  /*a510*/  IMAD.MOV.U32 R4, RZ, RZ, R16 ;  /* 0x000000ffff047224 */ /* 0x000fce00078e0010 */
.L_x_80:
[----:B------:R-:W-:Y:S01]  /*a520*/  LOP3.LUT P0, RZ, R17, 0x2, RZ, 0xc0, !PT ;  /* 0x0000000211ff7812 */ /* 0x000fe2000780c0ff */
[----:B------:R-:W-:Y:S01]  /*a530*/  VIADD R9, R9, 0xfffffffe ;  /* 0xfffffffe09097836 */ /* 0x000fe20000000000 */
[----:B------:R-:W-:Y:S04]  /*a540*/  BSSY B1, `(.L_x_54) ;  /* 0x000005b000017945 */ /* 0x000fe80003800000 */
[----:B------:R-:W-:-:S07]  /*a550*/  ISETP.NE.AND P1, PT, R9, RZ, PT ;  /* 0x000000ff0900720c */ /* 0x000fce0003f25270 */
[----:B------:R-:W-:Y:S06]  /*a560*/  @!P0 BRA `(.L_x_55) ;  /* 0x0000000400608947 */ /* 0x000fec0003800000 */
[----:B------:R-:W-:Y:S01]  /*a570*/  LOP3.LUT P0, RZ, R17, 0x1, RZ, 0xc0, !PT ;  /* 0x0000000111ff7812 */ /* 0x000fe2000780c0ff */
[----:B------:R-:W-:Y:S01]  /*a580*/  IMAD.MOV.U32 R12, RZ, RZ, R7 ;  /* 0x000000ffff0c7224 */ /* 0x000fe200078e0007 */
[----:B------:R-:W-:-:S11]  /*a590*/  SHF.L.U32 R8, R11, 0x1f, RZ ;  /* 0x0000001f0b087819 */ /* 0x000fd600000006ff */
[----:B------:R-:W-:Y:S05]  /*a5a0*/  @!P0 BRA `(.L_x_56) ;  /* 0x00000000004c8947 */ /* 0x000fea0003800000 */
[----:B------:R-:W1:Y:S01]  /*a5b0*/  LDC R12, c[0x0][0x43c] ;  /* 0x00010f00ff0c7b82 */ /* 0x000e620000000800 */
[----:B------:R-:W-:Y:S01]  /*a5c0*/  MOV R13, R7 ;  /* 0x00000007000d7202 */ /* 0x000fe20000000f00 */
[----:B------:R-:W-:Y:S01]  /*a5d0*/  ULDC.64 UR4, c[0x0][0x428] ;  /* 0x00010a0000047ab9 */ /* 0x000fe20000000a00 */
[----:B-1----:R-:W-:-:S13]  /*a5e0*/  ISETP.NE.AND P0, PT, R12, 0x1, PT ;  /* 0x000000010c00780c */ /* 0x002fda0003f05270 */
[----:B------:R-:W1:Y:S02]  /*a5f0*/  @P0 LDC.64 R2, c[0x0][0x440] ;  /* 0x00011000ff020b82 */ /* 0x000e640000000a00 */
[----:B-1----:R-:W-:-:S05]  /*a600*/  @P0 IMAD.HI.U32 R2, R7, R2, RZ ;  /* 0x0000000207020227 */ /* 0x002fca00078e00ff */
[----:B------:R-:W-:Y:S01]  /*a610*/  @P0 SHF.R.U32.HI R13, RZ, R3, R2 ;  /* 0x00000003ff0d0219 */ /* 0x000fe20000011602 */
[----:B------:R-:W-:-:S03]  /*a620*/  IMAD R2, R22, UR4, RZ ;  /* 0x0000000416027c24 */ /* 0x000fc6000f8e02ff */
[--C-:B------:R-:W-:Y:S01]  /*a630*/  SHF.R.S32.HI R3, RZ, 0x1f, R13.reuse ;  /* 0x0000001fff037819 */ /* 0x100fe2000001140d */
[----:B------:R-:W-:Y:S02]  /*a640*/  IMAD R5, R19, UR5, R2 ;  /* 0x0000000513057c24 */ /* 0x000fe4000f8e0202 */
[----:B------:R-:W-:-:S04]  /*a650*/  IMAD.MOV.U32 R2, RZ, RZ, R13 ;  /* 0x000000ffff027224 */ /* 0x000fc800078e000d */
[----:B------:R-:W-:Y:S01]  /*a660*/  IMAD.WIDE.U32 R2, R19, UR4, R2 ;  /* 0x0000000413027c25 */ /* 0x000fe2000f8e0002 */
[----:B------:R-:W-:-:S03]  /*a670*/  ULDC.64 UR4, c[0x0][0x418] ;  /* 0x0001060000047ab9 */ /* 0x000fc60000000a00 */
[----:B------:R-:W-:Y:S01]  /*a680*/  IMAD.IADD R3, R5, 0x1, R3 ;  /* 0x0000000105037824 */ /* 0x000fe200078e0203 */
[----:B------:R-:W-:-:S04]  /*a690*/  LEA R4, P0, R2, UR4, 0x2 ;  /* 0x0000000402047c11 */ /* 0x000fc8000f8010ff */
[----:B------:R-:W-:-:S05]  /*a6a0*/  LEA.HI.X R5, R2, UR5, R3, 0x2, P0 ;  /* 0x0000000502057c11 */ /* 0x000fca00080f1403 */
[----:B------:R1:W5:Y:S01]  /*a6b0*/  LDG.E R4, desc[UR42][R4.64] ;  /* 0x0000002a04047981 */ /* 0x000362000c1e1900 */
[----:B------:R-:W-:-:S04]  /*a6c0*/  IMAD.MOV R2, RZ, RZ, -R13 ;  /* 0x000000ffff027224 */ /* 0x000fc800078e0a0d */
[----:B------:R-:W-:-:S07]  /*a6d0*/  IMAD R12, R12, R2, R7 ;  /* 0x000000020c0c7224 */ /* 0x000fce00078e0207 */
.L_x_56:
[----:B------:R-:W2:Y:S01]  /*a6e0*/  SYNCS.PHASECHK.TRANS64.TRYWAIT P0, [UR38+0x30848], R8 ;  /* 0x03084808ff0075a7 */ /* 0x000ea20008000166 */
[----:B------:R-:W-:Y:S01]  /*a6f0*/  BSSY B2, `(.L_x_57) ;  /* 0x0000003000027945 */ /* 0x000fe20003800000 */
[----:B------:R-:W-:-:S03]  /*a700*/  ISETP.NE.AND P2, PT, R27, RZ, PT ;  /* 0x000000ff1b00720c */ /* 0x000fc60003f45270 */
[----:B--2---:R-:W-:Y:S10]  /*a710*/  @!P0 BRA `(.L_x_58) ;  /* 0x0000002400ec8947 */ /* 0x004ff40003800000 */
.L_x_142:
[----:B------:R-:W-:Y:S05]  /*a720*/  BSYNC B2 ;  /* 0x0000000000027941 */ /* 0x000fea0003800000 */
.L_x_57:
[----:B------:R-:W-:Y:S04]  /*a730*/  BSSY B2, `(.L_x_59) ;  /* 0x0000007000027945 */ /* 0x000fe80003800000 */
[----:B------:R-:W-:Y:S05]  /*a740*/  @P2 BRA `(.L_x_60) ;  /* 0x0000000000142947 */ /* 0x000fea0003800000 */
[----:B------:R-:W-:Y:S01]  /*a750*/  ISETP.NE.AND P0, PT, R6, RZ, PT ;  /* 0x000000ff0600720c */ /* 0x000fe20003f05270 */
[----:B------:R-:W-:-:S04]  /*a760*/  IMAD.MOV.U32 R2, RZ, RZ, 0x6000 ;  /* 0x00006000ff027424 */ /* 0x000fc800078e00ff */
[----:B------:R3:W-:Y:S08]  /*a770*/  SYNCS.ARRIVE.TRANS64 RZ, [UR38+0x30838], R2 ;  /* 0x03083802ffff79a7 */ /* 0x0007f00008000026 */
[----:B---3--:R-:W-:Y:S05]  /*a780*/  @!P0 BRA `(.L_x_60) ;  /* 0x0000000000048947 */ /* 0x008fea0003800000 */
[----:B------:R-:W-:Y:S01]  /*a790*/  BPT.TRAP 0x1 ;  /* 0x000000040000795c */ /* 0x000fe20000300000 */
.L_x_60:
[----:B------:R-:W-:Y:S05]  /*a7a0*/  BSYNC B2 ;  /* 0x0000000000027941 */ /* 0x000fea0003800000 */
.L_x_59:
[----:B-1----:R-:W-:Y:S01]  /*a7b0*/  IMAD.MOV.U32 R5, RZ, RZ, RZ ;  /* 0x000000ffff057224 */ /* 0x002fe200078e00ff */
[----:B------:R-:W-:Y:S01]  /*a7c0*/  ULDC.64 UR4, c[0x0][0x198] ;  /* 0x0000660000047ab9 */ /* 0x000fe20000000a00 */
[----:B------:R-:W-:Y:S01]  /*a7d0*/  PLOP3.LUT P0, PT, PT, PT, PT, 0x80, 0x0 ;  /* 0x000000000000781c */ /* 0x000fe20003f0f070 */
[----:B------:R-:W-:Y:S01]  /*a7e0*/  UIADD3 UR4, UP0, UR4, 0x370, URZ ;  /* 0x0000037004047890 */ /* 0x000fe2000ff1e03f */
[----:B------:R-:W-:Y:S01]  /*a7f0*/  IMAD R2, R12, 0xc0, RZ ;  /* 0x000000c00c027824 */ /* 0x000fe200078e02ff */
[----:B------:R-:W-:Y:S01]  /*a800*/  R2UR UR34, R5 ;  /* 0x00000000052272ca */ /* 0x000fe200000e0000 */
[----:B------:R-:W-:Y:S02]  /*a810*/  UIADD3 UR32, UR38, 0x18400, URZ ;  /* 0x0001840026207890 */ /* 0x000fe4000fffe03f */
[----:B------:R-:W-:Y:S02]  /*a820*/  UIADD3 UR33, UR38, 0x30838, URZ ;  /* 0x0003083826217890 */ /* 0x000fe4000fffe03f */
[----:B------:R-:W-:Y:S01]  /*a830*/  UIADD3.X UR5, URZ, UR5, URZ, UP0, !UPT ;  /* 0x000000053f057290 */ /* 0x000fe200087fe43f */
[----:B------:R-:W-:Y:S01]  /*a840*/  UMOV UR6, 0x0 ;  /* 0x0000000000067882 */ /* 0x000fe20000000000 */
[----:B------:R-:W-:-:S10]  /*a850*/  UMOV UR7, 0x14f00000 ;  /* 0x14f0000000077882 */ /* 0x000fd40000000000 */
.L_x_61:
[----:B------:R-:W-:-:S13]  /*a860*/  @P0 ELECT P3, URZ, PT ;  /* 0x00000000003f082f */ /* 0x000fda0003860000 */
[----:B-----5:R-:W-:Y:S02]  /*a870*/  @P3 R2UR UR37, R4 ;  /* 0x00000000042532ca */ /* 0x020fe400000e0000 */
[----:B------:R-:W-:Y:S02]  /*a880*/  @P3 R2UR UR35, R2 ;  /* 0x00000000022332ca */ /* 0x000fe400000e0000 */
[----:B------:R-:W-:Y:S02]  /*a890*/  @P3 PLOP3.LUT P0, PT, P3, PT, PT, 0x8, 0x0 ;  /* 0x000000000000381c */ /* 0x000fe40001f0e170 */
[----:B------:R-:W-:-:S09]  /*a8a0*/  PLOP3.LUT P3, PT, PT, PT, PT, 0x8, 0x0 ;  /* 0x000000000000781c */ /* 0x000fd20003f6e170 */
[----:B------:R1:W-:Y:S02]  /*a8b0*/  UTMALDG.4D [UR32], [UR4], desc[UR6] ;  /* 0x00000620040075b4 */ /* 0x0003e40008019000 */
[----:B-1----:R-:W-:Y:S05]  /*a8c0*/  @P0 BRA.U.ANY `(.L_x_61) ;  /* 0xfffffffd00e40947 */ /* 0x002fea000393ffff */
[----:B------:R-:W1:Y:S01]  /*a8d0*/  SYNCS.PHASECHK.TRANS64.TRYWAIT P0, [UR38+0x30860], R8 ;  /* 0x03086008ff0075a7 */ /* 0x000e620008000166 */
[----:B------:R-:W-:Y:S04]  /*a8e0*/  BSSY B2, `(.L_x_62) ;  /* 0x0000002000027945 */ /* 0x000fe80003800000 */
[----:B-1----:R-:W-:Y:S05]  /*a8f0*/  @!P0 BRA `(.L_x_63) ;  /* 0x00000024008c8947 */ /* 0x002fea0003800000 */
.L_x_143:
[----:B------:R-:W-:Y:S05]  /*a900*/  BSYNC B2 ;  /* 0x0000000000027941 */ /* 0x000fea0003800000 */
.L_x_62:
[----:B------:R-:W-:Y:S01]  /*a910*/  BSSY B2, `(.L_x_64) ;  /* 0x0000009000027945 */ /* 0x000fe20003800000 */
[----:B------:R-:W-:Y:S02]  /*a920*/  IMAD.MOV.U32 R2, RZ, RZ, 0x0 ;  /* 0x00000000ff027424 */ /* 0x000fe400078e00ff */
[----:B-12---:R-:W-:Y:S01]  /*a930*/  IMAD.MOV.U32 R3, RZ, RZ, 0x14f00000 ;  /* 0x14f00000ff037424 */ /* 0x006fe200078e00ff */
[----:B------:R-:W-:Y:S06]  /*a940*/  @P2 BRA `(.L_x_65) ;  /* 0x0000000000142947 */ /* 0x000fec0003800000 */
[----:B------:R-:W-:Y:S01]  /*a950*/  ISETP.NE.AND P0, PT, R6, RZ, PT ;  /* 0x000000ff0600720c */ /* 0x000fe20003f05270 */
[----:B------:R-:W-:-:S04]  /*a960*/  IMAD.MOV.U32 R8, RZ, RZ, 0x6000 ;  /* 0x00006000ff087424 */ /* 0x000fc800078e00ff */
[----:B------:R1:W-:Y:S08]  /*a970*/  SYNCS.ARRIVE.TRANS64 RZ, [UR38+0x30850], R8 ;  /* 0x03085008ffff79a7 */ /* 0x0003f00008000026 */
[----:B-1----:R-:W-:Y:S05]  /*a980*/  @!P0 BRA `(.L_x_65) ;  /* 0x0000000000048947 */ /* 0x002fea0003800000 */
[----:B------:R-:W-:Y:S01]  /*a990*/  BPT.TRAP 0x1 ;  /* 0x000000040000795c */ /* 0x000fe20000300000 */
.L_x_65:
[----:B------:R-:W-:Y:S05]  /*a9a0*/  BSYNC B2 ;  /* 0x0000000000027941 */ /* 0x000fea0003800000 */
.L_x_64:
[----:B------:R-:W-:Y:S01]  /*a9b0*/  R2UR UR7, R3 ;  /* 0x00000000030772ca */ /* 0x000fe200000e0000 */
[----:B------:R-:W-:Y:S01]  /*a9c0*/  ULDC.64 UR4, c[0x0][0x198] ;  /* 0x0000660000047ab9 */ /* 0x000fe20000000a00 */
[----:B------:R-:W-:Y:S01]  /*a9d0*/  R2UR UR10, R5 ;  /* 0x00000000050a72ca */ /* 0x000fe200000e0000 */
[----:B------:R-:W-:Y:S01]  /*a9e0*/  UIADD3 UR4, UP0, UR4, 0x470, URZ ;  /* 0x0000047004047890 */ /* 0x000fe2000ff1e03f */
[----:B------:R-:W-:Y:S01]  /*a9f0*/  R2UR UR6, R2 ;  /* 0x00000000020672ca */ /* 0x000fe200000e0000 */
[----:B------:R-:W-:Y:S01]  /*aa00*/  IMAD R2, R18, 0xc0, RZ ;  /* 0x000000c012027824 */ /* 0x000fe200078e02ff */
[----:B------:R-:W-:Y:S01]  /*aa10*/  PLOP3.LUT P0, PT, PT, PT, PT, 0x80, 0x0 ;  /* 0x000000000000781c */ /* 0x000fe20003f0f070 */
[----:B------:R-:W-:Y:S02]  /*aa20*/  UIADD3 UR8, UR38, 0x400, URZ ;  /* 0x0000040026087890 */ /* 0x000fe4000fffe03f */
[----:B------:R-:W-:Y:S02]  /*aa30*/  UIADD3 UR9, UR38, 0x30850, URZ ;  /* 0x0003085026097890 */ /* 0x000fe4000fffe03f */
[----:B------:R-:W-:-:S12]  /*aa40*/  UIADD3.X UR5, URZ, UR5, URZ, UP0, !UPT ;  /* 0x000000053f057290 */ /* 0x000fd800087fe43f */
.L_x_66:
[----:B------:R-:W-:-:S13]  /*aa50*/  @P0 ELECT P2, URZ, PT ;  /* 0x00000000003f082f */ /* 0x000fda0003840000 */
[----:B------:R-:W-:Y:S01]  /*aa60*/  @P2 R2UR UR13, R16 ;  /* 0x00000000100d22ca */ /* 0x000fe200000e0000 */
[----:B------:R-:W-:Y:S01]  /*aa70*/  UMOV UR12, UR36 ;  /* 0x00000024000c7c82 */ /* 0x000fe20008000000 */
[----:B------:R-:W-:Y:S02]  /*aa80*/  @P2 R2UR UR11, R2 ;  /* 0x00000000020b22ca */ /* 0x000fe400000e0000 */
[----:B------:R-:W-:Y:S02]  /*aa90*/  @P2 PLOP3.LUT P0, PT, P2, PT, PT, 0x8, 0x0 ;  /* 0x000000000000281c */ /* 0x000fe4000170e170 */
[----:B------:R-:W-:-:S09]  /*aaa0*/  PLOP3.LUT P2, PT, PT, PT, PT, 0x8, 0x0 ;  /* 0x000000000000781c */ /* 0x000fd20003f4e170 */
[----:B------:R1:W-:Y:S02]  /*aab0*/  UTMALDG.4D [UR8], [UR4], desc[UR6] ;  /* 0x00000608040075b4 */ /* 0x0003e40008019000 */
[----:B-1----:R-:W-:Y:S05]  /*aac0*/  @P0 BRA.U.ANY `(.L_x_66) ;  /* 0xfffffffd00e00947 */ /* 0x002fea000393ffff */
[----:B------:R-:W-:Y:S02]  /*aad0*/  IMAD.MOV.U32 R18, RZ, RZ, R12 ;  /* 0x000000ffff127224 */ /* 0x000fe400078e000c */
[----:B------:R-:W-:-:S07]  /*aae0*/  IMAD.MOV.U32 R16, RZ, RZ, R4 ;  /* 0x000000ffff107224 */ /* 0x000fce00078e0004 */
.L_x_55:
[----:B------:R-:W-:Y:S05]  /*aaf0*/  BSYNC B1 ;  /* 0x0000000000017941 */ /* 0x000fea0003800000 */
.L_x_54:
[----:B------:R-:W-:Y:S01]  /*ab00*/  LOP3.LUT P0, RZ, R17, 0x2, RZ, 0xc0, !PT ;  /* 0x0000000211ff7812 */ /* 0x000fe2000780c0ff */
[----:B------:R-:W-:Y:S01]  /*ab10*/  BSSY B1, `(.L_x_67) ;  /* 0x000005d000017945 */ /* 0x000fe20003800000 */
[----:B------:R-:W-:-:S11]  /*ab20*/  LOP3.LUT R8, R11, 0x1, RZ, 0x3c, !PT ;  /* 0x000000010b087812 */ /* 0x000fd600078e3cff */
[----:B------:R-:W-:Y:S05]  /*ab30*/  @!P0 BRA `(.L_x_68) ;  /* 0x0000000400688947 */ /* 0x000fea0003800000 */
[----:B------:R-:W-:Y:S01]  /*ab40*/  LOP3.LUT P0, RZ, R17, 0x1, RZ, 0xc0, !PT ;  /* 0x0000000111ff7812 */ /* 0x000fe2000780c0ff */
[----:B------:R-:W-:Y:S01]  /*ab50*/  VIADD R13, R7, 0xffffffff ;  /* 0xffffffff070d7836 */ /* 0x000fe20000000000 */
[----:B------:R-:W-:-:S11]  /*ab60*/  SHF.L.U32 R12, R8, 0x1f, RZ ;  /* 0x0000001f080c7819 */ /* 0x000fd600000006ff */
[----:B------:R-:W-:Y:S05]  /*ab70*/  @!P0 BRA `(.L_x_69) ;  /* 0x00000000004c8947 */ /* 0x000fea0003800000 */
[----:B------:R-:W1:Y:S01]  /*ab80*/  LDC R14, c[0x0][0x43c] ;  /* 0x00010f00ff0e7b82 */ /* 0x000e620000000800 */
[----:B------:R-:W-:Y:S01]  /*ab90*/  IMAD.MOV.U32 R15, RZ, RZ, R13 ;  /* 0x000000ffff0f7224 */ /* 0x000fe200078e000d */
        /* <DEDUP_REMOVED lines=10> */
[----:B------:R-:W-:-:S04]  /*ac40*/  ULDC.64 UR4, c[0x0][0x418] ;  /* 0x0001060000047ab9 */ /* 0x000fc80000000a00 */
[----:B------:R-:W-:Y:S02]  /*ac50*/  IADD3 R3, R5, R3, RZ ;  /* 0x0000000305037210 */ /* 0x000fe40007ffe0ff */
[----:B------:R-:W-:-:S04]  /*ac60*/  LEA R4, P0, R2, UR4, 0x2 ;  /* 0x0000000402047c11 */ /* 0x000fc8000f8010ff */
[----:B------:R-:W-:-:S05]  /*ac70*/  LEA.HI.X R5, R2, UR5, R3, 0x2, P0 ;  /* 0x0000000502057c11 */ /* 0x000fca00080f1403 */
[----:B------:R1:W5:Y:S01]  /*ac80*/  LDG.E R4, desc[UR42][R4.64] ;  /* 0x0000002a04047981 */ /* 0x000362000c1e1900 */
[----:B------:R-:W-:-:S04]  /*ac90*/  IMAD.MOV R2, RZ, RZ, -R15 ;  /* 0x000000ffff027224 */ /* 0x000fc800078e0a0f */
[----:B------:R-:W-:-:S07]  /*aca0*/  IMAD R13, R14, R2, R13 ;  /* 0x000000020e0d7224 */ /* 0x000fce00078e020d */
.L_x_69:
[----:B------:R-:W2:Y:S01]  /*acb0*/  SYNCS.PHASECHK.TRANS64.TRYWAIT P0, [UR38+0x30840], R12 ;  /* 0x0308400cff0075a7 */ /* 0x000ea20008000166 */
[----:B------:R-:W-:Y:S01]  /*acc0*/  BSSY B2, `(.L_x_70) ;  /* 0x0000003000027945 */ /* 0x000fe20003800000 */
[----:B------:R-:W-:-:S03]  /*acd0*/  ISETP.NE.AND P2, PT, R27, RZ, PT ;  /* 0x000000ff1b00720c */ /* 0x000fc60003f45270 */
[----:B--2---:R-:W-:Y:S10]  /*ace0*/  @!P0 BRA `(.L_x_71) ;  /* 0x0000002000a88947 */ /* 0x004ff40003800000 */
.L_x_144:
[----:B------:R-:W-:Y:S05]  /*acf0*/  BSYNC B2 ;  /* 0x0000000000027941 */ /* 0x000fea0003800000 */
.L_x_70:
[----:B------:R-:W-:Y:S04]  /*ad00*/  BSSY B2, `(.L_x_72) ;  /* 0x0000007000027945 */ /* 0x000fe80003800000 */
[----:B------:R-:W-:Y:S05]  /*ad10*/  @P2 BRA `(.L_x_73) ;  /* 0x0000000000142947 */ /* 0x000fea0003800000 */
[----:B------:R-:W-:Y:S01]  /*ad20*/  ISETP.NE.AND P0, PT, R6, RZ, PT ;  /* 0x000000ff0600720c */ /* 0x000fe20003f05270 */
[----:B------:R-:W-:-:S04]  /*ad30*/  IMAD.MOV.U32 R2, RZ, RZ, 0x6000 ;  /* 0x00006000ff027424 */ /* 0x000fc800078e00ff */
[----:B------:R3:W-:Y:S08]  /*ad40*/  SYNCS.ARRIVE.TRANS64 RZ, [UR38+0x30830], R2 ;  /* 0x03083002ffff79a7 */ /* 0x0007f00008000026 */
[----:B---3--:R-:W-:Y:S05]  /*ad50*/  @!P0 BRA `(.L_x_73) ;  /* 0x0000000000048947 */ /* 0x008fea0003800000 */
[----:B------:R-:W-:Y:S01]  /*ad60*/  BPT.TRAP 0x1 ;  /* 0x000000040000795c */ /* 0x000fe20000300000 */
.L_x_73:
[----:B------:R-:W-:Y:S05]  /*ad70*/  BSYNC B2 ;  /* 0x0000000000027941 */ /* 0x000fea0003800000 */
.L_x_72:
        /* <DEDUP_REMOVED lines=11> */
.L_x_74:
[----:B------:R-:W-:-:S13]  /*ae30*/  @P0 ELECT P3, URZ, PT ;  /* 0x00000000003f082f */ /* 0x000fda0003860000 */
[----:B-----5:R-:W-:Y:S01]  /*ae40*/  @P3 R2UR UR13, R4 ;  /* 0x00000000040d32ca */ /* 0x020fe200000e0000 */
[----:B------:R-:W-:Y:S01]  /*ae50*/  UMOV UR12, UR36 ;  /* 0x00000024000c7c82 */ /* 0x000fe20008000000 */
[----:B------:R-:W-:Y:S02]  /*ae60*/  @P3 R2UR UR11, R2 ;  /* 0x00000000020b32ca */ /* 0x000fe400000e0000 */
[----:B------:R-:W-:Y:S02]  /*ae70*/  @P3 PLOP3.LUT P0, PT, P3, PT, PT, 0x8, 0x0 ;  /* 0x000000000000381c */ /* 0x000fe40001f0e170 */
[----:B------:R-:W-:-:S09]  /*ae80*/  PLOP3.LUT P3, PT, PT, PT, PT, 0x8, 0x0 ;  /* 0x000000000000781c */ /* 0x000fd20003f6e170 */
[----:B------:R1:W-:Y:S02]  /*ae90*/  UTMALDG.4D [UR8], [UR4], desc[UR6] ;  /* 0x00000608040075b4 */ /* 0x0003e40008019000 */
[----:B-1----:R-:W-:Y:S05]  /*aea0*/  @P0 BRA.U.ANY `(.L_x_74) ;  /* 0xfffffffd00e00947 */ /* 0x002fea000393ffff */
[----:B------:R-:W-:Y:S01]  /*aeb0*/  SHF.L.U32 R2, R11, 0x1f, RZ ;  /* 0x0000001f0b027819 */ /* 0x000fe200000006ff */
[----:B------:R-:W-:Y:S03]  /*aec0*/  BSSY B2, `(.L_x_75) ;  /* 0x0000003000027945 */ /* 0x000fe60003800000 */
[----:B------:R-:W1:Y:S02]  /*aed0*/  SYNCS.PHASECHK.TRANS64.TRYWAIT P0, [UR38+0x30868], R2 ;  /* 0x03086802ff0075a7 */ /* 0x000e640008000166 */
[----:B-1----:R-:W-:Y:S05]  /*aee0*/  @!P0 BRA `(.L_x_76) ;  /* 0x0000002000408947 */ /* 0x002fea0003800000 */
.L_x_145:
[----:B------:R-:W-:Y:S05]  /*aef0*/  BSYNC B2 ;  /* 0x0000000000027941 */ /* 0x000fea0003800000 */
.L_x_75:
[----:B------:R-:W-:Y:S01]  /*af00*/  BSSY B2, `(.L_x_77) ;  /* 0x0000009000027945 */ /* 0x000fe20003800000 */
[----:B-1----:R-:W-:Y:S02]  /*af10*/  IMAD.MOV.U32 R2, RZ, RZ, 0x0 ;  /* 0x00000000ff027424 */ /* 0x002fe400078e00ff */
[----:B--2---:R-:W-:Y:S01]  /*af20*/  IMAD.MOV.U32 R3, RZ, RZ, 0x14f00000 ;  /* 0x14f00000ff037424 */ /* 0x004fe200078e00ff */
[----:B------:R-:W-:Y:S06]  /*af30*/  @P2 BRA `(.L_x_78) ;  /* 0x0000000000142947 */ /* 0x000fec0003800000 */
[----:B------:R-:W-:Y:S01]  /*af40*/  ISETP.NE.AND P0, PT, R6, RZ, PT ;  /* 0x000000ff0600720c */ /* 0x000fe20003f05270 */
[----:B------:R-:W-:-:S04]  /*af50*/  IMAD.MOV.U32 R11, RZ, RZ, 0x6000 ;  /* 0x00006000ff0b7424 */ /* 0x000fc800078e00ff */
[----:B------:R1:W-:Y:S08]  /*af60*/  SYNCS.ARRIVE.TRANS64 RZ, [UR38+0x30858], R11 ;  /* 0x0308580bffff79a7 */ /* 0x0003f00008000026 */
[----:B-1----:R-:W-:Y:S05]  /*af70*/  @!P0 BRA `(.L_x_78) ;  /* 0x0000000000048947 */ /* 0x002fea0003800000 */
[----:B------:R-:W-:Y:S01]  /*af80*/  BPT.TRAP 0x1 ;  /* 0x000000040000795c */ /* 0x000fe20000300000 */
.L_x_78:
[----:B------:R-:W-:Y:S05]  /*af90*/  BSYNC B2 ;  /* 0x0000000000027941 */ /* 0x000fea0003800000 */
.L_x_77:
        /* <DEDUP_REMOVED lines=10> */
.L_x_79:
        /* <DEDUP_REMOVED lines=10> */
.L_x_68:
[----:B------:R-:W-:Y:S05]  /*b0e0*/  BSYNC B1 ;  /* 0x0000000000017941 */ /* 0x000fea0003800000 */
.L_x_67:
[----:B------:R-:W-:Y:S02]  /*b0f0*/  VIADD R7, R7, 0xfffffffe ;  /* 0xfffffffe07077836 */ /* 0x000fe40000000000 */
[----:B------:R-:W-:Y:S01]  /*b100*/  IMAD.MOV.U32 R11, RZ, RZ, R8 ;  /* 0x000000ffff0b7224 */ /* 0x000fe200078e0008 */
[----:B------:R-:W-:Y:S06]  /*b110*/  @P1 BRA `(.L_x_80) ;  /* 0xfffffff400001947 */ /* 0x000fec000383ffff */
[----:B------:R-:W-:Y:S05]  /*b120*/  BSYNC B0 ;  /* 0x0000000000007941 */ /* 0x000fea0003800000 */
.L_x_53:
[----:B------:R-:W-:Y:S01]  /*b130*/  ISETP.NE.AND P0, PT, R10, RZ, PT ;  /* 0x000000ff0a00720c */ /* 0x000fe20003f05270 */
[----:B------:R-:W-:-:S12]  /*b140*/  BSSY B0, `(.L_x_52) ;  /* 0x000005d000007945 */ /* 0x000fd80003800000 */
[----:B------:R-:W-:Y:S05]  /*b150*/  @!P0 BRA `(.L_x_81) ;  /* 0x00000004006c8947 */ /* 0x000fea0003800000 */
[----:B------:R-:W-:Y:S01]  /*b160*/  LOP3.LUT P1, RZ, R17, 0x2, RZ, 0xc0, !PT ;  /* 0x0000000211ff7812 */ /* 0x000fe2000782c0ff */
[----:B------:R-:W-:-:S12]  /*b170*/  IMAD.MOV.U32 R0, RZ, RZ, 0x1 ;  /* 0x00000001ff007424 */ /* 0x000fd800078e00ff */
[----:B------:R-:W-:Y:S05]  /*b180*/  @!P1 BRA `(.L_x_81) ;  /* 0x0000000400609947 */ /* 0x000fea0003800000 */
[----:B------:R-:W-:Y:S02]  /*b190*/  LOP3.LUT P1, RZ, R17, 0x1, RZ, 0xc0, !PT ;  /* 0x0000000111ff7812 */ /* 0x000fe4000782c0ff */
[----:B------:R-:W-:-:S11]  /*b1a0*/  SHF.L.U32 R9, R8, 0x1f, RZ ;  /* 0x0000001f08097819 */ /* 0x000fd600000006ff */
[----:B------:R-:W-:Y:S05]  /*b1b0*/  @!P1 BRA `(.L_x_82) ;  /* 0x00000000004c9947 */ /* 0x000fea0003800000 */
        /* <DEDUP_REMOVED lines=19> */
.L_x_82:
[----:B------:R-:W2:Y:S01]  /*b2f0*/  SYNCS.PHASECHK.TRANS64.TRYWAIT P0, [UR38+0x30848], R9 ;  /* 0x03084809ff0075a7 */ /* 0x000ea20008000166 */
[----:B------:R-:W-:Y:S01]  /*b300*/  BSSY B1, `(.L_x_83) ;  /* 0x0000003000017945 */ /* 0x000fe20003800000 */
[----:B------:R-:W-:-:S03]  /*b310*/  ISETP.NE.AND P1, PT, R27, RZ, PT ;  /* 0x000000ff1b00720c */ /* 0x000fc60003f25270 */
[----:B--2---:R-:W-:Y:S10]  /*b320*/  @!P0 BRA `(.L_x_84) ;  /* 0x0000001c00488947 */ /* 0x004ff40003800000 */
.L_x_146:
[----:B------:R-:W-:Y:S05]  /*b330*/  BSYNC B1 ;  /* 0x0000000000017941 */ /* 0x000fea0003800000 */
.L_x_83:
[----:B------:R-:W-:Y:S04]  /*b340*/  BSSY B1, `(.L_x_85) ;  /* 0x0000007000017945 */ /* 0x000fe80003800000 */
[----:B------:R-:W-:Y:S05]  /*b350*/  @P1 BRA `(.L_x_86) ;  /* 0x0000000000141947 */ /* 0x000fea0003800000 */
[----:B------:R-:W-:Y:S01]  /*b360*/  ISETP.NE.AND P0, PT, R6, RZ, PT ;  /* 0x000000ff0600720c */ /* 0x000fe20003f05270 */
[----:B--2---:R-:W-:-:S04]  /*b370*/  IMAD.MOV.U32 R2, RZ, RZ, 0x6000 ;  /* 0x00006000ff027424 */ /* 0x004fc800078e00ff */
[----:B------:R3:W-:Y:S08]  /*b380*/  SYNCS.ARRIVE.TRANS64 RZ, [UR38+0x30838], R2 ;  /* 0x03083802ffff79a7 */ /* 0x0007f00008000026 */
[----:B---3--:R-:W-:Y:S05]  /*b390*/  @!P0 BRA `(.L_x_86) ;  /* 0x0000000000048947 */ /* 0x008fea0003800000 */
[----:B------:R-:W-:Y:S01]  /*b3a0*/  BPT.TRAP 0x1 ;  /* 0x000000040000795c */ /* 0x000fe20000300000 */
.L_x_86:
[----:B------:R-:W-:Y:S05]  /*b3b0*/  BSYNC B1 ;  /* 0x0000000000017941 */ /* 0x000fea0003800000 */
.L_x_85:
[----:B-1----:R-:W-:Y:S01]  /*b3c0*/  IMAD.MOV.U32 R5, RZ, RZ, RZ ;  /* 0x000000ffff057224 */ /* 0x002fe200078e00ff */
[----:B------:R-:W-:Y:S01]  /*b3d0*/  ULDC.64 UR4, c[0x0][0x198] ;  /* 0x0000660000047ab9 */ /* 0x000fe20000000a00 */
[----:B------:R-:W-:Y:S01]  /*b3e0*/  PLOP3.LUT P0, PT, PT, PT, PT, 0x80, 0x0 ;  /* 0x000000000000781c */ /* 0x000fe20003f0f070 */
[----:B------:R-:W-:Y:S01]  /*b3f0*/  UIADD3 UR4, UP0, UR4, 0x370, URZ ;  /* 0x0000037004047890 */ /* 0x000fe2000ff1e03f */
[----:B--2---:R-:W-:Y:S01]  /*b400*/  IMAD R2, R7, 0xc0, RZ ;  /* 0x000000c007027824 */ /* 0x004fe200078e02ff */
[----:B------:R-:W-:Y:S01]  /*b410*/  R2UR UR10, R5 ;  /* 0x00000000050a72ca */ /* 0x000fe200000e0000 */
[----:B------:R-:W-:Y:S02]  /*b420*/  UIADD3 UR8, UR38, 0x18400, URZ ;  /* 0x0001840026087890 */ /* 0x000fe4000fffe03f */
[----:B------:R-:W-:Y:S02]  /*b430*/  UIADD3 UR9, UR38, 0x30838, URZ ;  /* 0x0003083826097890 */ /* 0x000fe4000fffe03f */
[----:B------:R-:W-:Y:S01]  /*b440*/  UIADD3.X UR5, URZ, UR5, URZ, UP0, !UPT ;  /* 0x000000053f057290 */ /* 0x000fe200087fe43f */
[----:B------:R-:W-:Y:S01]  /*b450*/  UMOV UR6, 0x0 ;  /* 0x0000000000067882 */ /* 0x000fe20000000000 */
[----:B------:R-:W-:-:S10]  /*b460*/  UMOV UR7, 0x14f00000 ;  /* 0x14f0000000077882 */ /* 0x000fd40000000000 */
.L_x_87:
        /* <DEDUP_REMOVED lines=11> */
.L_x_147:
[----:B------:R-:W-:Y:S05]  /*b520*/  BSYNC B1 ;  /* 0x0000000000017941 */ /* 0x000fea0003800000 */
.L_x_88:
[----:B------:R-:W-:Y:S01]  /*b530*/  BSSY B1, `(.L_x_90) ;  /* 0x0000009000017945 */ /* 0x000fe20003800000 */
[----:B-1----:R-:W-:Y:S02]  /*b540*/  IMAD.MOV.U32 R2, RZ, RZ, 0x0 ;  /* 0x00000000ff027424 */ /* 0x002fe400078e00ff */
[----:B------:R-:W-:Y:S01]  /*b550*/  IMAD.MOV.U32 R3, RZ, RZ, 0x14f00000 ;  /* 0x14f00000ff037424 */ /* 0x000fe200078e00ff */
[----:B------:R-:W-:Y:S06]  /*b560*/  @P1 BRA `(.L_x_91) ;  /* 0x0000000000141947 */ /* 0x000fec0003800000 */
[----:B------:R-:W-:Y:S01]  /*b570*/  ISETP.NE.AND P0, PT, R6, RZ, PT ;  /* 0x000000ff0600720c */ /* 0x000fe20003f05270 */
[----:B------:R-:W-:-:S04]  /*b580*/  IMAD.MOV.U32 R9, RZ, RZ, 0x6000 ;  /* 0x00006000ff097424 */ /* 0x000fc800078e00ff */
[----:B------:R1:W-:Y:S08]  /*b590*/  SYNCS.ARRIVE.TRANS64 RZ, [UR38+0x30850], R9 ;  /* 0x03085009ffff79a7 */ /* 0x0003f00008000026 */
[----:B-1----:R-:W-:Y:S05]  /*b5a0*/  @!P0 BRA `(.L_x_91) ;  /* 0x0000000000048947 */ /* 0x002fea0003800000 */
[----:B------:R-:W-:Y:S01]  /*b5b0*/  BPT.TRAP 0x1 ;  /* 0x000000040000795c */ /* 0x000fe20000300000 */
.L_x_91:
[----:B------:R-:W-:Y:S05]  /*b5c0*/  BSYNC B1 ;  /* 0x0000000000017941 */ /* 0x000fea0003800000 */
.L_x_90:
        /* <DEDUP_REMOVED lines=10> */
.L_x_92:
        /* <DEDUP_REMOVED lines=10> */
.L_x_81:
[----:B------:R-:W-:Y:S05]  /*b710*/  BSYNC B0 ;  /* 0x0000000000007941 */ /* 0x000fea0003800000 */
.L_x_52:
[----:B------:R-:W-:Y:S01]  /*b720*/  LOP3.LUT P0, RZ, R17, 0x2, RZ, 0xc0, !PT ;  /* 0x0000000211ff7812 */ /* 0x000fe2000780c0ff */
[----:B------:R-:W-:-:S12]  /*b730*/  BSSY B0, `(.L_x_93) ;  /* 0x0000027000007945 */ /* 0x000fd80003800000 */
[----:B------:R-:W-:Y:S05]  /*b740*/  @!P0 BRA `(.L_x_94) ;  /* 0x0000000000948947 */ /* 0x000fea0003800000 */
[----:B------:R-:W-:Y:S01]  /*b750*/  LEA R3, R0, UR38, 0x3 ;  /* 0x0000002600037c11 */ /* 0x000fe2000f8e18ff */
[----:B------:R-:W-:Y:S01]  /*b760*/  BSSY B1, `(.L_x_95) ;  /* 0x0000005000017945 */ /* 0x000fe20003800000 */
[----:B------:R-:W-:Y:S02]  /*b770*/  SHF.L.U32 R2, R8, 0x1f, RZ ;  /* 0x0000001f08027819 */ /* 0x000fe400000006ff */
[----:B------:R-:W-:Y:S02]  /*b780*/  ISETP.NE.AND P1, PT, R27, RZ, PT ;  /* 0x000000ff1b00720c */ /* 0x000fe40003f25270 */
[----:B------:R-:W1:Y:S02]  /*b790*/  SYNCS.PHASECHK.TRANS64.TRYWAIT P0, [R3+URZ+0x30860], R2 ;  /* 0x03086002030075a7 */ /* 0x000e64000800017f */
[----:B-1----:R-:W-:Y:S09]  /*b7a0*/  @!P0 BRA `(.L_x_96) ;  /* 0x0000001800588947 */ /* 0x002ff20003800000 */
.L_x_148:
[----:B------:R-:W-:Y:S05]  /*b7b0*/  BSYNC B1 ;  /* 0x0000000000017941 */ /* 0x000fea0003800000 */
.L_x_95:
[----:B------:R-:W-:Y:S04]  /*b7c0*/  BSSY B1, `(.L_x_97) ;  /* 0x0000008000017945 */ /* 0x000fe80003800000 */
[----:B------:R-:W-:Y:S05]  /*b7d0*/  @P1 BRA `(.L_x_98) ;  /* 0x0000000000181947 */ /* 0x000fea0003800000 */
[----:B------:R-:W2:Y:S01]  /*b7e0*/  S2R R4, SR_TID.X ;  /* 0x0000000000047919 */ /* 0x000ea20000002100 */
[----:B-1----:R-:W-:-:S04]  /*b7f0*/  IMAD.MOV.U32 R2, RZ, RZ, 0x6000 ;  /* 0x00006000ff027424 */ /* 0x002fc800078e00ff */
[----:B------:R3:W-:Y:S01]  /*b800*/  SYNCS.ARRIVE.TRANS64 RZ, [R3+URZ+0x30850], R2 ;  /* 0x0308500203ff79a7 */ /* 0x0007e2000800003f */
[----:B--2---:R-:W-:-:S13]  /*b810*/  LOP3.LUT P0, RZ, R4, 0x1f, RZ, 0xc0, !PT ;  /* 0x0000001f04ff7812 */ /* 0x004fda000780c0ff */
[----:B---3--:R-:W-:Y:S05]  /*b820*/  @!P0 BRA `(.L_x_98) ;  /* 0x0000000000048947 */ /* 0x008fea0003800000 */
[----:B------:R-:W-:Y:S01]  /*b830*/  BPT.TRAP 0x1 ;  /* 0x000000040000795c */ /* 0x000fe20000300000 */
.L_x_98:
[----:B------:R-:W-:Y:S05]  /*b840*/  BSYNC B1 ;  /* 0x0000000000017941 */ /* 0x000fea0003800000 */
.L_x_97:
[----:B------:R-:W-:Y:S01]  /*b850*/  R2UR UR8, R0 ;  /* 0x00000000000872ca */ /* 0x000fe200000e0000 */
[----:B------:R-:W-:Y:S01]  /*b860*/  ULDC.64 UR4, c[0x0][0x198] ;  /* 0x0000660000047ab9 */ /* 0x000fe20000000a00 */
[----:B------:R-:W-:Y:S01]  /*b870*/  R2UR UR9, R3 ;  /* 0x00000000030972ca */ /* 0x000fe200000e0000 */
[----:B------:R-:W-:Y:S01]  /*b880*/  UIADD3 UR4, UP0, UR4, 0x470, URZ ;  /* 0x0000047004047890 */ /* 0x000fe2000ff1e03f */
[----:B------:R-:W-:Y:S01]  /*b890*/  PLOP3.LUT P0, PT, PT, PT, PT, 0x80, 0x0 ;  /* 0x000000000000781c */ /* 0x000fe20003f0f070 */
[----:B------:R-:W-:Y:S01]  /*b8a0*/  IMAD R18, R18, 0xc0, RZ ;  /* 0x000000c012127824 */ /* 0x000fe200078e02ff */
[----:B------:R-:W-:Y:S01]  /*b8b0*/  UMOV UR6, 0x0 ;  /* 0x0000000000067882 */ /* 0x000fe20000000000 */
[----:B------:R-:W-:Y:S01]  /*b8c0*/  UIADD3.X UR5, URZ, UR5, URZ, UP0, !UPT ;  /* 0x000000053f057290 */ /* 0x000fe200087fe43f */
[----:B------:R-:W-:Y:S01]  /*b8d0*/  UMOV UR7, 0x14f00000 ;  /* 0x14f0000000077882 */ /* 0x000fe20000000000 */
[----:B------:R-:W-:-:S04]  /*b8e0*/  UMOV UR10, URZ ;  /* 0x0000003f000a7c82 */ /* 0x000fc80008000000 */
[----:B------:R-:W-:Y:S02]  /*b8f0*/  UIMAD UR8, UR8, 0x6000, UR38 ;  /* 0x00006000080878a4 */ /* 0x000fe4000f8e0226 */
[----:B------:R-:W-:Y:S02]  /*b900*/  UIADD3 UR9, UR9, 0x30850, URZ ;  /* 0x0003085009097890 */ /* 0x000fe4000fffe03f */
[----:B------:R-:W-:-:S12]  /*b910*/  UIADD3 UR8, UR8, 0x400, URZ ;  /* 0x0000040008087890 */ /* 0x000fd8000fffe03f */
.L_x_99:
[----:B------:R-:W-:-:S13]  /*b920*/  @P0 ELECT P1, URZ, PT ;  /* 0x00000000003f082f */ /* 0x000fda0003820000 */
[----:B------:R-:W-:Y:S01]  /*b930*/  @P1 R2UR UR13, R16 ;  /* 0x00000000100d12ca */ /* 0x000fe200000e0000 */
[----:B------:R-:W-:Y:S01]  /*b940*/  UMOV UR12, UR36 ;  /* 0x00000024000c7c82 */ /* 0x000fe20008000000 */
[----:B------:R-:W-:Y:S02]  /*b950*/  @P1 R2UR UR11, R18 ;  /* 0x00000000120b12ca */ /* 0x000fe400000e0000 */
[----:B------:R-:W-:Y:S02]  /*b960*/  @P1 PLOP3.LUT P0, PT, P1, PT, PT, 0x8, 0x0 ;  /* 0x000000000000181c */ /* 0x000fe40000f0e170 */
[----:B------:R-:W-:-:S09]  /*b970*/  PLOP3.LUT P1, PT, PT, PT, PT, 0x8, 0x0 ;  /* 0x000000000000781c */ /* 0x000fd20003f2e170 */
[----:B------:R2:W-:Y:S02]  /*b980*/  UTMALDG.4D [UR8], [UR4], desc[UR6] ;  /* 0x00000608040075b4 */ /* 0x0005e40008019000 */
[----:B--2---:R-:W-:Y:S05]  /*b990*/  @P0 BRA.U.ANY `(.L_x_99) ;  /* 0xfffffffd00e00947 */ /* 0x004fea000393ffff */
.L_x_94:
[----:B------:R-:W-:Y:S05]  /*b9a0*/  BSYNC B0 ;  /* 0x0000000000007941 */ /* 0x000fea0003800000 */
.L_x_93:
[----:B------:R-:W-:Y:S02]  /*b9b0*/  VIADD R0, R0, 0x1 ;  /* 0x0000000100007836 */ /* 0x000fe40000000000 */
[----:B-1----:R-:W-:-:S03]  /*b9c0*/  IMAD.MOV.U32 R2, RZ, RZ, RZ ;  /* 0x000000ffff027224 */ /* 0x002fc600078e00ff */
[----:B------:R-:W-:-:S04]  /*b9d0*/  ISETP.NE.AND P0, PT, R0, 0x2, PT ;  /* 0x000000020000780c */ /* 0x000fc80003f05270 */
[----:B------:R-:W-:Y:S02]  /*b9e0*/  SEL R3, RZ, 0x1, P0 ;  /* 0x00000001ff037807 */ /* 0x000fe40000000000 */
[----:B------:R-:W-:Y:S02]  /*b9f0*/  SEL R0, R0, RZ, P0 ;  /* 0x000000ff00007207 */ /* 0x000fe40000000000 */
[----:B------:R-:W-:-:S07]  /*ba00*/  LOP3.LUT R8, R8, R3, RZ, 0x3c, !PT ;  /* 0x0000000308087212 */ /* 0x000fce00078e3cff */
.L_x_38:
[----:B------:R-:W1:Y:S01]  /*ba10*/  S2R R4, SR_CgaCtaId ;  /* 0x0000000000047919 */ /* 0x000e620000008800 */
[----:B------:R-:W-:Y:S02]  /*ba20*/  MOV R3, 0x400 ;  /* 0x0000040000037802 */ /* 0x000fe40000000f00 */
[----:B------:R-:W-:Y:S02]  /*ba30*/  SHF.L.U32 R2, R2, 0x1f, RZ ;  /* 0x0000001f02027819 */ /* 0x000fe400000006ff */
[----:B-1----:R-:W-:-:S04]  /*ba40*/  LEA R7, R4, R3, 0x18 ;  /* 0x0000000304077211 */ /* 0x002fc800078ec0ff */
[----:B------:R-:W1:Y:S02]  /*ba50*/  SYNCS.PHASECHK.TRANS64.TRYWAIT P0, [R7+URZ+0x30820], R2 ;  /* 0x03082002070075a7 */ /* 0x000e64000800017f */
[----:B-1----:R-:W-:Y:S05]  /*ba60*/  @!P0 BRA `(.L_x_100) ;  /* 0x0000001400bc8947 */ /* 0x002fea0003800000 */
.L_x_149:
[----:B------:R-:W-:-:S03]  /*ba70*/  UMOV UR4, 0xffffffff ;  /* 0xffffffff00047882 */ /* 0x000fc60000000000 */
[----:B------:R-:W-:Y:S05]  /*ba80*/  BRA.DIV UR4, `(.L_x_101) ;  /* 0x0000001604c87947 */ /* 0x000fea000b800000 */
[----:B------:R2:W3:Y:S02]  /*ba90*/  SHFL.IDX PT, R14, R29, RZ, 0x1f ;  /* 0x00001fff1d0e7589 */ /* 0x0004e400000e0000 */
.L_x_152:
[----:B---3--:R-:W-:-:S13]  /*baa0*/  ISETP.NE.AND P0, PT, R14, RZ, PT ;  /* 0x000000ff0e00720c */ /* 0x008fda0003f05270 */
[----:B------:R-:W-:Y:S05]  /*bab0*/  @P0 BRA `(.L_x_10) ;  /* 0x0000000000840947 */ /* 0x000fea0003800000 */
[----:B------:R-:W-:-:S03]  /*bac0*/  UMOV UR4, 0xffffffff ;  /* 0xffffffff00047882 */ /* 0x000fc60000000000 */
[----:B------:R-:W-:Y:S05]  /*bad0*/  BRA.DIV UR4, `(.L_x_102) ;  /* 0x0000001604dc7947 */ /* 0x000fea000b800000 */
[----:B------:R-:W-:-:S13]  /*bae0*/  ELECT P6, URZ, PT ;  /* 0x00000000003f782f */ /* 0x000fda00038c0000 */
.L_x_155:
[----:B------:R-:W-:Y:S05]  /*baf0*/  @!P6 BRA `(.L_x_10) ;  /* 0x000000000074e947 */ /* 0x000fea0003800000 */
[----:B------:R-:W-:-:S04]  /*bb00*/  LOP3.LUT R26, R26, 0x2, RZ, 0xfc, !PT ;  /* 0x000000021a1a7812 */ /* 0x000fc800078efcff */
[----:B------:R-:W-:-:S13]  /*bb10*/  ISETP.NE.AND P2, PT, R26, 0x3, PT ;  /* 0x000000031a00780c */ /* 0x000fda0003f45270 */
[----:B------:R-:W-:Y:S05]  /*bb20*/  @!P2 BRA `(.L_x_103) ;  /* 0x000000000004a947 */ /* 0x000fea0003800000 */
[----:B------:R-:W-:Y:S01]  /*bb30*/  BPT.TRAP 0x1 ;  /* 0x000000040000795c */ /* 0x000fe20000300000 */
.L_x_103:
[----:B------:R-:W-:Y:S01]  /*bb40*/  VIADD R9, R7, 0x30840 ;  /* 0x0003084007097836 */ /* 0x000fe20000000000 */
[----:B------:R-:W-:Y:S02]  /*bb50*/  SHF.L.U32 R4, R8, 0x1f, RZ ;  /* 0x0000001f08047819 */ /* 0x000fe400000006ff */
[C---:B-1----:R-:W-:Y:S01]  /*bb60*/  IADD3 R2, R0.reuse, 0x1, RZ ;  /* 0x0000000100027810 */ /* 0x042fe20007ffe0ff */
[----:B------:R-:W-:-:S03]  /*bb70*/  IMAD R5, R0, 0x8, R9 ;  /* 0x0000000800057824 */ /* 0x000fc600078e0209 */
[C---:B------:R-:W-:Y:S01]  /*bb80*/  ISETP.NE.AND P1, PT, R2.reuse, 0x2, PT ;  /* 0x000000020200780c */ /* 0x040fe20003f25270 */
[----:B------:R-:W1:Y:S03]  /*bb90*/  SYNCS.PHASECHK.TRANS64.TRYWAIT P0, [R5+URZ], R4 ;  /* 0x00000004050075a7 */ /* 0x000e66000800017f */
[----:B------:R-:W-:Y:S02]  /*bba0*/  SEL R3, RZ, 0x1, P1 ;  /* 0x00000001ff037807 */ /* 0x000fe40000800000 */
[----:B------:R-:W-:Y:S02]  /*bbb0*/  SEL R6, R2, RZ, P1 ;  /* 0x000000ff02067207 */ /* 0x000fe40000800000 */
[----:B------:R-:W-:-:S03]  /*bbc0*/  LOP3.LUT R2, R8, R3, RZ, 0x3c, !PT ;  /* 0x0000000308027212 */ /* 0x000fc600078e3cff */
[----:B------:R-:W-:Y:S01]  /*bbd0*/  IMAD R3, R6, 0x8, R9 ;  /* 0x0000000806037824 */ /* 0x000fe200078e0209 */
[----:B------:R-:W-:Y:S01]  /*bbe0*/  SHF.L.U32 R2, R2, 0x1f, RZ ;  /* 0x0000001f02027819 */ /* 0x000fe200000006ff */
[----:B-1----:R-:W-:Y:S06]  /*bbf0*/  @!P0 BRA `(.L_x_104) ;  /* 0x0000001400b48947 */ /* 0x002fec0003800000 */
.L_x_156:
[----:B------:R-:W3:Y:S02]  /*bc00*/  SYNCS.PHASECHK.TRANS64.TRYWAIT P0, [R3+URZ], R2 ;  /* 0x00000002030075a7 */ /* 0x000ee4000800017f */
[----:B---3--:R-:W-:Y:S05]  /*bc10*/  @!P0 BRA `(.L_x_105) ;  /* 0x0000001400c08947 */ /* 0x008fea0003800000 */
.L_x_157:
[----:B------:R-:W-:Y:S05]  /*bc20*/  @!P2 BRA `(.L_x_106) ;  /* 0x000000000004a947 */ /* 0x000fea0003800000 */
[----:B------:R-:W-:Y:S01]  /*bc30*/  BPT.TRAP 0x1 ;  /* 0x000000040000795c */ /* 0x000fe20000300000 */
.L_x_106:
[----:B---3--:R-:W-:-:S04]  /*bc40*/  VIADD R3, R7, 0x30860 ;  /* 0x0003086007037836 */ /* 0x008fc80000000000 */
[----:B-1----:R-:W-:-:S04]  /*bc50*/  IMAD R5, R0, 0x8, R3 ;  /* 0x0000000800057824 */ /* 0x002fc800078e0203 */
[----:B------:R-:W1:Y:S02]  /*bc60*/  SYNCS.PHASECHK.TRANS64.TRYWAIT P0, [R5+URZ], R4 ;  /* 0x00000004050075a7 */ /* 0x000e64000800017f */
[----:B-1----:R-:W-:Y:S05]  /*bc70*/  @!P0 BRA `(.L_x_107) ;  /* 0x0000001400bc8947 */ /* 0x002fea0003800000 */
.L_x_158:
[----:B------:R-:W-:-:S07]  /*bc80*/  IMAD R3, R6, 0x8, R3 ;  /* 0x0000000806037824 */ /* 0x000fce00078e0203 */
.L_x_108:
[----:B---3--:R3:W4:Y:S02]  /*bc90*/  SYNCS.PHASECHK.TRANS64.TRYWAIT P0, [R3+URZ], R2 ;  /* 0x00000002030075a7 */ /* 0x008724000800017f */
[----:B----4-:R-:W-:Y:S05]  /*bca0*/  @!P0 NANOSLEEP.SYNCS 0x989680 ;  /* 0x009896800000895d */ /* 0x010fea0003900000 */
[----:B------:R-:W4:Y:S02]  /*bcb0*/  @!P0 SYNCS.PHASECHK.TRANS64 P0, [R3+URZ], R2 ;  /* 0x00000002030085a7 */ /* 0x000f24000800007f */
[----:B----4-:R-:W-:Y:S05]  /*bcc0*/  @!P0 BRA `(.L_x_108) ;  /* 0xfffffffc00f08947 */ /* 0x010fea000383ffff */
.L_x_10:
[----:B------:R-:W-:Y:S05]  /*bcd0*/  BSYNC B6 ;  /* 0x0000000000067941 */ /* 0x000fea0003800000 */
.L_x_7:
[----:B------:R-:W-:Y:S05]  /*bce0*/  EXIT ;  /* 0x000000000000794d */ /* 0x000fea0003800000 */
.L_x_14:
[----:B0-----:R-:W-:-:S04]  /*bcf0*/  IMAD.U32 R3, RZ, RZ, UR36 ;  /* 0x00000024ff037e24 */ /* 0x001fc8000f8e00ff */
[----:B------:R0:W1:Y:S03]  /*bd00*/  SYNCS.PHASECHK.TRANS64.TRYWAIT P1, [R3+URZ+0x30800], R2 ;  /* 0x03080002030075a7 */ /* 0x000066000802017f */
[----:B-1----:R-:W-:Y:S05]  /*bd10*/  @!P1 NANOSLEEP.SYNCS 0x989680 ;  /* 0x009896800000995d */ /* 0x002fea0003900000 */
[----:B------:R-:W1:Y:S02]  /*bd20*/  @!P1 SYNCS.PHASECHK.TRANS64 P1, [R3+URZ+0x30800], R2 ;  /* 0x03080002030095a7 */ /* 0x000e64000802007f */
[----:B-1----:R-:W-:Y:S05]  /*bd30*/  @!P1 BRA `(.L_x_14) ;  /* 0xfffffffc00ec9947 */ /* 0x002fea000383ffff */
[----:B------:R-:W-:Y:S05]  /*bd40*/  BRA `(.L_x_109) ;  /* 0xffffff5400247947 */ /* 0x000fea000383ffff */
.L_x_18:
[----:B0-----:R-:W-:-:S04]  /*bd50*/  IMAD.U32 R3, RZ, RZ, UR36 ;  /* 0x00000024ff037e24 */ /* 0x001fc8000f8e00ff */
[----:B------:R0:W2:Y:S03]  /*bd60*/  SYNCS.PHASECHK.TRANS64.TRYWAIT P2, [R3+URZ+0x30830], R2 ;  /* 0x03083002030075a7 */ /* 0x0000a6000804017f */
[----:B--2---:R-:W-:Y:S05]  /*bd70*/  @!P2 NANOSLEEP.SYNCS 0x989680 ;  /* 0x009896800000a95d */ /* 0x004fea0003900000 */
[----:B------:R-:W2:Y:S02]  /*bd80*/  @!P2 SYNCS.PHASECHK.TRANS64 P2, [R3+URZ+0x30830], R2 ;  /* 0x030830020300a5a7 */ /* 0x000ea4000804007f */
[----:B--2---:R-:W-:Y:S05]  /*bd90*/  @!P2 BRA `(.L_x_18) ;  /* 0xfffffffc00eca947 */ /* 0x004fea000383ffff */
[----:B------:R-:W-:Y:S05]  /*bda0*/  BRA `(.L_x_17) ;  /* 0xffffff5400587947 */ /* 0x000fea000383ffff */
.L_x_23:
[----:B--2---:R2:W3:Y:S02]  /*bdb0*/  SYNCS.PHASECHK.TRANS64.TRYWAIT P2, [R3+URZ+0x30830], R2 ;  /* 0x03083002030075a7 */ /* 0x0044e4000804017f */
[----:B---3--:R-:W-:Y:S05]  /*bdc0*/  @!P2 NANOSLEEP.SYNCS 0x989680 ;  /* 0x009896800000a95d */ /* 0x008fea0003900000 */
[----:B------:R-:W3:Y:S02]  /*bdd0*/  @!P2 SYNCS.PHASECHK.TRANS64 P2, [R3+URZ+0x30830], R2 ;  /* 0x030830020300a5a7 */ /* 0x000ee4000804007f */
[----:B---3--:R-:W-:Y:S05]  /*bde0*/  @!P2 BRA `(.L_x_23) ;  /* 0xfffffffc00f0a947 */ /* 0x008fea000383ffff */
[----:B------:R-:W-:Y:S05]  /*bdf0*/  BRA `(.L_x_20) ;  /* 0xffffff8400307947 */ /* 0x000fea000383ffff */
.L_x_27:
[----:B-1----:R-:W-:-:S04]  /*be00*/  IMAD.U32 R3, RZ, RZ, UR5 ;  /* 0x00000005ff037e24 */ /* 0x002fc8000f8e00ff */
[----:B------:R1:W2:Y:S03]  /*be10*/  SYNCS.PHASECHK.TRANS64.TRYWAIT P2, [R3+URZ+0x30850], R2 ;  /* 0x03085002030075a7 */ /* 0x0002a6000804017f */
[----:B--2---:R-:W-:Y:S05]  /*be20*/  @!P2 NANOSLEEP.SYNCS 0x989680 ;  /* 0x009896800000a95d */ /* 0x004fea0003900000 */
[----:B------:R-:W2:Y:S02]  /*be30*/  @!P2 SYNCS.PHASECHK.TRANS64 P2, [R3+URZ+0x30850], R2 ;  /* 0x030850020300a5a7 */ /* 0x000ea4000804007f */
[----:B--2---:R-:W-:Y:S05]  /*be40*/  @!P2 BRA `(.L_x_27) ;  /* 0xfffffffc00eca947 */ /* 0x004fea000383ffff */
[----:B------:R-:W-:Y:S05]  /*be50*/  BRA `(.L_x_24) ;  /* 0xffffff8400b47947 */ /* 0x000fea000383ffff */
.L_x_32:
[----:B--2---:R2:W3:Y:S02]  /*be60*/  SYNCS.PHASECHK.TRANS64.TRYWAIT P0, [R9+URZ+0x30850], R12 ;  /* 0x0308500c090075a7 */ /* 0x0044e4000800017f */
[----:B---3--:R-:W-:Y:S05]  /*be70*/  @!P0 NANOSLEEP.SYNCS 0x989680 ;  /* 0x009896800000895d */ /* 0x008fea0003900000 */
[----:B------:R-:W3:Y:S02]  /*be80*/  @!P0 SYNCS.PHASECHK.TRANS64 P0, [R9+URZ+0x30850], R12 ;  /* 0x0308500c090085a7 */ /* 0x000ee4000800007f */
[----:B---3--:R-:W-:Y:S05]  /*be90*/  @!P0 BRA `(.L_x_32) ;  /* 0xfffffffc00f08947 */ /* 0x008fea000383ffff */
[----:B------:R-:W-:Y:S05]  /*bea0*/  BRA `(.L_x_31) ;  /* 0xffffffac00787947 */ /* 0x000fea000383ffff */
.L_x_43:
[----:B------:R-:W-:Y:S02]  /*beb0*/  IMAD.MOV.U32 R13, RZ, RZ, R29 ;  /* 0x000000ffff0d7224 */ /* 0x000fe400078e001d */
[----:B------:R-:W-:Y:S02]  /*bec0*/  IMAD.MOV.U32 R12, RZ, RZ, RZ ;  /* 0x000000ffff0c7224 */ /* 0x000fe400078e00ff */
[----:B------:R-:W-:Y:S02]  /*bed0*/  IMAD.MOV.U32 R11, RZ, RZ, 0x1f ;  /* 0x0000001fff0b7424 */ /* 0x000fe400078e00ff */
[----:B------:R-:W-:-:S07]  /*bee0*/  IMAD.MOV.U32 R15, RZ, RZ, -0x1 ;  /* 0xffffffffff0f7424 */ /* 0x000fce00078e00ff */
[----:B------:R-:W-:Y:S05]  /*bef0*/  WARPSYNC.COLLECTIVE R15, `(.L_x_110) ;  /* 0x000000000f087348 */ /* 0x000fea0003c00000 */
[----:B------:R0:W1:Y:S02]  /*bf00*/  SHFL.IDX P6, R14, R13, R12, R11 ;  /* 0x0000000c0d0e7389 */ /* 0x00006400000c000b */
[----:B01----:R-:W-:Y:S01]  /*bf10*/  ENDCOLLECTIVE ;  /* 0x000000000000791b */ /* 0x003fe20003800000 */
.L_x_110:
[----:B------:R-:W-:Y:S05]  /*bf20*/  BRA `(.L_x_111) ;  /* 0xffffffd000e87947 */ /* 0x000fea000383ffff */
.L_x_45:
[----:B------:R-:W-:Y:S01]  /*bf30*/  BSSY B0, `(.L_x_112) ;  /* 0x0000006000007945 */ /* 0x000fe20003800000 */
[----:B------:R-:W-:-:S07]  /*bf40*/  IMAD.MOV.U32 R15, RZ, RZ, -0x1 ;  /* 0xffffffffff0f7424 */ /* 0x000fce00078e00ff */
[----:B0-----:R-:W-:Y:S05]  /*bf50*/  WARPSYNC.COLLECTIVE R15, `(.L_x_113) ;  /* 0x000000000f0c7348 */ /* 0x001fea0003c00000 */
[----:B------:R-:W-:Y:S02]  /*bf60*/  ELECT P6, UR62, PT ;  /* 0x00000000003e782f */ /* 0x000fe400038c0000 */
[----:B------:R-:W-:Y:S01]  /*bf70*/  MOV R14, UR62 ;  /* 0x0000003e000e7c02 */ /* 0x000fe20008000f00 */
[----:B0-----:R-:W-:Y:S10]  /*bf80*/  ENDCOLLECTIVE ;  /* 0x000000000000791b */ /* 0x001ff40003800000 */
.L_x_113:
[----:B------:R-:W-:Y:S05]  /*bf90*/  BSYNC B0 ;  /* 0x0000000000007941 */ /* 0x000fea0003800000 */
.L_x_112:
[----:B------:R-:W-:Y:S05]  /*bfa0*/  BRA `(.L_x_114) ;  /* 0xffffffd000e87947 */ /* 0x000fea000383ffff */
.L_x_47:
[----:B--2---:R-:W-:-:S04]  /*bfb0*/  MOV R3, UR38 ;  /* 0x0000002600037c02 */ /* 0x004fc80008000f00 */
[----:B------:R2:W3:Y:S03]  /*bfc0*/  SYNCS.PHASECHK.TRANS64.TRYWAIT P0, [R3+URZ+0x30840], R0 ;  /* 0x03084000030075a7 */ /* 0x0004e6000800017f */
[----:B---3--:R-:W-:Y:S05]  /*bfd0*/  @!P0 NANOSLEEP.SYNCS 0x989680 ;  /* 0x009896800000895d */ /* 0x008fea0003900000 */
[----:B------:R-:W3:Y:S02]  /*bfe0*/  @!P0 SYNCS.PHASECHK.TRANS64 P0, [R3+URZ+0x30840], R0 ;  /* 0x03084000030085a7 */ /* 0x000ee4000800007f */
[----:B---3--:R-:W-:Y:S05]  /*bff0*/  @!P0 BRA `(.L_x_47) ;  /* 0xfffffffc00ec8947 */ /* 0x008fea000383ffff */
[----:B------:R-:W-:Y:S05]  /*c000*/  BRA `(.L_x_115) ;  /* 0xffffffd400387947 */ /* 0x000fea000383ffff */
.L_x_50:
[----:B------:R-:W-:Y:S02]  /*c010*/  IMAD.MOV.U32 R13, RZ, RZ, R10 ;  /* 0x000000ffff0d7224 */ /* 0x000fe400078e000a */
[----:B------:R-:W-:Y:S02]  /*c020*/  IMAD.MOV.U32 R12, RZ, RZ, RZ ;  /* 0x000000ffff0c7224 */ /* 0x000fe400078e00ff */
[----:B------:R-:W-:Y:S02]  /*c030*/  IMAD.MOV.U32 R11, RZ, RZ, 0x181f ;  /* 0x0000181fff0b7424 */ /* 0x000fe400078e00ff */
[----:B------:R-:W-:Y:S02]  /*c040*/  IMAD.MOV.U32 R15, RZ, RZ, -0x1 ;  /* 0xffffffffff0f7424 */ /* 0x000fe400078e00ff */
[----:B------:R-:W-:-:S07]  /*c050*/  IMAD R6, R21, 0xc0, R6 ;  /* 0x000000c015067824 */ /* 0x000fce00078e0206 */
[----:B0-----:R-:W-:Y:S05]  /*c060*/  WARPSYNC.COLLECTIVE R15, `(.L_x_116) ;  /* 0x000000000f087348 */ /* 0x001fea0003c00000 */
[----:B------:R1:W2:Y:S02]  /*c070*/  SHFL.IDX P6, R14, R13, R12, R11 ;  /* 0x0000000c0d0e7389 */ /* 0x0002a400000c000b */
[----:B012---:R-:W-:Y:S01]  /*c080*/  ENDCOLLECTIVE ;  /* 0x000000000000791b */ /* 0x007fe20003800000 */
.L_x_116:
[----:B------:R-:W-:Y:S02]  /*c090*/  IMAD.MOV.U32 R13, RZ, RZ, R9 ;  /* 0x000000ffff0d7224 */ /* 0x000fe400078e0009 */
[----:B------:R-:W-:-:S07]  /*c0a0*/  IMAD.MOV.U32 R2, RZ, RZ, R14 ;  /* 0x000000ffff027224 */ /* 0x000fce00078e000e */
[----:B------:R-:W-:Y:S05]  /*c0b0*/  WARPSYNC.COLLECTIVE R15, `(.L_x_117) ;  /* 0x000000000f087348 */ /* 0x000fea0003c00000 */
[----:B------:R0:W1:Y:S02]  /*c0c0*/  SHFL.IDX P6, R14, R13, R12, R11 ;  /* 0x0000000c0d0e7389 */ /* 0x00006400000c000b */
[----:B01----:R-:W-:Y:S01]  /*c0d0*/  ENDCOLLECTIVE ;  /* 0x000000000000791b */ /* 0x003fe20003800000 */
.L_x_117:
[----:B------:R-:W-:Y:S02]  /*c0e0*/  ULDC UR4, c[0x0][0x288] ;  /* 0x0000a20000047ab9 */ /* 0x000fe40000000800 */
[----:B------:R-:W-:-:S05]  /*c0f0*/  IMAD R5, R20, UR4, RZ ;  /* 0x0000000414057c24 */ /* 0x000fca000f8e02ff */
[----:B------:R-:W-:Y:S01]  /*c100*/  ISETP.GE.AND P1, PT, R6, R5, PT ;  /* 0x000000050600720c */ /* 0x000fe20003f26270 */
[----:B------:R-:W-:Y:S02]  /*c110*/  IMAD.MOV.U32 R13, RZ, RZ, R10 ;  /* 0x000000ffff0d7224 */ /* 0x000fe400078e000a */
[----:B------:R-:W-:-:S10]  /*c120*/  IMAD.MOV.U32 R12, RZ, RZ, 0x1 ;  /* 0x00000001ff0c7424 */ /* 0x000fd400078e00ff */
[----:B------:R-:W-:Y:S02]  /*c130*/  @!P1 LEA R28, R4, UR38, 0x1 ;  /* 0x00000026041c9c11 */ /* 0x000fe4000f8e08ff */
[----:B------:R-:W-:-:S05]  /*c140*/  @!P1 LEA R14, P2, R7, R14, 0x1 ;  /* 0x0000000e070e9211 */ /* 0x000fca00078408ff */
[----:B------:R-:W-:Y:S02]  /*c150*/  @!P1 IMAD.X R3, RZ, RZ, R2, P2 ;  /* 0x000000ffff039224 */ /* 0x000fe400010e0602 */
[----:B------:R-:W-:Y:S02]  /*c160*/  @!P1 IMAD.MOV.U32 R2, RZ, RZ, R14 ;  /* 0x000000ffff029224 */ /* 0x000fe400078e000e */
[----:B------:R-:W-:-:S03]  /*c170*/  VIADD R14, R6, 0x10 ;  /* 0x00000010060e7836 */ /* 0x000fc60000000000 */
[----:B------:R-:W-:Y:S01]  /*c180*/  @!PT LDS RZ, [RZ] ;  /* 0x00000000fffff984 */ /* 0x000fe20000000800 */
[----:B------:R-:W-:Y:S01]  /*c190*/  @!PT LDS RZ, [RZ] ;  /* 0x00000000fffff984 */ /* 0x000fe20000000800 */
[----:B------:R-:W-:Y:S01]  /*c1a0*/  @!PT LDS RZ, [RZ] ;  /* 0x00000000fffff984 */ /* 0x000fe20000000800 */
[----:B------:R0:W-:Y:S02]  /*c1b0*/  @!P1 LDGSTS.E.BYPASS.LTC128B.128 [R28+0xc400], desc[UR42][R2.64], !P0 ;  /* 0x0c400000021c9fae */ /* 0x0001e4000c101d6a */
[----:B------:R-:W-:-:S13]  /*c1c0*/  ISETP.GE.AND P1, PT, R14, R5, PT ;  /* 0x000000050e00720c */ /* 0x000fda0003f26270 */
[----:B0-----:R-:W-:Y:S05]  /*c1d0*/  WARPSYNC.COLLECTIVE R15, `(.L_x_118) ;  /* 0x000000000f087348 */ /* 0x001fea0003c00000 */
[----:B------:R1:W2:Y:S02]  /*c1e0*/  SHFL.IDX P6, R14, R13, R12, R11 ;  /* 0x0000000c0d0e7389 */ /* 0x0002a400000c000b */
[----:B012---:R-:W-:Y:S01]  /*c1f0*/  ENDCOLLECTIVE ;  /* 0x000000000000791b */ /* 0x007fe20003800000 */
.L_x_118:
[----:B------:R-:W-:Y:S01]  /*c200*/  MOV R13, R9 ;  /* 0x00000009000d7202 */ /* 0x000fe20000000f00 */
[----:B------:R-:W-:-:S07]  /*c210*/  IMAD.MOV.U32 R21, RZ, RZ, R14 ;  /* 0x000000ffff157224 */ /* 0x000fce00078e000e */
[----:B------:R-:W-:Y:S05]  /*c220*/  WARPSYNC.COLLECTIVE R15, `(.L_x_119) ;  /* 0x000000000f087348 */ /* 0x000fea0003c00000 */
[----:B------:R0:W1:Y:S02]  /*c230*/  SHFL.IDX P6, R14, R13, R12, R11 ;  /* 0x0000000c0d0e7389 */ /* 0x00006400000c000b */
[----:B01----:R-:W-:Y:S01]  /*c240*/  ENDCOLLECTIVE ;  /* 0x000000000000791b */ /* 0x003fe20003800000 */
.L_x_119:
[----:B------:R-:W-:Y:S02]  /*c250*/  IMAD.MOV.U32 R13, RZ, RZ, R10 ;  /* 0x000000ffff0d7224 */ /* 0x000fe400078e000a */
[----:B------:R-:W-:Y:S02]  /*c260*/  IMAD.MOV.U32 R12, RZ, RZ, 0x2 ;  /* 0x00000002ff0c7424 */ /* 0x000fe400078e00ff */
[----:B------:R-:W-:Y:S02]  /*c270*/  IMAD.MOV.U32 R2, RZ, RZ, R14 ;  /* 0x000000ffff027224 */ /* 0x000fe400078e000e */
[----:B------:R-:W-:-:S03]  /*c280*/  VIADD R14, R6, 0x20 ;  /* 0x00000020060e7836 */ /* 0x000fc60000000000 */
[----:B------:R-:W-:Y:S02]  /*c290*/  @!P1 LEA R2, P3, R7, R2, 0x1 ;  /* 0x0000000207029211 */ /* 0x000fe400078608ff */
[----:B------:R-:W-:-:S13]  /*c2a0*/  ISETP.GE.AND P2, PT, R14, R5, PT ;  /* 0x000000050e00720c */ /* 0x000fda0003f46270 */
[----:B------:R-:W-:Y:S05]  /*c2b0*/  WARPSYNC.COLLECTIVE R15, `(.L_x_120) ;  /* 0x000000000f087348 */ /* 0x000fea0003c00000 */
[----:B------:R0:W1:Y:S02]  /*c2c0*/  SHFL.IDX P6, R14, R13, R12, R11 ;  /* 0x0000000c0d0e7389 */ /* 0x00006400000c000b */
[----:B01----:R-:W-:Y:S01]  /*c2d0*/  ENDCOLLECTIVE ;  /* 0x000000000000791b */ /* 0x003fe20003800000 */
.L_x_120:
[----:B------:R-:W-:Y:S01]  /*c2e0*/  @!P1 IMAD.X R3, RZ, RZ, R21, P3 ;  /* 0x000000ffff039224 */ /* 0x000fe200018e0615 */
[----:B------:R-:W-:-:S05]  /*c2f0*/  @!P1 LEA R21, R4, UR38, 0x1 ;  /* 0x0000002604159c11 */ /* 0x000fca000f8e08ff */
[----:B------:R-:W-:Y:S01]  /*c300*/  @!PT LDS RZ, [RZ] ;  /* 0x00000000fffff984 */ /* 0x000fe20000000800 */
[----:B------:R-:W-:Y:S01]  /*c310*/  @!PT LDS RZ, [RZ] ;  /* 0x00000000fffff984 */ /* 0x000fe20000000800 */
[----:B------:R-:W-:Y:S01]  /*c320*/  @!PT LDS RZ, [RZ] ;  /* 0x00000000fffff984 */ /* 0x000fe20000000800 */
[----:B------:R0:W-:Y:S01]  /*c330*/  @!P1 LDGSTS.E.BYPASS.LTC128B.128 [R21+0xcc00], desc[UR42][R2.64], !P0 ;  /* 0x0cc0000002159fae */ /* 0x0001e2000c101d6a */
[----:B------:R-:W-:Y:S02]  /*c340*/  IMAD.MOV.U32 R13, RZ, RZ, R9 ;  /* 0x000000ffff0d7224 */ /* 0x000fe400078e0009 */
[----:B------:R-:W-:-:S07]  /*c350*/  IMAD.MOV.U32 R20, RZ, RZ, R14 ;  /* 0x000000ffff147224 */ /* 0x000fce00078e000e */
[----:B0-----:R-:W-:Y:S05]  /*c360*/  WARPSYNC.COLLECTIVE R15, `(.L_x_121) ;  /* 0x000000000f087348 */ /* 0x001fea0003c00000 */
[----:B------:R1:W2:Y:S02]  /*c370*/  SHFL.IDX P6, R14, R13, R12, R11 ;  /* 0x0000000c0d0e7389 */ /* 0x0002a400000c000b */
[----:B012---:R-:W-:Y:S01]  /*c380*/  ENDCOLLECTIVE ;  /* 0x000000000000791b */ /* 0x007fe20003800000 */
.L_x_121:
[----:B------:R-:W-:Y:S02]  /*c390*/  IMAD.MOV.U32 R13, RZ, RZ, R10 ;  /* 0x000000ffff0d7224 */ /* 0x000fe400078e000a */
[----:B------:R-:W-:Y:S01]  /*c3a0*/  IMAD.MOV.U32 R12, RZ, RZ, 0x3 ;  /* 0x00000003ff0c7424 */ /* 0x000fe200078e00ff */
[----:B------:R-:W-:Y:S01]  /*c3b0*/  @!P2 LEA R2, P1, R7, R14, 0x1 ;  /* 0x0000000e0702a211 */ /* 0x000fe200078208ff */
[----:B------:R-:W-:-:S04]  /*c3c0*/  VIADD R14, R6, 0x30 ;  /* 0x00000030060e7836 */ /* 0x000fc80000000000 */
[----:B------:R-:W-:Y:S01]  /*c3d0*/  @!P2 IMAD.X R3, RZ, RZ, R20, P1 ;  /* 0x000000ffff03a224 */ /* 0x000fe200008e0614 */
[----:B------:R-:W-:-:S13]  /*c3e0*/  ISETP.GE.AND P1, PT, R14, R5, PT ;  /* 0x000000050e00720c */ /* 0x000fda0003f26270 */
[----:B------:R-:W-:Y:S05]  /*c3f0*/  WARPSYNC.COLLECTIVE R15, `(.L_x_122) ;  /* 0x000000000f087348 */ /* 0x000fea0003c00000 */
[----:B------:R0:W1:Y:S02]  /*c400*/  SHFL.IDX P6, R14, R13, R12, R11 ;  /* 0x0000000c0d0e7389 */ /* 0x00006400000c000b */
[----:B01----:R-:W-:Y:S01]  /*c410*/  ENDCOLLECTIVE ;  /* 0x000000000000791b */ /* 0x003fe20003800000 */
.L_x_122:
[----:B------:R-:W-:-:S05]  /*c420*/  @!P2 LEA R20, R4, UR38, 0x1 ;  /* 0x000000260414ac11 */ /* 0x000fca000f8e08ff */
[----:B------:R-:W-:Y:S01]  /*c430*/  @!PT LDS RZ, [RZ] ;  /* 0x00000000fffff984 */ /* 0x000fe20000000800 */
[----:B------:R-:W-:Y:S01]  /*c440*/  @!PT LDS RZ, [RZ] ;  /* 0x00000000fffff984 */ /* 0x000fe20000000800 */
[----:B------:R-:W-:Y:S01]  /*c450*/  @!PT LDS RZ, [RZ] ;  /* 0x00000000fffff984 */ /* 0x000fe20000000800 */
[----:B------:R0:W-:Y:S01]  /*c460*/  @!P2 LDGSTS.E.BYPASS.LTC128B.128 [R20+0xd400], desc[UR42][R2.64], !P0 ;  /* 0x0d4000000214afae */ /* 0x0001e2000c101d6a */
[----:B------:R-:W-:Y:S01]  /*c470*/  MOV R13, R9 ;  /* 0x00000009000d7202 */ /* 0x000fe20000000f00 */
[----:B------:R-:W-:-:S07]  /*c480*/  IMAD.MOV.U32 R21, RZ, RZ, R14 ;  /* 0x000000ffff157224 */ /* 0x000fce00078e000e */
[----:B0-----:R-:W-:Y:S05]  /*c490*/  WARPSYNC.COLLECTIVE R15, `(.L_x_123) ;  /* 0x000000000f087348 */ /* 0x001fea0003c00000 */
[----:B------:R1:W2:Y:S02]  /*c4a0*/  SHFL.IDX P6, R14, R13, R12, R11 ;  /* 0x0000000c0d0e7389 */ /* 0x0002a400000c000b */
[----:B012---:R-:W-:Y:S01]  /*c4b0*/  ENDCOLLECTIVE ;  /* 0x000000000000791b */ /* 0x007fe20003800000 */
.L_x_123:
        /* <DEDUP_REMOVED lines=9> */
.L_x_124:
        /* <DEDUP_REMOVED lines=11> */
.L_x_125:
        /* <DEDUP_REMOVED lines=9> */
.L_x_126:
        /* <DEDUP_REMOVED lines=10> */
.L_x_127:
        /* <DEDUP_REMOVED lines=9> */
.L_x_128:
[----:B------:R-:W-:Y:S01]  /*c7c0*/  @!P1 IMAD.X R3, RZ, RZ, R21, P3 ;  /* 0x000000ffff039224 */ /* 0x000fe200018e0615 */
[----:B------:R-:W-:-:S05]  /*c7d0*/  @!P1 LEA R21, R4, UR38, 0x1 ;  /* 0x0000002604159c11 */ /* 0x000fca000f8e08ff */
[----:B------:R-:W-:Y:S01]  /*c7e0*/  @!PT LDS RZ, [RZ] ;  /* 0x00000000fffff984 */ /* 0x000fe20000000800 */
[----:B------:R-:W-:Y:S01]  /*c7f0*/  @!PT LDS RZ, [RZ] ;  /* 0x00000000fffff984 */ /* 0x000fe20000000800 */
[----:B------:R-:W-:Y:S01]  /*c800*/  @!PT LDS RZ, [RZ] ;  /* 0x00000000fffff984 */ /* 0x000fe20000000800 */
[----:B------:R0:W-:Y:S01]  /*c810*/  @!P1 LDGSTS.E.BYPASS.LTC128B.128 [R21+0xec00], desc[UR42][R2.64], !P0 ;  /* 0x0ec0000002159fae */ /* 0x0001e2000c101d6a */
[----:B------:R-:W-:Y:S01]  /*c820*/  IMAD.MOV.U32 R13, RZ, RZ, R9 ;  /* 0x000000ffff0d7224 */ /* 0x000fe200078e0009 */
[----:B0-----:R-:W-:Y:S01]  /*c830*/  @!P2 LEA R21, R4, UR38, 0x1 ;  /* 0x000000260415ac11 */ /* 0x001fe2000f8e08ff */
[----:B------:R-:W-:-:S07]  /*c840*/  IMAD.MOV.U32 R20, RZ, RZ, R14 ;  /* 0x000000ffff147224 */ /* 0x000fce00078e000e */
[----:B------:R-:W-:Y:S05]  /*c850*/  WARPSYNC.COLLECTIVE R15, `(.L_x_129) ;  /* 0x000000000f087348 */ /* 0x000fea0003c00000 */
[----:B------:R0:W1:Y:S02]  /*c860*/  SHFL.IDX P6, R14, R13, R12, R11 ;  /* 0x0000000c0d0e7389 */ /* 0x00006400000c000b */
[----:B01----:R-:W-:Y:S01]  /*c870*/  ENDCOLLECTIVE ;  /* 0x000000000000791b */ /* 0x003fe20003800000 */
.L_x_129:
[----:B------:R-:W-:Y:S02]  /*c880*/  IMAD.MOV.U32 R13, RZ, RZ, R10 ;  /* 0x000000ffff0d7224 */ /* 0x000fe400078e000a */
[----:B------:R-:W-:Y:S01]  /*c890*/  IMAD.MOV.U32 R12, RZ, RZ, 0x7 ;  /* 0x00000007ff0c7424 */ /* 0x000fe200078e00ff */
[----:B------:R-:W-:-:S13]  /*c8a0*/  @!P2 LEA R2, P1, R7, R14, 0x1 ;  /* 0x0000000e0702a211 */ /* 0x000fda00078208ff */
[----:B------:R-:W-:Y:S05]  /*c8b0*/  WARPSYNC.COLLECTIVE R15, `(.L_x_130) ;  /* 0x000000000f087348 */ /* 0x000fea0003c00000 */
[----:B------:R0:W1:Y:S02]  /*c8c0*/  SHFL.IDX P6, R14, R13, R12, R11 ;  /* 0x0000000c0d0e7389 */ /* 0x00006400000c000b */
[----:B01----:R-:W-:Y:S01]  /*c8d0*/  ENDCOLLECTIVE ;  /* 0x000000000000791b */ /* 0x003fe20003800000 */
.L_x_130:
[----:B------:R-:W-:-:S05]  /*c8e0*/  @!P2 IMAD.X R3, RZ, RZ, R20, P1 ;  /* 0x000000ffff03a224 */ /* 0x000fca00008e0614 */
[----:B------:R-:W-:Y:S01]  /*c8f0*/  @!PT LDS RZ, [RZ] ;  /* 0x00000000fffff984 */ /* 0x000fe20000000800 */
[----:B------:R-:W-:Y:S01]  /*c900*/  @!PT LDS RZ, [RZ] ;  /* 0x00000000fffff984 */ /* 0x000fe20000000800 */
[----:B------:R-:W-:Y:S01]  /*c910*/  @!PT LDS RZ, [RZ] ;  /* 0x00000000fffff984 */ /* 0x000fe20000000800 */
[----:B------:R0:W-:Y:S01]  /*c920*/  @!P2 LDGSTS.E.BYPASS.LTC128B.128 [R21+0xf400], desc[UR42][R2.64], !P0 ;  /* 0x0f4000000215afae */ /* 0x0001e2000c101d6a */
[----:B------:R-:W-:Y:S01]  /*c930*/  IMAD.MOV.U32 R13, RZ, RZ, R9 ;  /* 0x000000ffff0d7224 */ /* 0x000fe200078e0009 */
[----:B0-----:R-:W-:Y:S01]  /*c940*/  IADD3 R2, R6, 0x70, RZ ;  /* 0x0000007006027810 */ /* 0x001fe20007ffe0ff */
[----:B------:R-:W-:-:S03]  /*c950*/  IMAD.MOV.U32 R10, RZ, RZ, R14 ;  /* 0x000000ffff0a7224 */ /* 0x000fc600078e000e */
[----:B------:R-:W-:-:S13]  /*c960*/  ISETP.GE.AND P1, PT, R2, R5, PT ;  /* 0x000000050200720c */ /* 0x000fda0003f26270 */
[----:B------:R-:W-:Y:S05]  /*c970*/  WARPSYNC.COLLECTIVE R15, `(.L_x_131) ;  /* 0x000000000f087348 */ /* 0x000fea0003c00000 */
[----:B------:R0:W1:Y:S02]  /*c980*/  SHFL.IDX P6, R14, R13, R12, R11 ;  /* 0x0000000c0d0e7389 */ /* 0x00006400000c000b */
[----:B01----:R-:W-:Y:S01]  /*c990*/  ENDCOLLECTIVE ;  /* 0x000000000000791b */ /* 0x003fe20003800000 */
.L_x_131:
[----:B------:R-:W-:Y:S01]  /*c9a0*/  @!P1 LEA R21, R4, UR38, 0x1 ;  /* 0x0000002604159c11 */ /* 0x000fe2000f8e08ff */
[----:B------:R-:W-:Y:S02]  /*c9b0*/  IMAD.MOV.U32 R13, RZ, RZ, R8 ;  /* 0x000000ffff0d7224 */ /* 0x000fe400078e0008 */
[----:B------:R-:W-:Y:S01]  /*c9c0*/  IMAD.MOV.U32 R12, RZ, RZ, RZ ;  /* 0x000000ffff0c7224 */ /* 0x000fe200078e00ff */
[----:B------:R-:W-:-:S13]  /*c9d0*/  @!P1 LEA R2, P3, R7, R14, 0x1 ;  /* 0x0000000e07029211 */ /* 0x000fda00078608ff */
[----:B------:R-:W-:Y:S05]  /*c9e0*/  WARPSYNC.COLLECTIVE R15, `(.L_x_132) ;  /* 0x000000000f087348 */ /* 0x000fea0003c00000 */
[----:B------:R0:W1:Y:S02]  /*c9f0*/  SHFL.IDX P6, R14, R13, R12, R11 ;  /* 0x0000000c0d0e7389 */ /* 0x00006400000c000b */
[----:B01----:R-:W-:Y:S01]  /*ca00*/  ENDCOLLECTIVE ;  /* 0x000000000000791b */ /* 0x003fe20003800000 */
.L_x_132:
[----:B------:R-:W-:Y:S02]  /*ca10*/  @!P1 IMAD.X R3, RZ, RZ, R10, P3 ;  /* 0x000000ffff039224 */ /* 0x000fe400018e060a */
[----:B------:R-:W-:-:S03]  /*ca20*/  VIADD R10, R6, 0x80 ;  /* 0x00000080060a7836 */ /* 0x000fc60000000000 */
[----:B------:R-:W-:Y:S01]  /*ca30*/  @!PT LDS RZ, [RZ] ;  /* 0x00000000fffff984 */ /* 0x000fe20000000800 */
[----:B------:R-:W-:Y:S01]  /*ca40*/  @!PT LDS RZ, [RZ] ;  /* 0x00000000fffff984 */ /* 0x000fe20000000800 */
[----:B------:R-:W-:Y:S01]  /*ca50*/  @!PT LDS RZ, [RZ] ;  /* 0x00000000fffff984 */ /* 0x000fe20000000800 */
[----:B------:R0:W-:Y:S02]  /*ca60*/  @!P1 LDGSTS.E.BYPASS.LTC128B.128 [R21+0xfc00], desc[UR42][R2.64], !P0 ;  /* 0x0fc0000002159fae */ /* 0x0001e4000c101d6a */
[----:B------:R-:W-:Y:S01]  /*ca70*/  ISETP.GE.AND P2, PT, R10, R5, PT ;  /* 0x000000050a00720c */ /* 0x000fe20003f46270 */
[----:B------:R-:W-:Y:S02]  /*ca80*/  VIADD R10, R6, 0x90 ;  /* 0x00000090060a7836 */ /* 0x000fe40000000000 */
[----:B------:R-:W-:Y:S02]  /*ca90*/  IMAD.MOV.U32 R13, RZ, RZ, R0 ;  /* 0x000000ffff0d7224 */ /* 0x000fe400078e0000 */
[----:B------:R-:W-:-:S08]  /*caa0*/  IMAD.MOV.U32 R20, RZ, RZ, R14 ;  /* 0x000000ffff147224 */ /* 0x000fd000078e000e */
[----:B0-----:R-:W-:Y:S05]  /*cab0*/  WARPSYNC.COLLECTIVE R15, `(.L_x_133) ;  /* 0x000000000f087348 */ /* 0x001fea0003c00000 */
[----:B------:R1:W2:Y:S02]  /*cac0*/  SHFL.IDX P6, R14, R13, R12, R11 ;  /* 0x0000000c0d0e7389 */ /* 0x0002a400000c000b */
[----:B012---:R-:W-:Y:S01]  /*cad0*/  ENDCOLLECTIVE ;  /* 0x000000000000791b */ /* 0x007fe20003800000 */
.L_x_133:
[----:B------:R-:W-:Y:S02]  /*cae0*/  IMAD.MOV.U32 R13, RZ, RZ, R8 ;  /* 0x000000ffff0d7224 */ /* 0x000fe400078e0008 */
[----:B------:R-:W-:Y:S02]  /*caf0*/  IMAD.MOV.U32 R12, RZ, RZ, 0x1 ;  /* 0x00000001ff0c7424 */ /* 0x000fe400078e00ff */
[----:B------:R-:W-:-:S07]  /*cb00*/  IMAD.MOV.U32 R28, RZ, RZ, R14 ;  /* 0x000000ffff1c7224 */ /* 0x000fce00078e000e */
[----:B------:R-:W-:Y:S05]  /*cb10*/  WARPSYNC.COLLECTIVE R15, `(.L_x_134) ;  /* 0x000000000f087348 */ /* 0x000fea0003c00000 */
[----:B------:R0:W1:Y:S02]  /*cb20*/  SHFL.IDX P6, R14, R13, R12, R11 ;  /* 0x0000000c0d0e7389 */ /* 0x00006400000c000b */
[----:B01----:R-:W-:Y:S01]  /*cb30*/  ENDCOLLECTIVE ;  /* 0x000000000000791b */ /* 0x003fe20003800000 */
.L_x_134:
[----:B------:R-:W-:Y:S02]  /*cb40*/  @!P2 LEA R2, P1, R7, R28, 0x1 ;  /* 0x0000001c0702a211 */ /* 0x000fe400078208ff */
[----:B------:R-:W-:-:S03]  /*cb50*/  @!P2 LEA R28, R4, UR38, 0x1 ;  /* 0x00000026041cac11 */ /* 0x000fc6000f8e08ff */
[----:B------:R-:W-:Y:S01]  /*cb60*/  @!P2 IMAD.X R3, RZ, RZ, R20, P1 ;  /* 0x000000ffff03a224 */ /* 0x000fe200008e0614 */
[----:B------:R-:W-:-:S04]  /*cb70*/  ISETP.GE.AND P1, PT, R10, R5, PT ;  /* 0x000000050a00720c */ /* 0x000fc80003f26270 */
[----:B------:R-:W-:Y:S01]  /*cb80*/  @!PT LDS RZ, [RZ] ;  /* 0x00000000fffff984 */ /* 0x000fe20000000800 */
[----:B------:R-:W-:Y:S01]  /*cb90*/  @!PT LDS RZ, [RZ] ;  /* 0x00000000fffff984 */ /* 0x000fe20000000800 */
[----:B------:R-:W-:Y:S01]  /*cba0*/  @!PT LDS RZ, [RZ] ;  /* 0x00000000fffff984 */ /* 0x000fe20000000800 */
[----:B------:R0:W-:Y:S01]  /*cbb0*/  @!P2 LDGSTS.E.BYPASS.LTC128B.128 [R28+0x10400], desc[UR42][R2.64], !P0 ;  /* 0x10400000021cafae */ /* 0x0001e2000c101d6a */
[----:B------:R-:W-:-:S08]  /*cbc0*/  MOV R13, R0 ;  /* 0x00000000000d7202 */ /* 0x000fd00000000f00 */
[----:B------:R-:W-:Y:S01]  /*cbd0*/  @!P1 LEA R21, R4, UR38, 0x1 ;  /* 0x0000002604159c11 */ /* 0x000fe2000f8e08ff */
[----:B------:R-:W-:-:S07]  /*cbe0*/  IMAD.MOV.U32 R10, RZ, RZ, R14 ;  /* 0x000000ffff0a7224 */ /* 0x000fce00078e000e */
[----:B0-----:R-:W-:Y:S05]  /*cbf0*/  WARPSYNC.COLLECTIVE R15, `(.L_x_135) ;  /* 0x000000000f087348 */ /* 0x001fea0003c00000 */
[----:B------:R1:W2:Y:S02]  /*cc00*/  SHFL.IDX P6, R14, R13, R12, R11 ;  /* 0x0000000c0d0e7389 */ /* 0x0002a400000c000b */
[----:B012---:R-:W-:Y:S01]  /*cc10*/  ENDCOLLECTIVE ;  /* 0x000000000000791b */ /* 0x007fe20003800000 */
.L_x_135:
[----:B------:R-:W-:Y:S02]  /*cc20*/  IMAD.MOV.U32 R13, RZ, RZ, R8 ;  /* 0x000000ffff0d7224 */ /* 0x000fe400078e0008 */
[----:B------:R-:W-:Y:S01]  /*cc30*/  IMAD.MOV.U32 R12, RZ, RZ, 0x2 ;  /* 0x00000002ff0c7424 */ /* 0x000fe200078e00ff */
[----:B------:R-:W-:-:S13]  /*cc40*/  @!P1 LEA R2, P3, R7, R14, 0x1 ;  /* 0x0000000e07029211 */ /* 0x000fda00078608ff */
[----:B------:R-:W-:Y:S05]  /*cc50*/  WARPSYNC.COLLECTIVE R15, `(.L_x_136) ;  /* 0x000000000f087348 */ /* 0x000fea0003c00000 */
[----:B------:R0:W1:Y:S02]  /*cc60*/  SHFL.IDX P6, R14, R13, R12, R11 ;  /* 0x0000000c0d0e7389 */ /* 0x00006400000c000b */
[----:B01----:R-:W-:Y:S01]  /*cc70*/  ENDCOLLECTIVE ;  /* 0x000000000000791b */ /* 0x003fe20003800000 */
.L_x_136:
[----:B------:R-:W-:-:S05]  /*cc80*/  @!P1 IMAD.X R3, RZ, RZ, R10, P3 ;  /* 0x000000ffff039224 */ /* 0x000fca00018e060a */
[----:B------:R-:W-:Y:S01]  /*cc90*/  @!PT LDS RZ, [RZ] ;  /* 0x00000000fffff984 */ /* 0x000fe20000000800 */
[----:B------:R-:W-:Y:S01]  /*cca0*/  @!PT LDS RZ, [RZ] ;  /* 0x00000000fffff984 */ /* 0x000fe20000000800 */
[----:B------:R-:W-:Y:S01]  /*ccb0*/  @!PT LDS RZ, [RZ] ;  /* 0x00000000fffff984 */ /* 0x000fe20000000800 */
[----:B------:R0:W-:Y:S01]  /*ccc0*/  @!P1 LDGSTS.E.BYPASS.LTC128B.128 [R21+0x10c00], desc[UR42][R2.64], !P0 ;  /* 0x10c0000002159fae */ /* 0x0001e2000c101d6a */
[----:B------:R-:W-:Y:S02]  /*ccd0*/  IMAD.MOV.U32 R13, RZ, RZ, R0 ;  /* 0x000000ffff0d7224 */ /* 0x000fe400078e0000 */
[----:B0-----:R-:W-:Y:S02]  /*cce0*/  VIADD R2, R6, 0xa0 ;  /* 0x000000a006027836 */ /* 0x001fe40000000000 */
[----:B------:R-:W-:-:S03]  /*ccf0*/  IMAD.MOV.U32 R9, RZ, RZ, R14 ;  /* 0x000000ffff097224 */ /* 0x000fc600078e000e */
[----:B------:R-:W-:-:S13]  /*cd00*/  ISETP.GE.AND P2, PT, R2, R5, PT ;  /* 0x000000050200720c */ /* 0x000fda0003f46270 */
[----:B------:R-:W-:Y:S05]  /*cd10*/  WARPSYNC.COLLECTIVE R15, `(.L_x_137) ;  /* 0x000000000f087348 */ /* 0x000fea0003c00000 */
[----:B------:R0:W1:Y:S02]  /*cd20*/  SHFL.IDX P6, R14, R13, R12, R11 ;  /* 0x0000000c0d0e7389 */ /* 0x00006400000c000b */
[----:B01----:R-:W-:Y:S01]  /*cd30*/  ENDCOLLECTIVE ;  /* 0x000000000000791b */ /* 0x003fe20003800000 */
.L_x_137:
[----:B------:R-:W-:Y:S02]  /*cd40*/  IMAD.MOV.U32 R13, RZ, RZ, R8 ;  /* 0x000000ffff0d7224 */ /* 0x000fe400078e0008 */
[----:B------:R-:W-:Y:S02]  /*cd50*/  IMAD.MOV.U32 R12, RZ, RZ, 0x3 ;  /* 0x00000003ff0c7424 */ /* 0x000fe400078e00ff */
[----:B------:R-:W-:-:S07]  /*cd60*/  IMAD.MOV.U32 R20, RZ, RZ, R14 ;  /* 0x000000ffff147224 */ /* 0x000fce00078e000e */
[----:B------:R-:W-:Y:S05]  /*cd70*/  WARPSYNC.COLLECTIVE R15, `(.L_x_138) ;  /* 0x000000000f087348 */ /* 0x000fea0003c00000 */
[----:B------:R0:W1:Y:S02]  /*cd80*/  SHFL.IDX P6, R14, R13, R12, R11 ;  /* 0x0000000c0d0e7389 */ /* 0x00006400000c000b */
[----:B01----:R-:W-:Y:S01]  /*cd90*/  ENDCOLLECTIVE ;  /* 0x000000000000791b */ /* 0x003fe20003800000 */
.L_x_138:
[----:B------:R-:W-:-:S05]  /*cda0*/  @!P2 LEA R2, P1, R7, R20, 0x1 ;  /* 0x000000140702a211 */ /* 0x000fca00078208ff */
[----:B------:R-:W-:Y:S01]  /*cdb0*/  @!P2 IMAD.X R3, RZ, RZ, R9, P1 ;  /* 0x000000ffff03a224 */ /* 0x000fe200008e0609 */
[----:B------:R-:W-:Y:S01]  /*cdc0*/  @!P2 LEA R9, R4, UR38, 0x1 ;  /* 0x000000260409ac11 */ /* 0x000fe2000f8e08ff */
[----:B------:R-:W-:-:S04]  /*cdd0*/  IMAD.MOV.U32 R13, RZ, RZ, R0 ;  /* 0x000000ffff0d7224 */ /* 0x000fc800078e0000 */
[----:B------:R-:W-:Y:S01]  /*cde0*/  @!PT LDS RZ, [RZ] ;  /* 0x00000000fffff984 */ /* 0x000fe20000000800 */
[----:B------:R-:W-:Y:S01]  /*cdf0*/  @!PT LDS RZ, [RZ] ;  /* 0x00000000fffff984 */ /* 0x000fe20000000800 */
[----:B------:R-:W-:Y:S01]  /*ce00*/  @!PT LDS RZ, [RZ] ;  /* 0x00000000fffff984 */ /* 0x000fe20000000800 */
[----:B------:R0:W-:Y:S01]  /*ce10*/  @!P2 LDGSTS.E.BYPASS.LTC128B.128 [R9+0x11400], desc[UR42][R2.64], !P0 ;  /* 0x114000000209afae */ /* 0x0001e2000c101d6a */
[----:B------:R-:W-:-:S07]  /*ce20*/  IMAD.MOV.U32 R8, RZ, RZ, R14 ;  /* 0x000000ffff087224 */ /* 0x000fce00078e000e */
[----:B0-----:R-:W-:Y:S05]  /*ce30*/  WARPSYNC.COLLECTIVE R15, `(.L_x_139) ;  /* 0x000000000f087348 */ /* 0x001fea0003c00000 */
[----:B------:R1:W2:Y:S02]  /*ce40*/  SHFL.IDX P6, R14, R13, R12, R11 ;  /* 0x0000000c0d0e7389 */ /* 0x0002a400000c000b */
[----:B012---:R-:W-:Y:S01]  /*ce50*/  ENDCOLLECTIVE ;  /* 0x000000000000791b */ /* 0x007fe20003800000 */
.L_x_139:
[----:B------:R-:W-:Y:S05]  /*ce60*/  BRA `(.L_x_140) ;  /* 0xffffffd400007947 */ /* 0x000fea000383ffff */
.L_x_51:
[----:B-1----:R-:W-:-:S04]  /*ce70*/  MOV R3, UR38 ;  /* 0x0000002600037c02 */ /* 0x002fc80008000f00 */
[----:B------:R1:W2:Y:S03]  /*ce80*/  SYNCS.PHASECHK.TRANS64.TRYWAIT P0, [R3+URZ+0x30820], R0 ;  /* 0x03082000030075a7 */ /* 0x0002a6000800017f */
[----:B--2---:R-:W-:Y:S05]  /*ce90*/  @!P0 NANOSLEEP.SYNCS 0x989680 ;  /* 0x009896800000895d */ /* 0x004fea0003900000 */
[----:B------:R-:W2:Y:S02]  /*cea0*/  @!P0 SYNCS.PHASECHK.TRANS64 P0, [R3+URZ+0x30820], R0 ;  /* 0x03082000030085a7 */ /* 0x000ea4000800007f */
[----:B--2---:R-:W-:Y:S05]  /*ceb0*/  @!P0 BRA `(.L_x_51) ;  /* 0xfffffffc00ec8947 */ /* 0x004fea000383ffff */
[----:B------:R-:W-:Y:S05]  /*cec0*/  BRA `(.L_x_141) ;  /* 0xffffffd400387947 */ /* 0x000fea000383ffff */
.L_x_58:
[----:B--2---:R-:W-:-:S04]  /*ced0*/  IMAD.U32 R3, RZ, RZ, UR38 ;  /* 0x00000026ff037e24 */ /* 0x004fc8000f8e00ff */
[----:B------:R2:W3:Y:S03]  /*cee0*/  SYNCS.PHASECHK.TRANS64.TRYWAIT P0, [R3+URZ+0x30848], R8 ;  /* 0x03084808030075a7 */ /* 0x0004e6000800017f */
[----:B---3--:R-:W-:Y:S05]  /*cef0*/  @!P0 NANOSLEEP.SYNCS 0x989680 ;  /* 0x009896800000895d */ /* 0x008fea0003900000 */
[----:B------:R-:W3:Y:S02]  /*cf00*/  @!P0 SYNCS.PHASECHK.TRANS64 P0, [R3+URZ+0x30848], R8 ;  /* 0x03084808030085a7 */ /* 0x000ee4000800007f */
[----:B---3--:R-:W-:Y:S05]  /*cf10*/  @!P0 BRA `(.L_x_58) ;  /* 0xfffffffc00ec8947 */ /* 0x008fea000383ffff */
[----:B------:R-:W-:Y:S05]  /*cf20*/  BRA `(.L_x_142) ;  /* 0xffffffd400fc7947 */ /* 0x000fea000383ffff */
.L_x_63:
[----:B-12---:R-:W-:-:S04]  /*cf30*/  IMAD.U32 R3, RZ, RZ, UR38 ;  /* 0x00000026ff037e24 */ /* 0x006fc8000f8e00ff */
[----:B------:R1:W2:Y:S03]  /*cf40*/  SYNCS.PHASECHK.TRANS64.TRYWAIT P0, [R3+URZ+0x30860], R8 ;  /* 0x03086008030075a7 */ /* 0x0002a6000800017f */
[----:B--2---:R-:W-:Y:S05]  /*cf50*/  @!P0 NANOSLEEP.SYNCS 0x989680 ;  /* 0x009896800000895d */ /* 0x004fea0003900000 */
[----:B------:R-:W2:Y:S02]  /*cf60*/  @!P0 SYNCS.PHASECHK.TRANS64 P0, [R3+URZ+0x30860], R8 ;  /* 0x03086008030085a7 */ /* 0x000ea4000800007f */
[----:B--2---:R-:W-:Y:S05]  /*cf70*/  @!P0 BRA `(.L_x_63) ;  /* 0xfffffffc00ec8947 */ /* 0x004fea000383ffff */
[----:B------:R-:W-:Y:S05]  /*cf80*/  BRA `(.L_x_143) ;  /* 0xffffffd8005c7947 */ /* 0x000fea000383ffff */
.L_x_71:
[----:B--2---:R-:W-:-:S04]  /*cf90*/  IMAD.U32 R3, RZ, RZ, UR38 ;  /* 0x00000026ff037e24 */ /* 0x004fc8000f8e00ff */
[----:B------:R2:W3:Y:S03]  /*cfa0*/  SYNCS.PHASECHK.TRANS64.TRYWAIT P0, [R3+URZ+0x30840], R12 ;  /* 0x0308400c030075a7 */ /* 0x0004e6000800017f */
[----:B---3--:R-:W-:Y:S05]  /*cfb0*/  @!P0 NANOSLEEP.SYNCS 0x989680 ;  /* 0x009896800000895d */ /* 0x008fea0003900000 */
[----:B------:R-:W3:Y:S02]  /*cfc0*/  @!P0 SYNCS.PHASECHK.TRANS64 P0, [R3+URZ+0x30840], R12 ;  /* 0x0308400c030085a7 */ /* 0x000ee4000800007f */
[----:B---3--:R-:W-:Y:S05]  /*cfd0*/  @!P0 BRA `(.L_x_71) ;  /* 0xfffffffc00ec8947 */ /* 0x008fea000383ffff */
[----:B------:R-:W-:Y:S05]  /*cfe0*/  BRA `(.L_x_144) ;  /* 0xffffffdc00407947 */ /* 0x000fea000383ffff */
.L_x_76:
[----:B-12---:R-:W-:-:S04]  /*cff0*/  IMAD.U32 R3, RZ, RZ, UR38 ;  /* 0x00000026ff037e24 */ /* 0x006fc8000f8e00ff */
[----:B------:R1:W2:Y:S03]  /*d000*/  SYNCS.PHASECHK.TRANS64.TRYWAIT P0, [R3+URZ+0x30868], R2 ;  /* 0x03086802030075a7 */ /* 0x0002a6000800017f */
[----:B--2---:R-:W-:Y:S05]  /*d010*/  @!P0 NANOSLEEP.SYNCS 0x989680 ;  /* 0x009896800000895d */ /* 0x004fea0003900000 */
[----:B------:R-:W2:Y:S02]  /*d020*/  @!P0 SYNCS.PHASECHK.TRANS64 P0, [R3+URZ+0x30868], R2 ;  /* 0x03086802030085a7 */ /* 0x000ea4000800007f */
[----:B--2---:R-:W-:Y:S05]  /*d030*/  @!P0 BRA `(.L_x_76) ;  /* 0xfffffffc00ec8947 */ /* 0x004fea000383ffff */
[----:B------:R-:W-:Y:S05]  /*d040*/  BRA `(.L_x_145) ;  /* 0xffffffdc00a87947 */ /* 0x000fea000383ffff */
.L_x_84:
[----:B--2---:R-:W-:-:S04]  /*d050*/  IMAD.U32 R2, RZ, RZ, UR38 ;  /* 0x00000026ff027e24 */ /* 0x004fc8000f8e00ff */
[----:B------:R2:W3:Y:S03]  /*d060*/  SYNCS.PHASECHK.TRANS64.TRYWAIT P0, [R2+URZ+0x30848], R9 ;  /* 0x03084809020075a7 */ /* 0x0004e6000800017f */
[----:B---3--:R-:W-:Y:S05]  /*d070*/  @!P0 NANOSLEEP.SYNCS 0x989680 ;  /* 0x009896800000895d */ /* 0x008fea0003900000 */
[----:B------:R-:W3:Y:S02]  /*d080*/  @!P0 SYNCS.PHASECHK.TRANS64 P0, [R2+URZ+0x30848], R9 ;  /* 0x03084809020085a7 */ /* 0x000ee4000800007f */
[----:B---3--:R-:W-:Y:S05]  /*d090*/  @!P0 BRA `(.L_x_84) ;  /* 0xfffffffc00ec8947 */ /* 0x008fea000383ffff */
[----:B------:R-:W-:Y:S05]  /*d0a0*/  BRA `(.L_x_146) ;  /* 0xffffffe000a07947 */ /* 0x000fea000383ffff */
.L_x_89:
[----:B-1----:R-:W-:-:S04]  /*d0b0*/  IMAD.U32 R2, RZ, RZ, UR38 ;  /* 0x00000026ff027e24 */ /* 0x002fc8000f8e00ff */
[----:B------:R1:W2:Y:S03]  /*d0c0*/  SYNCS.PHASECHK.TRANS64.TRYWAIT P0, [R2+URZ+0x30860], R9 ;  /* 0x03086009020075a7 */ /* 0x0002a6000800017f */
[----:B--2---:R-:W-:Y:S05]  /*d0d0*/  @!P0 NANOSLEEP.SYNCS 0x989680 ;  /* 0x009896800000895d */ /* 0x004fea0003900000 */
[----:B------:R-:W2:Y:S02]  /*d0e0*/  @!P0 SYNCS.PHASECHK.TRANS64 P0, [R2+URZ+0x30860], R9 ;  /* 0x03086009020085a7 */ /* 0x000ea4000800007f */
[----:B--2---:R-:W-:Y:S05]  /*d0f0*/  @!P0 BRA `(.L_x_89) ;  /* 0xfffffffc00ec8947 */ /* 0x004fea000383ffff */
[----:B------:R-:W-:Y:S05]  /*d100*/  BRA `(.L_x_147) ;  /* 0xffffffe400047947 */ /* 0x000fea000383ffff */
.L_x_96:
[----:B-1----:R1:W2:Y:S02]  /*d110*/  SYNCS.PHASECHK.TRANS64.TRYWAIT P0, [R3+URZ+0x30860], R2 ;  /* 0x03086002030075a7 */ /* 0x0022a4000800017f */
[----:B--2---:R-:W-:Y:S05]  /*d120*/  @!P0 NANOSLEEP.SYNCS 0x989680 ;  /* 0x009896800000895d */ /* 0x004fea0003900000 */
[----:B------:R-:W2:Y:S02]  /*d130*/  @!P0 SYNCS.PHASECHK.TRANS64 P0, [R3+URZ+0x30860], R2 ;  /* 0x03086002030085a7 */ /* 0x000ea4000800007f */
[----:B--2---:R-:W-:Y:S05]  /*d140*/  @!P0 BRA `(.L_x_96) ;  /* 0xfffffffc00f08947 */ /* 0x004fea000383ffff */
[----:B------:R-:W-:Y:S05]  /*d150*/  BRA `(.L_x_148) ;  /* 0xffffffe400947947 */ /* 0x000fea000383ffff */
.L_x_100:
[----:B-1----:R1:W2:Y:S02]  /*d160*/  SYNCS.PHASECHK.TRANS64.TRYWAIT P0, [R7+URZ+0x30820], R2 ;  /* 0x03082002070075a7 */ /* 0x0022a4000800017f */
[----:B--2---:R-:W-:Y:S05]  /*d170*/  @!P0 NANOSLEEP.SYNCS 0x989680 ;  /* 0x009896800000895d */ /* 0x004fea0003900000 */
[----:B------:R-:W2:Y:S02]  /*d180*/  @!P0 SYNCS.PHASECHK.TRANS64 P0, [R7+URZ+0x30820], R2 ;  /* 0x03082002070085a7 */ /* 0x000ea4000800007f */
[----:B--2---:R-:W-:Y:S05]  /*d190*/  @!P0 BRA `(.L_x_100) ;  /* 0xfffffffc00f08947 */ /* 0x004fea000383ffff */
[----:B------:R-:W-:Y:S05]  /*d1a0*/  BRA `(.L_x_149) ;  /* 0xffffffe800307947 */ /* 0x000fea000383ffff */
.L_x_101:
[----:B------:R-:W-:Y:S01]  /*d1b0*/  BSSY B0, `(.L_x_150) ;  /* 0x0000008000007945 */ /* 0x000fe20003800000 */
[----:B------:R-:W-:Y:S02]  /*d1c0*/  IMAD.MOV.U32 R13, RZ, RZ, R29 ;  /* 0x000000ffff0d7224 */ /* 0x000fe400078e001d */
[----:B------:R-:W-:Y:S02]  /*d1d0*/  IMAD.MOV.U32 R12, RZ, RZ, RZ ;  /* 0x000000ffff0c7224 */ /* 0x000fe400078e00ff */
[----:B------:R-:W-:Y:S02]  /*d1e0*/  IMAD.MOV.U32 R11, RZ, RZ, 0x1f ;  /* 0x0000001fff0b7424 */ /* 0x000fe400078e00ff */
[----:B------:R-:W-:-:S07]  /*d1f0*/  IMAD.MOV.U32 R15, RZ, RZ, -0x1 ;  /* 0xffffffffff0f7424 */ /* 0x000fce00078e00ff */
[----:B01----:R-:W-:Y:S05]  /*d200*/  WARPSYNC.COLLECTIVE R15, `(.L_x_151) ;  /* 0x000000000f087348 */ /* 0x003fea0003c00000 */
[----:B------:R2:W3:Y:S02]  /*d210*/  SHFL.IDX P6, R14, R13, R12, R11 ;  /* 0x0000000c0d0e7389 */ /* 0x0004e400000c000b */
[----:B0123--:R-:W-:Y:S01]  /*d220*/  ENDCOLLECTIVE ;  /* 0x000000000000791b */ /* 0x00ffe20003800000 */
.L_x_151:
[----:B------:R-:W-:Y:S05]  /*d230*/  BSYNC B0 ;  /* 0x0000000000007941 */ /* 0x000fea0003800000 */
.L_x_150:
[----:B------:R-:W-:Y:S05]  /*d240*/  BRA `(.L_x_152) ;  /* 0xffffffe800147947 */ /* 0x000fea000383ffff */
.L_x_102:
[----:B------:R-:W-:Y:S01]  /*d250*/  BSSY B0, `(.L_x_153) ;  /* 0x0000006000007945 */ /* 0x000fe20003800000 */
[----:B------:R-:W-:-:S07]  /*d260*/  IMAD.MOV.U32 R15, RZ, RZ, -0x1 ;  /* 0xffffffffff0f7424 */ /* 0x000fce00078e00ff */
[----:B012---:R-:W-:Y:S05]  /*d270*/  WARPSYNC.COLLECTIVE R15, `(.L_x_154) ;  /* 0x000000000f0c7348 */ /* 0x007fea0003c00000 */
[----:B------:R-:W-:Y:S02]  /*d280*/  ELECT P6, UR62, PT ;  /* 0x00000000003e782f */ /* 0x000fe400038c0000 */
[----:B------:R-:W-:Y:S01]  /*d290*/  MOV R14, UR62 ;  /* 0x0000003e000e7c02 */ /* 0x000fe20008000f00 */
[----:B012---:R-:W-:Y:S10]  /*d2a0*/  ENDCOLLECTIVE ;  /* 0x000000000000791b */ /* 0x007ff40003800000 */
.L_x_154:
[----:B------:R-:W-:Y:S05]  /*d2b0*/  BSYNC B0 ;  /* 0x0000000000007941 */ /* 0x000fea0003800000 */
.L_x_153:
[----:B------:R-:W-:Y:S05]  /*d2c0*/  BRA `(.L_x_155) ;  /* 0xffffffe800087947 */ /* 0x000fea000383ffff */
.L_x_104:
[----:B-1----:R1:W3:Y:S02]  /*d2d0*/  SYNCS.PHASECHK.TRANS64.TRYWAIT P0, [R5+URZ], R4 ;  /* 0x00000004050075a7 */ /* 0x0022e4000800017f */
[----:B---3--:R-:W-:Y:S05]  /*d2e0*/  @!P0 NANOSLEEP.SYNCS 0x989680 ;  /* 0x009896800000895d */ /* 0x008fea0003900000 */
[----:B------:R-:W3:Y:S02]  /*d2f0*/  @!P0 SYNCS.PHASECHK.TRANS64 P0, [R5+URZ], R4 ;  /* 0x00000004050085a7 */ /* 0x000ee4000800007f */
[----:B---3--:R-:W-:Y:S05]  /*d300*/  @!P0 BRA `(.L_x_104) ;  /* 0xfffffffc00f08947 */ /* 0x008fea000383ffff */
[----:B------:R-:W-:Y:S05]  /*d310*/  BRA `(.L_x_156) ;  /* 0xffffffe800387947 */ /* 0x000fea000383ffff */
.L_x_105:
[----:B---3--:R3:W4:Y:S02]  /*d320*/  SYNCS.PHASECHK.TRANS64.TRYWAIT P0, [R3+URZ], R2 ;  /* 0x00000002030075a7 */ /* 0x008724000800017f */
[----:B----4-:R-:W-:Y:S05]  /*d330*/  @!P0 NANOSLEEP.SYNCS 0x989680 ;  /* 0x009896800000895d */ /* 0x010fea0003900000 */
[----:B------:R-:W4:Y:S02]  /*d340*/  @!P0 SYNCS.PHASECHK.TRANS64 P0, [R3+URZ], R2 ;  /* 0x00000002030085a7 */ /* 0x000f24000800007f */
[----:B----4-:R-:W-:Y:S05]  /*d350*/  @!P0 BRA `(.L_x_105) ;  /* 0xfffffffc00f08947 */ /* 0x010fea000383ffff */
[----:B------:R-:W-:Y:S05]  /*d360*/  BRA `(.L_x_157) ;  /* 0xffffffe8002c7947 */ /* 0x000fea000383ffff */
.L_x_107:
[----:B-1----:R1:W3:Y:S02]  /*d370*/  SYNCS.PHASECHK.TRANS64.TRYWAIT P0, [R5+URZ], R4 ;  /* 0x00000004050075a7 */ /* 0x0022e4000800017f */
[----:B---3--:R-:W-:Y:S05]  /*d380*/  @!P0 NANOSLEEP.SYNCS 0x989680 ;  /* 0x009896800000895d */ /* 0x008fea0003900000 */
[----:B------:R-:W3:Y:S02]  /*d390*/  @!P0 SYNCS.PHASECHK.TRANS64 P0, [R5+URZ], R4 ;  /* 0x00000004050085a7 */ /* 0x000ee4000800007f */
[----:B---3--:R-:W-:Y:S05]  /*d3a0*/  @!P0 BRA `(.L_x_107) ;  /* 0xfffffffc00f08947 */ /* 0x008fea000383ffff */
[----:B------:R-:W-:Y:S05]  /*d3b0*/  BRA `(.L_x_158) ;  /* 0xffffffe800307947 */ /* 0x000fea000383ffff */
.L_x_159:
[----:B------:R-:W-:-:S00]  /*d3c0*/  BRA `(.L_x_159) ;  /* 0xfffffffc00fc7947 */ /* 0x000fc0000383ffff */
[----:B------:R-:W-:-:S00]  /*d3d0*/  NOP ;  /* 0x0000000000007918 */ /* 0x000fc00000000000 */
        /* <DEDUP_REMOVED lines=10> */
.L_x_2702:


//--------------------- .text._ZN7cutlass13device_kernelIN5flash11enable_sm90INS1_16FlashAttnFwdSm90INS1_25CollectiveMainloopFwdSm90ILi2EN4cute5tupleIJNS5_1CILi1EEES8_S8_EEENS6_IJNS7_ILi192EEESA_NS7_ILi64EEEEEELi64ENS_10bfloat16_tEfNS_4arch4Sm90ELb0ELb0ELb0ELb1ELb0ELb0ELb0ELb0ELb1ELb1ELb1ELb0EEENS1_21CollectiveEpilogueFwdINS6_IJSA_SB_SA_EEES9_SD_SF_Li384ELb1ELb1ELb1ELb0EEENS1_36VarlenDynamicPersistentTileSchedulerILi192ELi192ELi384ELi128ELb1ELb1ELb1ELb0ELb1ELb1EEEEEEEEEvNT_6ParamsE --------------------------
	.section	.text._ZN7cutlass13device_kernelIN5flash11enable_sm90INS1_16FlashAttnFwdSm90INS1_25CollectiveMainloopFwdSm90ILi2EN4cute5tupleIJNS5_1CILi1EEES8_S8_EEENS6_IJNS7_ILi192EEESA_NS7_ILi64EEEEEELi64ENS_10bfloat16_tEfNS_4arch4Sm90ELb0ELb0ELb0ELb1ELb0ELb0ELb0ELb0ELb1ELb1ELb1ELb0EEENS1_21CollectiveEpilogueFwdINS6_IJSA_SB_SA_EEES9_SD_SF_Li384ELb1ELb1ELb1ELb0EEENS1_36VarlenDynamicPersistentTileSchedulerILi192ELi192ELi384ELi128ELb1ELb1ELb1ELb0ELb1ELb1EEEEEEEEEvNT_6ParamsE,"ax",@progbits
	.align	128
.text._ZN7cutlass13device_kernelIN5flash11enable_sm90INS1_16FlashAttnFwdSm90INS1_25CollectiveMainloopFwdSm90ILi2EN4cute5tupleIJNS5_1CILi1EEES8_S8_EEENS6_IJNS7_ILi192EEESA_NS7_ILi64EEEEEELi64ENS_10bfloat16_tEfNS_4arch4Sm90ELb0ELb0ELb0ELb1ELb0ELb0ELb0ELb0ELb1ELb1ELb1ELb0EEENS1_21CollectiveEpilogueFwdINS6_IJSA_SB_SA_EEES9_SD_SF_Li384ELb1ELb1ELb1ELb0EEENS1_36VarlenDynamicPersistentTileSchedulerILi192ELi192ELi384ELi128ELb1ELb1ELb1ELb0ELb1ELb1EEEEEEEEEvNT_6ParamsE:
        .type           _ZN7cutlass13device_kernelIN5flash11enable_sm90INS1_16FlashAttnFwdSm90INS1_25CollectiveMainloopFwdSm90ILi2EN4cute5tupleIJNS5_1CILi1EEES8_S8_EEENS6_IJNS7_ILi192EEESA_NS7_ILi64EEEEEELi64ENS_10bfloat16_tEfNS_4arch4Sm90ELb0ELb0ELb0ELb1ELb0ELb0ELb0ELb0ELb1ELb1ELb1ELb0EEENS1_21CollectiveEpilogueFwdINS6_IJSA_SB_SA_EEES9_SD_SF_Li384ELb1ELb1ELb1ELb0EEENS1_36VarlenDynamicPersistentTileSchedulerILi192ELi192ELi384ELi128ELb1ELb1ELb1ELb0ELb1ELb1EEEEEEEEEvNT_6ParamsE,@function
        .size           _ZN7cutlass13device_kernelIN5flash11enable_sm90INS1_16FlashAttnFwdSm90INS1_25CollectiveMainloopFwdSm90ILi2EN4cute5tupleIJNS5_1CILi1EEES8_S8_EEENS6_IJNS7_ILi192EEESA_NS7_ILi64EEEEEELi64ENS_10bfloat16_tEfNS_4arch4Sm90ELb0ELb0ELb0ELb1ELb0ELb0ELb0ELb0ELb1ELb1ELb1ELb0EEENS1_21CollectiveEpilogueFwdINS6_IJSA_SB_SA_EEES9_SD_SF_Li384ELb1ELb1ELb1ELb0EEENS1_36VarlenDynamicPersistentTileSchedulerILi192ELi192ELi384ELi128ELb1ELb1ELb1ELb0ELb1ELb1EEEEEEEEEvNT_6ParamsE,(.L_x_2703 - _ZN7cutlass13device_kernelIN5flash11enable_sm90INS1_16FlashAttnFwdSm90INS1_25CollectiveMainloopFwdSm90ILi2EN4cute5tupleIJNS5_1CILi1EEES8_S8_EEENS6_IJNS7_ILi192EEESA_NS7_ILi64EEEEEELi64ENS_10bfloat16_tEfNS_4arch4Sm90ELb0ELb0ELb0ELb1ELb0ELb0ELb0ELb0ELb1ELb1ELb1ELb0EEENS1_21CollectiveEpilogueFwdINS6_IJSA_SB_SA_EEES9_SD_SF_Li384ELb1ELb1ELb1ELb0EEENS1_36VarlenDynamicPersistentTileSchedulerILi192ELi192ELi384ELi128ELb1ELb1ELb1ELb0ELb1ELb1EEEEEEEEEvNT_6ParamsE)
        .other          _ZN7cutlass13device_kernelIN5flash11enable_sm90INS1_16FlashAttnFwdSm90INS1_25CollectiveMainloopFwdSm90ILi2EN4cute5tupleIJNS5_1CILi1EEES8_S8_EEENS6_IJNS7_ILi192EEESA_NS7_ILi64EEEEEELi64ENS_10bfloat16_tEfNS_4arch4Sm90ELb0ELb0ELb0ELb1ELb0ELb0ELb0ELb0ELb1ELb1ELb1ELb0EEENS1_21CollectiveEpilogueFwdINS6_IJSA_SB_SA_EEES9_SD_SF_Li384ELb1ELb1ELb1ELb0EEENS1_36VarlenDynamicPersistentTileSchedulerILi192ELi192ELi384ELi128ELb1ELb1ELb1ELb0ELb1ELb1EEEEEEEEEvNT_6ParamsE,@"STO_CUDA_ENTRY STV_DEFAULT"
_ZN7cutlass13device_kernelIN5flash11enable_sm90INS1_16FlashAttnFwdSm90INS1_25CollectiveMainloopFwdSm90ILi2EN4cute5tupleIJNS5_1CILi1EEES8_S8_EEENS6_IJNS7_ILi192EEESA_NS7_ILi64EEEEEELi64ENS_10bfloat16_tEfNS_4arch4Sm90ELb0ELb0ELb0ELb1ELb0ELb0ELb0ELb0ELb1ELb1ELb1ELb0EEENS1_21CollectiveEpilogueFwdINS6_IJSA_SB_SA_EEES9_SD_SF_Li384ELb1ELb1ELb1ELb0EEENS1_36VarlenDynamicPersistentTileSchedulerILi192ELi192ELi384ELi128ELb1ELb1ELb1ELb0ELb1ELb1EEEEEEEEEvNT_6ParamsE:
        /* <DEDUP_REMOVED lines=17> */
.L_x_161:
[----:B------:R-:W-:Y:S05]  /*0110*/  BSYNC B0 ;  /* 0x0000000000007941 */ /* 0x000fea0003800000 */
.L_x_160:
        /* <DEDUP_REMOVED lines=40> */
.L_x_162:
        /* <DEDUP_REMOVED lines=22> */
.L_x_163:
        /* <DEDUP_REMOVED lines=18> */
.L_x_164:
        /* <DEDUP_REMOVED lines=22> */
.L_x_165:
        /* <DEDUP_REMOVED lines=22> */
.L_x_166:
[----:B--2---:R-:W-:Y:S01]  /*08e0*/  ISETP.NE.AND P0, PT, R2, RZ, PT ;  /* 0x000000ff0200720c */ /* 0x004fe20003f05270 */
[----:B------:R-:W-:Y:S01]  /*08f0*/  IMAD.MOV.U32 R2, RZ, RZ, 0x1 ;  /* 0x00000001ff027424 */ /* 0x000fe200078e00ff */
[----:B------:R-:W-:Y:S01]  /*0900*/  NOP ;  /* 0x0000000000007918 */ /* 0x000fe20000000000 */
[----:B------:R-:W-:-:S03]  /*0910*/  ULDC.64 UR40, c[0x0][0x208] ;  /* 0x0000820000287ab9 */ /* 0x000fc60000000a00 */
[----:B------:R-:W-:-:S05]  /*0920*/  SEL R2, R2, 0x2, !P0 ;  /* 0x0000000202027807 */ /* 0x000fca0004000000 */
[----:B------:R2:W-:Y:S01]  /*0930*/  STL [R1+0x44], R2 ;  /* 0x0000440201007387 */ /* 0x0005e20000100800 */
[----:B01-34-:R-:W-:Y:S06]  /*0940*/  BAR.SYNC.DEFER_BLOCKING 0x0 ;  /* 0x0000000000007b1d */ /* 0x01bfec0000010000 */
[----:B------:R-:W-:Y:S05]  /*0950*/  @!P0 BRA `(.L_x_167) ;  /* 0x0000009400c08947 */ /* 0x000fea0003800000 */
.L_x_168:
[----:B------:R-:W-:-:S08]  /*0960*/  NOP ;  /* 0x0000000000007918 */ /* 0x000fd00000000000 */
[----:B------:R-:W0:Y:S02]  /*0970*/  USETMAXREG.TRY_ALLOC.CTAPOOL UP0, 0xa0 ;  /* 0x000000a0000079c8 */ /* 0x000e240008000600 */
[----:B0-----:R-:W-:-:S13]  /*0980*/  PLOP3.LUT P0, PT, PT, PT, UP0, 0x80, 0x0 ;  /* 0x000000000000781c */ /* 0x001fda0003f0f008 */
[----:B------:R-:W-:Y:S05]  /*0990*/  @!P0 BRA `(.L_x_168) ;  /* 0xfffffffc00f08947 */ /* 0x000fea000383ffff */
[----:B--2---:R-:W0:Y:S01]  /*09a0*/  S2R R2, SR_TID.X ;  /* 0x0000000000027919 */ /* 0x004e220000002100 */
[----:B------:R-:W1:Y:S01]  /*09b0*/  S2UR UR4, SR_CgaCtaId ;  /* 0x00000000000479c3 */ /* 0x000e620000008800 */
[----:B------:R-:W-:-:S07]  /*09c0*/  UMOV UR37, 0x400 ;  /* 0x0000040000257882 */ /* 0x000fce0000000000 */
[----:B------:R-:W-:Y:S06]  /*09d0*/  BAR.ARV 0x8, 0x200 ;  /* 0x0208000000007b1d */ /* 0x000fec0000002000 */
[----:B-1----:R-:W-:-:S03]  /*09e0*/  ULEA UR37, UR4, UR37, 0x18 ;  /* 0x0000002504257291 */ /* 0x002fc6000f8ec03f */
[----:B------:R-:W-:Y:S01]  /*09f0*/  ULDC UR4, c[0x0][0xc3c] ;  /* 0x00030f0000047ab9 */ /* 0x000fe20000000800 */
[----:B0-----:R-:W-:-:S04]  /*0a00*/  LOP3.LUT R0, R2, 0xffffff80, RZ, 0xc0, !PT ;  /* 0xffffff8002007812 */ /* 0x001fc800078ec0ff */
[----:B------:R-:W-:-:S13]  /*0a10*/  ISETP.NE.AND P0, PT, R0, 0x80, PT ;  /* 0x000000800000780c */ /* 0x000fda0003f05270 */
[----:B------:R-:W-:Y:S08]  /*0a20*/  @!P0 BAR.ARV 0x9, 0x100 ;  /* 0x0244000000008b1d */ /* 0x000ff00000002000 */
[----:B------:R-:W-:Y:S06]  /*0a30*/  BAR.SYNC.DEFER_BLOCKING 0x5, 0x200 ;  /* 0x0148000000007b1d */ /* 0x000fec0000010000 */
[----:B------:R-:W0:Y:S02]  /*0a40*/  LDS.128 R8, [UR37+0x308d0] ;  /* 0x0308d025ff087984 */ /* 0x000e240008000c00 */
[----:B------:R-:W-:Y:S06]  /*0a50*/  BAR.ARV 0x4, 0x200 ;  /* 0x0108000000007b1d */ /* 0x000fec0000002000 */
[----:B0-----:R-:W-:-:S13]  /*0a60*/  ISETP.GE.AND P0, PT, R11, UR4, PT ;  /* 0x000000040b007c0c */ /* 0x001fda000bf06270 */
[----:B------:R-:W-:Y:S05]  /*0a70*/  @P0 EXIT ;  /* 0x000000000000094d */ /* 0x000fea0003800000 */
[----:B------:R-:W2:Y:S01]  /*0a80*/  LDL.LU R20, [R1+0x44] ;  /* 0x0000440001147983 */ /* 0x000ea20000300800 */
[----:B------:R-:W-:-:S05]  /*0a90*/  VIADD R19, R2, 0xffffff80 ;  /* 0xffffff8002137836 */ /* 0x000fca0000000000 */
[----:B------:R-:W-:-:S04]  /*0aa0*/  SHF.R.S32.HI R0, RZ, 0x1f, R19 ;  /* 0x0000001fff007819 */ /* 0x000fc80000011413 */
[CC--:B------:R-:W-:Y:S02]  /*0ab0*/  LEA.HI R3, R0.reuse, R19.reuse, RZ, 0x4 ;  /* 0x0000001300037211 */ /* 0x0c0fe400078f20ff */
[----:B------:R-:W-:Y:S02]  /*0ac0*/  LEA.HI R2, R0, R19, RZ, 0x7 ;  /* 0x0000001300027211 */ /* 0x000fe400078f38ff */
[----:B------:R-:W-:Y:S02]  /*0ad0*/  SHF.R.S32.HI R4, RZ, 0x4, R3 ;  /* 0x00000004ff047819 */ /* 0x000fe40000011403 */
[----:B------:R-:W-:Y:S02]  /*0ae0*/  LOP3.LUT R6, R2, 0xffffff80, RZ, 0xc0, !PT ;  /* 0xffffff8002067812 */ /* 0x000fe400078ec0ff */
[C---:B------:R-:W-:Y:S02]  /*0af0*/  LEA.HI R5, R3.reuse, R4, RZ, 0x1 ;  /* 0x0000000403057211 */ /* 0x040fe400078f08ff */
[----:B------:R-:W-:Y:S01]  /*0b00*/  LOP3.LUT R3, R3, 0xfffffff0, RZ, 0xc0, !PT ;  /* 0xfffffff003037812 */ /* 0x000fe200078ec0ff */
[----:B------:R-:W-:Y:S01]  /*0b10*/  IMAD.IADD R18, R19, 0x1, -R6 ;  /* 0x0000000113127824 */ /* 0x000fe200078e0a06 */
[----:B------:R-:W-:-:S02]  /*0b20*/  LOP3.LUT R5, R5, 0x1ffffffe, RZ, 0xc0, !PT ;  /* 0x1ffffffe05057812 */ /* 0x000fc400078ec0ff */
[----:B------:R-:W-:Y:S01]  /*0b30*/  LEA.HI R6, R0, R19, RZ, 0x2 ;  /* 0x0000001300067211 */ /* 0x000fe200078f10ff */
[----:B------:R-:W-:Y:S02]  /*0b40*/  IMAD.IADD R3, R19, 0x1, -R3 ;  /* 0x0000000113037824 */ /* 0x000fe400078e0a03 */
[----:B------:R-:W-:Y:S01]  /*0b50*/  IMAD.IADD R5, R4, 0x1, -R5 ;  /* 0x0000000104057824 */ /* 0x000fe200078e0a05 */
[----:B------:R-:W-:Y:S02]  /*0b60*/  LOP3.LUT R4, R6, 0xfffffffc, RZ, 0xc0, !PT ;  /* 0xfffffffc06047812 */ /* 0x000fe400078ec0ff */
[----:B------:R-:W-:-:S03]  /*0b70*/  SHF.R.S32.HI R13, RZ, 0x1f, R18 ;  /* 0x0000001fff0d7819 */ /* 0x000fc60000011412 */
[----:B------:R-:W-:Y:S01]  /*0b80*/  IMAD.IADD R12, R19, 0x1, -R4 ;  /* 0x00000001130c7824 */ /* 0x000fe200078e0a04 */
[----:B------:R-:W-:Y:S02]  /*0b90*/  SHF.R.S32.HI R4, RZ, 0x1f, R3 ;  /* 0x0000001fff047819 */ /* 0x000fe40000011403 */
[----:B------:R-:W-:Y:S02]  /*0ba0*/  LEA.HI R6, R0, R19, RZ, 0x5 ;  /* 0x0000001300067211 */ /* 0x000fe400078f28ff */
[----:B------:R-:W-:Y:S02]  /*0bb0*/  LEA.HI R14, R13, R18, RZ, 0x2 ;  /* 0x000000120d0e7211 */ /* 0x000fe400078f10ff */
[----:B------:R-:W-:Y:S01]  /*0bc0*/  LEA.HI R4, R4, R3, RZ, 0x3 ;  /* 0x0000000304047211 */ /* 0x000fe200078f18ff */
[----:B------:R-:W-:Y:S01]  /*0bd0*/  IMAD.SHL.U32 R7, R6, 0x20, RZ ;  /* 0x0000002006077824 */ /* 0x000fe200078e00ff */
[--C-:B------:R-:W-:Y:S02]  /*0be0*/  SHF.R.S32.HI R8, RZ, 0x2, R14.reuse ;  /* 0x00000002ff087819 */ /* 0x100fe4000001140e */
[----:B------:R-:W-:-:S02]  /*0bf0*/  SHF.R.S32.HI R15, RZ, 0x1f, R14 ;  /* 0x0000001fff0f7819 */ /* 0x000fc4000001140e */
[----:B------:R-:W-:Y:S02]  /*0c00*/  LOP3.LUT R6, R4, 0xfffffff8, RZ, 0xc0, !PT ;  /* 0xfffffff804067812 */ /* 0x000fe400078ec0ff */
[----:B------:R-:W-:-:S03]  /*0c10*/  LEA.HI R15, R15, R8, RZ, 0x3 ;  /* 0x000000080f0f7211 */ /* 0x000fc600078f18ff */
[----:B------:R-:W-:Y:S01]  /*0c20*/  IMAD.IADD R6, R3, 0x1, -R6 ;  /* 0x0000000103067824 */ /* 0x000fe200078e0a06 */
[----:B------:R-:W-:Y:S02]  /*0c30*/  LEA.HI R16, R12, R12, RZ, 0x1 ;  /* 0x0000000c0c107211 */ /* 0x000fe400078f08ff */
[----:B------:R-:W-:Y:S02]  /*0c40*/  LOP3.LUT R15, R15, 0xfffffff8, RZ, 0xc0, !PT ;  /* 0xfffffff80f0f7812 */ /* 0x000fe400078ec0ff */
[----:B------:R-:W-:Y:S01]  /*0c50*/  SHF.R.S32.HI R21, RZ, 0x7, R2 ;  /* 0x00000007ff157819 */ /* 0x000fe20000011402 */
[----:B------:R-:W-:Y:S01]  /*0c60*/  IMAD.SHL.U32 R2, R6, 0x40, RZ ;  /* 0x0000004006027824 */ /* 0x000fe200078e00ff */
[----:B------:R-:W-:Y:S02]  /*0c70*/  LOP3.LUT R7, R7, 0xfffffc00, RZ, 0xc0, !PT ;  /* 0xfffffc0007077812 */ /* 0x000fe400078ec0ff */
[----:B------:R-:W-:Y:S01]  /*0c80*/  LOP3.LUT R17, R16, 0x1ffffffe, RZ, 0xc0, !PT ;  /* 0x1ffffffe10117812 */ /* 0x000fe200078ec0ff */
[----:B------:R-:W-:Y:S01]  /*0c90*/  IMAD.IADD R16, R8, 0x1, -R15 ;  /* 0x0000000108107824 */ /* 0x000fe200078e0a0f */
[----:B------:R-:W-:Y:S01]  /*0ca0*/  LOP3.LUT R2, R2, 0x1c0, RZ, 0xc0, !PT ;  /* 0x000001c002027812 */ /* 0x000fe200078ec0ff */
[----:B------:R-:W-:-:S02]  /*0cb0*/  IMAD R8, R3, 0x40, R7 ;  /* 0x0000004003087824 */ /* 0x000fc400078e0207 */
[----:B------:R-:W-:Y:S02]  /*0cc0*/  IMAD.SHL.U32 R5, R5, 0x8, RZ ;  /* 0x0000000805057824 */ /* 0x000fe400078e00ff */
[----:B------:R-:W-:Y:S02]  /*0cd0*/  IMAD.SHL.U32 R4, R4, 0x40, RZ ;  /* 0x0000004004047824 */ /* 0x000fe400078e00ff */
[----:B------:R-:W-:Y:S01]  /*0ce0*/  IMAD.IADD R3, R5, 0x1, R8 ;  /* 0x0000000105037824 */ /* 0x000fe200078e0208 */
[----:B------:R-:W-:Y:S01]  /*0cf0*/  LOP3.LUT R5, R2, 0x8, R5, 0xf8, !PT ;  /* 0x0000000802057812 */ /* 0x000fe200078ef805 */
[----:B------:R-:W-:Y:S01]  /*0d00*/  IMAD.IADD R17, R12, 0x1, -R17 ;  /* 0x000000010c117824 */ /* 0x000fe200078e0a11 */
[----:B------:R-:W-:Y:S01]  /*0d10*/  SHF.R.U32.HI R2, RZ, 0x3, R2 ;  /* 0x00000003ff027819 */ /* 0x000fe20000011602 */
[----:B------:R-:W-:Y:S01]  /*0d20*/  IMAD.HI R12, R21, 0x55555556, RZ ;  /* 0x55555556150c7827 */ /* 0x000fe200078e02ff */
[----:B------:R-:W-:Y:S02]  /*0d30*/  LEA.HI R13, R13, R18, RZ, 0x5 ;  /* 0x000000120d0d7211 */ /* 0x000fe400078f28ff */
[----:B------:R-:W-:-:S02]  /*0d40*/  LOP3.LUT R2, R5, R2, RZ, 0x3c, !PT ;  /* 0x0000000205027212 */ /* 0x000fc400078e3cff */
[----:B------:R-:W-:Y:S02]  /*0d50*/  LOP3.LUT R4, R4, 0x7ffffe00, RZ, 0xc0, !PT ;  /* 0x7ffffe0004047812 */ /* 0x000fe400078ec0ff */
[----:B------:R-:W-:Y:S02]  /*0d60*/  LEA.HI R0, R0, R19, RZ, 0x3 ;  /* 0x0000001300007211 */ /* 0x000fe400078f18ff */
[----:B------:R-:W-:Y:S02]  /*0d70*/  LEA.HI R12, R12, R12, RZ, 0x1 ;  /* 0x0000000c0c0c7211 */ /* 0x000fe400078f08ff */
[----:B------:R-:W-:Y:S02]  /*0d80*/  SHF.R.S32.HI R13, RZ, 0x5, R13 ;  /* 0x00000005ff0d7819 */ /* 0x000fe4000001140d */
[----:B------:R-:W-:Y:S02]  /*0d90*/  IADD3 R4, R2, R4, R7 ;  /* 0x0000000402047210 */ /* 0x000fe40007ffe007 */
[----:B------:R-:W-:Y:S01]  /*0da0*/  LOP3.LUT R2, R0, 0xfffffff8, RZ, 0xc0, !PT ;  /* 0xfffffff800027812 */ /* 0x000fe200078ec0ff */
[----:B------:R-:W-:Y:S01]  /*0db0*/  IMAD R12, R12, -0x3, R21 ;  /* 0xfffffffd0c0c7824 */ /* 0x000fe200078e0215 */
[----:B------:R-:W-:Y:S01]  /*0dc0*/  LOP3.LUT R14, R14, 0x7ffffffc, RZ, 0xc0, !PT ;  /* 0x7ffffffc0e0e7812 */ /* 0x000fe200078ec0ff */
[----:B------:R-:W-:-:S02]  /*0dd0*/  IMAD R13, R13, 0x10, R16 ;  /* 0x000000100d0d7824 */ /* 0x000fc400078e0210 */
[----:B------:R-:W-:Y:S02]  /*0de0*/  IMAD.IADD R2, R19, 0x1, -R2 ;  /* 0x0000000113027824 */ /* 0x000fe400078e0a02 */
[----:B------:R-:W-:Y:S02]  /*0df0*/  IMAD R8, R12, 0x40, R13 ;  /* 0x000000400c087824 */ /* 0x000fe400078e020d */
[----:B------:R-:W-:Y:S02]  /*0e00*/  IMAD.MOV.U32 R5, RZ, RZ, R9 ;  /* 0x000000ffff057224 */ /* 0x000fe400078e0009 */
[----:B------:R-:W-:Y:S02]  /*0e10*/  IMAD.IADD R14, R18, 0x1, -R14 ;  /* 0x00000001120e7824 */ /* 0x000fe400078e0a0e */
[----:B------:R-:W-:Y:S01]  /*0e20*/  IMAD.SHL.U32 R9, R2, 0x8, RZ ;  /* 0x0000000802097824 */ /* 0x000fe200078e00ff */
[----:B------:R-:W-:Y:S01]  /*0e30*/  STL [R1+0x60], R3 ;  /* 0x0000600301007387 */ /* 0x000fe20000100800 */
[----:B------:R-:W-:-:S03]  /*0e40*/  IMAD.SHL.U32 R15, R14, 0x2, RZ ;  /* 0x000000020e0f7824 */ /* 0x000fc600078e00ff */
[----:B------:R-:W-:Y:S01]  /*0e50*/  STL [R1+0x58], R8 ;  /* 0x0000580801007387 */ /* 0x000fe20000100800 */
[----:B------:R-:W-:-:S03]  /*0e60*/  VIADD R14, R15, 0x8 ;  /* 0x000000080f0e7836 */ /* 0x000fc60000000000 */
[----:B------:R-:W-:Y:S01]  /*0e70*/  STL [R1+0x38], RZ ;  /* 0x000038ff01007387 */ /* 0x000fe20000100800 */
[----:B------:R-:W-:-:S03]  /*0e80*/  VIADD R13, R15, 0x10 ;  /* 0x000000100f0d7836 */ /* 0x000fc60000000000 */
[----:B------:R0:W-:Y:S01]  /*0e90*/  STL [R1+0x8], R9 ;  /* 0x0000080901007387 */ /* 0x0001e20000100800 */
[----:B------:R-:W-:Y:S01]  /*0ea0*/  R2P PR, R6, 0x6 ;  /* 0x0000000606007804 */ /* 0x000fe20000000000 */
[----:B------:R-:W-:Y:S02]  /*0eb0*/  IMAD.MOV.U32 R7, RZ, RZ, R11 ;  /* 0x000000ffff077224 */ /* 0x000fe400078e000b */
[C---:B------:R-:W-:Y:S01]  /*0ec0*/  VIADD R12, R15.reuse, 0x18 ;  /* 0x000000180f0c7836 */ /* 0x040fe20000000000 */
[----:B------:R-:W-:Y:S01]  /*0ed0*/  STL [R1+0x30], R15 ;  /* 0x0000300f01007387 */ /* 0x000fe20000100800 */
[----:B------:R-:W-:Y:S01]  /*0ee0*/  IMAD.MOV.U32 R6, RZ, RZ, R10 ;  /* 0x000000ffff067224 */ /* 0x000fe200078e000a */
[----:B0-----:R-:W-:Y:S01]  /*0ef0*/  SHF.R.S32.HI R9, RZ, 0x1f, R9 ;  /* 0x0000001fff097819 */ /* 0x001fe20000011409 */
[----:B------:R-:W-:Y:S01]  /*0f00*/  VIADD R11, R15, 0x20 ;  /* 0x000000200f0b7836 */ /* 0x000fe20000000000 */
[----:B------:R-:W-:Y:S01]  /*0f10*/  LEA R16, R4, UR37, 0x1 ;  /* 0x0000002504107c11 */ /* 0x000fe2000f8e08ff */
[----:B------:R-:W-:-:S02]  /*0f20*/  IMAD.MOV.U32 R3, RZ, RZ, 0x40 ;  /* 0x00000040ff037424 */ /* 0x000fc400078e00ff */
[----:B------:R0:W-:Y:S01]  /*0f30*/  STL [R1+0x64], R9 ;  /* 0x0000640901007387 */ /* 0x0001e20000100800 */
[----:B------:R-:W-:Y:S01]  /*0f40*/  VIADD R10, R15, 0x28 ;  /* 0x000000280f0a7836 */ /* 0x000fe20000000000 */
[----:B------:R-:W-:Y:S02]  /*0f50*/  SHF.R.S32.HI R4, RZ, 0x1f, R14 ;  /* 0x0000001fff047819 */ /* 0x000fe4000001140e */
[----:B------:R-:W-:Y:S01]  /*0f60*/  STL [R1+0x24], R14 ;  /* 0x0000240e01007387 */ /* 0x000fe20000100800 */
[----:B------:R-:W-:-:S03]  /*0f70*/  SHF.R.S32.HI R0, RZ, 0x3, R0 ;  /* 0x00000003ff007819 */ /* 0x000fc60000011400 */
[----:B------:R1:W-:Y:S01]  /*0f80*/  STL [R1+0x20], R13 ;  /* 0x0000200d01007387 */ /* 0x0003e20000100800 */
[----:B0-----:R-:W-:-:S03]  /*0f90*/  VIADD R9, R15, 0x30 ;  /* 0x000000300f097836 */ /* 0x001fc60000000000 */
[----:B------:R-:W-:Y:S01]  /*0fa0*/  STL [R1+0x1c], R12 ;  /* 0x00001c0c01007387 */ /* 0x000fe20000100800 */
[----:B------:R-:W-:Y:S01]  /*0fb0*/  SEL R0, R3, 0xffffffc0, !P2 ;  /* 0xffffffc003007807 */ /* 0x000fe20005000000 */
[----:B------:R-:W-:Y:S02]  /*0fc0*/  VIADD R3, R15, 0x38 ;  /* 0x000000380f037836 */ /* 0x000fe40000000000 */
[----:B------:R0:W-:Y:S01]  /*0fd0*/  STL [R1+0x18], R11 ;  /* 0x0000180b01007387 */ /* 0x0001e20000100800 */
[----:B-1----:R-:W-:-:S03]  /*0fe0*/  SHF.R.S32.HI R13, RZ, 0x1f, R13 ;  /* 0x0000001fff0d7819 */ /* 0x002fc6000001140d */
[----:B------:R-:W-:Y:S04]  /*0ff0*/  STL [R1+0x14], R10 ;  /* 0x0000140a01007387 */ /* 0x000fe80000100800 */
[----:B------:R-:W-:Y:S04]  /*1000*/  STL [R1+0x10], R9 ;  /* 0x0000100901007387 */ /* 0x000fe80000100800 */
[----:B------:R1:W-:Y:S01]  /*1010*/  STL [R1+0x54], R4 ;  /* 0x0000540401007387 */ /* 0x0003e20000100800 */
[----:B0-----:R-:W-:-:S03]  /*1020*/  SHF.R.S32.HI R11, RZ, 0x1f, R11 ;  /* 0x0000001fff0b7819 */ /* 0x001fc6000001140b */
[----:B------:R-:W-:Y:S01]  /*1030*/  STL [R1+0xc], R3 ;  /* 0x00000c0301007387 */ /* 0x000fe20000100800 */
[----:B-1----:R-:W-:-:S03]  /*1040*/  SHF.R.S32.HI R4, RZ, 0x1f, R12 ;  /* 0x0000001fff047819 */ /* 0x002fc6000001140c */
[----:B------:R-:W-:Y:S04]  /*1050*/  STL [R1+0x50], R13 ;  /* 0x0000500d01007387 */ /* 0x000fe80000100800 */
[----:B------:R0:W-:Y:S01]  /*1060*/  STL [R1+0x4c], R4 ;  /* 0x00004c0401007387 */ /* 0x0001e20000100800 */
[----:B------:R-:W-:-:S03]  /*1070*/  SHF.R.S32.HI R9, RZ, 0x1f, R9 ;  /* 0x0000001fff097819 */ /* 0x000fc60000011409 */
[----:B------:R-:W-:Y:S01]  /*1080*/  STL [R1+0x48], R11 ;  /* 0x0000480b01007387 */ /* 0x000fe20000100800 */
[----:B0-----:R-:W-:-:S05]  /*1090*/  SHF.R.S32.HI R4, RZ, 0x1f, R10 ;  /* 0x0000001fff047819 */ /* 0x001fca000001140a */
[----:B------:R0:W-:Y:S04]  /*10a0*/  STL [R1+0x44], R4 ;  /* 0x0000440401007387 */ /* 0x0001e80000100800 */
[----:B------:R1:W-:Y:S01]  /*10b0*/  STL [R1+0x40], R9 ;  /* 0x0000400901007387 */ /* 0x0003e20000100800 */
[----:B0-----:R-:W-:Y:S01]  /*10c0*/  SHF.R.S32.HI R4, RZ, 0x1f, R3 ;  /* 0x0000001fff047819 */ /* 0x001fe20000011403 */
[----:B------:R-:W-:-:S04]  /*10d0*/  IMAD R3, R17, 0x8, R8 ;  /* 0x0000000811037824 */ /* 0x000fc800078e0208 */
[----:B------:R1:W-:Y:S04]  /*10e0*/  STL [R1+0x3c], R4 ;  /* 0x00003c0401007387 */ /* 0x0003e80000100800 */
[----:B------:R1:W-:Y:S01]  /*10f0*/  STL [R1+0x5c], R3 ;  /* 0x00005c0301007387 */ /* 0x0003e20000100800 */
[C---:B------:R-:W-:Y:S02]  /*1100*/  VIADD R18, R16.reuse, 0x1e800 ;  /* 0x0001e80010127836 */ /* 0x040fe40000000000 */
[----:B------:R-:W-:Y:S02]  /*1110*/  VIADD R23, R16, 0x1e820 ;  /* 0x0001e82010177836 */ /* 0x000fe40000000000 */
[----:B------:R-:W-:Y:S02]  /*1120*/  @P1 VIADD R23, R18, 0xffffffe0 ;  /* 0xffffffe012171836 */ /* 0x000fe40000000000 */
[----:B------:R-:W-:-:S02]  /*1130*/  IMAD.MOV.U32 R2, RZ, RZ, RZ ;  /* 0x000000ffff027224 */ /* 0x000fc400078e00ff */
[----:B------:R-:W-:Y:S02]  /*1140*/  IMAD.IADD R18, R18, 0x1, R0 ;  /* 0x0000000112127824 */ /* 0x000fe400078e0200 */
[----:B------:R-:W-:Y:S02]  /*1150*/  IMAD.IADD R17, R0, 0x1, R23 ;  /* 0x0000000100117824 */ /* 0x000fe400078e0217 */
[C---:B------:R-:W-:Y:S02]  /*1160*/  VIADD R153, R23.reuse, 0x6000 ;  /* 0x0000600017997836 */ /* 0x040fe40000000000 */
[----:B------:R-:W-:Y:S01]  /*1170*/  VIADD R152, R23, 0xc000 ;  /* 0x0000c00017987836 */ /* 0x000fe20000000000 */
[----:B------:R-:W-:Y:S01]  /*1180*/  UMOV UR36, URZ ;  /* 0x0000003f00247c82 */ /* 0x000fe20008000000 */
[----:B-12---:R-:W-:-:S07]  /*1190*/  LOP3.LUT R154, R20, 0x1, RZ, 0xfc, !PT ;  /* 0x00000001149a7812 */ /* 0x006fce00078efcff */
.L_x_202:
[----:B012-45:R-:W0:Y:S01]  /*11a0*/  LDC.64 R8, c[0x0][0xc88] ;  /* 0x00032200ff087b82 */ /* 0x037e220000000a00 */
[----:B------:R-:W-:-:S07]  /*11b0*/  ULDC.64 UR4, c[0x0][0xa28] ;  /* 0x00028a0000047ab9 */ /* 0x000fce0000000a00 */
[----:B------:R-:W1:Y:S08]  /*11c0*/  LDC.64 R12, c[0x0][0x418] ;  /* 0x00010600ff0c7b82 */ /* 0x000e700000000a00 */
[----:B------:R-:W2:Y:S01]  /*11d0*/  LDC R0, c[0x0][0x424] ;  /* 0x00010900ff007b82 */ /* 0x000ea20000000800 */
[----:B0-----:R-:W-:Y:S01]  /*11e0*/  IMAD.WIDE R8, R7, 0x4, R8 ;  /* 0x0000000407087825 */ /* 0x001fe200078e0208 */
[----:B------:R-:W-:-:S06]  /*11f0*/  ISETP.NE.U32.AND P0, PT, RZ, UR4, PT ;  /* 0x00000004ff007c0c */ /* 0x000fcc000bf05070 */
[----:B------:R-:W0:Y:S01]  /*1200*/  LDC R7, c[0x0][0x2f0] ;  /* 0x0000bc00ff077b82 */ /* 0x000e220000000800 */
[----:B---3--:R-:W3:Y:S01]  /*1210*/  LDG.E R155, desc[UR40][R8.64] ;  /* 0x00000028089b7981 */ /* 0x008ee2000c1e1900 */
[----:B------:R-:W-:Y:S01]  /*1220*/  ISETP.NE.AND.EX P0, PT, RZ, UR5, PT, P0 ;  /* 0x00000005ff007c0c */ /* 0x000fe2000bf05300 */
[----:B------:R-:W-:Y:S01]  /*1230*/  IMAD.MOV.U32 R3, RZ, RZ, RZ ;  /* 0x000000ffff037224 */ /* 0x000fe200078e00ff */
[----:B---3--:R-:W-:-:S11]  /*1240*/  SHF.R.S32.HI R4, RZ, 0x1f, R155 ;  /* 0x0000001fff047819 */ /* 0x008fd6000001149b */
[C---:B------:R-:W-:Y:S01]  /*1250*/  @P0 LEA R10, P1, R155.reuse, UR4, 0x2 ;  /* 0x000000049b0a0c11 */ /* 0x040fe2000f8210ff */
[----:B------:R3:W-:Y:S03]  /*1260*/  STL [R1+0x2c], R4 ;  /* 0x00002c0401007387 */ /* 0x0007e60000100800 */
[----:B------:R-:W-:Y:S01]  /*1270*/  @P0 LEA.HI.X R11, R155, UR5, R4, 0x2, P1 ;  /* 0x000000059b0b0c11 */ /* 0x000fe200088f1404 */
[----:B------:R-:W-:Y:S02]  /*1280*/  ULDC.64 UR4, c[0x0][0xa20] ;  /* 0x0002880000047ab9 */ /* 0x000fe40000000a00 */
[----:B------:R-:W-:Y:S02]  /*1290*/  ISETP.NE.U32.AND P1, PT, RZ, UR4, PT ;  /* 0x00000004ff007c0c */ /* 0x000fe4000bf25070 */
[----:B------:R3:W5:Y:S01]  /*12a0*/  @P0 LDG.E R3, desc[UR40][R10.64] ;  /* 0x000000280a030981 */ /* 0x000762000c1e1900 */
[----:B-1----:R-:W-:-:S02]  /*12b0*/  ISETP.NE.U32.AND P0, PT, R12, RZ, PT ;  /* 0x000000ff0c00720c */ /* 0x002fc40003f05070 */
[----:B------:R-:W-:Y:S02]  /*12c0*/  ISETP.NE.AND.EX P1, PT, RZ, UR5, PT, P1 ;  /* 0x00000005ff007c0c */ /* 0x000fe4000bf25310 */
[----:B------:R-:W-:-:S04]  /*12d0*/  ISETP.NE.AND.EX P0, PT, R13, RZ, PT, P0 ;  /* 0x000000ff0d00720c */ /* 0x000fc80003f05300 */
[----:B--2---:R-:W-:-:S05]  /*12e0*/  SEL R0, R0, 0x1, P0 ;  /* 0x0000000100007807 */ /* 0x004fca0000000000 */
[----:B0-----:R-:W-:Y:S02]  /*12f0*/  IMAD R120, R0, R7, RZ ;  /* 0x0000000700787224 */ /* 0x001fe400078e02ff */
[----:B------:R-:W-:-:S04]  /*1300*/  @P1 LEA R8, P2, R155, UR4, 0x2 ;  /* 0x000000049b081c11 */ /* 0x000fc8000f8410ff */
[----:B------:R-:W-:-:S05]  /*1310*/  @P1 LEA.HI.X R9, R155, UR5, R4, 0x2, P2 ;  /* 0x000000059b091c11 */ /* 0x000fca00090f1404 */
[----:B------:R3:W5:Y:S01]  /*1320*/  @P1 LDG.E R120, desc[UR40][R8.64] ;  /* 0x0000002808781981 */ /* 0x000762000c1e1900 */
[----:B------:R-:W-:Y:S05]  /*1330*/  @P1 BRA `(.L_x_169) ;  /* 0x0000000000241947 */ /* 0x000fea0003800000 */
[----:B------:R-:W-:Y:S02]  /*1340*/  ULDC.64 UR4, c[0x0][0xa08] ;  /* 0x0002820000047ab9 */ /* 0x000fe40000000a00 */
[----:B------:R-:W-:-:S04]  /*1350*/  ISETP.NE.U32.AND P0, PT, RZ, UR4, PT ;  /* 0x00000004ff007c0c */ /* 0x000fc8000bf05070 */
[----:B------:R-:W-:-:S13]  /*1360*/  ISETP.NE.AND.EX P0, PT, RZ, UR5, PT, P0 ;  /* 0x00000005ff007c0c */ /* 0x000fda000bf05300 */
[----:B------:R-:W-:Y:S05]  /*1370*/  @!P0 BRA `(.L_x_169) ;  /* 0x0000000000148947 */ /* 0x000fea0003800000 */
[----:B---3--:R-:W0:Y:S02]  /*1380*/  LDC.64 R8, c[0x0][0xa08] ;  /* 0x00028200ff087b82 */ /* 0x008e240000000a00 */
[----:B0-----:R-:W-:-:S05]  /*1390*/  IMAD.WIDE R8, R155, 0x4, R8 ;  /* 0x000000049b087825 */ /* 0x001fca00078e0208 */
[----:B-----5:R-:W2:Y:S04]  /*13a0*/  LDG.E R120, desc[UR40][R8.64] ;  /* 0x0000002808787981 */ /* 0x020ea8000c1e1900 */
[----:B------:R-:W2:Y:S02]  /*13b0*/  LDG.E R7, desc[UR40][R8.64+0x4] ;  /* 0x0000042808077981 */ /* 0x000ea4000c1e1900 */
[----:B--2---:R-:W-:-:S07]  /*13c0*/  IMAD.IADD R120, R7, 0x1, -R120 ;  /* 0x0000000107787824 */ /* 0x004fce00078e0a78 */
.L_x_169:
[----:B-----5:R-:W-:Y:S01]  /*13d0*/  IMAD.IADD R120, R120, 0x1, -R3 ;  /* 0x0000000178787824 */ /* 0x020fe200078e0a03 */
[----:B------:R-:W-:Y:S01]  /*13e0*/  LOP3.LUT R3, R6, 0xff000000, RZ, 0xc0, !PT ;  /* 0xff00000006037812 */ /* 0x000fe200078ec0ff */
[----:B------:R-:W-:Y:S02]  /*13f0*/  IMAD.MOV.U32 R19, RZ, RZ, RZ ;  /* 0x000000ffff137224 */ /* 0x000fe400078e00ff */
[C---:B------:R-:W-:Y:S01]  /*1400*/  VIADD R0, R120.reuse, 0xbf ;  /* 0x000000bf78007836 */ /* 0x040fe20000000000 */
[----:B------:R-:W-:Y:S02]  /*1410*/  SHF.R.U32.HI R3, RZ, 0x8, R3 ;  /* 0x00000008ff037819 */ /* 0x000fe40000011603 */
[----:B------:R-:W-:Y:S01]  /*1420*/  ISETP.GE.AND P0, PT, R120, 0x1, PT ;  /* 0x000000017800780c */ /* 0x000fe20003f06270 */
[----:B---3--:R-:W-:Y:S01]  /*1430*/  IMAD.HI R4, R0, 0x2aaaaaab, RZ ;  /* 0x2aaaaaab00047827 */ /* 0x008fe200078e02ff */
[----:B------:R-:W-:-:S04]  /*1440*/  LOP3.LUT R0, R6, 0xff0000, RZ, 0xc0, !PT ;  /* 0x00ff000006007812 */ /* 0x000fc800078ec0ff */
[----:B------:R-:W-:Y:S02]  /*1450*/  LEA.HI R0, R0, R3, RZ, 0x10 ;  /* 0x0000000300007211 */ /* 0x000fe400078f80ff */
[----:B------:R-:W-:Y:S02]  /*1460*/  SHF.R.U32.HI R7, RZ, 0x1f, R4 ;  /* 0x0000001fff077819 */ /* 0x000fe40000011604 */
[----:B------:R-:W-:Y:S02]  /*1470*/  LOP3.LUT R14, R0, 0xff, RZ, 0xc0, !PT ;  /* 0x000000ff000e7812 */ /* 0x000fe400078ec0ff */
[----:B------:R-:W-:Y:S02]  /*1480*/  LEA.HI.SX32 R11, R4, R7, 0x1b ;  /* 0x00000007040b7211 */ /* 0x000fe400078fdaff */
[----:B------:R-:W-:Y:S01]  /*1490*/  SHF.R.U32.HI R157, RZ, 0x10, R0 ;  /* 0x00000010ff9d7819 */ /* 0x000fe20000011600 */
[----:B------:R0:W-:Y:S01]  /*14a0*/  STL [R1+0x28], R14 ;  /* 0x0000280e01007387 */ /* 0x0001e20000100800 */
[----:B------:R-:W-:Y:S05]  /*14b0*/  @!P0 BRA `(.L_x_170) ;  /* 0x0000000000748947 */ /* 0x000fea0003800000 */
[----:B------:R-:W1:Y:S01]  /*14c0*/  LDC R0, c[0x0][0x9f0] ;  /* 0x00027c00ff007b82 */ /* 0x000e620000000800 */
[----:B------:R-:W-:-:S04]  /*14d0*/  ISETP.NE.AND P0, PT, R157, RZ, PT ;  /* 0x000000ff9d00720c */ /* 0x000fc80003f05270 */
[----:B-1----:R-:W-:-:S04]  /*14e0*/  SEL R12, R157, R0, P0 ;  /* 0x000000009d0c7207 */ /* 0x002fc80000000000 */
[-C--:B------:R-:W-:Y:S02]  /*14f0*/  IABS R4, R12.reuse ;  /* 0x0000000c00047213 */ /* 0x080fe40000000000 */
[----:B------:R-:W-:Y:S02]  /*1500*/  IADD3 R0, R11, -0x1, R12 ;  /* 0xffffffff0b007810 */ /* 0x000fe40007ffe00c */
[----:B------:R-:W1:Y:S01]  /*1510*/  I2F.RP R3, R4 ;  /* 0x0000000400037306 */ /* 0x000e620000209400 */
[----:B------:R-:W-:Y:S02]  /*1520*/  IABS R13, R12 ;  /* 0x0000000c000d7213 */ /* 0x000fe40000000000 */
[----:B------:R-:W-:Y:S02]  /*1530*/  IABS R10, R0 ;  /* 0x00000000000a7213 */ /* 0x000fe40000000000 */
[----:B------:R-:W-:-:S04]  /*1540*/  LOP3.LUT R0, R0, R12, RZ, 0x3c, !PT ;  /* 0x0000000c00007212 */ /* 0x000fc800078e3cff */
[----:B------:R-:W-:Y:S01]  /*1550*/  ISETP.GE.AND P2, PT, R0, RZ, PT ;  /* 0x000000ff0000720c */ /* 0x000fe20003f46270 */
[----:B-1----:R-:W1:Y:S02]  /*1560*/  MUFU.RCP R3, R3 ;  /* 0x0000000300037308 */ /* 0x002e640000001000 */
[----:B-1----:R-:W-:Y:S02]  /*1570*/  VIADD R8, R3, 0xffffffe ;  /* 0x0ffffffe03087836 */ /* 0x002fe40000000000 */
[----:B------:R-:W-:-:S04]  /*1580*/  IMAD.MOV R3, RZ, RZ, -R13 ;  /* 0x000000ffff037224 */ /* 0x000fc800078e0a0d */
[----:B------:R1:W2:Y:S02]  /*1590*/  F2I.FTZ.U32.TRUNC.NTZ R9, R8 ;  /* 0x0000000800097305 */ /* 0x0002a4000021f000 */
[----:B-1----:R-:W-:Y:S02]  /*15a0*/  IMAD.MOV.U32 R8, RZ, RZ, RZ ;  /* 0x000000ffff087224 */ /* 0x002fe400078e00ff */
[----:B--2---:R-:W-:-:S04]  /*15b0*/  IMAD.MOV R7, RZ, RZ, -R9 ;  /* 0x000000ffff077224 */ /* 0x004fc800078e0a09 */
[----:B------:R-:W-:-:S04]  /*15c0*/  IMAD R7, R7, R4, RZ ;  /* 0x0000000407077224 */ /* 0x000fc800078e02ff */
[----:B------:R-:W-:-:S06]  /*15d0*/  IMAD.HI.U32 R9, R9, R7, R8 ;  /* 0x0000000709097227 */ /* 0x000fcc00078e0008 */
[----:B------:R-:W-:-:S04]  /*15e0*/  IMAD.HI.U32 R9, R9, R10, RZ ;  /* 0x0000000a09097227 */ /* 0x000fc800078e00ff */
[----:B------:R-:W-:-:S05]  /*15f0*/  IMAD R3, R9, R3, R10 ;  /* 0x0000000309037224 */ /* 0x000fca00078e020a */
[----:B------:R-:W-:-:S13]  /*1600*/  ISETP.GT.U32.AND P1, PT, R4, R3, PT ;  /* 0x000000030400720c */ /* 0x000fda0003f24070 */
[----:B------:R-:W-:Y:S02]  /*1610*/  @!P1 IMAD.IADD R3, R3, 0x1, -R4 ;  /* 0x0000000103039824 */ /* 0x000fe400078e0a04 */
[----:B------:R-:W-:Y:S01]  /*1620*/  @!P1 VIADD R9, R9, 0x1 ;  /* 0x0000000109099836 */ /* 0x000fe20000000000 */
[----:B------:R-:W-:Y:S02]  /*1630*/  ISETP.NE.AND P1, PT, R12, RZ, PT ;  /* 0x000000ff0c00720c */ /* 0x000fe40003f25270 */
[----:B------:R-:W-:-:S13]  /*1640*/  ISETP.GE.U32.AND P0, PT, R3, R4, PT ;  /* 0x000000040300720c */ /* 0x000fda0003f06070 */
[----:B------:R-:W-:-:S04]  /*1650*/  @P0 VIADD R9, R9, 0x1 ;  /* 0x0000000109090836 */ /* 0x000fc80000000000 */
[----:B------:R-:W-:Y:S01]  /*1660*/  @!P2 IMAD.MOV R9, RZ, RZ, -R9 ;  /* 0x000000ffff09a224 */ /* 0x000fe200078e0a09 */
[----:B------:R-:W-:-:S05]  /*1670*/  @!P1 LOP3.LUT R9, RZ, R12, RZ, 0x33, !PT ;  /* 0x0000000cff099212 */ /* 0x000fca00078e33ff */
[----:B------:R-:W-:-:S07]  /*1680*/  IMAD.MOV.U32 R19, RZ, RZ, R9 ;  /* 0x000000ffff137224 */ /* 0x000fce00078e0009 */
.L_x_170:
[-C--:B------:R-:W-:Y:S01]  /*1690*/  IMAD R22, R14, R19.reuse, RZ ;  /* 0x000000130e167224 */ /* 0x080fe200078e02ff */
[----:B------:R1:W-:Y:S01]  /*16a0*/  STL [R1+0x4], R5 ;  /* 0x0000040501007387 */ /* 0x0003e20000100800 */
[----:B------:R-:W-:Y:S02]  /*16b0*/  LOP3.LUT R156, R6, 0xffff, RZ, 0xc0, !PT ;  /* 0x0000ffff069c7812 */ /* 0x000fe400078ec0ff */
[----:B------:R-:W-:Y:S02]  /*16c0*/  CS2R R58, SRZ ;  /* 0x00000000003a7805 */ /* 0x000fe4000001ff00 */
[----:B------:R-:W-:Y:S02]  /*16d0*/  PLOP3.LUT P0, PT, PT, PT, PT, 0x80, 0x0 ;  /* 0x000000000000781c */ /* 0x000fe40003f0f070 */
[----:B------:R-:W-:Y:S02]  /*16e0*/  CS2R R150, SRZ ;  /* 0x0000000000967805 */ /* 0x000fe4000001ff00 */
[----:B------:R-:W-:-:S02]  /*16f0*/  VIADDMNMX R19, R22, R19, R11, PT ;  /* 0x0000001316137246 */ /* 0x000fc4000380010b */
[----:B------:R-:W-:Y:S02]  /*1700*/  CS2R R40, SRZ ;  /* 0x0000000000287805 */ /* 0x000fe4000001ff00 */
[----:B------:R-:W-:Y:S02]  /*1710*/  CS2R R54, SRZ ;  /* 0x0000000000367805 */ /* 0x000fe4000001ff00 */
[----:B------:R-:W-:Y:S02]  /*1720*/  CS2R R38, SRZ ;  /* 0x0000000000267805 */ /* 0x000fe4000001ff00 */
[----:B------:R-:W-:Y:S02]  /*1730*/  ISETP.GT.AND P1, PT, R19, R22, PT ;  /* 0x000000161300720c */ /* 0x000fe40003f24270 */
        /* <DEDUP_REMOVED lines=11> */
[----:B------:R-:W-:Y:S01]  /*17f0*/  CS2R R20, SRZ ;  /* 0x0000000000147805 */ /* 0x000fe2000001ff00 */
[----:B-1----:R-:W-:Y:S06]  /*1800*/  @!P1 BRA `(.L_x_171) ;  /* 0x0000006400149947 */ /* 0x002fec0003800000 */
[----:B------:R-:W1:Y:S02]  /*1810*/  S2R R0, SR_TID.X ;  /* 0x0000000000007919 */ /* 0x000e640000002100 */
[----:B-1----:R-:W-:-:S05]  /*1820*/  VIADD R3, R0, 0xffffff80 ;  /* 0xffffff8000037836 */ /* 0x002fca0000000000 */
[----:B------:R-:W-:-:S04]  /*1830*/  SHF.R.S32.HI R0, RZ, 0x1f, R3 ;  /* 0x0000001fff007819 */ /* 0x000fc80000011403 */
[----:B------:R-:W-:-:S04]  /*1840*/  LEA.HI R0, R0, R3, RZ, 0x7 ;  /* 0x0000000300007211 */ /* 0x000fc800078f38ff */
[----:B------:R-:W-:-:S06]  /*1850*/  SHF.R.S32.HI R0, RZ, 0x7, R0 ;  /* 0x00000007ff007819 */ /* 0x000fcc0000011400 */
[----:B------:R-:W1:Y:S02]  /*1860*/  SHFL.IDX PT, R0, R0, RZ, 0x1f ;  /* 0x00001fff00007589 */ /* 0x000e6400000e0000 */
[----:B-1----:R-:W-:-:S13]  /*1870*/  R2UR UR39, R0 ;  /* 0x00000000002772ca */ /* 0x002fda00000e0000 */
[----:B------:R-:W-:-:S04]  /*1880*/  UIMAD.WIDE UR4, UR39, 0x55555556, URZ ;  /* 0x55555556270478a5 */ /* 0x000fc8000f8e023f */
[----:B------:R-:W-:Y:S02]  /*1890*/  ULEA.HI UR38, UR5, UR5, URZ, 0x1 ;  /* 0x0000000505267291 */ /* 0x000fe4000f8f083f */
[----:B------:R-:W-:Y:S02]  /*18a0*/  UIADD3 UR5, UR37, 0x1e800, URZ ;  /* 0x0001e80025057890 */ /* 0x000fe4000fffe03f */
[----:B------:R-:W-:Y:S02]  /*18b0*/  UIMAD UR38, UR38, -0x3, UR39 ;  /* 0xfffffffd262678a4 */ /* 0x000fe4000f8e0227 */
[----:B------:R-:W-:Y:S02]  /*18c0*/  ULOP3.LUT UP0, URZ, UR5, 0x3ff, URZ, 0xc0, !UPT ;  /* 0x000003ff053f7892 */ /* 0x000fe4000f80c03f */
[----:B------:R-:W-:-:S04]  /*18d0*/  ULEA UR4, UR38, UR37, 0xd ;  /* 0x0000002526047291 */ /* 0x000fc8000f8e683f */
[----:B------:R-:W-:Y:S01]  /*18e0*/  PLOP3.LUT P0, PT, PT, PT, UP0, 0x80, 0x0 ;  /* 0x000000000000781c */ /* 0x000fe20003f0f008 */
[----:B------:R-:W-:-:S04]  /*18f0*/  UIADD3 UR4, UR4, 0xc400, URZ ;  /* 0x0000c40004047890 */ /* 0x000fc8000fffe03f */
[----:B------:R-:W-:-:S04]  /*1900*/  USHF.R.U32.HI UR4, URZ, 0x4, UR4 ;  /* 0x000000043f047899 */ /* 0x000fc80008011604 */
[----:B------:R-:W-:-:S04]  /*1910*/  ULOP3.LUT UR42, UR4, 0x3fff, URZ, 0xc0, !UPT ;  /* 0x00003fff042a7892 */ /* 0x000fc8000f8ec03f */
[----:B------:R-:W-:Y:S08]  /*1920*/  @!P0 BRA `(.L_x_172) ;  /* 0x0000000000408947 */ /* 0x000ff00003800000 */
[----:B------:R-:W-:Y:S01]  /*1930*/  MOV R0, 0x0 ;  /* 0x0000000000007802 */ /* 0x000fe20000000f00 */
[----:B------:R-:W-:Y:S01]  /*1940*/  ULDC.64 UR4, c[0x4][0xa8] ;  /* 0x01002a0000047ab9 */ /* 0x000fe20000000a00 */
[----:B------:R-:W-:Y:S01]  /*1950*/  ULDC.64 UR6, c[0x4][0x48] ;  /* 0x0100120000067ab9 */ /* 0x000fe20000000a00 */
[----:B------:R-:W-:Y:S01]  /*1960*/  IMAD.U32 R4, RZ, RZ, UR4 ;  /* 0x00000004ff047e24 */ /* 0x000fe2000f8e00ff */
[----:B0-----:R0:W1:Y:S01]  /*1970*/  LDC.64 R14, c[0x4][R0] ;  /* 0x01000000000e7b82 */ /* 0x0010620000000a00 */
        /* <DEDUP_REMOVED lines=11> */
.L_x_172:
[----:B------:R-:W2:Y:S01]  /*1a30*/  LDL R20, [R1+0x38] ;  /* 0x0000380001147983 */ /* 0x000ea20000100800 */
[----:B------:R-:W-:Y:S02]  /*1a40*/  ISETP.NE.AND P0, PT, R154, 0x3, PT ;  /* 0x000000039a00780c */ /* 0x000fe40003f05270 */
[----:B--2---:R-:W-:-:S04]  /*1a50*/  LEA.HI R0, R20, R20, RZ, 0x1 ;  /* 0x0000001414007211 */ /* 0x004fc800078f08ff */
[----:B------:R-:W-:-:S05]  /*1a60*/  LOP3.LUT R0, R0, 0xfffffffe, RZ, 0xc0, !PT ;  /* 0xfffffffe00007812 */ /* 0x000fca00078ec0ff */
[----:B------:R-:W-:-:S05]  /*1a70*/  IMAD.IADD R0, R20, 0x1, -R0 ;  /* 0x0000000114007824 */ /* 0x000fca00078e0a00 */
[----:B------:R-:W-:-:S04]  /*1a80*/  SHF.L.U32 R0, R0, 0x1f, RZ ;  /* 0x0000001f00007819 */ /* 0x000fc800000006ff */
[----:B------:R-:W1:Y:S02]  /*1a90*/  SYNCS.PHASECHK.TRANS64.TRYWAIT P1, [UR37+0x30800], R0 ;  /* 0x03080000ff0075a7 */ /* 0x000e640008020165 */
[----:B-1----:R-:W-:Y:S05]  /*1aa0*/  @!P1 BRA `(.L_x_173) ;  /* 0x000000dc00e09947 */ /* 0x002fea0003800000 */
.L_x_313:
[----:B------:R-:W-:Y:S05]  /*1ab0*/  @!P0 BRA `(.L_x_174) ;  /* 0x0000000000048947 */ /* 0x000fea0003800000 */
[----:B------:R-:W-:Y:S01]  /*1ac0*/  BPT.TRAP 0x1 ;  /* 0x000000040000795c */ /* 0x000fe20000300000 */
.L_x_174:
[----:B------:R-:W-:Y:S01]  /*1ad0*/  IMAD.U32 R4, RZ, RZ, UR36 ;  /* 0x00000024ff047e24 */ /* 0x000fe2000f8e00ff */
[----:B-1----:R-:W-:-:S04]  /*1ae0*/  SHF.L.U32 R3, R2, 0x1f, RZ ;  /* 0x0000001f02037819 */ /* 0x002fc800000006ff */
[----:B------:R-:W-:-:S04]  /*1af0*/  LEA R4, R4, UR37, 0x3 ;  /* 0x0000002504047c11 */ /* 0x000fc8000f8e18ff */
[----:B------:R1:W2:Y:S01]  /*1b00*/  SYNCS.PHASECHK.TRANS64.TRYWAIT P2, [R4+URZ+0x30830], R3 ;  /* 0x03083003040075a7 */ /* 0x0002a2000804017f */
[----:B------:R-:W-:Y:S05]  /*1b10*/  @!P0 BRA `(.L_x_175) ;  /* 0x0000000000048947 */ /* 0x000fea0003800000 */
[----:B------:R-:W-:Y:S01]  /*1b20*/  BPT.TRAP 0x1 ;  /* 0x000000040000795c */ /* 0x000fe20000300000 */
.L_x_175:
[----:B------:R-:W3:Y:S01]  /*1b30*/  S2R R0, SR_TID.X ;  /* 0x0000000000007919 */ /* 0x000ee20000002100 */
[----:B------:R-:W-:Y:S01]  /*1b40*/  IMAD.MOV.U32 R151, RZ, RZ, RZ ;  /* 0x000000ffff977224 */ /* 0x000fe200078e00ff */
[----:B---3--:R-:W-:Y:S01]  /*1b50*/  LOP3.LUT P1, RZ, R0, 0x7f, RZ, 0xc0, !PT ;  /* 0x0000007f00ff7812 */ /* 0x008fe2000782c0ff */
[----:B--2---:R-:W-:-:S12]  /*1b60*/  @P2 BRA `(.L_x_176) ;  /* 0x0000000000082947 */ /* 0x004fd80003800000 */
[----:B------:R-:W2:Y:S02]  /*1b70*/  SYNCS.PHASECHK.TRANS64.TRYWAIT P2, [R4+URZ+0x30830], R3 ;  /* 0x03083003040075a7 */ /* 0x000ea4000804017f */
[----:B--2---:R-:W-:Y:S05]  /*1b80*/  @!P2 BRA `(.L_x_177) ;  /* 0x000000dc00c0a947 */ /* 0x004fea0003800000 */
.L_x_176:
[----:B------:R-:W-:Y:S05]  /*1b90*/  WARPSYNC.ALL ;  /* 0x0000000000007948 */ /* 0x000fea0003800000 */
[----:B------:R-:W-:Y:S01]  /*1ba0*/  UIADD3 UR4, UR37, 0x12400, URZ ;  /* 0x0001240025047890 */ /* 0x000fe2000fffe03f */
[----:B------:R-:W3:Y:S01]  /*1bb0*/  LDL R0, [R1+0x30] ;  /* 0x0000300001007983 */ /* 0x000ee20000100800 */
[----:B------:R-:W-:Y:S01]  /*1bc0*/  WARPGROUP.ARRIVE ;  /* 0x00000000000079c5 */ /* 0x000fe20000000000 */
[----:B------:R-:W-:Y:S01]  /*1bd0*/  UMOV UR5, 0x40000040 ;  /* 0x4000004000057882 */ /* 0x000fe20000000000 */
[----:B------:R-:W-:Y:S01]  /*1be0*/  USHF.R.U32.HI UR4, URZ, 0x4, UR4 ;  /* 0x000000043f047899 */ /* 0x000fe20008011604 */
[----:B------:R-:W-:Y:S01]  /*1bf0*/  P2R R7, PR, RZ, 0x2 ;  /* 0x00000002ff077803 */ /* 0x000fe20000000000 */
[----:B------:R-:W-:Y:S01]  /*1c00*/  UMOV UR7, 0x40000040 ;  /* 0x4000004000077882 */ /* 0x000fe20000000000 */
[----:B------:R-:W-:Y:S01]  /*1c10*/  UMOV UR9, 0x40000040 ;  /* 0x4000004000097882 */ /* 0x000fe20000000000 */
[----:B------:R-:W-:Y:S01]  /*1c20*/  ULOP3.LUT UR4, UR4, 0x3fff, URZ, 0xc0, !UPT ;  /* 0x00003fff04047892 */ /* 0x000fe2000f8ec03f */
[----:B------:R-:W-:Y:S01]  /*1c30*/  P2R R6, PR, RZ, 0x1 ;  /* 0x00000001ff067803 */ /* 0x000fe20000000000 */
[----:B------:R-:W-:Y:S01]  /*1c40*/  UMOV UR11, 0x40000040 ;  /* 0x40000040000b7882 */ /* 0x000fe20000000000 */
[----:B------:R-:W-:Y:S01]  /*1c50*/  UMOV UR13, 0x40000040 ;  /* 0x40000040000d7882 */ /* 0x000fe20000000000 */
[----:B------:R-:W-:Y:S01]  /*1c60*/  ULOP3.LUT UR20, UR4, 0x10000, URZ, 0xfc, !UPT ;  /* 0x0001000004147892 */ /* 0x000fe2000f8efc3f */
[--C-:B------:R-:W-:Y:S01]  /*1c70*/  IMAD.MOV.U32 R150, RZ, RZ, R151.reuse ;  /* 0x000000ffff967224 */ /* 0x100fe200078e0097 */
[----:B------:R-:W-:Y:S01]  /*1c80*/  ULOP3.LUT UR4, UR42, 0x10000, URZ, 0xfc, !UPT ;  /* 0x000100002a047892 */ /* 0x000fe2000f8efc3f */
[--C-:B------:R-:W-:Y:S01]  /*1c90*/  IMAD.MOV.U32 R149, RZ, RZ, R151.reuse ;  /* 0x000000ffff957224 */ /* 0x100fe200078e0097 */
[----:B------:R-:W-:Y:S01]  /*1ca0*/  UIMAD UR6, UR36, 0x600, UR20 ;  /* 0x00000600240678a4 */ /* 0x000fe2000f8e0214 */
[--C-:B------:R-:W-:Y:S01]  /*1cb0*/  IMAD.MOV.U32 R148, RZ, RZ, R151.reuse ;  /* 0x000000ffff947224 */ /* 0x100fe200078e0097 */
[----:B------:R-:W-:Y:S01]  /*1cc0*/  UIADD3 UR8, UR4, 0x2, URZ ;  /* 0x0000000204087890 */ /* 0x000fe2000fffe03f */
[--C-:B------:R-:W-:Y:S01]  /*1cd0*/  IMAD.MOV.U32 R147, RZ, RZ, R151.reuse ;  /* 0x000000ffff937224 */ /* 0x100fe200078e0097 */
[----:B------:R-:W-:Y:S01]  /*1ce0*/  UIADD3 UR10, UR6, 0x2, URZ ;  /* 0x00000002060a7890 */ /* 0x000fe2000fffe03f */
[--C-:B------:R-:W-:Y:S01]  /*1cf0*/  IMAD.MOV.U32 R146, RZ, RZ, R151.reuse ;  /* 0x000000ffff927224 */ /* 0x100fe200078e0097 */
[----:B------:R-:W-:Y:S01]  /*1d00*/  UIADD3 UR12, UR4, 0x4, URZ ;  /* 0x00000004040c7890 */ /* 0x000fe2000fffe03f */
[----:B------:R-:W-:Y:S01]  /*1d10*/  IMAD.MOV.U32 R145, RZ, RZ, R151 ;  /* 0x000000ffff917224 */ /* 0x000fe200078e0097 */
[----:B------:R-:W-:-:S02]  /*1d20*/  UIADD3 UR14, UR6, 0x4, URZ ;  /* 0x00000004060e7890 */ /* 0x000fc4000fffe03f */
[----:B------:R-:W-:Y:S01]  /*1d30*/  HGMMA.64x192x16.F32.BF16 R24, gdesc[UR4], RZ, !UPT, gsb0 ;  /* 0x02e00000041879f0 */ /* 0x000fe2000c0018ff */
[----:B------:R-:W-:Y:S01]  /*1d40*/  UMOV UR15, 0x40000040 ;  /* 0x40000040000f7882 */ /* 0x000fe20000000000 */
[----:B------:R-:W-:Y:S01]  /*1d50*/  UIADD3 UR16, UR4, 0x6, URZ ;  /* 0x0000000604107890 */ /* 0x000fe2000fffe03f */
[--C-:B------:R-:W-:Y:S01]  /*1d60*/  IMAD.MOV.U32 R144, RZ, RZ, R151.reuse ;  /* 0x000000ffff907224 */ /* 0x100fe200078e0097 */
[----:B------:R-:W-:Y:S01]  /*1d70*/  UIADD3 UR18, UR6, 0x6, URZ ;  /* 0x0000000606127890 */ /* 0x000fe2000fffe03f */
[--C-:B------:R-:W-:Y:S01]  /*1d80*/  IMAD.MOV.U32 R143, RZ, RZ, R151.reuse ;  /* 0x000000ffff8f7224 */ /* 0x100fe200078e0097 */
[----:B------:R-:W-:Y:S01]  /*1d90*/  UMOV UR17, 0x40000040 ;  /* 0x4000004000117882 */ /* 0x000fe20000000000 */
[----:B------:R-:W-:Y:S01]  /*1da0*/  UMOV UR19, 0x40000040 ;  /* 0x4000004000137882 */ /* 0x000fe20000000000 */
[----:B------:R-:W-:Y:S01]  /*1db0*/  ULDC UR6, c[0x0][0x988] ;  /* 0x0002620000067ab9 */ /* 0x000fe20000000800 */
[--C-:B------:R-:W-:Y:S02]  /*1dc0*/  IMAD.MOV.U32 R142, RZ, RZ, R151.reuse ;  /* 0x000000ffff8e7224 */ /* 0x100fe400078e0097 */
[----:B------:R-:W-:-:S02]  /*1dd0*/  IMAD.MOV.U32 R141, RZ, RZ, R151 ;  /* 0x000000ffff8d7224 */ /* 0x000fc400078e0097 */
[--C-:B------:R-:W-:Y:S02]  /*1de0*/  IMAD.MOV.U32 R140, RZ, RZ, R151.reuse ;  /* 0x000000ffff8c7224 */ /* 0x100fe400078e0097 */
[--C-:B------:R-:W-:Y:S02]  /*1df0*/  IMAD.MOV.U32 R139, RZ, RZ, R151.reuse ;  /* 0x000000ffff8b7224 */ /* 0x100fe400078e0097 */
[--C-:B------:R-:W-:Y:S02]  /*1e00*/  IMAD.MOV.U32 R138, RZ, RZ, R151.reuse ;  /* 0x000000ffff8a7224 */ /* 0x100fe400078e0097 */
[--C-:B------:R-:W-:Y:S02]  /*1e10*/  IMAD.MOV.U32 R137, RZ, RZ, R151.reuse ;  /* 0x000000ffff897224 */ /* 0x100fe400078e0097 */
        /* <DEDUP_REMOVED lines=15> */
[----:B------:R-:W-:Y:S01]  /*1f10*/  IMAD.MOV.U32 R121, RZ, RZ, R151 ;  /* 0x000000ffff797224 */ /* 0x000fe200078e0097 */
[----:B------:R-:W-:Y:S02]  /*1f20*/  WARPGROUP.DEPBAR.LE gsb0, 0x0 ;  /* 0x00008000000079c5 */ /* 0x000fe40000010000 */
[----:B------:R-:W-:-:S06]  /*1f30*/  WARPGROUP.ARRIVE ;  /* 0x00000000000079c5 */ /* 0x000fcc0000000000 */
[----:B------:R-:W-:Y:S01]  /*1f40*/  HGMMA.64x192x16.F32.BF16 R24, gdesc[UR8], R24, gsb0 ;  /* 0x02e00000081879f0 */ /* 0x000fe20008001818 */
[----:B---3--:R-:W-:-:S05]  /*1f50*/  IADD3 R120, R120, 0xc0, -R0 ;  /* 0x000000c078787810 */ /* 0x008fca0007ffe800 */
[----:B------:R-:W-:Y:S02]  /*1f60*/  IMAD R5, R19, -0xc0, R120 ;  /* 0xffffff4013057824 */ /* 0x000fe400078e0278 */
[----:B------:R-:W-:-:S03]  /*1f70*/  IMAD.MOV.U32 R120, RZ, RZ, R151 ;  /* 0x000000ffff787224 */ /* 0x000fc600078e0097 */
[C---:B------:R-:W-:Y:S02]  /*1f80*/  ISETP.GT.AND P5, PT, R5.reuse, RZ, PT ;  /* 0x000000ff0500720c */ /* 0x040fe40003fa4270 */
[C---:B------:R-:W-:Y:S02]  /*1f90*/  ISETP.GT.AND P4, PT, R5.reuse, 0x1, PT ;  /* 0x000000010500780c */ /* 0x040fe40003f84270 */
[C---:B------:R-:W-:Y:S02]  /*1fa0*/  ISETP.GT.AND P3, PT, R5.reuse, 0x8, PT ;  /* 0x000000080500780c */ /* 0x040fe40003f64270 */
[C---:B------:R-:W-:Y:S02]  /*1fb0*/  ISETP.GT.AND P2, PT, R5.reuse, 0x9, PT ;  /* 0x000000090500780c */ /* 0x040fe40003f44270 */
[C---:B------:R-:W-:Y:S02]  /*1fc0*/  ISETP.GT.AND P6, PT, R5.reuse, 0x10, PT ;  /* 0x000000100500780c */ /* 0x040fe40003fc4270 */
[----:B------:R-:W-:-:S02]  /*1fd0*/  ISETP.GT.AND P1, PT, R5, 0x99, PT ;  /* 0x000000990500780c */ /* 0x000fc40003f24270 */
        /* <DEDUP_REMOVED lines=11> */
[----:B-12---:R-:W-:-:S02]  /*2090*/  FMNMX.FTZ R3, R24, R25, !PT ;  /* 0x0000001918037209 */ /* 0x006fc40007810000 */
        /* <DEDUP_REMOVED lines=168> */
[----:B------:R-:W-:Y:S02]  /*2b20*/  FMNMX.FTZ R0, R116, R3, !PT ;  /* 0x0000000374007209 */ /* 0x000fe40007810000 */
[----:B------:R-:W-:Y:S02]  /*2b30*/  FSEL R117, R117, -INF , P6 ;  /* 0xff80000075757808 */ /* 0x000fe40003000000 */
[----:B------:R-:W-:Y:S02]  /*2b40*/  P2R R11, PR, RZ, 0x4 ;  /* 0x00000004ff0b7803 */ /* 0x000fe40000000000 */
[----:B------:R-:W-:Y:S02]  /*2b50*/  FMNMX.FTZ R12, R117, R0, !PT ;  /* 0x00000000750c7209 */ /* 0x000fe40007810000 */
[----:B------:R-:W-:Y:S02]  /*2b60*/  P2R R9, PR, RZ, 0x2 ;  /* 0x00000002ff097803 */ /* 0x000fe40000000000 */
[----:B------:R-:W-:Y:S01]  /*2b70*/  ISETP.GT.AND P1, PT, R5, 0xa0, PT ;  /* 0x000000a00500780c */ /* 0x000fe20003f24270 */
[----:B------:R-:W1:Y:S01]  /*2b80*/  SHFL.BFLY PT, R3, R12, 0x2, 0x1f ;  /* 0x0c401f000c037f89 */ /* 0x000e6200000e0000 */
[----:B------:R-:W-:-:S02]  /*2b90*/  P2R R10, PR, RZ, 0x1 ;  /* 0x00000001ff0a7803 */ /* 0x000fc40000000000 */
[----:B------:R-:W-:Y:S02]  /*2ba0*/  FSEL R106, R106, -INF , P1 ;  /* 0xff8000006a6a7808 */ /* 0x000fe40000800000 */
[----:B------:R-:W-:Y:S02]  /*2bb0*/  ISETP.NE.AND P1, PT, R9, RZ, PT ;  /* 0x000000ff0900720c */ /* 0x000fe40003f25270 */
[----:B------:R-:W-:Y:S02]  /*2bc0*/  ISETP.GT.AND P0, PT, R5, 0x99, PT ;  /* 0x000000990500780c */ /* 0x000fe40003f04270 */
[----:B------:R-:W-:Y:S02]  /*2bd0*/  FSEL R107, R107, -INF , P1 ;  /* 0xff8000006b6b7808 */ /* 0x000fe40000800000 */
[----:B------:R-:W-:Y:S02]  /*2be0*/  ISETP.NE.AND P1, PT, R7, RZ, PT ;  /* 0x000000ff0700720c */ /* 0x000fe40003f25270 */
[----:B------:R-:W-:-:S02]  /*2bf0*/  FSEL R103, R103, -INF , P0 ;  /* 0xff80000067677808 */ /* 0x000fc40000000000 */
[----:B------:R-:W-:Y:S02]  /*2c00*/  ISETP.NE.AND P0, PT, R10, RZ, PT ;  /* 0x000000ff0a00720c */ /* 0x000fe40003f05270 */
[----:B------:R-:W-:Y:S02]  /*2c10*/  FSEL R114, R114, -INF , P3 ;  /* 0xff80000072727808 */ /* 0x000fe40001800000 */
[----:B------:R-:W-:Y:S02]  /*2c20*/  FSEL R110, R110, -INF , P0 ;  /* 0xff8000006e6e7808 */ /* 0x000fe40000000000 */
[----:B------:R-:W-:Y:S02]  /*2c30*/  ISETP.NE.AND P0, PT, R6, RZ, PT ;  /* 0x000000ff0600720c */ /* 0x000fe40003f05270 */
[----:B------:R-:W-:Y:S01]  /*2c40*/  FSEL R115, R115, -INF , P4 ;  /* 0xff80000073737808 */ /* 0x000fe20002000000 */
[----:B------:R-:W-:Y:S01]  /*2c50*/  @!P1 VIADD R4, R4, 0x30840 ;  /* 0x0003084004049836 */ /* 0x000fe20000000000 */
[----:B-1----:R-:W-:Y:S01]  /*2c60*/  FMNMX.FTZ R13, R12, R3, !PT ;  /* 0x000000030c0d7209 */ /* 0x002fe20007810000 */
[----:B------:R-:W-:Y:S01]  /*2c70*/  IMAD.U32 R3, RZ, RZ, UR6 ;  /* 0x00000006ff037e24 */ /* 0x000fe2000f8e00ff */
[----:B------:R-:W-:-:S02]  /*2c80*/  FSEL R118, R118, -INF , P5 ;  /* 0xff80000076767808 */ /* 0x000fc40002800000 */
[----:B------:R-:W-:Y:S01]  /*2c90*/  FSEL R119, R119, -INF , P6 ;  /* 0xff80000077777808 */ /* 0x000fe20003000000 */
[----:B------:R-:W1:Y:S01]  /*2ca0*/  SHFL.BFLY PT, R0, R13, 0x1, 0x1f ;  /* 0x0c201f000d007f89 */ /* 0x000e6200000e0000 */
[----:B------:R-:W-:-:S04]  /*2cb0*/  @!P1 PRMT R4, RZ, 0x654, R4 ;  /* 0x00000654ff049816 */ /* 0x000fc80000000004 */
[----:B------:R2:W-:Y:S01]  /*2cc0*/  @!P1 SYNCS.ARRIVE.TRANS64.RED.A1T0 RZ, [R4+URZ], RZ ;  /* 0x000000ff04ff99a7 */ /* 0x0005e2000810043f */
[----:B-1----:R-:W-:-:S04]  /*2cd0*/  FMNMX.FTZ R0, R13, R0, !PT ;  /* 0x000000000d007209 */ /* 0x002fc80007810000 */
[C---:B------:R-:W-:Y:S01]  /*2ce0*/  FSETP.NEU.FTZ.AND P2, PT, R0.reuse, -INF , PT ;  /* 0xff8000000000780b */ /* 0x040fe20003f5d000 */
[----:B------:R-:W-:-:S05]  /*2cf0*/  FMUL.FTZ R8, R0, R3 ;  /* 0x0000000300087220 */ /* 0x000fca0000410000 */
[----:B------:R-:W-:Y:S02]  /*2d00*/  FSEL R8, R8, RZ, P2 ;  /* 0x000000ff08087208 */ /* 0x000fe40001000000 */
[----:B------:R-:W-:Y:S02]  /*2d10*/  ISETP.NE.AND P2, PT, R11, RZ, PT ;  /* 0x000000ff0b00720c */ /* 0x000fe40003f45270 */
        /* <DEDUP_REMOVED lines=11> */
[--C-:B0-----:R-:W-:Y:S01]  /*2dd0*/  FFMA.FTZ R14, R33, R3, -R8.reuse ;  /* 0x00000003210e7223 */ /* 0x101fe20000010808 */
        /* <DEDUP_REMOVED lines=14> */
[--C-:B------:R-:W-:Y:S01]  /*2ec0*/  FFMA.FTZ R45, R72, R3, -R8.reuse ;  /* 0x00000003482d7223 */ /* 0x100fe20000010808 */
[----:B------:R-:W-:Y:S01]  /*2ed0*/  FSEL R111, R111, -INF , P2 ;  /* 0xff8000006f6f7808 */ /* 0x000fe20001000000 */
[----:B------:R-:W-:Y:S01]  /*2ee0*/  MUFU.EX2 R5, R5 ;  /* 0x0000000500057308 */ /* 0x000fe20000000800 */
[----:B------:R-:W-:Y:S01]  /*2ef0*/  FMNMX.FTZ R36, R42, R11, !PT ;  /* 0x0000000b2a247209 */ /* 0x000fe20007810000 */
[-CC-:B------:R-:W-:Y:S01]  /*2f00*/  FFMA.FTZ R32, R53, R3.reuse, -R8.reuse ;  /* 0x0000000335207223 */ /* 0x180fe20000010808 */
[-CC-:B------:R-:W-:Y:S01]  /*2f10*/  FFMA.FTZ R53, R77, R3.reuse, -R8.reuse ;  /* 0x000000034d357223 */ /* 0x180fe20000010808 */
[-CC-:B------:R-:W-:Y:S01]  /*2f20*/  FFMA.FTZ R77, R100, R3.reuse, -R8.reuse ;  /* 0x00000003644d7223 */ /* 0x180fe20000010808 */
[----:B------:R-:W-:Y:S01]  /*2f30*/  FMNMX.FTZ R11, R43, R36, !PT ;  /* 0x000000242b0b7209 */ /* 0x000fe20007810000 */
[-CC-:B------:R-:W-:Y:S01]  /*2f40*/  FFMA.FTZ R36, R57, R3.reuse, -R8.reuse ;  /* 0x0000000339247223 */ /* 0x180fe20000010808 */
[--C-:B------:R-:W-:Y:S01]  /*2f50*/  FFMA.FTZ R57, R81, R3, -R8.reuse ;  /* 0x0000000351397223 */ /* 0x100fe20000010808 */
[----:B------:R-:W2:Y:S01]  /*2f60*/  MUFU.EX2 R6, R6 ;  /* 0x0000000600067308 */ /* 0x000ea20000000800 */
[----:B------:R-:W-:Y:S01]  /*2f70*/  FMNMX.FTZ R40, R46, R11, !PT ;  /* 0x0000000b2e287209 */ /* 0x000fe20007810000 */
[-CC-:B------:R-:W-:Y:S01]  /*2f80*/  FFMA.FTZ R81, R108, R3.reuse, -R8.reuse ;  /* 0x000000036c517223 */ /* 0x180fe20000010808 */
[-CC-:B------:R-:W-:Y:S01]  /*2f90*/  FFMA.FTZ R61, R61, R3.reuse, -R8.reuse ;  /* 0x000000033d3d7223 */ /* 0x180fe20000010808 */
[----:B------:R-:W-:Y:S01]  /*2fa0*/  FFMA.FTZ R116, R116, R3, -R8 ;  /* 0x0000000374747223 */ /* 0x000fe20000010808 */
[----:B------:R-:W-:-:S03]  /*2fb0*/  FMNMX.FTZ R11, R47, R40, !PT ;  /* 0x000000282f0b7209 */ /* 0x000fc60007810000 */
[----:B------:R-:W0:Y:S01]  /*2fc0*/  MUFU.EX2 R7, R7 ;  /* 0x0000000700077308 */ /* 0x000e220000000800 */
[----:B------:R-:W-:-:S04]  /*2fd0*/  FMNMX.FTZ R40, R50, R11, !PT ;  /* 0x0000000b32287209 */ /* 0x000fc80007810000 */
[----:B------:R-:W-:-:S03]  /*2fe0*/  FMNMX.FTZ R11, R51, R40, !PT ;  /* 0x00000028330b7209 */ /* 0x000fc60007810000 */
[----:B------:R-:W1:Y:S01]  /*2ff0*/  MUFU.EX2 R13, R13 ;  /* 0x0000000d000d7308 */ /* 0x000e620000000800 */
[----:B------:R-:W-:Y:S02]  /*3000*/  FMNMX.FTZ R40, R54, R11, !PT ;  /* 0x0000000b36287209 */ /* 0x000fe40007810000 */
[----:B--2---:R-:W-:Y:S02]  /*3010*/  F2FP.BF16.F32.PACK_AB R4, R6, R5 ;  /* 0x000000050604723e */ /* 0x004fe400000010ff */
[----:B------:R-:W-:-:S03]  /*3020*/  FMNMX.FTZ R11, R55, R40, !PT ;  /* 0x00000028370b7209 */ /* 0x000fc60007810000 */
[----:B------:R-:W2:Y:S01]  /*3030*/  MUFU.EX2 R12, R12 ;  /* 0x0000000c000c7308 */ /* 0x000ea20000000800 */
[----:B------:R-:W-:-:S04]  /*3040*/  FMNMX.FTZ R40, R58, R11, !PT ;  /* 0x0000000b3a287209 */ /* 0x000fc80007810000 */
[----:B------:R-:W-:Y:S01]  /*3050*/  FMNMX.FTZ R11, R59, R40, !PT ;  /* 0x000000283b0b7209 */ /* 0x000fe20007810000 */
[-CC-:B------:R-:W-:Y:S01]  /*3060*/  FFMA.FTZ R40, R65, R3.reuse, -R8.reuse ;  /* 0x0000000341287223 */ /* 0x180fe20000010808 */
[--C-:B------:R-:W-:Y:S01]  /*3070*/  FFMA.FTZ R65, R88, R3, -R8.reuse ;  /* 0x0000000358417223 */ /* 0x100fe20000010808 */
[----:B------:R-:W3:Y:S01]  /*3080*/  MUFU.EX2 R14, R14 ;  /* 0x0000000e000e7308 */ /* 0x000ee20000000800 */
[----:B------:R-:W-:Y:S01]  /*3090*/  FMNMX.FTZ R44, R62, R11, !PT ;  /* 0x0000000b3e2c7209 */ /* 0x000fe20007810000 */
[----:B------:R-:W-:-:S03]  /*30a0*/  FFMA.FTZ R88, R113, R3, -R8 ;  /* 0x0000000371587223 */ /* 0x000fc60000010808 */
[----:B------:R-:W-:-:S03]  /*30b0*/  FMNMX.FTZ R11, R63, R44, !PT ;  /* 0x0000002c3f0b7209 */ /* 0x000fc60007810000 */
[----:B------:R-:W-:Y:S01]  /*30c0*/  MUFU.EX2 R15, R15 ;  /* 0x0000000f000f7308 */ /* 0x000fe20000000800 */
[----:B------:R-:W-:-:S04]  /*30d0*/  FMNMX.FTZ R44, R66, R11, !PT ;  /* 0x0000000b422c7209 */ /* 0x000fc80007810000 */
[----:B------:R-:W-:Y:S01]  /*30e0*/  FMNMX.FTZ R11, R67, R44, !PT ;  /* 0x0000002c430b7209 */ /* 0x000fe20007810000 */
[-CC-:B------:R-:W-:Y:S01]  /*30f0*/  FFMA.FTZ R44, R69, R3.reuse, -R8.reuse ;  /* 0x00000003452c7223 */ /* 0x180fe20000010808 */
[-CC-:B------:R-:W-:Y:S01]  /*3100*/  FFMA.FTZ R69, R92, R3.reuse, -R8.reuse ;  /* 0x000000035c457223 */ /* 0x180fe20000010808 */
[----:B------:R-:W-:Y:S01]  /*3110*/  FFMA.FTZ R92, R104, R3, -R8 ;  /* 0x00000003685c7223 */ /* 0x000fe20000010808 */
[----:B------:R-:W-:Y:S01]  /*3120*/  FMNMX.FTZ R48, R70, R11, !PT ;  /* 0x0000000b46307209 */ /* 0x000fe20007810000 */
[----:B------:R-:W-:Y:S03]  /*3130*/  MUFU.EX2 R25, R25 ;  /* 0x0000001900197308 */ /* 0x000fe60000000800 */
[----:B------:R-:W-:-:S04]  /*3140*/  FMNMX.FTZ R11, R71, R48, !PT ;  /* 0x00000030470b7209 */ /* 0x000fc80007810000 */
[----:B------:R-:W-:Y:S01]  /*3150*/  FMNMX.FTZ R48, R74, R11, !PT ;  /* 0x0000000b4a307209 */ /* 0x000fe20007810000 */
[----:B------:R-:W-:Y:S03]  /*3160*/  MUFU.EX2 R9, R9 ;  /* 0x0000000900097308 */ /* 0x000fe60000000800 */
[----:B------:R-:W-:Y:S01]  /*3170*/  FMNMX.FTZ R11, R75, R48, !PT ;  /* 0x000000304b0b7209 */ /* 0x000fe20007810000 */
[-CC-:B------:R-:W-:Y:S01]  /*3180*/  FFMA.FTZ R48, R73, R3.reuse, -R8.reuse ;  /* 0x0000000349307223 */ /* 0x180fe20000010808 */
[--C-:B------:R-:W-:Y:S02]  /*3190*/  FFMA.FTZ R73, R96, R3, -R8.reuse ;  /* 0x0000000360497223 */ /* 0x100fe40000010808 */
[----:B------:R-:W-:Y:S01]  /*31a0*/  FMNMX.FTZ R52, R78, R11, !PT ;  /* 0x0000000b4e347209 */ /* 0x000fe20007810000 */
[----:B------:R-:W-:Y:S03]  /*31b0*/  MUFU.EX2 R10, R10 ;  /* 0x0000000a000a7308 */ /* 0x000fe60000000800 */
[----:B------:R-:W-:Y:S01]  /*31c0*/  FMNMX.FTZ R11, R79, R52, !PT ;  /* 0x000000344f0b7209 */ /* 0x000fe20007810000 */
[----:B------:R-:W-:-:S03]  /*31d0*/  FFMA.FTZ R52, R76, R3, -R8 ;  /* 0x000000034c347223 */ /* 0x000fc60000010808 */
[----:B------:R-:W-:Y:S01]  /*31e0*/  FMNMX.FTZ R56, R82, R11, !PT ;  /* 0x0000000b52387209 */ /* 0x000fe20007810000 */
[----:B------:R-:W-:Y:S03]  /*31f0*/  MUFU.EX2 R20, R20 ;  /* 0x0000001400147308 */ /* 0x000fe60000000800 */
[----:B------:R-:W-:-:S04]  /*3200*/  FMNMX.FTZ R11, R83, R56, !PT ;  /* 0x00000038530b7209 */ /* 0x000fc80007810000 */
        /* <DEDUP_REMOVED lines=15> */
[-CC-:B------:R-:W-:Y:S01]  /*3300*/  FFMA.FTZ R64, R85, R3.reuse, -R8.reuse ;  /* 0x0000000355407223 */ /* 0x180fe20000010808 */
[----:B------:R-:W-:-:S02]  /*3310*/  FFMA.FTZ R85, R112, R3, -R8 ;  /* 0x0000000370557223 */ /* 0x000fc40000010808 */
        /* <DEDUP_REMOVED lines=18> */
[----:B------:R-:W-:-:S04]  /*3440*/  FFMA.FTZ R76, R97, R3, -R8 ;  /* 0x00000003614c7223 */ /* 0x000fc80000010808 */
[----:B------:R-:W4:Y:S01]  /*3450*/  SHFL.BFLY PT, R80, R11, 0x2, 0x1f ;  /* 0x0c401f000b507f89 */ /* 0x000f2200000e0000 */
[----:B------:R-:W-:Y:S08]  /*3460*/  MUFU.EX2 R37, R37 ;  /* 0x0000002500257308 */ /* 0x000ff00000000800 */
[----:B------:R-:W-:Y:S08]  /*3470*/  MUFU.EX2 R40, R40 ;  /* 0x0000002800287308 */ /* 0x000ff00000000800 */
[----:B------:R-:W-:Y:S01]  /*3480*/  MUFU.EX2 R41, R41 ;  /* 0x0000002900297308 */ /* 0x000fe20000000800 */
[----:B----4-:R-:W-:Y:S01]  /*3490*/  FMNMX.FTZ R89, R11, R80, !PT ;  /* 0x000000500b597209 */ /* 0x010fe20007810000 */
[----:B------:R-:W-:-:S06]  /*34a0*/  FFMA.FTZ R80, R105, R3, -R8 ;  /* 0x0000000369507223 */ /* 0x000fcc0000010808 */
[----:B------:R-:W-:Y:S01]  /*34b0*/  MUFU.EX2 R44, R44 ;  /* 0x0000002c002c7308 */ /* 0x000fe20000000800 */
[----:B------:R-:W-:Y:S01]  /*34c0*/  FFMA.FTZ R8, R117, R3, -R8 ;  /* 0x0000000375087223 */ /* 0x000fe20000010808 */
[----:B------:R-:W4:Y:S06]  /*34d0*/  SHFL.BFLY PT, R96, R89, 0x1, 0x1f ;  /* 0x0c201f0059607f89 */ /* 0x000f2c00000e0000 */
[----:B------:R-:W-:Y:S08]  /*34e0*/  MUFU.EX2 R45, R45 ;  /* 0x0000002d002d7308 */ /* 0x000ff00000000800 */
[----:B------:R-:W-:Y:S08]  /*34f0*/  MUFU.EX2 R48, R48 ;  /* 0x0000003000307308 */ /* 0x000ff00000000800 */
[----:B------:R-:W-:Y:S01]  /*3500*/  MUFU.EX2 R52, R52 ;  /* 0x0000003400347308 */ /* 0x000fe20000000800 */
[----:B----4-:R-:W-:-:S04]  /*3510*/  FMNMX.FTZ R11, R89, R96, !PT ;  /* 0x00000060590b7209 */ /* 0x010fc80007810000 */
[C---:B------:R-:W-:Y:S01]  /*3520*/  FSETP.NEU.FTZ.AND P2, PT, R11.reuse, -INF , PT ;  /* 0xff8000000b00780b */ /* 0x040fe20003f5d000 */
[----:B------:R-:W-:Y:S02]  /*3530*/  FMUL.FTZ R96, R11, R3 ;  /* 0x000000030b607220 */ /* 0x000fe40000410000 */
[----:B------:R-:W-:Y:S03]  /*3540*/  MUFU.EX2 R53, R53 ;  /* 0x0000003500357308 */ /* 0x000fe60000000800 */
[----:B------:R-:W-:-:S05]  /*3550*/  FSEL R96, R96, RZ, P2 ;  /* 0x000000ff60607208 */ /* 0x000fca0001000000 */
[----:B------:R-:W-:Y:S01]  /*3560*/  MUFU.EX2 R56, R56 ;  /* 0x0000003800387308 */ /* 0x000fe20000000800 */
[-CC-:B------:R-:W-:Y:S01]  /*3570*/  FFMA.FTZ R26, R26, R3.reuse, -R96.reuse ;  /* 0x000000031a1a7223 */ /* 0x180fe20000010860 */
[-CC-:B------:R-:W-:Y:S01]  /*3580*/  FFMA.FTZ R97, R27, R3.reuse, -R96.reuse ;  /* 0x000000031b617223 */ /* 0x180fe20000010860 */
[-CC-:B------:R-:W-:Y:S01]  /*3590*/  FFMA.FTZ R100, R30, R3.reuse, -R96.reuse ;  /* 0x000000031e647223 */ /* 0x180fe20000010860 */
[-CC-:B------:R-:W-:Y:S01]  /*35a0*/  FFMA.FTZ R101, R31, R3.reuse, -R96.reuse ;  /* 0x000000031f657223 */ /* 0x180fe20000010860 */
[-CC-:B------:R-:W-:Y:S01]  /*35b0*/  FFMA.FTZ R104, R34, R3.reuse, -R96.reuse ;  /* 0x0000000322687223 */ /* 0x180fe20000010860 */
[-CC-:B------:R-:W-:Y:S01]  /*35c0*/  FFMA.FTZ R105, R35, R3.reuse, -R96.reuse ;  /* 0x0000000323697223 */ /* 0x180fe20000010860 */
[-C--:B------:R-:W-:Y:S01]  /*35d0*/  FFMA.FTZ R35, R66, R3.reuse, -R96 ;  /* 0x0000000342237223 */ /* 0x080fe20000010860 */
[----:B------:R-:W-:Y:S01]  /*35e0*/  MUFU.EX2 R26, R26 ;  /* 0x0000001a001a7308 */ /* 0x000fe20000000800 */
[----:B------:R-:W-:Y:S01]  /*35f0*/  FADD.FTZ R66, R5, R6 ;  /* 0x0000000605427221 */ /* 0x000fe20000010000 */
[-CC-:B------:R-:W-:Y:S01]  /*3600*/  FFMA.FTZ R108, R38, R3.reuse, -R96.reuse ;  /* 0x00000003266c7223 */ /* 0x180fe20000010860 */
[-CC-:B------:R-:W-:Y:S01]  /*3610*/  FFMA.FTZ R30, R43, R3.reuse, -R96.reuse ;  /* 0x000000032b1e7223 */ /* 0x180fe20000010860 */
[-C--:B------:R-:W-:Y:S01]  /*3620*/  FFMA.FTZ R43, R67, R3.reuse, -R96 ;  /* 0x00000003432b7223 */ /* 0x080fe20000010860 */
[----:B0-----:R-:W-:Y:S01]  /*3630*/  FADD.FTZ R66, R7, R66 ;  /* 0x0000004207427221 */ /* 0x001fe20000010000 */
[----:B------:R-:W-:Y:S01]  /*3640*/  FFMA.FTZ R109, R39, R3, -R96 ;  /* 0x00000003276d7223 */ /* 0x000fe20000010860 */
[C---:B-1----:R-:W-:Y:S01]  /*3650*/  F2FP.BF16.F32.PACK_AB R6, R13.reuse, R7 ;  /* 0x000000070d06723e */ /* 0x042fe200000010ff */
[----:B------:R-:W0:Y:S01]  /*3660*/  MUFU.EX2 R97, R97 ;  /* 0x0000006100617308 */ /* 0x000e220000000800 */
[----:B------:R-:W-:Y:S01]  /*3670*/  FADD.FTZ R67, R13, R66 ;  /* 0x000000420d437221 */ /* 0x000fe20000010000 */
[-CC-:B------:R-:W-:Y:S01]  /*3680*/  FFMA.FTZ R27, R42, R3.reuse, -R96.reuse ;  /* 0x000000032a1b7223 */ /* 0x180fe20000010860 */
[-CC-:B------:R-:W-:Y:S01]  /*3690*/  FFMA.FTZ R31, R46, R3.reuse, -R96.reuse ;  /* 0x000000032e1f7223 */ /* 0x180fe20000010860 */
[-CC-:B------:R-:W-:Y:S01]  /*36a0*/  FFMA.FTZ R46, R70, R3.reuse, -R96.reuse ;  /* 0x00000003462e7223 */ /* 0x180fe20000010860 */
[----:B--2---:R-:W-:Y:S01]  /*36b0*/  FADD.FTZ R7, R12, R67 ;  /* 0x000000430c077221 */ /* 0x004fe20000010000 */
[----:B---3--:R-:W-:Y:S01]  /*36c0*/  F2FP.BF16.F32.PACK_AB R12, R14, R12 ;  /* 0x0000000c0e0c723e */ /* 0x008fe200000010ff */
[-CC-:B------:R-:W-:Y:S01]  /*36d0*/  FFMA.FTZ R34, R47, R3.reuse, -R96.reuse ;  /* 0x000000032f227223 */ /* 0x180fe20000010860 */
[----:B------:R-:W1:Y:S01]  /*36e0*/  MUFU.EX2 R100, R100 ;  /* 0x0000006400647308 */ /* 0x000e620000000800 */
[-CC-:B------:R-:W-:Y:S01]  /*36f0*/  FFMA.FTZ R38, R50, R3.reuse, -R96.reuse ;  /* 0x0000000332267223 */ /* 0x180fe20000010860 */
[-CC-:B------:R-:W-:Y:S01]  /*3700*/  FFMA.FTZ R42, R54, R3.reuse, -R96.reuse ;  /* 0x00000003362a7223 */ /* 0x180fe20000010860 */
[-CC-:B------:R-:W-:Y:S01]  /*3710*/  FFMA.FTZ R54, R62, R3.reuse, -R96.reuse ;  /* 0x000000033e367223 */ /* 0x180fe20000010860 */
[-CC-:B------:R-:W-:Y:S01]  /*3720*/  FFMA.FTZ R62, R75, R3.reuse, -R96.reuse ;  /* 0x000000034b3e7223 */ /* 0x180fe20000010860 */
[-CC-:B------:R-:W-:Y:S01]  /*3730*/  FFMA.FTZ R75, R87, R3.reuse, -R96.reuse ;  /* 0x00000003574b7223 */ /* 0x180fe20000010860 */
[-CC-:B------:R-:W-:Y:S01]  /*3740*/  FFMA.FTZ R39, R51, R3.reuse, -R96.reuse ;  /* 0x0000000333277223 */ /* 0x180fe20000010860 */
[-CC-:B------:R-:W-:Y:S01]  /*3750*/  FFMA.FTZ R47, R55, R3.reuse, -R96.reuse ;  /* 0x00000003372f7223 */ /* 0x180fe20000010860 */
[----:B------:R-:W2:Y:S01]  /*3760*/  MUFU.EX2 R101, R101 ;  /* 0x0000006500657308 */ /* 0x000ea20000000800 */
[----:B0-----:R-:W-:Y:S01]  /*3770*/  FADD.FTZ R5, R26, R97 ;  /* 0x000000611a057221 */ /* 0x001fe20000010000 */
[-CC-:B------:R-:W-:Y:S01]  /*3780*/  FFMA.FTZ R50, R58, R3.reuse, -R96.reuse ;  /* 0x000000033a327223 */ /* 0x180fe20000010860 */
[-CC-:B------:R-:W-:Y:S01]  /*3790*/  FFMA.FTZ R51, R59, R3.reuse, -R96.reuse ;  /* 0x000000033b337223 */ /* 0x180fe20000010860 */
[-CC-:B------:R-:W-:Y:S01]  /*37a0*/  FFMA.FTZ R59, R63, R3.reuse, -R96.reuse ;  /* 0x000000033f3b7223 */ /* 0x180fe20000010860 */
[-CC-:B------:R-:W-:Y:S01]  /*37b0*/  FFMA.FTZ R55, R71, R3.reuse, -R96.reuse ;  /* 0x0000000347377223 */ /* 0x180fe20000010860 */
[-CC-:B------:R-:W-:Y:S01]  /*37c0*/  FFMA.FTZ R58, R74, R3.reuse, -R96.reuse ;  /* 0x000000034a3a7223 */ /* 0x180fe20000010860 */
[-CC-:B------:R-:W-:Y:S01]  /*37d0*/  FFMA.FTZ R63, R78, R3.reuse, -R96.reuse ;  /* 0x000000034e3f7223 */ /* 0x180fe20000010860 */
        /* <DEDUP_REMOVED lines=9> */
[----:B--2---:R-:W-:Y:S01]  /*3870*/  FADD.FTZ R5, R101, R66 ;  /* 0x0000004265057221 */ /* 0x004fe20000010000 */
[----:B------:R-:W-:Y:S01]  /*3880*/  FADD.FTZ R66, R14, R7 ;  /* 0x000000070e427221 */ /* 0x000fe20000010000 */
[-CC-:B------:R-:W-:Y:S01]  /*3890*/  FFMA.FTZ R98, R98, R3.reuse, -R96.reuse ;  /* 0x0000000362627223 */ /* 0x180fe20000010860 */
[-CC-:B------:R-:W-:Y:S01]  /*38a0*/  FFMA.FTZ R99, R99, R3.reuse, -R96.reuse ;  /* 0x0000000363637223 */ /* 0x180fe20000010860 */
[-C--:B------:R-:W-:Y:S01]  /*38b0*/  FFMA.FTZ R102, R102, R3.reuse, -R96 ;  /* 0x0000000366667223 */ /* 0x080fe20000010860 */
[----:B------:R-:W-:Y:S01]  /*38c0*/  FADD.FTZ R70, R15, R66 ;  /* 0x000000420f467221 */ /* 0x000fe20000010000 */
[-C--:B------:R-:W-:Y:S01]  /*38d0*/  FFMA.FTZ R66, R82, R3.reuse, -R96 ;  /* 0x0000000352427223 */ /* 0x080fe20000010860 */
[----:B------:R-:W2:Y:S01]  /*38e0*/  MUFU.EX2 R108, R108 ;  /* 0x0000006c006c7308 */ /* 0x000ea20000000800 */
[----:B0-----:R-:W-:Y:S01]  /*38f0*/  FADD.FTZ R14, R104, R5 ;  /* 0x00000005680e7221 */ /* 0x001fe20000010000 */
[----:B------:R-:W-:Y:S01]  /*3900*/  FADD.FTZ R70, R25, R70 ;  /* 0x0000004619467221 */ /* 0x000fe20000010000 */
[----:B------:R-:W-:Y:S01]  /*3910*/  F2FP.BF16.F32.PACK_AB R5, R97, R26 ;  /* 0x0000001a6105723e */ /* 0x000fe200000010ff */
[-CC-:B------:R-:W-:Y:S01]  /*3920*/  FFMA.FTZ R82, R94, R3.reuse, -R96.reuse ;  /* 0x000000035e527223 */ /* 0x180fe20000010860 */
[-CC-:B------:R-:W-:Y:S01]  /*3930*/  FFMA.FTZ R103, R103, R3.reuse, -R96.reuse ;  /* 0x0000000367677223 */ /* 0x180fe20000010860 */
[-CC-:B------:R-:W-:Y:S01]  /*3940*/  FFMA.FTZ R106, R106, R3.reuse, -R96.reuse ;  /* 0x000000036a6a7223 */ /* 0x180fe20000010860 */
[----:B------:R-:W-:Y:S01]  /*3950*/  FFMA.FTZ R107, R107, R3, -R96 ;  /* 0x000000036b6b7223 */ /* 0x000fe20000010860 */
[----:B------:R-:W0:Y:S01]  /*3960*/  MUFU.EX2 R109, R109 ;  /* 0x0000006d006d7308 */ /* 0x000e220000000800 */
[----:B-1----:R-:W-:Y:S01]  /*3970*/  FADD.FTZ R7, R105, R14 ;  /* 0x0000000e69077221 */ /* 0x002fe20000010000 */
[----:B------:R-:W-:Y:S01]  /*3980*/  F2FP.BF16.F32.PACK_AB R14, R25, R15 ;  /* 0x0000000f190e723e */ /* 0x000fe200000010ff */
[----:B------:R-:W-:Y:S01]  /*3990*/  FADD.FTZ R25, R9, R70 ;  /* 0x0000004609197221 */ /* 0x000fe20000010000 */
[----:B------:R-:W-:Y:S01]  /*39a0*/  F2FP.BF16.F32.PACK_AB R13, R105, R104 ;  /* 0x00000068690d723e */ /* 0x000fe200000010ff */
[-CC-:B------:R-:W-:Y:S01]  /*39b0*/  FFMA.FTZ R110, R110, R3.reuse, -R96.reuse ;  /* 0x000000036e6e7223 */ /* 0x180fe20000010860 */
[-CC-:B------:R-:W-:Y:S01]  /*39c0*/  FFMA.FTZ R111, R111, R3.reuse, -R96.reuse ;  /* 0x000000036f6f7223 */ /* 0x180fe20000010860 */
[----:B------:R-:W-:Y:S01]  /*39d0*/  FADD.FTZ R87, R10, R25 ;  /* 0x000000190a577221 */ /* 0x000fe20000010000 */
[----:B------:R-:W1:Y:S01]  /*39e0*/  MUFU.EX2 R27, R27 ;  /* 0x0000001b001b7308 */ /* 0x000e620000000800 */
[----:B--2---:R-:W-:Y:S01]  /*39f0*/  FADD.FTZ R26, R108, R7 ;  /* 0x000000076c1a7221 */ /* 0x004fe20000010000 */
[----:B------:R-:W-:Y:S01]  /*3a00*/  F2FP.BF16.F32.PACK_AB R7, R101, R100 ;  /* 0x000000646507723e */ /* 0x000fe200000010ff */
[----:B------:R-:W-:Y:S01]  /*3a10*/  FADD.FTZ R70, R20, R87 ;  /* 0x0000005714467221 */ /* 0x000fe20000010000 */
[-CC-:B------:R-:W-:Y:S01]  /*3a20*/  FFMA.FTZ R114, R114, R3.reuse, -R96.reuse ;  /* 0x0000000372727223 */ /* 0x180fe20000010860 */
[-CC-:B------:R-:W-:Y:S01]  /*3a30*/  FFMA.FTZ R118, R118, R3.reuse, -R96.reuse ;  /* 0x0000000376767223 */ /* 0x180fe20000010860 */
[-C--:B------:R-:W-:Y:S01]  /*3a40*/  FFMA.FTZ R115, R115, R3.reuse, -R96 ;  /* 0x0000000373737223 */ /* 0x080fe20000010860 */
[----:B------:R-:W-:Y:S01]  /*3a50*/  FADD.FTZ R87, R21, R70 ;  /* 0x0000004615577221 */ /* 0x000fe20000010000 */
[----:B------:R-:W2:Y:S01]  /*3a60*/  MUFU.EX2 R30, R30 ;  /* 0x0000001e001e7308 */ /* 0x000ea20000000800 */
[C---:B0-----:R-:W-:Y:S01]  /*3a70*/  FADD.FTZ R26, R109.reuse, R26 ;  /* 0x0000001a6d1a7221 */ /* 0x041fe20000010000 */
[----:B------:R0:W-:Y:S01]  /*3a80*/  STSM.16.M88.4 [R16+0x1e800], R4 ;  /* 0x01e8000410007844 */ /* 0x0001e20000000200 */
[----:B------:R-:W-:Y:S01]  /*3a90*/  FADD.FTZ R87, R24, R87 ;  /* 0x0000005718577221 */ /* 0x000fe20000010000 */
[----:B------:R-:W-:Y:S01]  /*3aa0*/  F2FP.BF16.F32.PACK_AB R15, R109, R108 ;  /* 0x0000006c6d0f723e */ /* 0x000fe200000010ff */
[----:B------:R-:W-:Y:S01]  /*3ab0*/  FFMA.FTZ R96, R119, R3, -R96 ;  /* 0x0000000377607223 */ /* 0x000fe20000010860 */
[C---:B------:R-:W-:Y:S01]  /*3ac0*/  F2FP.BF16.F32.PACK_AB R24, R28.reuse, R24 ;  /* 0x000000181c18723e */ /* 0x040fe200000010ff */
[----:B------:R-:W-:Y:S01]  /*3ad0*/  FADD.FTZ R70, R28, R87 ;  /* 0x000000571c467221 */ /* 0x000fe20000010000 */
[----:B------:R-:W3:Y:S01]  /*3ae0*/  MUFU.EX2 R31, R31 ;  /* 0x0000001f001f7308 */ /* 0x000ee20000000800 */
[----:B-1----:R-:W-:Y:S01]  /*3af0*/  FADD.FTZ R25, R27, R26 ;  /* 0x0000001a1b197221 */ /* 0x002fe20000010000 */
[----:B------:R1:W-:Y:S01]  /*3b00*/  STSM.16.M88.4 [R23], R12 ;  /* 0x0000000c17007844 */ /* 0x0003e20000000200 */
[----:B------:R-:W-:-:S04]  /*3b10*/  FADD.FTZ R87, R29, R70 ;  /* 0x000000461d577221 */ /* 0x000fc80000010000 */
[----:B------:R-:W-:Y:S01]  /*3b20*/  FADD.FTZ R70, R32, R87 ;  /* 0x0000005720467221 */ /* 0x000fe20000010000 */
[----:B------:R-:W4:Y:S01]  /*3b30*/  MUFU.EX2 R34, R34 ;  /* 0x0000002200227308 */ /* 0x000f220000000800 */
[----:B--2---:R-:W-:Y:S01]  /*3b40*/  FADD.FTZ R26, R30, R25 ;  /* 0x000000191e1a7221 */ /* 0x004fe20000010000 */
[----:B0-----:R-:W-:Y:S01]  /*3b50*/  F2FP.BF16.F32.PACK_AB R4, R10, R9 ;  /* 0x000000090a04723e */ /* 0x001fe200000010ff */
[----:B------:R-:W-:Y:S01]  /*3b60*/  FADD.FTZ R87, R33, R70 ;  /* 0x0000004621577221 */ /* 0x000fe20000010000 */
[----:B------:R-:W-:-:S03]  /*3b70*/  F2FP.BF16.F32.PACK_AB R6, R21, R20 ;  /* 0x000000141506723e */ /* 0x000fc600000010ff */
[C---:B------:R-:W-:Y:S01]  /*3b80*/  FADD.FTZ R70, R36.reuse, R87 ;  /* 0x0000005724467221 */ /* 0x040fe20000010000 */
[----:B------:R-:W0:Y:S01]  /*3b90*/  MUFU.EX2 R38, R38 ;  /* 0x0000002600267308 */ /* 0x000e220000000800 */
[----:B---3--:R-:W-:Y:S01]  /*3ba0*/  FADD.FTZ R25, R31, R26 ;  /* 0x0000001a1f197221 */ /* 0x008fe20000010000 */
[----:B-1----:R-:W-:Y:S01]  /*3bb0*/  F2FP.BF16.F32.PACK_AB R12, R36, R33 ;  /* 0x00000021240c723e */ /* 0x002fe200000010ff */
[----:B------:R-:W-:Y:S01]  /*3bc0*/  FADD.FTZ R70, R49, R70 ;  /* 0x0000004631467221 */ /* 0x000fe20000010000 */
[----:B------:R-:W-:-:S03]  /*3bd0*/  F2FP.BF16.F32.PACK_AB R14, R61, R49 ;  /* 0x000000313d0e723e */ /* 0x000fc600000010ff */
[----:B------:R-:W-:Y:S01]  /*3be0*/  FADD.FTZ R70, R61, R70 ;  /* 0x000000463d467221 */ /* 0x000fe20000010000 */
[----:B------:R-:W1:Y:S01]  /*3bf0*/  MUFU.EX2 R39, R39 ;  /* 0x0000002700277308 */ /* 0x000e620000000800 */
[----:B----4-:R-:W-:Y:S02]  /*3c00*/  FADD.FTZ R25, R34, R25 ;  /* 0x0000001922197221 */ /* 0x010fe40000010000 */
[----:B------:R-:W-:-:S04]  /*3c10*/  FADD.FTZ R9, R37, R70 ;  /* 0x0000004625097221 */ /* 0x000fc80000010000 */
[----:B------:R-:W-:Y:S01]  /*3c20*/  FADD.FTZ R20, R40, R9 ;  /* 0x0000000928147221 */ /* 0x000fe20000010000 */
[----:B------:R-:W2:Y:S01]  /*3c30*/  MUFU.EX2 R42, R42 ;  /* 0x0000002a002a7308 */ /* 0x000ea20000000800 */
[----:B0-----:R-:W-:Y:S01]  /*3c40*/  FADD.FTZ R26, R38, R25 ;  /* 0x00000019261a7221 */ /* 0x001fe20000010000 */
[----:B------:R-:W-:Y:S01]  /*3c50*/  F2FP.BF16.F32.PACK_AB R40, R40, R37 ;  /* 0x000000252828723e */ /* 0x000fe200000010ff */
[----:B------:R-:W-:-:S04]  /*3c60*/  FADD.FTZ R5, R41, R20 ;  /* 0x0000001429057221 */ /* 0x000fc80000010000 */
[----:B------:R-:W-:Y:S01]  /*3c70*/  FADD.FTZ R28, R44, R5 ;  /* 0x000000052c1c7221 */ /* 0x000fe20000010000 */
[----:B------:R-:W0:Y:S01]  /*3c80*/  MUFU.EX2 R47, R47 ;  /* 0x0000002f002f7308 */ /* 0x000e220000000800 */
[----:B-1----:R-:W-:Y:S01]  /*3c90*/  FADD.FTZ R25, R39, R26 ;  /* 0x0000001a27197221 */ /* 0x002fe20000010000 */
[----:B------:R-:W-:Y:S01]  /*3ca0*/  F2FP.BF16.F32.PACK_AB R5, R30, R27 ;  /* 0x0000001b1e05723e */ /* 0x000fe200000010ff */
[----:B------:R-:W-:-:S04]  /*3cb0*/  FADD.FTZ R15, R45, R28 ;  /* 0x0000001c2d0f7221 */ /* 0x000fc80000010000 */
[----:B------:R-:W-:Y:S01]  /*3cc0*/  FADD.FTZ R15, R48, R15 ;  /* 0x0000000f300f7221 */ /* 0x000fe20000010000 */
[----:B------:R-:W1:Y:S01]  /*3cd0*/  MUFU.EX2 R50, R50 ;  /* 0x0000003200327308 */ /* 0x000e620000000800 */
[----:B--2---:R-:W-:Y:S01]  /*3ce0*/  FADD.FTZ R26, R42, R25 ;  /* 0x000000192a1a7221 */ /* 0x004fe20000010000 */
[----:B------:R-:W-:Y:S01]  /*3cf0*/  F2FP.BF16.F32.PACK_AB R48, R48, R45 ;  /* 0x0000002d3030723e */ /* 0x000fe200000010ff */
[----:B------:R-:W-:-:S05]  /*3d00*/  FADD.FTZ R28, R52, R15 ;  /* 0x0000000f341c7221 */ /* 0x000fca0000010000 */
[----:B------:R-:W2:Y:S01]  /*3d10*/  MUFU.EX2 R51, R51 ;  /* 0x0000003300337308 */ /* 0x000ea20000000800 */
[C---:B0-----:R-:W-:Y:S01]  /*3d20*/  FADD.FTZ R25, R47.reuse, R26 ;  /* 0x0000001a2f197221 */ /* 0x041fe20000010000 */
[----:B------:R-:W-:Y:S02]  /*3d30*/  F2FP.BF16.F32.PACK_AB R27, R47, R42 ;  /* 0x0000002a2f1b723e */ /* 0x000fe400000010ff */
[----:B------:R-:W-:-:S04]  /*3d40*/  F2FP.BF16.F32.PACK_AB R42, R44, R41 ;  /* 0x000000292c2a723e */ /* 0x000fc800000010ff */
[----:B------:R-:W0:Y:S01]  /*3d50*/  MUFU.EX2 R54, R54 ;  /* 0x0000003600367308 */ /* 0x000e220000000800 */
[----:B-1----:R-:W-:-:S07]  /*3d60*/  FADD.FTZ R26, R50, R25 ;  /* 0x00000019321a7221 */ /* 0x002fce0000010000 */
[----:B------:R-:W1:Y:S01]  /*3d70*/  MUFU.EX2 R59, R59 ;  /* 0x0000003b003b7308 */ /* 0x000e620000000800 */
[----:B--2---:R-:W-:Y:S01]  /*3d80*/  FADD.FTZ R25, R51, R26 ;  /* 0x0000001a33197221 */ /* 0x004fe20000010000 */
[----:B------:R-:W-:-:S06]  /*3d90*/  F2FP.BF16.F32.PACK_AB R26, R32, R29 ;  /* 0x0000001d201a723e */ /* 0x000fcc00000010ff */
[----:B------:R-:W2:Y:S01]  /*3da0*/  MUFU.EX2 R35, R35 ;  /* 0x0000002300237308 */ /* 0x000ea20000000800 */
[----:B0-----:R-:W-:Y:S01]  /*3db0*/  FADD.FTZ R10, R54, R25 ;  /* 0x00000019360a7221 */ /* 0x001fe20000010000 */
[----:B------:R-:W-:-:S06]  /*3dc0*/  F2FP.BF16.F32.PACK_AB R25, R39, R38 ;  /* 0x000000262719723e */ /* 0x000fcc00000010ff */
[----:B------:R-:W0:Y:S01]  /*3dd0*/  MUFU.EX2 R43, R43 ;  /* 0x0000002b002b7308 */ /* 0x000e220000000800 */
[C---:B-1----:R-:W-:Y:S01]  /*3de0*/  FADD.FTZ R10, R59.reuse, R10 ;  /* 0x0000000a3b0a7221 */ /* 0x042fe20000010000 */
[----:B------:R-:W-:-:S06]  /*3df0*/  F2FP.BF16.F32.PACK_AB R15, R59, R54 ;  /* 0x000000363b0f723e */ /* 0x000fcc00000010ff */
[----:B------:R-:W1:Y:S01]  /*3e00*/  MUFU.EX2 R46, R46 ;  /* 0x0000002e002e7308 */ /* 0x000e620000000800 */
[----:B--2---:R-:W-:-:S07]  /*3e10*/  FADD.FTZ R10, R35, R10 ;  /* 0x0000000a230a7221 */ /* 0x004fce0000010000 */
[----:B------:R-:W2:Y:S01]  /*3e20*/  MUFU.EX2 R55, R55 ;  /* 0x0000003700377308 */ /* 0x000ea20000000800 */
[C---:B0-----:R-:W-:Y:S01]  /*3e30*/  FADD.FTZ R7, R43.reuse, R10 ;  /* 0x0000000a2b077221 */ /* 0x041fe20000010000 */
[----:B------:R-:W-:-:S06]  /*3e40*/  F2FP.BF16.F32.PACK_AB R41, R43, R35 ;  /* 0x000000232b29723e */ /* 0x000fcc00000010ff */
[----:B------:R-:W0:Y:S01]  /*3e50*/  MUFU.EX2 R58, R58 ;  /* 0x0000003a003a7308 */ /* 0x000e220000000800 */
[----:B-1----:R-:W-:Y:S01]  /*3e60*/  FADD.FTZ R20, R46, R7 ;  /* 0x000000072e147221 */ /* 0x002fe20000010000 */
[----:B------:R-:W-:-:S05]  /*3e70*/  F2FP.BF16.F32.PACK_AB R7, R34, R31 ;  /* 0x0000001f2207723e */ /* 0x000fca00000010ff */
[----:B------:R1:W-:Y:S01]  /*3e80*/  STSM.16.M88.4 [R18], R4 ;  /* 0x0000000412007844 */ /* 0x0003e20000000200 */
[----:B------:R-:W3:Y:S01]  /*3e90*/  MUFU.EX2 R62, R62 ;  /* 0x0000003e003e7308 */ /* 0x000ee20000000800 */
[C---:B--2---:R-:W-:Y:S01]  /*3ea0*/  FADD.FTZ R13, R55.reuse, R20 ;  /* 0x00000014370d7221 */ /* 0x044fe20000010000 */
[----:B------:R-:W-:Y:S01]  /*3eb0*/  F2FP.BF16.F32.PACK_AB R43, R55, R46 ;  /* 0x0000002e372b723e */ /* 0x000fe200000010ff */
[----:B------:R-:W-:Y:S05]  /*3ec0*/  STSM.16.M88.4 [R17], R24 ;  /* 0x0000001811007844 */ /* 0x000fea0000000200 */
[----:B------:R-:W2:Y:S01]  /*3ed0*/  MUFU.EX2 R63, R63 ;  /* 0x0000003f003f7308 */ /* 0x000ea20000000800 */
[----:B0-----:R-:W-:Y:S01]  /*3ee0*/  FADD.FTZ R21, R58, R13 ;  /* 0x0000000d3a157221 */ /* 0x001fe20000010000 */
[----:B------:R-:W-:-:S02]  /*3ef0*/  F2FP.BF16.F32.PACK_AB R13, R51, R50 ;  /* 0x00000032330d723e */ /* 0x000fc400000010ff */
[----:B------:R-:W-:-:S03]  /*3f00*/  F2FP.BF16.F32.PACK_AB R50, R53, R52 ;  /* 0x000000343532723e */ /* 0x000fc600000010ff */
[----:B------:R0:W-:Y:S01]  /*3f10*/  STSM.16.M88.4 [R16+0x24800], R12 ;  /* 0x0248000c10007844 */ /* 0x0001e20000000200 */
[----:B------:R-:W4:Y:S01]  /*3f20*/  MUFU.EX2 R67, R67 ;  /* 0x0000004300437308 */ /* 0x000f220000000800 */
[C---:B---3--:R-:W-:Y:S01]  /*3f30*/  FADD.FTZ R20, R62.reuse, R21 ;  /* 0x000000153e147221 */ /* 0x048fe20000010000 */
[----:B------:R-:W-:Y:S01]  /*3f40*/  FADD.FTZ R21, R53, R28 ;  /* 0x0000001c35157221 */ /* 0x000fe20000010000 */
[----:B------:R-:W-:Y:S01]  /*3f50*/  F2FP.BF16.F32.PACK_AB R49, R62, R58 ;  /* 0x0000003a3e31723e */ /* 0x000fe200000010ff */
[----:B------:R-:W-:Y:S02]  /*3f60*/  STSM.16.M88.4 [R153], R40 ;  /* 0x0000002899007844 */ /* 0x000fe40000000200 */
[----:B------:R-:W-:Y:S02]  /*3f70*/  FADD.FTZ R28, R56, R21 ;  /* 0x00000015381c7221 */ /* 0x000fe40000010000 */
[----:B------:R-:W3:Y:S01]  /*3f80*/  MUFU.EX2 R57, R57 ;  /* 0x0000003900397308 */ /* 0x000ee20000000800 */
[----:B--2---:R-:W-:-:S07]  /*3f90*/  FADD.FTZ R20, R63, R20 ;  /* 0x000000143f147221 */ /* 0x004fce0000010000 */
[----:B------:R-:W2:Y:S01]  /*3fa0*/  MUFU.EX2 R66, R66 ;  /* 0x0000004200427308 */ /* 0x000ea20000000800 */
[C---:B----4-:R-:W-:Y:S01]  /*3fb0*/  FADD.FTZ R21, R67.reuse, R20 ;  /* 0x0000001443157221 */ /* 0x050fe20000010000 */
[----:B------:R-:W-:-:S05]  /*3fc0*/  F2FP.BF16.F32.PACK_AB R51, R67, R63 ;  /* 0x0000003f4333723e */ /* 0x000fca00000010ff */
[----:B------:R-:W-:Y:S01]  /*3fd0*/  STSM.16.M88.4 [R18+0x6000], R48 ;  /* 0x0060003012007844 */ /* 0x000fe20000000200 */
[----:B------:R-:W4:Y:S01]  /*3fe0*/  MUFU.EX2 R60, R60 ;  /* 0x0000003c003c7308 */ /* 0x000f220000000800 */
[C---:B---3--:R-:W-:Y:S01]  /*3ff0*/  FADD.FTZ R29, R57.reuse, R28 ;  /* 0x0000001c391d7221 */ /* 0x048fe20000010000 */
[----:B------:R-:W-:-:S06]  /*4000*/  F2FP.BF16.F32.PACK_AB R56, R57, R56 ;  /* 0x000000383938723e */ /* 0x000fcc00000010ff */
[----:B------:R-:W1:Y:S01]  /*4010*/  MUFU.EX2 R71, R71 ;  /* 0x0000004700477308 */ /* 0x000e620000000800 */
[----:B--2---:R-:W-:-:S07]  /*4020*/  FADD.FTZ R20, R66, R21 ;  /* 0x0000001542147221 */ /* 0x004fce0000010000 */
[----:B------:R-:W2:Y:S01]  /*4030*/  MUFU.EX2 R64, R64 ;  /* 0x0000004000407308 */ /* 0x000ea20000000800 */
[----:B----4-:R-:W-:-:S07]  /*4040*/  FADD.FTZ R29, R60, R29 ;  /* 0x0000001d3c1d7221 */ /* 0x010fce0000010000 */
[----:B------:R-:W3:Y:S01]  /*4050*/  MUFU.EX2 R74, R74 ;  /* 0x0000004a004a7308 */ /* 0x000ee20000000800 */
[C---:B-1----:R-:W-:Y:S01]  /*4060*/  FADD.FTZ R5, R71.reuse, R20 ;  /* 0x0000001447057221 */ /* 0x042fe20000010000 */
[----:B------:R-:W-:-:S06]  /*4070*/  F2FP.BF16.F32.PACK_AB R57, R71, R66 ;  /* 0x000000424739723e */ /* 0x000fcc00000010ff */
[----:B------:R-:W1:Y:S01]  /*4080*/  MUFU.EX2 R65, R65 ;  /* 0x0000004100417308 */ /* 0x000e620000000800 */
[C---:B--2---:R-:W-:Y:S01]  /*4090*/  FADD.FTZ R6, R64.reuse, R29 ;  /* 0x0000001d40067221 */ /* 0x044fe20000010000 */
[----:B------:R-:W-:-:S06]  /*40a0*/  F2FP.BF16.F32.PACK_AB R58, R64, R60 ;  /* 0x0000003c403a723e */ /* 0x000fcc00000010ff */
[----:B------:R-:W2:Y:S01]  /*40b0*/  MUFU.EX2 R75, R75 ;  /* 0x0000004b004b7308 */ /* 0x000ea20000000800 */
[----:B---3--:R-:W-:-:S07]  /*40c0*/  FADD.FTZ R4, R74, R5 ;  /* 0x000000054a047221 */ /* 0x008fce0000010000 */
[----:B------:R-:W3:Y:S01]  /*40d0*/  MUFU.EX2 R68, R68 ;  /* 0x0000004400447308 */ /* 0x000ee20000000800 */
[----:B-1----:R-:W-:-:S07]  /*40e0*/  FADD.FTZ R7, R65, R6 ;  /* 0x0000000641077221 */ /* 0x002fce0000010000 */
[----:B------:R-:W1:Y:S01]  /*40f0*/  MUFU.EX2 R78, R78 ;  /* 0x0000004e004e7308 */ /* 0x000e620000000800 */
[C---:B--2---:R-:W-:Y:S01]  /*4100*/  FADD.FTZ R5, R75.reuse, R4 ;  /* 0x000000044b057221 */ /* 0x044fe20000010000 */
[----:B------:R-:W-:-:S05]  /*4110*/  F2FP.BF16.F32.PACK_AB R59, R75, R74 ;  /* 0x0000004a4b3b723e */ /* 0x000fca00000010ff */
[----:B------:R-:W-:Y:S01]  /*4120*/  STSM.16.M88.4 [R17+0x6000], R56 ;  /* 0x0060003811007844 */ /* 0x000fe20000000200 */
[----:B------:R-:W2:Y:S01]  /*4130*/  MUFU.EX2 R69, R69 ;  /* 0x0000004500457308 */ /* 0x000ea20000000800 */
[C---:B---3--:R-:W-:Y:S01]  /*4140*/  FADD.FTZ R6, R68.reuse, R7 ;  /* 0x0000000744067221 */ /* 0x048fe20000010000 */
[----:B------:R-:W-:-:S06]  /*4150*/  F2FP.BF16.F32.PACK_AB R68, R68, R65 ;  /* 0x000000414444723e */ /* 0x000fcc00000010ff */
[----:B------:R-:W3:Y:S01]  /*4160*/  MUFU.EX2 R79, R79 ;  /* 0x0000004f004f7308 */ /* 0x000ee20000000800 */
[----:B-1----:R-:W-:-:S07]  /*4170*/  FADD.FTZ R4, R78, R5 ;  /* 0x000000054e047221 */ /* 0x002fce0000010000 */
[----:B------:R-:W1:Y:S01]  /*4180*/  MUFU.EX2 R72, R72 ;  /* 0x0000004800487308 */ /* 0x000e620000000800 */
[----:B--2---:R-:W-:-:S07]  /*4190*/  FADD.FTZ R7, R69, R6 ;  /* 0x0000000645077221 */ /* 0x004fce0000010000 */
[----:B------:R-:W2:Y:S01]  /*41a0*/  MUFU.EX2 R82, R82 ;  /* 0x0000005200527308 */ /* 0x000ea20000000800 */
[----:B---3--:R-:W-:-:S07]  /*41b0*/  FADD.FTZ R5, R79, R4 ;  /* 0x000000044f057221 */ /* 0x008fce0000010000 */
[----:B------:R-:W3:Y:S01]  /*41c0*/  MUFU.EX2 R73, R73 ;  /* 0x0000004900497308 */ /* 0x000ee20000000800 */
[C---:B-1----:R-:W-:Y:S01]  /*41d0*/  FADD.FTZ R6, R72.reuse, R7 ;  /* 0x0000000748067221 */ /* 0x042fe20000010000 */
[----:B------:R-:W-:Y:S02]  /*41e0*/  F2FP.BF16.F32.PACK_AB R70, R72, R69 ;  /* 0x000000454846723e */ /* 0x000fe400000010ff */
[----:B------:R-:W-:-:S04]  /*41f0*/  F2FP.BF16.F32.PACK_AB R69, R79, R78 ;  /* 0x0000004e4f45723e */ /* 0x000fc800000010ff */
[----:B------:R-:W1:Y:S01]  /*4200*/  MUFU.EX2 R76, R76 ;  /* 0x0000004c004c7308 */ /* 0x000e620000000800 */
[----:B--2---:R-:W-:-:S07]  /*4210*/  FADD.FTZ R4, R82, R5 ;  /* 0x0000000552047221 */ /* 0x004fce0000010000 */
[----:B------:R-:W2:Y:S01]  /*4220*/  MUFU.EX2 R83, R83 ;  /* 0x0000005300537308 */ /* 0x000ea20000000800 */
[----:B---3--:R-:W-:-:S07]  /*4230*/  FADD.FTZ R5, R73, R6 ;  /* 0x0000000649057221 */ /* 0x008fce0000010000 */
[----:B------:R-:W3:Y:S01]  /*4240*/  MUFU.EX2 R77, R77 ;  /* 0x0000004d004d7308 */ /* 0x000ee20000000800 */
[C---:B-1----:R-:W-:Y:S01]  /*4250*/  FADD.FTZ R6, R76.reuse, R5 ;  /* 0x000000054c067221 */ /* 0x042fe20000010000 */
[----:B------:R-:W-:-:S06]  /*4260*/  F2FP.BF16.F32.PACK_AB R76, R76, R73 ;  /* 0x000000494c4c723e */ /* 0x000fcc00000010ff */
[----:B------:R-:W1:Y:S01]  /*4270*/  MUFU.EX2 R9, R98 ;  /* 0x0000006200097308 */ /* 0x000e620000000800 */
[C---:B--2---:R-:W-:Y:S01]  /*4280*/  FADD.FTZ R4, R83.reuse, R4 ;  /* 0x0000000453047221 */ /* 0x044fe20000010000 */
[----:B------:R-:W-:-:S05]  /*4290*/  F2FP.BF16.F32.PACK_AB R71, R83, R82 ;  /* 0x000000525347723e */ /* 0x000fca00000010ff */
[----:B------:R-:W-:Y:S01]  /*42a0*/  STSM.16.M88.4 [R16+0x2a800], R68 ;  /* 0x02a8004410007844 */ /* 0x000fe20000000200 */
[----:B------:R-:W0:Y:S01]  /*42b0*/  MUFU.EX2 R93, R93 ;  /* 0x0000005d005d7308 */ /* 0x000e220000000800 */
[----:B---3--:R-:W-:-:S07]  /*42c0*/  FADD.FTZ R6, R77, R6 ;  /* 0x000000064d067221 */ /* 0x008fce0000010000 */
[----:B------:R-:W2:Y:S01]  /*42d0*/  MUFU.EX2 R10, R99 ;  /* 0x00000063000a7308 */ /* 0x000ea20000000800 */
[----:B-1----:R-:W-:-:S07]  /*42e0*/  FADD.FTZ R7, R9, R4 ;  /* 0x0000000409077221 */ /* 0x002fce0000010000 */
[----:B------:R-:W1:Y:S01]  /*42f0*/  MUFU.EX2 R92, R92 ;  /* 0x0000005c005c7308 */ /* 0x000e620000000800 */
[C---:B0-----:R-:W-:Y:S01]  /*4300*/  FADD.FTZ R13, R93.reuse, R6 ;  /* 0x000000065d0d7221 */ /* 0x041fe20000010000 */
[----:B------:R-:W-:-:S06]  /*4310*/  F2FP.BF16.F32.PACK_AB R78, R93, R77 ;  /* 0x0000004d5d4e723e */ /* 0x000fcc00000010ff */
[----:B------:R-:W0:Y:S01]  /*4320*/  MUFU.EX2 R102, R102 ;  /* 0x0000006600667308 */ /* 0x000e220000000800 */
[C---:B--2---:R-:W-:Y:S01]  /*4330*/  FADD.FTZ R7, R10.reuse, R7 ;  /* 0x000000070a077221 */ /* 0x044fe20000010000 */
[----:B------:R-:W-:-:S06]  /*4340*/  F2FP.BF16.F32.PACK_AB R77, R10, R9 ;  /* 0x000000090a4d723e */ /* 0x000fcc00000010ff */
[----:B------:R-:W2:Y:S01]  /*4350*/  MUFU.EX2 R80, R80 ;  /* 0x0000005000507308 */ /* 0x000ea20000000800 */
[----:B-1----:R-:W-:-:S07]  /*4360*/  FADD.FTZ R13, R92, R13 ;  /* 0x0000000d5c0d7221 */ /* 0x002fce0000010000 */
[----:B------:R-:W1:Y:S01]  /*4370*/  MUFU.EX2 R103, R103 ;  /* 0x0000006700677308 */ /* 0x000e620000000800 */
[----:B0-----:R-:W-:-:S07]  /*4380*/  FADD.FTZ R4, R102, R7 ;  /* 0x0000000766047221 */ /* 0x001fce0000010000 */
[----:B------:R-:W0:Y:S01]  /*4390*/  MUFU.EX2 R81, R81 ;  /* 0x0000005100517308 */ /* 0x000e220000000800 */
[C---:B--2---:R-:W-:Y:S01]  /*43a0*/  FADD.FTZ R12, R80.reuse, R13 ;  /* 0x0000000d500c7221 */ /* 0x044fe20000010000 */
[----:B------:R-:W-:-:S06]  /*43b0*/  F2FP.BF16.F32.PACK_AB R80, R80, R92 ;  /* 0x0000005c5050723e */ /* 0x000fcc00000010ff */
[----:B------:R-:W2:Y:S01]  /*43c0*/  MUFU.EX2 R106, R106 ;  /* 0x0000006a006a7308 */ /* 0x000ea20000000800 */
[C---:B-1----:R-:W-:Y:S01]  /*43d0*/  FADD.FTZ R7, R103.reuse, R4 ;  /* 0x0000000467077221 */ /* 0x042fe20000010000 */
[----:B------:R-:W-:-:S05]  /*43e0*/  F2FP.BF16.F32.PACK_AB R79, R103, R102 ;  /* 0x00000066674f723e */ /* 0x000fca00000010ff */
[----:B------:R-:W-:Y:S01]  /*43f0*/  STSM.16.M88.4 [R152], R76 ;  /* 0x0000004c98007844 */ /* 0x000fe20000000200 */
[----:B------:R-:W1:Y:S01]  /*4400*/  MUFU.EX2 R84, R84 ;  /* 0x0000005400547308 */ /* 0x000e620000000800 */
[----:B0-----:R-:W-:-:S07]  /*4410*/  FADD.FTZ R13, R81, R12 ;  /* 0x0000000c510d7221 */ /* 0x001fce0000010000 */
[----:B------:R-:W0:Y:S01]  /*4420*/  MUFU.EX2 R107, R107 ;  /* 0x0000006b006b7308 */ /* 0x000e220000000800 */
[----:B--2---:R-:W-:-:S07]  /*4430*/  FADD.FTZ R4, R106, R7 ;  /* 0x000000076a047221 */ /* 0x004fce0000010000 */
[----:B------:R-:W2:Y:S01]  /*4440*/  MUFU.EX2 R110, R110 ;  /* 0x0000006e006e7308 */ /* 0x000ea20000000800 */
[C---:B-1----:R-:W-:Y:S01]  /*4450*/  FADD.FTZ R12, R84.reuse, R13 ;  /* 0x0000000d540c7221 */ /* 0x042fe20000010000 */
[----:B------:R-:W-:-:S06]  /*4460*/  F2FP.BF16.F32.PACK_AB R82, R84, R81 ;  /* 0x000000515452723e */ /* 0x000fcc00000010ff */
[----:B------:R-:W1:Y:S01]  /*4470*/  MUFU.EX2 R85, R85 ;  /* 0x0000005500557308 */ /* 0x000e620000000800 */
[C---:B0-----:R-:W-:Y:S01]  /*4480*/  FADD.FTZ R7, R107.reuse, R4 ;  /* 0x000000046b077221 */ /* 0x041fe20000010000 */
[----:B------:R-:W-:-:S06]  /*4490*/  F2FP.BF16.F32.PACK_AB R81, R107, R106 ;  /* 0x0000006a6b51723e */ /* 0x000fcc00000010ff */
[----:B------:R-:W0:Y:S01]  /*44a0*/  MUFU.EX2 R111, R111 ;  /* 0x0000006f006f7308 */ /* 0x000e220000000800 */
[----:B--2---:R-:W-:-:S07]  /*44b0*/  FADD.FTZ R4, R110, R7 ;  /* 0x000000076e047221 */ /* 0x004fce0000010000 */
[----:B------:R-:W2:Y:S01]  /*44c0*/  MUFU.EX2 R88, R88 ;  /* 0x0000005800587308 */ /* 0x000ea20000000800 */
[----:B-1----:R-:W-:-:S07]  /*44d0*/  FADD.FTZ R7, R85, R12 ;  /* 0x0000000c55077221 */ /* 0x002fce0000010000 */
[----:B------:R-:W1:Y:S01]  /*44e0*/  MUFU.EX2 R5, R114 ;  /* 0x0000007200057308 */ /* 0x000e620000000800 */
[C---:B0-----:R-:W-:Y:S01]  /*44f0*/  FADD.FTZ R12, R111.reuse, R4 ;  /* 0x000000046f0c7221 */ /* 0x041fe20000010000 */
[----:B------:R-:W-:-:S05]  /*4500*/  F2FP.BF16.F32.PACK_AB R83, R111, R110 ;  /* 0x0000006e6f53723e */ /* 0x000fca00000010ff */
[----:B------:R-:W-:Y:S01]  /*4510*/  STSM.16.M88.4 [R18+0xc000], R80 ;  /* 0x00c0005012007844 */ /* 0x000fe20000000200 */
[----:B------:R-:W0:Y:S01]  /*4520*/  MUFU.EX2 R6, R115 ;  /* 0x0000007300067308 */ /* 0x000e220000000800 */
[C---:B--2---:R-:W-:Y:S01]  /*4530*/  FADD.FTZ R14, R88.reuse, R7 ;  /* 0x00000007580e7221 */ /* 0x044fe20000010000 */
[----:B------:R-:W-:-:S06]  /*4540*/  F2FP.BF16.F32.PACK_AB R4, R88, R85 ;  /* 0x000000555804723e */ /* 0x000fcc00000010ff */
[----:B------:R-:W-:Y:S01]  /*4550*/  MUFU.EX2 R89, R116 ;  /* 0x0000007400597308 */ /* 0x000fe20000000800 */
[----:B-1----:R-:W-:-:S07]  /*4560*/  FADD.FTZ R7, R5, R12 ;  /* 0x0000000c05077221 */ /* 0x002fce0000010000 */
[----:B------:R-:W1:Y:S01]  /*4570*/  MUFU.EX2 R8, R8 ;  /* 0x0000000800087308 */ /* 0x000e620000000800 */
[C---:B0-----:R-:W-:Y:S01]  /*4580*/  FADD.FTZ R9, R6.reuse, R7 ;  /* 0x0000000706097221 */ /* 0x041fe20000010000 */
[----:B------:R-:W-:-:S06]  /*4590*/  F2FP.BF16.F32.PACK_AB R5, R6, R5 ;  /* 0x000000050605723e */ /* 0x000fcc00000010ff */
[----:B------:R-:W-:Y:S08]  /*45a0*/  MUFU.EX2 R118, R118 ;  /* 0x0000007600767308 */ /* 0x000ff00000000800 */
[----:B------:R-:W0:Y:S01]  /*45b0*/  MUFU.EX2 R13, R96 ;  /* 0x00000060000d7308 */ /* 0x000e220000000800 */
[----:B-1----:R-:W-:Y:S01]  /*45c0*/  F2FP.BF16.F32.PACK_AB R6, R8, R89 ;  /* 0x000000590806723e */ /* 0x002fe200000010ff */
[----:B------:R-:W-:Y:S01]  /*45d0*/  FADD.FTZ R89, R89, R14 ;  /* 0x0000000e59597221 */ /* 0x000fe20000010000 */
[----:B0-----:R-:W-:Y:S01]  /*45e0*/  F2FP.BF16.F32.PACK_AB R7, R13, R118 ;  /* 0x000000760d07723e */ /* 0x001fe200000010ff */
[----:B------:R-:W-:-:S02]  /*45f0*/  FADD.FTZ R118, R118, R9 ;  /* 0x0000000976767221 */ /* 0x000fc40000010000 */
[----:B------:R-:W-:Y:S01]  /*4600*/  FADD.FTZ R9, R8, R89 ;  /* 0x0000005908097221 */ /* 0x000fe20000010000 */
[----:B------:R-:W-:Y:S01]  /*4610*/  VIADD R8, R19, 0xfffffffe ;  /* 0xfffffffe13087836 */ /* 0x000fe20000000000 */
[----:B------:R0:W-:Y:S04]  /*4620*/  STSM.16.M88.4 [R17+0xc000], R4 ;  /* 0x00c0000411007844 */ /* 0x0001e80000000200 */
[----:B------:R-:W-:Y:S01]  /*4630*/  ISETP.GE.AND P2, PT, R8, R22, PT ;  /* 0x000000160800720c */ /* 0x000fe20003f46270 */
[----:B------:R1:W-:Y:S06]  /*4640*/  MEMBAR.ALL.CTA ;  /* 0x0000000000007992 */ /* 0x0003ec0000008000 */
[----:B-1----:R-:W1:Y:S01]  /*4650*/  FENCE.VIEW.ASYNC.S ;  /* 0x00000000000073c6 */ /* 0x002e620000000000 */
[----:B0-----:R-:W-:Y:S01]  /*4660*/  FADD.FTZ R5, R13, R118 ;  /* 0x000000760d057221 */ /* 0x001fe20000010000 */
[----:B-1----:R-:W-:-:S04]  /*4670*/  NOP ;  /* 0x0000000000007918 */ /* 0x002fc80000000000 */
[----:B------:R-:W-:Y:S05]  /*4680*/  @!P2 BRA `(.L_x_178) ;  /* 0x0000002800c8a947 */ /* 0x000fea0003800000 */
[----:B------:R-:W-:Y:S01]  /*4690*/  IMAD.MOV.U32 R7, RZ, RZ, R11 ;  /* 0x000000ffff077224 */ /* 0x000fe200078e000b */
[----:B------:R-:W-:Y:S01]  /*46a0*/  CS2R R150, SRZ ;  /* 0x0000000000967805 */ /* 0x000fe2000001ff00 */
[----:B------:R-:W-:Y:S01]  /*46b0*/  IMAD.MOV.U32 R6, RZ, RZ, R0 ;  /* 0x000000ffff067224 */ /* 0x000fe200078e0000 */
[----:B------:R-:W-:Y:S01]  /*46c0*/  CS2R R148, SRZ ;  /* 0x0000000000947805 */ /* 0x000fe2000001ff00 */
[----:B------:R-:W-:Y:S01]  /*46d0*/  IMAD.MOV.U32 R4, RZ, RZ, R2 ;  /* 0x000000ffff047224 */ /* 0x000fe200078e0002 */
        /* <DEDUP_REMOVED lines=14> */
[----:B------:R-:W-:-:S06]  /*47c0*/  UMOV UR6, UR36 ;  /* 0x0000002400067c82 */ /* 0x000fcc0008000000 */
.L_x_187:
[----:B------:R-:W-:Y:S01]  /*47d0*/  UIADD3 UR36, UR6, 0x1, URZ ;  /* 0x0000000106247890 */ /* 0x000fe2000fffe03f */
[----:B------:R-:W-:-:S03]  /*47e0*/  ISETP.NE.AND P3, PT, RZ, UR39, PT ;  /* 0x00000027ff007c0c */ /* 0x000fc6000bf65270 */
[----:B------:R-:W-:-:S04]  /*47f0*/  UISETP.NE.AND UP0, UPT, UR36, 0x2, UPT ;  /* 0x000000022400788c */ /* 0x000fc8000bf05270 */
[----:B------:R-:W-:Y:S02]  /*4800*/  USEL UR7, URZ, 0x1, UP0 ;  /* 0x000000013f077887 */ /* 0x000fe40008000000 */
[----:B------:R-:W-:-:S04]  /*4810*/  USEL UR36, UR36, URZ, UP0 ;  /* 0x0000003f24247287 */ /* 0x000fc80008000000 */
[----:B------:R-:W-:Y:S01]  /*4820*/  LOP3.LUT R2, R4, UR7, RZ, 0x3c, !PT ;  /* 0x0000000704027c12 */ /* 0x000fe2000f8e3cff */
[----:B----4-:R-:W-:Y:S07]  /*4830*/  @P3 BRA `(.L_x_179) ;  /* 0x0000000000283947 */ /* 0x010fee0003800000 */
[----:B------:R-:W-:Y:S05]  /*4840*/  @!P0 BRA `(.L_x_180) ;  /* 0x0000000000048947 */ /* 0x000fea0003800000 */
[----:B------:R-:W-:Y:S01]  /*4850*/  BPT.TRAP 0x1 ;  /* 0x000000040000795c */ /* 0x000fe20000300000 */
.L_x_180:
[----:B------:R-:W-:Y:S01]  /*4860*/  ULEA UR7, UR36, UR37, 0x3 ;  /* 0x0000002524077291 */ /* 0x000fe2000f8e183f */
[----:B------:R-:W-:-:S08]  /*4870*/  SHF.L.U32 R0, R2, 0x1f, RZ ;  /* 0x0000001f02007819 */ /* 0x000fd000000006ff */
[----:B------:R0:W1:Y:S01]  /*4880*/  SYNCS.PHASECHK.TRANS64.TRYWAIT P2, [UR7+0x30830], R0 ;  /* 0x03083000ff0075a7 */ /* 0x0000620008040147 */
[----:B------:R-:W-:Y:S05]  /*4890*/  @!P0 BRA `(.L_x_181) ;  /* 0x0000000000048947 */ /* 0x000fea0003800000 */
[----:B------:R-:W-:Y:S01]  /*48a0*/  BPT.TRAP 0x1 ;  /* 0x000000040000795c */ /* 0x000fe20000300000 */
.L_x_181:
[----:B-1----:R-:W-:Y:S05]  /*48b0*/  @P2 BRA `(.L_x_179) ;  /* 0x0000000000082947 */ /* 0x002fea0003800000 */
[----:B------:R-:W1:Y:S02]  /*48c0*/  SYNCS.PHASECHK.TRANS64.TRYWAIT P2, [UR7+0x30830], R0 ;  /* 0x03083000ff0075a7 */ /* 0x000e640008040147 */
[----:B-1----:R-:W-:Y:S05]  /*48d0*/  @!P2 BRA `(.L_x_182) ;  /* 0x000000b00080a947 */ /* 0x002fea0003800000 */
.L_x_179:
[----:B-1----:R-:W1:Y:S01]  /*48e0*/  S2R R3, SR_TID.X ;  /* 0x0000000000037919 */ /* 0x002e620000002100 */
[----:B------:R-:W-:Y:S01]  /*48f0*/  UIMAD UR26, UR36, 0x600, UR20 ;  /* 0x00000600241a78a4 */ /* 0x000fe2000f8e0214 */
[----:B------:R-:W-:Y:S01]  /*4900*/  UMOV UR24, UR4 ;  /* 0x0000000400187c82 */ /* 0x000fe20008000000 */
[----:B------:R-:W-:Y:S01]  /*4910*/  UMOV UR25, UR5 ;  /* 0x0000000500197c82 */ /* 0x000fe20008000000 */
[----:B------:R-:W-:Y:S01]  /*4920*/  UMOV UR27, 0x40000040 ;  /* 0x40000040001b7882 */ /* 0x000fe20000000000 */
[----:B------:R-:W-:Y:S01]  /*4930*/  UIADD3 UR10, UR26, 0x2, URZ ;  /* 0x000000021a0a7890 */ /* 0x000fe2000fffe03f */
[----:B------:R-:W-:Y:S01]  /*4940*/  UMOV UR11, 0x40000040 ;  /* 0x40000040000b7882 */ /* 0x000fe20000000000 */
[----:B------:R-:W-:Y:S01]  /*4950*/  UIADD3 UR14, UR26, 0x4, URZ ;  /* 0x000000041a0e7890 */ /* 0x000fe2000fffe03f */
[----:B------:R-:W-:Y:S01]  /*4960*/  UMOV UR15, 0x40000040 ;  /* 0x40000040000f7882 */ /* 0x000fe20000000000 */
[----:B------:R-:W-:Y:S01]  /*4970*/  UIADD3 UR18, UR26, 0x6, URZ ;  /* 0x000000061a127890 */ /* 0x000fe2000fffe03f */
[----:B------:R-:W-:Y:S01]  /*4980*/  UMOV UR19, 0x40000040 ;  /* 0x4000004000137882 */ /* 0x000fe20000000000 */
[----:B-1----:R-:W-:-:S05]  /*4990*/  SHF.R.U32.HI R3, RZ, 0x7, R3 ;  /* 0x00000007ff037819 */ /* 0x002fca0000011603 */
[----:B0-----:R-:W-:-:S05]  /*49a0*/  VIADD R0, R3, 0x8 ;  /* 0x0000000803007836 */ /* 0x001fca0000000000 */
[----:B------:R0:W-:Y:S06]  /*49b0*/  BAR.SYNC.DEFER_BLOCKING R0, 0x100 ;  /* 0x000400000000751d */ /* 0x0001ec0000010000 */
[----:B------:R-:W-:-:S06]  /*49c0*/  WARPGROUP.ARRIVE ;  /* 0x00000000000079c5 */ /* 0x000fcc0000000000 */
        /* <DEDUP_REMOVED lines=11> */
[----:B0-----:R-:W-:Y:S05]  /*4a80*/  @P3 BRA `(.L_x_183) ;  /* 0x0000000000283947 */ /* 0x001fea0003800000 */
[----:B------:R-:W-:Y:S05]  /*4a90*/  @!P0 BRA `(.L_x_184) ;  /* 0x0000000000048947 */ /* 0x000fea0003800000 */
[----:B------:R-:W-:Y:S01]  /*4aa0*/  BPT.TRAP 0x1 ;  /* 0x000000040000795c */ /* 0x000fe20000300000 */
.L_x_184:
[----:B------:R-:W-:Y:S01]  /*4ab0*/  ULEA UR7, UR6, UR37, 0x3 ;  /* 0x0000002506077291 */ /* 0x000fe2000f8e183f */
[----:B------:R-:W-:-:S08]  /*4ac0*/  SHF.L.U32 R0, R4, 0x1f, RZ ;  /* 0x0000001f04007819 */ /* 0x000fd000000006ff */
[----:B------:R0:W1:Y:S01]  /*4ad0*/  SYNCS.PHASECHK.TRANS64.TRYWAIT P2, [UR7+0x30850], R0 ;  /* 0x03085000ff0075a7 */ /* 0x0000620008040147 */
[----:B------:R-:W-:Y:S05]  /*4ae0*/  @!P0 BRA `(.L_x_185) ;  /* 0x0000000000048947 */ /* 0x000fea0003800000 */
[----:B------:R-:W-:Y:S01]  /*4af0*/  BPT.TRAP 0x1 ;  /* 0x000000040000795c */ /* 0x000fe20000300000 */
.L_x_185:
[----:B-1----:R-:W-:Y:S05]  /*4b00*/  @P2 BRA `(.L_x_183) ;  /* 0x0000000000082947 */ /* 0x002fea0003800000 */
[----:B------:R-:W1:Y:S02]  /*4b10*/  SYNCS.PHASECHK.TRANS64.TRYWAIT P2, [UR7+0x30850], R0 ;  /* 0x03085000ff0075a7 */ /* 0x000e640008040147 */
[----:B-1----:R-:W-:Y:S05]  /*4b20*/  @!P2 BRA `(.L_x_186) ;  /* 0x000000b00004a947 */ /* 0x002fea0003800000 */
.L_x_183:
[----:B------:R-:W-:Y:S01]  /*4b30*/  ULEA UR10, UR38, UR37, 0xd ;  /* 0x00000025260a7291 */ /* 0x000fe2000f8e683f */
[----:B------:R-:W-:Y:S01]  /*4b40*/  WARPGROUP.ARRIVE ;  /* 0x00000000000079c5 */ /* 0x000fe20000000000 */
[----:B------:R-:W-:Y:S01]  /*4b50*/  UIADD3 UR7, UR37, 0x400, URZ ;  /* 0x0000040025077890 */ /* 0x000fe2000fffe03f */
[----:B01----:R-:W-:Y:S01]  /*4b60*/  FMNMX.FTZ R0, R24, R6, !PT ;  /* 0x0000000618007209 */ /* 0x003fe20007810000 */
[----:B------:R-:W-:Y:S01]  /*4b70*/  UIADD3 UR10, UR10, 0x1e800, URZ ;  /* 0x0001e8000a0a7890 */ /* 0x000fe2000fffe03f */
[----:B------:R-:W-:Y:S01]  /*4b80*/  FMNMX.FTZ R11, R26, R7, !PT ;  /* 0x000000071a0b7209 */ /* 0x000fe20007810000 */
[----:B------:R-:W-:Y:S01]  /*4b90*/  USHF.R.U32.HI UR7, URZ, 0x4, UR7 ;  /* 0x000000043f077899 */ /* 0x000fe20008011607 */
[----:B------:R-:W-:Y:S01]  /*4ba0*/  FMNMX.FTZ R0, R25, R0, !PT ;  /* 0x0000000019007209 */ /* 0x000fe20007810000 */
[----:B------:R-:W-:Y:S01]  /*4bb0*/  USHF.R.U32.HI UR10, URZ, 0x4, UR10 ;  /* 0x000000043f0a7899 */ /* 0x000fe2000801160a */
[----:B------:R-:W-:Y:S01]  /*4bc0*/  FMNMX.FTZ R11, R27, R11, !PT ;  /* 0x0000000b1b0b7209 */ /* 0x000fe20007810000 */
[----:B------:R-:W-:Y:S01]  /*4bd0*/  ULOP3.LUT UR7, UR7, 0x3fff, URZ, 0xc0, !UPT ;  /* 0x00003fff07077892 */ /* 0x000fe2000f8ec03f */
[----:B------:R-:W-:Y:S01]  /*4be0*/  FMNMX.FTZ R0, R28, R0, !PT ;  /* 0x000000001c007209 */ /* 0x000fe20007810000 */
[----:B------:R-:W-:Y:S01]  /*4bf0*/  ULOP3.LUT UR10, UR10, 0x3fff, URZ, 0xc0, !UPT ;  /* 0x00003fff0a0a7892 */ /* 0x000fe2000f8ec03f */
[----:B------:R-:W-:Y:S01]  /*4c00*/  FMNMX.FTZ R11, R30, R11, !PT ;  /* 0x0000000b1e0b7209 */ /* 0x000fe20007810000 */
[----:B------:R-:W-:Y:S01]  /*4c10*/  UIMAD UR14, UR6, 0x600, UR7 ;  /* 0x00000600060e78a4 */ /* 0x000fe2000f8e0207 */
[----:B------:R-:W-:Y:S01]  /*4c20*/  FMNMX.FTZ R0, R29, R0, !PT ;  /* 0x000000001d007209 */ /* 0x000fe20007810000 */
[----:B------:R-:W-:Y:S01]  /*4c30*/  ULOP3.LUT UR10, UR10, 0x10000, URZ, 0xfc, !UPT ;  /* 0x000100000a0a7892 */ /* 0x000fe2000f8efc3f */
[----:B------:R-:W-:Y:S01]  /*4c40*/  FMNMX.FTZ R11, R31, R11, !PT ;  /* 0x0000000b1f0b7209 */ /* 0x000fe20007810000 */
[----:B------:R-:W-:Y:S01]  /*4c50*/  UMOV UR27, 0x40000040 ;  /* 0x40000040001b7882 */ /* 0x000fe20000000000 */
[----:B------:R-:W-:Y:S01]  /*4c60*/  UMOV UR25, 0x40000040 ;  /* 0x4000004000197882 */ /* 0x000fe20000000000 */
[----:B------:R-:W-:Y:S01]  /*4c70*/  FMNMX.FTZ R0, R32, R0, !PT ;  /* 0x0000000020007209 */ /* 0x000fe20007810000 */
[----:B------:R-:W-:Y:S01]  /*4c80*/  UMOV UR26, UR14 ;  /* 0x0000000e001a7c82 */ /* 0x000fe20008000000 */
[----:B------:R-:W-:Y:S01]  /*4c90*/  FMNMX.FTZ R11, R34, R11, !PT ;  /* 0x0000000b220b7209 */ /* 0x000fe20007810000 */
        /* <DEDUP_REMOVED lines=9> */
[----:B------:R-:W-:Y:S01]  /*4d30*/  FMNMX.FTZ R11, R38, R11, !PT ;  /* 0x0000000b260b7209 */ /* 0x000fe20007810000 */
[----:B------:R-:W0:Y:S01]  /*4d40*/  S2R R19, SR_TID.X ;  /* 0x0000000000137919 */ /* 0x000e220000002100 */
        /* <DEDUP_REMOVED lines=96> */
[----:B0-----:R-:W-:Y:S01]  /*5350*/  SHF.R.U32.HI R15, RZ, 0x7, R19 ;  /* 0x00000007ff0f7819 */ /* 0x001fe20000011613 */
[----:B------:R-:W0:Y:S01]  /*5360*/  SHFL.BFLY PT, R3, R0, 0x2, 0x1f ;  /* 0x0c401f0000037f89 */ /* 0x000e2200000e0000 */
[----:B------:R-:W-:-:S03]  /*5370*/  ISETP.GE.U32.AND P2, PT, R19, 0x180, PT ;  /* 0x000001801300780c */ /* 0x000fc60003f46070 */
[----:B------:R-:W1:Y:S01]  /*5380*/  SHFL.BFLY PT, R13, R11, 0x2, 0x1f ;  /* 0x0c401f000b0d7f89 */ /* 0x000e6200000e0000 */
[----:B0-----:R-:W-:Y:S02]  /*5390*/  FMNMX.FTZ R0, R0, R3, !PT ;  /* 0x0000000300007209 */ /* 0x001fe40007810000 */
[----:B-1----:R-:W-:-:S03]  /*53a0*/  FMNMX.FTZ R11, R11, R13, !PT ;  /* 0x0000000d0b0b7209 */ /* 0x002fc60007810000 */
[----:B------:R-:W0:Y:S04]  /*53b0*/  SHFL.BFLY PT, R3, R0, 0x1, 0x1f ;  /* 0x0c201f0000037f89 */ /* 0x000e2800000e0000 */
[----:B------:R-:W1:Y:S01]  /*53c0*/  SHFL.BFLY PT, R13, R11, 0x1, 0x1f ;  /* 0x0c201f000b0d7f89 */ /* 0x000e6200000e0000 */
[----:B0-----:R-:W-:Y:S02]  /*53d0*/  FMNMX.FTZ R0, R0, R3, !PT ;  /* 0x0000000300007209 */ /* 0x001fe40007810000 */
[----:B------:R-:W0:Y:S01]  /*53e0*/  LDC R3, c[0x0][0x988] ;  /* 0x00026200ff037b82 */ /* 0x000e220000000800 */
[----:B-1----:R-:W-:Y:S02]  /*53f0*/  FMNMX.FTZ R11, R11, R13, !PT ;  /* 0x0000000d0b0b7209 */ /* 0x002fe40007810000 */
[----:B------:R-:W-:Y:S01]  /*5400*/  FADD.FTZ R6, -R0, R6 ;  /* 0x0000000600067221 */ /* 0x000fe20000010100 */
[----:B------:R-:W-:-:S02]  /*5410*/  WARPGROUP.DEPBAR.LE gsb0, 0x0 ;  /* 0x00008000000079c5 */ /* 0x000fc40000010000 */
[----:B------:R-:W-:Y:S01]  /*5420*/  WARPGROUP.ARRIVE ;  /* 0x00000000000079c5 */ /* 0x000fe20000000000 */
[----:B------:R-:W-:-:S05]  /*5430*/  FADD.FTZ R7, -R11, R7 ;  /* 0x000000070b077221 */ /* 0x000fca0000010100 */
[----:B------:R-:W-:Y:S01]  /*5440*/  HGMMA.64x64x16.F32.BF16 R120, gdesc[UR24].tnspB, R120, gsb0 ;  /* 0x40e00000187879f0 */ /* 0x000fe20008001878 */
[----:B------:R-:W-:Y:S02]  /*5450*/  UIADD3 UR26, UR14, 0x200, URZ ;  /* 0x000002000e1a7890 */ /* 0x000fe4000fffe03f */
[----:B------:R-:W-:Y:S01]  /*5460*/  UIADD3 UR24, UR10, 0x600, URZ ;  /* 0x000006000a187890 */ /* 0x000fe2000fffe03f */
[----:B------:R-:W-:Y:S01]  /*5470*/  UMOV UR27, 0x40000040 ;  /* 0x40000040001b7882 */ /* 0x000fe20000000000 */
[----:B------:R-:W-:Y:S01]  /*5480*/  UMOV UR25, 0x40000040 ;  /* 0x4000004000197882 */ /* 0x000fe20000000000 */
[-C--:B0-----:R-:W-:Y:S01]  /*5490*/  FMUL.FTZ R7, R7, R3.reuse ;  /* 0x0000000307077220 */ /* 0x081fe20000410000 */
[-C--:B------:R-:W-:Y:S01]  /*54a0*/  FMUL.FTZ R4, R0, R3.reuse ;  /* 0x0000000300047220 */ /* 0x080fe20000410000 */
[-C--:B------:R-:W-:Y:S01]  /*54b0*/  FMUL.FTZ R14, R11, R3.reuse ;  /* 0x000000030b0e7220 */ /* 0x080fe20000410000 */
[-C--:B------:R-:W-:Y:S01]  /*54c0*/  FMUL.FTZ R6, R6, R3.reuse ;  /* 0x0000000306067220 */ /* 0x080fe20000410000 */
[----:B------:R0:W-:Y:S01]  /*54d0*/  MUFU.EX2 R19, R7 ;  /* 0x0000000700137308 */ /* 0x0001e20000000800 */
        /* <DEDUP_REMOVED lines=8> */
[----:B0-----:R-:W-:-:S02]  /*5560*/  VIADD R7, R15, 0x9 ;  /* 0x000000090f077836 */ /* 0x001fc40000000000 */
[-CC-:B------:R-:W-:Y:S01]  /*5570*/  FFMA.FTZ R40, R40, R3.reuse, -R4.reuse ;  /* 0x0000000328287223 */ /* 0x180fe20000010804 */
[-CC-:B------:R-:W-:Y:S01]  /*5580*/  FFMA.FTZ R41, R41, R3.reuse, -R4.reuse ;  /* 0x0000000329297223 */ /* 0x180fe20000010804 */
[-CC-:B------:R-:W-:Y:S01]  /*5590*/  FFMA.FTZ R44, R44, R3.reuse, -R4.reuse ;  /* 0x000000032c2c7223 */ /* 0x180fe20000010804 */
[-CC-:B------:R-:W-:Y:S01]  /*55a0*/  FFMA.FTZ R45, R45, R3.reuse, -R4.reuse ;  /* 0x000000032d2d7223 */ /* 0x180fe20000010804 */
[----:B------:R-:W-:Y:S01]  /*55b0*/  SEL R7, R7, 0x9, !P2 ;  /* 0x0000000907077807 */ /* 0x000fe20005000000 */
        /* <DEDUP_REMOVED lines=35> */
[-C--:B------:R-:W-:Y:S01]  /*57f0*/  FFMA.FTZ R117, R117, R3.reuse, -R4 ;  /* 0x0000000375757223 */ /* 0x080fe20000010804 */
[-CC-:B------:R-:W-:Y:S01]  /*5800*/  FFMA.FTZ R26, R26, R3.reuse, -R14.reuse ;  /* 0x000000031a1a7223 */ /* 0x180fe2000001080e */
        /* <DEDUP_REMOVED lines=10> */
[----:B------:R-:W-:Y:S01]  /*58b0*/  FFMA.FTZ R43, R43, R3, -R14 ;  /* 0x000000032b2b7223 */ /* 0x000fe2000001080e */
[----:B------:R-:W-:-:S02]  /*58c0*/  WARPGROUP.DEPBAR.LE gsb0, 0x0 ;  /* 0x00008000000079c5 */ /* 0x000fc40000010000 */
[----:B------:R-:W-:Y:S01]  /*58d0*/  WARPGROUP.ARRIVE ;  /* 0x00000000000079c5 */ /* 0x000fe20000000000 */
[-CC-:B------:R-:W-:Y:S01]  /*58e0*/  FFMA.FTZ R46, R46, R3.reuse, -R14.reuse ;  /* 0x000000032e2e7223 */ /* 0x180fe2000001080e */
[-CC-:B------:R-:W-:Y:S01]  /*58f0*/  FFMA.FTZ R47, R47, R3.reuse, -R14.reuse ;  /* 0x000000032f2f7223 */ /* 0x180fe2000001080e */
[----:B------:R-:W1:Y:S01]  /*5900*/  MUFU.EX2 R25, R25 ;  /* 0x0000001900197308 */ /* 0x000e620000000800 */
[-CC-:B------:R-:W-:Y:S01]  /*5910*/  FFMA.FTZ R50, R50, R3.reuse, -R14.reuse ;  /* 0x0000000332327223 */ /* 0x180fe2000001080e */
[-CC-:B------:R-:W-:Y:S01]  /*5920*/  FFMA.FTZ R51, R51, R3.reuse, -R14.reuse ;  /* 0x0000000333337223 */ /* 0x180fe2000001080e */
[----:B------:R-:W-:Y:S01]  /*5930*/  HGMMA.64x64x16.F32.BF16 R120, gdesc[UR24].tnspB, R120, gsb0 ;  /* 0x40e00000187879f0 */ /* 0x000fe20008001878 */
[----:B------:R-:W-:Y:S01]  /*5940*/  UIADD3 UR26, UR14, 0x280, URZ ;  /* 0x000002800e1a7890 */ /* 0x000fe2000fffe03f */
[-CC-:B------:R-:W-:Y:S01]  /*5950*/  FFMA.FTZ R54, R54, R3.reuse, -R14.reuse ;  /* 0x0000000336367223 */ /* 0x180fe2000001080e */
[----:B------:R-:W-:Y:S01]  /*5960*/  UIADD3 UR24, UR10, 0x602, URZ ;  /* 0x000006020a187890 */ /* 0x000fe2000fffe03f */
[----:B------:R-:W-:Y:S01]  /*5970*/  FFMA.FTZ R55, R55, R3, -R14 ;  /* 0x0000000337377223 */ /* 0x000fe2000001080e */
[----:B------:R-:W-:Y:S01]  /*5980*/  UMOV UR27, 0x40000040 ;  /* 0x40000040001b7882 */ /* 0x000fe20000000000 */
[----:B------:R-:W-:Y:S01]  /*5990*/  UMOV UR25, 0x40000040 ;  /* 0x4000004000197882 */ /* 0x000fe20000000000 */
[----:B------:R-:W2:Y:S01]  /*59a0*/  MUFU.EX2 R26, R26 ;  /* 0x0000001a001a7308 */ /* 0x000ea20000000800 */
[----:B0-----:R-:W-:Y:S01]  /*59b0*/  FFMA.FTZ R6, R10, R9, R4 ;  /* 0x000000090a067223 */ /* 0x001fe20000010004 */
[-CC-:B------:R-:W-:Y:S01]  /*59c0*/  FFMA.FTZ R58, R58, R3.reuse, -R14.reuse ;  /* 0x000000033a3a7223 */ /* 0x180fe2000001080e */
[-CC-:B------:R-:W-:Y:S01]  /*59d0*/  FFMA.FTZ R59, R59, R3.reuse, -R14.reuse ;  /* 0x000000033b3b7223 */ /* 0x180fe2000001080e */
[-CC-:B------:R-:W-:Y:S01]  /*59e0*/  FFMA.FTZ R62, R62, R3.reuse, -R14.reuse ;  /* 0x000000033e3e7223 */ /* 0x180fe2000001080e */
[-CC-:B------:R-:W-:Y:S01]  /*59f0*/  FFMA.FTZ R63, R63, R3.reuse, -R14.reuse ;  /* 0x000000033f3f7223 */ /* 0x180fe2000001080e */
[-C--:B------:R-:W-:Y:S01]  /*5a00*/  FFMA.FTZ R66, R66, R3.reuse, -R14 ;  /* 0x0000000342427223 */ /* 0x080fe2000001080e */
[----:B-1----:R-:W-:Y:S01]  /*5a10*/  FADD.FTZ R6, R25, R6 ;  /* 0x0000000619067221 */ /* 0x002fe20000010000 */
[----:B------:R-:W0:Y:S01]  /*5a20*/  MUFU.EX2 R28, R28 ;  /* 0x0000001c001c7308 */ /* 0x000e220000000800 */
[-CC-:B------:R-:W-:Y:S01]  /*5a30*/  FFMA.FTZ R67, R67, R3.reuse, -R14.reuse ;  /* 0x0000000343437223 */ /* 0x180fe2000001080e */
[-CC-:B------:R-:W-:Y:S01]  /*5a40*/  FFMA.FTZ R70, R70, R3.reuse, -R14.reuse ;  /* 0x0000000346467223 */ /* 0x180fe2000001080e */
[-CC-:B------:R-:W-:Y:S01]  /*5a50*/  FFMA.FTZ R71, R71, R3.reuse, -R14.reuse ;  /* 0x0000000347477223 */ /* 0x180fe2000001080e */
[-CC-:B------:R-:W-:Y:S01]  /*5a60*/  FFMA.FTZ R74, R74, R3.reuse, -R14.reuse ;  /* 0x000000034a4a7223 */ /* 0x180fe2000001080e */
[-CC-:B------:R-:W-:Y:S01]  /*5a70*/  FFMA.FTZ R75, R75, R3.reuse, -R14.reuse ;  /* 0x000000034b4b7223 */ /* 0x180fe2000001080e */
[-CC-:B------:R-:W-:Y:S01]  /*5a80*/  FFMA.FTZ R78, R78, R3.reuse, -R14.reuse ;  /* 0x000000034e4e7223 */ /* 0x180fe2000001080e */
[----:B------:R-:W-:Y:S01]  /*5a90*/  FFMA.FTZ R79, R79, R3, -R14 ;  /* 0x000000034f4f7223 */ /* 0x000fe2000001080e */
[----:B------:R-:W1:Y:S01]  /*5aa0*/  MUFU.EX2 R27, R27 ;  /* 0x0000001b001b7308 */ /* 0x000e620000000800 */
[----:B--2---:R-:W-:Y:S01]  /*5ab0*/  FFMA.FTZ R13, R19, R5, R26 ;  /* 0x00000005130d7223 */ /* 0x004fe2000001001a */
[-CC-:B------:R-:W-:Y:S01]  /*5ac0*/  FFMA.FTZ R82, R82, R3.reuse, -R14.reuse ;  /* 0x0000000352527223 */ /* 0x180fe2000001080e */
[-CC-:B------:R-:W-:Y:S01]  /*5ad0*/  FFMA.FTZ R83, R83, R3.reuse, -R14.reuse ;  /* 0x0000000353537223 */ /* 0x180fe2000001080e */
[-CC-:B------:R-:W-:Y:S01]  /*5ae0*/  FFMA.FTZ R86, R86, R3.reuse, -R14.reuse ;  /* 0x0000000356567223 */ /* 0x180fe2000001080e */
[-CC-:B------:R-:W-:Y:S01]  /*5af0*/  FFMA.FTZ R87, R87, R3.reuse, -R14.reuse ;  /* 0x0000000357577223 */ /* 0x180fe2000001080e */
[-CC-:B------:R-:W-:Y:S01]  /*5b00*/  FFMA.FTZ R90, R90, R3.reuse, -R14.reuse ;  /* 0x000000035a5a7223 */ /* 0x180fe2000001080e */
[-C--:B------:R-:W-:Y:S01]  /*5b10*/  FFMA.FTZ R91, R91, R3.reuse, -R14 ;  /* 0x000000035b5b7223 */ /* 0x080fe2000001080e */
        /* <DEDUP_REMOVED lines=15> */
[-CC-:B------:R-:W-:Y:S01]  /*5c10*/  FFMA.FTZ R115, R115, R3.reuse, -R14.reuse ;  /* 0x0000000373737223 */ /* 0x180fe2000001080e */
[----:B------:R-:W1:Y:S01]  /*5c20*/  MUFU.EX2 R31, R31 ;  /* 0x0000001f001f7308 */ /* 0x000e620000000800 */
[-CC-:B------:R-:W-:Y:S01]  /*5c30*/  FFMA.FTZ R118, R118, R3.reuse, -R14.reuse ;  /* 0x0000000376767223 */ /* 0x180fe2000001080e */
[----:B------:R-:W-:Y:S01]  /*5c40*/  FFMA.FTZ R119, R119, R3, -R14 ;  /* 0x0000000377777223 */ /* 0x000fe2000001080e */
[----:B--2---:R-:W-:Y:S01]  /*5c50*/  FADD.FTZ R9, R29, R6 ;  /* 0x000000061d097221 */ /* 0x004fe20000010000 */
[----:B------:R-:W-:-:S02]  /*5c60*/  F2FP.BF16.F32.PACK_AB R4, R25, R4 ;  /* 0x000000041904723e */ /* 0x000fc400000010ff */
[----:B------:R-:W-:Y:S02]  /*5c70*/  F2FP.BF16.F32.PACK_AB R6, R29, R28 ;  /* 0x0000001c1d06723e */ /* 0x000fe400000010ff */
[----:B------:R-:W2:Y:S01]  /*5c80*/  MUFU.EX2 R12, R32 ;  /* 0x00000020000c7308 */ /* 0x000ea20000000800 */
[----:B------:R-:W-:Y:S01]  /*5c90*/  F2FP.BF16.F32.PACK_AB R5, R27, R26 ;  /* 0x0000001a1b05723e */ /* 0x000fe200000010ff */
[----:B0-----:R-:W-:Y:S01]  /*5ca0*/  FADD.FTZ R13, R30, R13 ;  /* 0x0000000d1e0d7221 */ /* 0x001fe20000010000 */
[C---:B------:R-:W-:Y:S01]  /*5cb0*/  ISETP.GT.AND P2, PT, R8.reuse, R22, PT ;  /* 0x000000160800720c */ /* 0x040fe20003f44270 */
[----:B------:R-:W-:-:S04]  /*5cc0*/  VIADD R8, R8, 0xffffffff ;  /* 0xffffffff08087836 */ /* 0x000fc80000000000 */
[----:B------:R-:W0:Y:S01]  /*5cd0*/  MUFU.EX2 R33, R33 ;  /* 0x0000002100217308 */ /* 0x000e220000000800 */
[----:B-1----:R-:W-:-:S07]  /*5ce0*/  FADD.FTZ R13, R31, R13 ;  /* 0x0000000d1f0d7221 */ /* 0x002fce0000010000 */
[----:B------:R-:W1:Y:S01]  /*5cf0*/  MUFU.EX2 R34, R34 ;  /* 0x0000002200227308 */ /* 0x000e620000000800 */
[----:B--2---:R-:W-:Y:S01]  /*5d00*/  FADD.FTZ R9, R12, R9 ;  /* 0x000000090c097221 */ /* 0x004fe20000010000 */
[----:B------:R-:W-:Y:S02]  /*5d10*/  WARPGROUP.DEPBAR.LE gsb0, 0x0 ;  /* 0x00008000000079c5 */ /* 0x000fe40000010000 */
[----:B------:R-:W-:-:S04]  /*5d20*/  WARPGROUP.ARRIVE ;  /* 0x00000000000079c5 */ /* 0x000fc80000000000 */
[----:B------:R-:W2:Y:S01]  /*5d30*/  MUFU.EX2 R36, R36 ;  /* 0x0000002400247308 */ /* 0x000ea20000000800 */
[C---:B0-----:R-:W-:Y:S01]  /*5d40*/  FADD.FTZ R9, R33.reuse, R9 ;  /* 0x0000000921097221 */ /* 0x041fe20000010000 */
[----:B------:R-:W-:Y:S01]  /*5d50*/  F2FP.BF16.F32.PACK_AB R12, R33, R12 ;  /* 0x0000000c210c723e */ /* 0x000fe200000010ff */
[----:B------:R-:W-:Y:S01]  /*5d60*/  HGMMA.64x64x16.F32.BF16 R120, gdesc[UR24].tnspB, R120, gsb0 ;  /* 0x40e00000187879f0 */ /* 0x000fe20008001878 */
[----:B------:R-:W-:Y:S02]  /*5d70*/  UIADD3 UR26, UR14, 0x300, URZ ;  /* 0x000003000e1a7890 */ /* 0x000fe4000fffe03f */
[----:B------:R-:W-:Y:S02]  /*5d80*/  UIADD3 UR24, UR10, 0x604, URZ ;  /* 0x000006040a187890 */ /* 0x000fe4000fffe03f */
[----:B------:R-:W0:Y:S01]  /*5d90*/  MUFU.EX2 R35, R35 ;  /* 0x0000002300237308 */ /* 0x000e220000000800 */
[----:B------:R-:W-:Y:S01]  /*5da0*/  UMOV UR27, 0x40000040 ;  /* 0x40000040001b7882 */ /* 0x000fe20000000000 */
[----:B------:R-:W-:Y:S01]  /*5db0*/  UMOV UR25, 0x40000040 ;  /* 0x4000004000197882 */ /* 0x000fe20000000000 */
[----:B-1----:R-:W-:-:S05]  /*5dc0*/  FADD.FTZ R13, R34, R13 ;  /* 0x0000000d220d7221 */ /* 0x002fca0000010000 */
[----:B------:R-:W1:Y:S01]  /*5dd0*/  MUFU.EX2 R14, R37 ;  /* 0x00000025000e7308 */ /* 0x000e620000000800 */
[----:B--2---:R-:W-:-:S07]  /*5de0*/  FADD.FTZ R26, R36, R9 ;  /* 0x00000009241a7221 */ /* 0x004fce0000010000 */
[----:B------:R-:W2:Y:S01]  /*5df0*/  MUFU.EX2 R15, R38 ;  /* 0x00000026000f7308 */ /* 0x000ea20000000800 */
[C---:B0-----:R-:W-:Y:S01]  /*5e00*/  FADD.FTZ R9, R35.reuse, R13 ;  /* 0x0000000d23097221 */ /* 0x041fe20000010000 */
[----:B------:R-:W-:-:S06]  /*5e10*/  F2FP.BF16.F32.PACK_AB R13, R35, R34 ;  /* 0x00000022230d723e */ /* 0x000fcc00000010ff */
[----:B------:R-:W0:Y:S01]  /*5e20*/  MUFU.EX2 R40, R40 ;  /* 0x0000002800287308 */ /* 0x000e220000000800 */
[C---:B-1----:R-:W-:Y:S01]  /*5e30*/  FADD.FTZ R26, R14.reuse, R26 ;  /* 0x0000001a0e1a7221 */ /* 0x042fe20000010000 */
[----:B------:R-:W-:-:S06]  /*5e40*/  F2FP.BF16.F32.PACK_AB R14, R14, R36 ;  /* 0x000000240e0e723e */ /* 0x000fcc00000010ff */
[----:B------:R-:W1:Y:S01]  /*5e50*/  MUFU.EX2 R39, R39 ;  /* 0x0000002700277308 */ /* 0x000e620000000800 */
[----:B--2---:R-:W-:-:S07]  /*5e60*/  FADD.FTZ R9, R15, R9 ;  /* 0x000000090f097221 */ /* 0x004fce0000010000 */
[----:B------:R-:W-:Y:S01]  /*5e70*/  MUFU.EX2 R43, R43 ;  /* 0x0000002b002b7308 */ /* 0x000fe20000000800 */
[----:B0-----:R-:W-:-:S07]  /*5e80*/  FADD.FTZ R26, R40, R26 ;  /* 0x0000001a281a7221 */ /* 0x001fce0000010000 */
[----:B------:R-:W-:Y:S01]  /*5e90*/  MUFU.EX2 R45, R45 ;  /* 0x0000002d002d7308 */ /* 0x000fe20000000800 */
[C---:B-1----:R-:W-:Y:S01]  /*5ea0*/  FADD.FTZ R9, R39.reuse, R9 ;  /* 0x0000000927097221 */ /* 0x042fe20000010000 */
[----:B------:R-:W-:-:S06]  /*5eb0*/  F2FP.BF16.F32.PACK_AB R15, R39, R15 ;  /* 0x0000000f270f723e */ /* 0x000fcc00000010ff */
[----:B------:R-:W-:Y:S08]  /*5ec0*/  MUFU.EX2 R48, R48 ;  /* 0x0000003000307308 */ /* 0x000ff00000000800 */
[----:B------:R-:W-:Y:S01]  /*5ed0*/  MUFU.EX2 R47, R47 ;  /* 0x0000002f002f7308 */ /* 0x000fe20000000800 */
[----:B------:R-:W-:Y:S02]  /*5ee0*/  WARPGROUP.DEPBAR.LE gsb0, 0x0 ;  /* 0x00008000000079c5 */ /* 0x000fe40000010000 */
        /* <DEDUP_REMOVED lines=87> */
[----:B------:R-:W-:Y:S07]  /*6460*/  HGMMA.64x64x16.F32.BF16 R120, gdesc[UR24].tnspB, R120, gsb0 ;  /* 0x40e00000187879f0 */ /* 0x000fee0008001878 */
[----:B------:R-:W-:Y:S08]  /*6470*/  MUFU.EX2 R101, R101 ;  /* 0x0000006500657308 */ /* 0x000ff00000000800 */
        /* <DEDUP_REMOVED lines=10> */
[----:B------:R0:W-:Y:S06]  /*6520*/  BAR.ARV R7, 0x100 ;  /* 0x000400070000751d */ /* 0x0001ec0000002000 */
[----:B------:R-:W-:Y:S01]  /*6530*/  MUFU.EX2 R112, R112 ;  /* 0x0000007000707308 */ /* 0x000fe20000000800 */
[-C--:B------:R-:W-:Y:S01]  /*6540*/  FMUL.FTZ R120, R120, R10.reuse ;  /* 0x0000000a78787220 */ /* 0x080fe20000410000 */
[----:B0-----:R-:W-:Y:S02]  /*6550*/  IMAD.U32 R7, RZ, RZ, UR36 ;  /* 0x00000024ff077e24 */ /* 0x001fe4000f8e00ff */
[-C--:B------:R-:W-:Y:S01]  /*6560*/  FMUL.FTZ R121, R121, R10.reuse ;  /* 0x0000000a79797220 */ /* 0x080fe20000410000 */
[-C--:B------:R-:W-:Y:S01]  /*6570*/  FMUL.FTZ R124, R124, R10.reuse ;  /* 0x0000000a7c7c7220 */ /* 0x080fe20000410000 */
[-C--:B------:R-:W-:Y:S01]  /*6580*/  FMUL.FTZ R125, R125, R10.reuse ;  /* 0x0000000a7d7d7220 */ /* 0x080fe20000410000 */
[-C--:B------:R-:W-:Y:S01]  /*6590*/  FMUL.FTZ R128, R128, R10.reuse ;  /* 0x0000000a80807220 */ /* 0x080fe20000410000 */
[----:B------:R-:W-:Y:S01]  /*65a0*/  @!P1 LEA R7, R7, UR37, 0x3 ;  /* 0x0000002507079c11 */ /* 0x000fe2000f8e18ff */
[----:B------:R-:W-:Y:S01]  /*65b0*/  MUFU.EX2 R114, R114 ;  /* 0x0000007200727308 */ /* 0x000fe20000000800 */
[-C--:B------:R-:W-:Y:S01]  /*65c0*/  FMUL.FTZ R129, R129, R10.reuse ;  /* 0x0000000a81817220 */ /* 0x080fe20000410000 */
[-C--:B------:R-:W-:Y:S01]  /*65d0*/  FMUL.FTZ R132, R132, R10.reuse ;  /* 0x0000000a84847220 */ /* 0x080fe20000410000 */
[----:B------:R-:W-:Y:S01]  /*65e0*/  FMUL.FTZ R133, R133, R10 ;  /* 0x0000000a85857220 */ /* 0x000fe20000410000 */
[----:B------:R-:W-:-:S02]  /*65f0*/  @!P1 VIADD R7, R7, 0x30840 ;  /* 0x0003084007079836 */ /* 0x000fc40000000000 */
[-C--:B------:R-:W-:Y:S01]  /*6600*/  FMUL.FTZ R136, R136, R10.reuse ;  /* 0x0000000a88887220 */ /* 0x080fe20000410000 */
[-C--:B------:R-:W-:Y:S01]  /*6610*/  FMUL.FTZ R137, R137, R10.reuse ;  /* 0x0000000a89897220 */ /* 0x080fe20000410000 */
[-C--:B------:R-:W-:Y:S01]  /*6620*/  FMUL.FTZ R140, R140, R10.reuse ;  /* 0x0000000a8c8c7220 */ /* 0x080fe20000410000 */
[----:B------:R-:W-:Y:S01]  /*6630*/  MUFU.EX2 R113, R113 ;  /* 0x0000007100717308 */ /* 0x000fe20000000800 */
[----:B------:R-:W-:Y:S01]  /*6640*/  @!P1 PRMT R7, RZ, 0x654, R7 ;  /* 0x00000654ff079816 */ /* 0x000fe20000000007 */
[-C--:B------:R-:W-:Y:S01]  /*6650*/  FMUL.FTZ R141, R141, R10.reuse ;  /* 0x0000000a8d8d7220 */ /* 0x080fe20000410000 */
[-C--:B------:R-:W-:Y:S01]  /*6660*/  FMUL.FTZ R144, R144, R10.reuse ;  /* 0x0000000a90907220 */ /* 0x080fe20000410000 */
[-C--:B------:R-:W-:Y:S01]  /*6670*/  FMUL.FTZ R145, R145, R10.reuse ;  /* 0x0000000a91917220 */ /* 0x080fe20000410000 */
[----:B------:R0:W-:Y:S01]  /*6680*/  @!P1 SYNCS.ARRIVE.TRANS64.RED.A1T0 RZ, [R7+URZ], RZ ;  /* 0x000000ff07ff99a7 */ /* 0x0001e2000810043f */
[-C--:B------:R-:W-:Y:S01]  /*6690*/  FMUL.FTZ R148, R148, R10.reuse ;  /* 0x0000000a94947220 */ /* 0x080fe20000410000 */
[----:B------:R-:W-:Y:S01]  /*66a0*/  FMUL.FTZ R149, R149, R10 ;  /* 0x0000000a95957220 */ /* 0x000fe20000410000 */
[----:B------:R-:W-:Y:S01]  /*66b0*/  MUFU.EX2 R115, R115 ;  /* 0x0000007300737308 */ /* 0x000fe20000000800 */
[-C--:B------:R-:W-:Y:S01]  /*66c0*/  FMUL.FTZ R122, R122, R19.reuse ;  /* 0x000000137a7a7220 */ /* 0x080fe20000410000 */
[-C--:B------:R-:W-:Y:S01]  /*66d0*/  FMUL.FTZ R123, R123, R19.reuse ;  /* 0x000000137b7b7220 */ /* 0x080fe20000410000 */
[-C--:B------:R-:W-:Y:S01]  /*66e0*/  FMUL.FTZ R126, R126, R19.reuse ;  /* 0x000000137e7e7220 */ /* 0x080fe20000410000 */
[-C--:B------:R-:W-:Y:S01]  /*66f0*/  FMUL.FTZ R127, R127, R19.reuse ;  /* 0x000000137f7f7220 */ /* 0x080fe20000410000 */
[----:B0-----:R-:W-:Y:S01]  /*6700*/  IMAD.U32 R7, RZ, RZ, UR6 ;  /* 0x00000006ff077e24 */ /* 0x001fe2000f8e00ff */
[----:B------:R-:W-:Y:S01]  /*6710*/  UMOV UR6, UR36 ;  /* 0x0000002400067c82 */ /* 0x000fe20008000000 */
[-C--:B------:R-:W-:Y:S01]  /*6720*/  FMUL.FTZ R130, R130, R19.reuse ;  /* 0x0000001382827220 */ /* 0x080fe20000410000 */
[----:B------:R-:W-:Y:S01]  /*6730*/  MUFU.EX2 R116, R116 ;  /* 0x0000007400747308 */ /* 0x000fe20000000800 */
[-C--:B------:R-:W-:Y:S01]  /*6740*/  FMUL.FTZ R131, R131, R19.reuse ;  /* 0x0000001383837220 */ /* 0x080fe20000410000 */
[----:B------:R-:W-:Y:S01]  /*6750*/  @!P1 LEA R7, R7, UR37, 0x3 ;  /* 0x0000002507079c11 */ /* 0x000fe2000f8e18ff */
[-C--:B------:R-:W-:Y:S01]  /*6760*/  FMUL.FTZ R134, R134, R19.reuse ;  /* 0x0000001386867220 */ /* 0x080fe20000410000 */
[-C--:B------:R-:W-:Y:S01]  /*6770*/  FMUL.FTZ R135, R135, R19.reuse ;  /* 0x0000001387877220 */ /* 0x080fe20000410000 */
[-C--:B------:R-:W-:Y:S01]  /*6780*/  FMUL.FTZ R138, R138, R19.reuse ;  /* 0x000000138a8a7220 */ /* 0x080fe20000410000 */
[-C--:B------:R-:W-:Y:S01]  /*6790*/  FMUL.FTZ R139, R139, R19.reuse ;  /* 0x000000138b8b7220 */ /* 0x080fe20000410000 */
[----:B------:R-:W-:Y:S01]  /*67a0*/  @!P1 VIADD R7, R7, 0x30860 ;  /* 0x0003086007079836 */ /* 0x000fe20000000000 */
[----:B------:R-:W-:Y:S01]  /*67b0*/  MUFU.EX2 R117, R117 ;  /* 0x0000007500757308 */ /* 0x000fe20000000800 */
[-C--:B------:R-:W-:Y:S01]  /*67c0*/  FMUL.FTZ R142, R142, R19.reuse ;  /* 0x000000138e8e7220 */ /* 0x080fe20000410000 */
[-C--:B------:R-:W-:Y:S01]  /*67d0*/  FMUL.FTZ R143, R143, R19.reuse ;  /* 0x000000138f8f7220 */ /* 0x080fe20000410000 */
[-C--:B------:R-:W-:Y:S01]  /*67e0*/  FMUL.FTZ R146, R146, R19.reuse ;  /* 0x0000001392927220 */ /* 0x080fe20000410000 */
[----:B------:R-:W-:Y:S01]  /*67f0*/  @!P1 PRMT R7, RZ, 0x654, R7 ;  /* 0x00000654ff079816 */ /* 0x000fe20000000007 */
[-C--:B------:R-:W-:Y:S01]  /*6800*/  FMUL.FTZ R147, R147, R19.reuse ;  /* 0x0000001393937220 */ /* 0x080fe20000410000 */
[-C--:B------:R-:W-:Y:S01]  /*6810*/  FMUL.FTZ R150, R150, R19.reuse ;  /* 0x0000001396967220 */ /* 0x080fe20000410000 */
[----:B------:R-:W-:Y:S01]  /*6820*/  FMUL.FTZ R151, R151, R19 ;  /* 0x0000001397977220 */ /* 0x000fe20000410000 */
[----:B------:R0:W-:Y:S01]  /*6830*/  @!P1 SYNCS.ARRIVE.TRANS64.RED.A1T0 RZ, [R7+URZ], RZ ;  /* 0x000000ff07ff99a7 */ /* 0x0001e2000810043f */
[----:B------:R-:W-:Y:S01]  /*6840*/  MUFU.EX2 R118, R118 ;  /* 0x0000007600767308 */ /* 0x000fe20000000800 */
[----:B0-----:R-:W-:-:S07]  /*6850*/  F2FP.BF16.F32.PACK_AB R7, R31, R30 ;  /* 0x0000001e1f07723e */ /* 0x001fce00000010ff */
[----:B------:R-:W-:Y:S01]  /*6860*/  MUFU.EX2 R119, R119 ;  /* 0x0000007700777308 */ /* 0x000fe20000000800 */
[----:B------:R0:W-:Y:S04]  /*6870*/  STSM.16.M88.4 [R16+0x1e800], R4 ;  /* 0x01e8000410007844 */ /* 0x0001e80000000200 */
[----:B------:R1:W-:Y:S03]  /*6880*/  STSM.16.M88.4 [R23], R12 ;  /* 0x0000000c17007844 */ /* 0x0003e60000000200 */
[----:B0-----:R-:W0:Y:S08]  /*6890*/  MUFU.EX2 R4, R41 ;  /* 0x0000002900047308 */ /* 0x001e300000000800 */
[----:B------:R-:W2:Y:S08]  /*68a0*/  MUFU.EX2 R5, R42 ;  /* 0x0000002a00057308 */ /* 0x000eb00000000800 */
[----:B------:R-:W3:Y:S01]  /*68b0*/  MUFU.EX2 R6, R44 ;  /* 0x0000002c00067308 */ /* 0x000ee20000000800 */
[C---:B0-----:R-:W-:Y:S01]  /*68c0*/  FADD.FTZ R26, R4.reuse, R26 ;  /* 0x0000001a041a7221 */ /* 0x041fe20000010000 */
[----:B------:R-:W-:-:S06]  /*68d0*/  F2FP.BF16.F32.PACK_AB R4, R4, R40 ;  /* 0x000000280404723e */ /* 0x000fcc00000010ff */
[----:B------:R-:W0:Y:S01]  /*68e0*/  MUFU.EX2 R7, R46 ;  /* 0x0000002e00077308 */ /* 0x000e220000000800 */
[----:B--2---:R-:W-:Y:S01]  /*68f0*/  FADD.FTZ R9, R5, R9 ;  /* 0x0000000905097221 */ /* 0x004fe20000010000 */
[----:B------:R-:W-:-:S03]  /*6900*/  F2FP.BF16.F32.PACK_AB R5, R43, R5 ;  /* 0x000000052b05723e */ /* 0x000fc600000010ff */
[----:B------:R-:W-:Y:S01]  /*6910*/  FADD.FTZ R9, R43, R9 ;  /* 0x000000092b097221 */ /* 0x000fe20000010000 */
[----:B---3--:R-:W-:Y:S01]  /*6920*/  FADD.FTZ R26, R6, R26 ;  /* 0x0000001a061a7221 */ /* 0x008fe20000010000 */
[----:B------:R-:W-:-:S03]  /*6930*/  F2FP.BF16.F32.PACK_AB R6, R45, R6 ;  /* 0x000000062d06723e */ /* 0x000fc600000010ff */
[----:B------:R-:W-:Y:S01]  /*6940*/  FADD.FTZ R26, R45, R26 ;  /* 0x0000001a2d1a7221 */ /* 0x000fe20000010000 */
[----:B0-----:R-:W-:-:S03]  /*6950*/  FADD.FTZ R9, R7, R9 ;  /* 0x0000000907097221 */ /* 0x001fc60000010000 */
[----:B------:R-:W-:Y:S01]  /*6960*/  FADD.FTZ R26, R48, R26 ;  /* 0x0000001a301a7221 */ /* 0x000fe20000010000 */
[----:B------:R-:W-:Y:S01]  /*6970*/  F2FP.BF16.F32.PACK_AB R48, R49, R48 ;  /* 0x000000303130723e */ /* 0x000fe200000010ff */
[----:B------:R-:W-:Y:S02]  /*6980*/  FADD.FTZ R9, R47, R9 ;  /* 0x000000092f097221 */ /* 0x000fe40000010000 */
[----:B------:R-:W-:Y:S01]  /*6990*/  FADD.FTZ R26, R49, R26 ;  /* 0x0000001a311a7221 */ /* 0x000fe20000010000 */
[----:B------:R-:W-:Y:S01]  /*69a0*/  F2FP.BF16.F32.PACK_AB R49, R25, R50 ;  /* 0x000000321931723e */ /* 0x000fe200000010ff */
[----:B------:R-:W-:Y:S02]  /*69b0*/  FADD.FTZ R9, R50, R9 ;  /* 0x0000000932097221 */ /* 0x000fe40000010000 */
[----:B------:R-:W-:Y:S01]  /*69c0*/  FADD.FTZ R27, R52, R26 ;  /* 0x0000001a341b7221 */ /* 0x000fe20000010000 */
[----:B------:R-:W-:Y:S01]  /*69d0*/  F2FP.BF16.F32.PACK_AB R7, R47, R7 ;  /* 0x000000072f07723e */ /* 0x000fe200000010ff */
[----:B------:R-:W-:-:S02]  /*69e0*/  FADD.FTZ R26, R25, R9 ;  /* 0x00000009191a7221 */ /* 0x000fc40000010000 */
[----:B------:R-:W-:Y:S01]  /*69f0*/  FADD.FTZ R27, R53, R27 ;  /* 0x0000001b351b7221 */ /* 0x000fe20000010000 */
[----:B------:R-:W0:Y:S01]  /*6a00*/  MUFU.EX2 R9, R91 ;  /* 0x0000005b00097308 */ /* 0x000e220000000800 */
[----:B------:R2:W-:Y:S01]  /*6a10*/  STSM.16.M88.4 [R18], R4 ;  /* 0x0000000412007844 */ /* 0x0005e20000000200 */
[----:B------:R-:W-:Y:S01]  /*6a20*/  FADD.FTZ R26, R51, R26 ;  /* 0x0000001a331a7221 */ /* 0x000fe20000010000 */
[----:B------:R-:W-:Y:S01]  /*6a30*/  FADD.FTZ R27, R56, R27 ;  /* 0x0000001b381b7221 */ /* 0x000fe20000010000 */
[----:B------:R-:W-:Y:S02]  /*6a40*/  F2FP.BF16.F32.PACK_AB R56, R57, R56 ;  /* 0x000000383938723e */ /* 0x000fe400000010ff */
[----:B------:R-:W-:Y:S01]  /*6a50*/  FADD.FTZ R26, R55, R26 ;  /* 0x0000001a371a7221 */ /* 0x000fe20000010000 */
[----:B------:R-:W-:Y:S01]  /*6a60*/  FADD.FTZ R27, R57, R27 ;  /* 0x0000001b391b7221 */ /* 0x000fe20000010000 */
[----:B------:R-:W3:Y:S01]  /*6a70*/  MUFU.EX2 R91, R94 ;  /* 0x0000005e005b7308 */ /* 0x000ee20000000800 */
[----:B------:R-:W-:Y:S01]  /*6a80*/  F2FP.BF16.F32.PACK_AB R50, R53, R52 ;  /* 0x000000343532723e */ /* 0x000fe200000010ff */
[----:B------:R-:W-:Y:S01]  /*6a90*/  FADD.FTZ R26, R58, R26 ;  /* 0x0000001a3a1a7221 */ /* 0x000fe20000010000 */
[----:B------:R-:W-:Y:S01]  /*6aa0*/  FADD.FTZ R28, R60, R27 ;  /* 0x0000001b3c1c7221 */ /* 0x000fe20000010000 */
[----:B------:R-:W-:-:S02]  /*6ab0*/  F2FP.BF16.F32.PACK_AB R51, R55, R51 ;  /* 0x000000333733723e */ /* 0x000fc400000010ff */
[C---:B------:R-:W-:Y:S01]  /*6ac0*/  FADD.FTZ R27, R24.reuse, R26 ;  /* 0x0000001a181b7221 */ /* 0x040fe20000010000 */
[----:B------:R-:W-:Y:S01]  /*6ad0*/  FADD.FTZ R26, R61, R28 ;  /* 0x0000001c3d1a7221 */ /* 0x000fe20000010000 */
[----:B------:R-:W-:Y:S01]  /*6ae0*/  F2FP.BF16.F32.PACK_AB R57, R24, R58 ;  /* 0x0000003a1839723e */ /* 0x000fe200000010ff */
[----:B------:R4:W-:Y:S01]  /*6af0*/  STSM.16.M88.4 [R17], R48 ;  /* 0x0000003011007844 */ /* 0x0009e20000000200 */
[----:B------:R-:W-:Y:S01]  /*6b00*/  FADD.FTZ R27, R59, R27 ;  /* 0x0000001b3b1b7221 */ /* 0x000fe20000010000 */
[----:B------:R-:W-:Y:S01]  /*6b10*/  FADD.FTZ R26, R64, R26 ;  /* 0x0000001a401a7221 */ /* 0x000fe20000010000 */
[----:B------:R-:W-:Y:S02]  /*6b20*/  F2FP.BF16.F32.PACK_AB R64, R65, R64 ;  /* 0x000000404140723e */ /* 0x000fe400000010ff */
[----:B------:R-:W-:Y:S01]  /*6b30*/  FADD.FTZ R27, R63, R27 ;  /* 0x0000001b3f1b7221 */ /* 0x000fe20000010000 */
[----:B------:R-:W-:Y:S01]  /*6b40*/  FADD.FTZ R26, R65, R26 ;  /* 0x0000001a411a7221 */ /* 0x000fe20000010000 */
[----:B------:R-:W-:-:S02]  /*6b50*/  F2FP.BF16.F32.PACK_AB R58, R61, R60 ;  /* 0x0000003c3d3a723e */ /* 0x000fc400000010ff */
[----:B------:R-:W-:Y:S01]  /*6b60*/  FADD.FTZ R27, R66, R27 ;  /* 0x0000001b421b7221 */ /* 0x000fe20000010000 */
[----:B------:R-:W-:Y:S01]  /*6b70*/  FADD.FTZ R26, R68, R26 ;  /* 0x0000001a441a7221 */ /* 0x000fe20000010000 */
[----:B------:R-:W-:Y:S02]  /*6b80*/  F2FP.BF16.F32.PACK_AB R59, R63, R59 ;  /* 0x0000003b3f3b723e */ /* 0x000fe400000010ff */
[----:B------:R-:W-:Y:S01]  /*6b90*/  FADD.FTZ R27, R21, R27 ;  /* 0x0000001b151b7221 */ /* 0x000fe20000010000 */
[----:B------:R-:W-:Y:S01]  /*6ba0*/  FADD.FTZ R26, R69, R26 ;  /* 0x0000001a451a7221 */ /* 0x000fe20000010000 */
[----:B------:R-:W-:Y:S01]  /*6bb0*/  F2FP.BF16.F32.PACK_AB R65, R21, R66 ;  /* 0x000000421541723e */ /* 0x000fe200000010ff */
[----:B------:R4:W-:Y:S01]  /*6bc0*/  STSM.16.M88.4 [R16+0x24800], R56 ;  /* 0x0248003810007844 */ /* 0x0009e20000000200 */
        /* <DEDUP_REMOVED lines=8> */
[----:B------:R-:W-:Y:S02]  /*6c50*/  F2FP.BF16.F32.PACK_AB R67, R71, R67 ;  /* 0x000000434743723e */ /* 0x000fe400000010ff */
[C---:B-1----:R-:W-:Y:S01]  /*6c60*/  FADD.FTZ R12, R20.reuse, R27 ;  /* 0x0000001b140c7221 */ /* 0x042fe20000010000 */
[----:B--2---:R-:W-:Y:S01]  /*6c70*/  FADD.FTZ R5, R77, R26 ;  /* 0x0000001a4d057221 */ /* 0x004fe20000010000 */
[----:B------:R-:W-:Y:S01]  /*6c80*/  F2FP.BF16.F32.PACK_AB R73, R20, R74 ;  /* 0x0000004a1449723e */ /* 0x000fe200000010ff */
[----:B------:R4:W-:Y:S01]  /*6c90*/  STSM.16.M88.4 [R153], R64 ;  /* 0x0000004099007844 */ /* 0x0009e20000000200 */
        /* <DEDUP_REMOVED lines=22> */
[----:B0-----:R-:W-:Y:S01]  /*6e00*/  FADD.FTZ R4, R9, R4 ;  /* 0x0000000409047221 */ /* 0x001fe20000010000 */
[----:B------:R-:W-:Y:S01]  /*6e10*/  FADD.FTZ R5, R93, R6 ;  /* 0x000000065d057221 */ /* 0x000fe20000010000 */
[----:B------:R-:W-:Y:S01]  /*6e20*/  F2FP.BF16.F32.PACK_AB R89, R9, R90 ;  /* 0x0000005a0959723e */ /* 0x000fe200000010ff */
[----:B------:R4:W-:Y:S01]  /*6e30*/  STSM.16.M88.4 [R17+0x6000], R80 ;  /* 0x0060005011007844 */ /* 0x0009e20000000200 */
[----:B---3--:R-:W-:Y:S01]  /*6e40*/  FADD.FTZ R4, R91, R4 ;  /* 0x000000045b047221 */ /* 0x008fe20000010000 */
        /* <DEDUP_REMOVED lines=24> */
[----:B------:R4:W-:Y:S01]  /*6fd0*/  STSM.16.M88.4 [R152], R96 ;  /* 0x0000006098007844 */ /* 0x0009e20000000200 */
[----:B------:R-:W-:Y:S01]  /*6fe0*/  FADD.FTZ R4, R110, R5 ;  /* 0x000000056e047221 */ /* 0x000fe20000010000 */
[----:B------:R-:W-:Y:S01]  /*6ff0*/  FADD.FTZ R6, R112, R7 ;  /* 0x0000000770067221 */ /* 0x000fe20000010000 */
[----:B------:R-:W-:-:S02]  /*7000*/  F2FP.BF16.F32.PACK_AB R112, R113, R112 ;  /* 0x000000707170723e */ /* 0x000fc400000010ff */
[----:B------:R-:W-:Y:S01]  /*7010*/  FADD.FTZ R5, R111, R4 ;  /* 0x000000046f057221 */ /* 0x000fe20000010000 */
[----:B------:R-:W-:Y:S01]  /*7020*/  FADD.FTZ R7, R113, R6 ;  /* 0x0000000671077221 */ /* 0x000fe20000010000 */
[----:B------:R-:W-:Y:S01]  /*7030*/  F2FP.BF16.F32.PACK_AB R106, R109, R108 ;  /* 0x0000006c6d6a723e */ /* 0x000fe200000010ff */
[----:B------:R-:W-:Y:S02]  /*7040*/  IMAD.MOV.U32 R6, RZ, RZ, R0 ;  /* 0x000000ffff067224 */ /* 0x000fe400078e0000 */
[----:B------:R-:W-:Y:S01]  /*7050*/  FADD.FTZ R5, R114, R5 ;  /* 0x0000000572057221 */ /* 0x000fe20000010000 */
[----:B------:R-:W-:Y:S01]  /*7060*/  F2FP.BF16.F32.PACK_AB R107, R111, R110 ;  /* 0x0000006e6f6b723e */ /* 0x000fe200000010ff */
[----:B------:R-:W-:Y:S01]  /*7070*/  FADD.FTZ R4, R116, R7 ;  /* 0x0000000774047221 */ /* 0x000fe20000010000 */
[C---:B------:R-:W-:Y:S01]  /*7080*/  F2FP.BF16.F32.PACK_AB R113, R115.reuse, R114 ;  /* 0x000000727371723e */ /* 0x040fe200000010ff */
[----:B------:R-:W-:Y:S01]  /*7090*/  FADD.FTZ R5, R115, R5 ;  /* 0x0000000573057221 */ /* 0x000fe20000010000 */
[----:B------:R-:W-:Y:S01]  /*70a0*/  F2FP.BF16.F32.PACK_AB R114, R117, R116 ;  /* 0x000000747572723e */ /* 0x000fe200000010ff */
[----:B------:R4:W-:Y:S01]  /*70b0*/  STSM.16.M88.4 [R18+0xc000], R104 ;  /* 0x00c0006812007844 */ /* 0x0009e20000000200 */
[----:B------:R-:W-:Y:S01]  /*70c0*/  F2FP.BF16.F32.PACK_AB R115, R119, R118 ;  /* 0x000000767773723e */ /* 0x000fe200000010ff */
[----:B------:R-:W-:Y:S01]  /*70d0*/  FADD.FTZ R5, R118, R5 ;  /* 0x0000000576057221 */ /* 0x000fe20000010000 */
[----:B------:R-:W-:Y:S01]  /*70e0*/  FADD.FTZ R9, R117, R4 ;  /* 0x0000000475097221 */ /* 0x000fe20000010000 */
[----:B------:R-:W-:-:S02]  /*70f0*/  IMAD.MOV.U32 R4, RZ, RZ, R2 ;  /* 0x000000ffff047224 */ /* 0x000fc400078e0002 */
[----:B------:R4:W-:Y:S01]  /*7100*/  STSM.16.M88.4 [R17+0xc000], R112 ;  /* 0x00c0007011007844 */ /* 0x0009e20000000200 */
[----:B------:R-:W-:Y:S01]  /*7110*/  FADD.FTZ R5, R119, R5 ;  /* 0x0000000577057221 */ /* 0x000fe20000010000 */
[----:B------:R-:W-:Y:S01]  /*7120*/  IMAD.MOV.U32 R7, RZ, RZ, R11 ;  /* 0x000000ffff077224 */ /* 0x000fe200078e000b */
[----:B------:R-:W-:Y:S01]  /*7130*/  @!PT LDS RZ, [RZ] ;  /* 0x00000000fffff984 */ /* 0x000fe20000000800 */
[----:B------:R-:W-:Y:S01]  /*7140*/  @!PT LDS RZ, [RZ] ;  /* 0x00000000fffff984 */ /* 0x000fe20000000800 */
[----:B------:R-:W-:Y:S01]  /*7150*/  @!PT LDS RZ, [RZ] ;  /* 0x00000000fffff984 */ /* 0x000fe20000000800 */
[----:B------:R-:W-:Y:S01]  /*7160*/  @!PT LDS RZ, [RZ] ;  /* 0x00000000fffff984 */ /* 0x000fe20000000800 */
[----:B------:R0:W-:Y:S06]  /*7170*/  MEMBAR.ALL.CTA ;  /* 0x0000000000007992 */ /* 0x0001ec0000008000 */
[----:B0-----:R-:W0:Y:S02]  /*7180*/  FENCE.VIEW.ASYNC.S ;  /* 0x00000000000073c6 */ /* 0x001e240000000000 */
[----:B0-----:R-:W-:Y:S01]  /*7190*/  NOP ;  /* 0x0000000000007918 */ /* 0x001fe20000000000 */
[----:B------:R-:W-:Y:S05]  /*71a0*/  @P2 BRA `(.L_x_187) ;  /* 0xffffffd400882947 */ /* 0x000fea000383ffff */
.L_x_178:
[----:B------:R-:W-:Y:S06]  /*71b0*/  BAR.ARV 0x8, 0x200 ;  /* 0x0208000000007b1d */ /* 0x000fec0000002000 */
[----:B------:R-:W-:Y:S05]  /*71c0*/  @!P0 BRA `(.L_x_188) ;  /* 0x0000000000048947 */ /* 0x000fea0003800000 */
[----:B------:R-:W-:Y:S01]  /*71d0*/  BPT.TRAP 0x1 ;  /* 0x000000040000795c */ /* 0x000fe20000300000 */
.L_x_188:
[----:B------:R-:W-:Y:S01]  /*71e0*/  ULEA UR12, UR36, UR37, 0x3 ;  /* 0x00000025240c7291 */ /* 0x000fe2000f8e183f */
[----:B------:R-:W-:-:S08]  /*71f0*/  SHF.L.U32 R4, R2, 0x1f, RZ ;  /* 0x0000001f02047819 */ /* 0x000fd000000006ff */
[----:B------:R0:W1:Y:S01]  /*7200*/  SYNCS.PHASECHK.TRANS64.TRYWAIT P2, [UR12+0x30850], R4 ;  /* 0x03085004ff0075a7 */ /* 0x000062000804014c */
[----:B------:R-:W-:Y:S05]  /*7210*/  @!P0 BRA `(.L_x_189) ;  /* 0x0000000000048947 */ /* 0x000fea0003800000 */
[----:B------:R-:W-:Y:S01]  /*7220*/  BPT.TRAP 0x1 ;  /* 0x000000040000795c */ /* 0x000fe20000300000 */
.L_x_189:
[----:B-1----:R-:W-:Y:S05]  /*7230*/  @P2 BRA `(.L_x_190) ;  /* 0x0000000000082947 */ /* 0x002fea0003800000 */
[----:B------:R-:W1:Y:S02]  /*7240*/  SYNCS.PHASECHK.TRANS64.TRYWAIT P0, [UR12+0x30850], R4 ;  /* 0x03085004ff0075a7 */ /* 0x000e64000800014c */
[----:B-1----:R-:W-:Y:S05]  /*7250*/  @!P0 BRA `(.L_x_191) ;  /* 0x0000008800508947 */ /* 0x002fea0003800000 */
.L_x_190:
[----:B------:R-:W-:Y:S01]  /*7260*/  ULEA UR38, UR38, UR37, 0xd ;  /* 0x0000002526267291 */ /* 0x000fe2000f8e683f */
[----:B------:R-:W2:Y:S01]  /*7270*/  LDL.LU R14, [R1+0x38] ;  /* 0x00003800010e7983 */ /* 0x000ea20000300800 */
[----:B------:R-:W-:Y:S01]  /*7280*/  UIADD3 UR37, UR37, 0x400, URZ ;  /* 0x0000040025257890 */ /* 0x000fe2000fffe03f */
[----:B------:R-:W-:Y:S01]  /*7290*/  WARPGROUP.ARRIVE ;  /* 0x00000000000079c5 */ /* 0x000fe20000000000 */
[----:B------:R-:W-:Y:S01]  /*72a0*/  UIADD3 UR38, UR38, 0x1e800, URZ ;  /* 0x0001e80026267890 */ /* 0x000fe2000fffe03f */
[----:B01----:R-:W0:Y:S01]  /*72b0*/  SHFL.BFLY PT, R4, R9, 0x2, 0x1f ;  /* 0x0c401f0009047f89 */ /* 0x003e2200000e0000 */
[----:B------:R-:W-:Y:S01]  /*72c0*/  USHF.R.U32.HI UR37, URZ, 0x4, UR37 ;  /* 0x000000043f257899 */ /* 0x000fe20008011625 */
[----:B------:R-:W-:Y:S01]  /*72d0*/  IMAD.U32 R10, RZ, RZ, UR12 ;  /* 0x0000000cff0a7e24 */ /* 0x000fe2000f8e00ff */
[----:B------:R-:W-:Y:S01]  /*72e0*/  USHF.R.U32.HI UR38, URZ, 0x4, UR38 ;  /* 0x000000043f267899 */ /* 0x000fe20008011626 */
[----:B------:R-:W1:Y:S01]  /*72f0*/  SHFL.BFLY PT, R6, R5, 0x2, 0x1f ;  /* 0x0c401f0005067f89 */ /* 0x000e6200000e0000 */
[----:B------:R-:W-:Y:S01]  /*7300*/  ULOP3.LUT UR6, UR37, 0x3fff, URZ, 0xc0, !UPT ;  /* 0x00003fff25067892 */ /* 0x000fe2000f8ec03f */
[----:B------:R-:W-:Y:S01]  /*7310*/  @!P1 VIADD R10, R10, 0x30860 ;  /* 0x000308600a0a9836 */ /* 0x000fe20000000000 */
[----:B------:R-:W-:Y:S01]  /*7320*/  ULOP3.LUT UR4, UR38, 0x3fff, URZ, 0xc0, !UPT ;  /* 0x00003fff26047892 */ /* 0x000fe2000f8ec03f */
[----:B------:R-:W-:Y:S01]  /*7330*/  IMAD.MOV.U32 R41, RZ, RZ, RZ ;  /* 0x000000ffff297224 */ /* 0x000fe200078e00ff */
[----:B------:R-:W-:Y:S01]  /*7340*/  UIMAD UR6, UR36, 0x600, UR6 ;  /* 0x00000600240678a4 */ /* 0x000fe2000f8e0206 */
[----:B------:R-:W-:Y:S01]  /*7350*/  IMAD.MOV.U32 R8, RZ, RZ, RZ ;  /* 0x000000ffff087224 */ /* 0x000fe200078e00ff */
[----:B------:R-:W-:Y:S01]  /*7360*/  ULOP3.LUT UR4, UR4, 0x10000, URZ, 0xfc, !UPT ;  /* 0x0001000004047892 */ /* 0x000fe2000f8efc3f */
[----:B------:R-:W-:Y:S01]  /*7370*/  @!P1 PRMT R10, RZ, 0x654, R10 ;  /* 0x00000654ff0a9816 */ /* 0x000fe2000000000a */
[----:B------:R-:W-:Y:S01]  /*7380*/  UMOV UR7, 0x40000040 ;  /* 0x4000004000077882 */ /* 0x000fe20000000000 */
[----:B------:R-:W-:Y:S01]  /*7390*/  UMOV UR5, 0x40000040 ;  /* 0x4000004000057882 */ /* 0x000fe20000000000 */
[----:B------:R-:W-:Y:S01]  /*73a0*/  UIADD3 UR10, UR6, 0x80, URZ ;  /* 0x00000080060a7890 */ /* 0x000fe2000fffe03f */
[----:B----4-:R-:W-:Y:S01]  /*73b0*/  IMAD.MOV.U32 R59, RZ, RZ, -0x800000 ;  /* 0xff800000ff3b7424 */ /* 0x010fe200078e00ff */
[----:B------:R-:W-:Y:S01]  /*73c0*/  UIADD3 UR8, UR4, 0x2, URZ ;  /* 0x0000000204087890 */ /* 0x000fe2000fffe03f */
[----:B------:R-:W-:Y:S01]  /*73d0*/  IMAD.MOV.U32 R58, RZ, RZ, -0x800000 ;  /* 0xff800000ff3a7424 */ /* 0x000fe200078e00ff */
[----:B------:R-:W-:Y:S01]  /*73e0*/  UMOV UR11, 0x40000040 ;  /* 0x40000040000b7882 */ /* 0x000fe20000000000 */
[----:B------:R-:W-:Y:S01]  /*73f0*/  HGMMA.64x64x16.F32.BF16 R120, gdesc[UR4].tnspB, R120, gsb0 ;  /* 0x40e00000047879f0 */ /* 0x000fe20008001878 */
[----:B------:R-:W-:Y:S01]  /*7400*/  UMOV UR9, 0x40000040 ;  /* 0x4000004000097882 */ /* 0x000fe20000000000 */
[----:B------:R-:W-:Y:S01]  /*7410*/  UMOV UR7, 0x40000040 ;  /* 0x4000004000077882 */ /* 0x000fe20000000000 */
[----:B------:R-:W-:Y:S01]  /*7420*/  UMOV UR5, 0x40000040 ;  /* 0x4000004000057882 */ /* 0x000fe20000000000 */
[----:B0-----:R-:W-:Y:S01]  /*7430*/  FADD.FTZ R4, R4, R9 ;  /* 0x0000000904047221 */ /* 0x001fe20000010000 */
[----:B------:R-:W-:Y:S01]  /*7440*/  UIADD3 UR36, UR36, 0x1, URZ ;  /* 0x0000000124247890 */ /* 0x000fe2000fffe03f */
[----:B-1----:R-:W-:-:S03]  /*7450*/  FADD.FTZ R6, R6, R5 ;  /* 0x0000000506067221 */ /* 0x002fc60000010000 */
[----:B------:R-:W0:Y:S01]  /*7460*/  SHFL.BFLY PT, R7, R4, 0x1, 0x1f ;  /* 0x0c201f0004077f89 */ /* 0x000e2200000e0000 */
[----:B------:R-:W-:-:S03]  /*7470*/  UISETP.NE.AND UP0, UPT, UR36, 0x2, UPT ;  /* 0x000000022400788c */ /* 0x000fc6000bf05270 */
[----:B------:R-:W1:Y:S01]  /*7480*/  SHFL.BFLY PT, R13, R6, 0x1, 0x1f ;  /* 0x0c201f00060d7f89 */ /* 0x000e6200000e0000 */
[----:B------:R-:W-:Y:S01]  /*7490*/  USEL UR36, UR36, URZ, UP0 ;  /* 0x0000003f24247287 */ /* 0x000fe20008000000 */
[----:B0-----:R-:W-:Y:S01]  /*74a0*/  FADD.FTZ R12, R4, R7 ;  /* 0x00000007040c7221 */ /* 0x001fe20000010000 */
[----:B-1----:R-:W-:-:S04]  /*74b0*/  FADD.FTZ R13, R6, R13 ;  /* 0x0000000d060d7221 */ /* 0x002fc80000010000 */
[----:B------:R-:W-:Y:S02]  /*74c0*/  FSETP.NE.FTZ.AND P0, PT, R12, RZ, PT ;  /* 0x000000ff0c00720b */ /* 0x000fe40003f15000 */
[----:B------:R-:W-:-:S11]  /*74d0*/  FSETP.NE.FTZ.AND P2, PT, R13, RZ, PT ;  /* 0x000000ff0d00720b */ /* 0x000fd60003f55000 */
[----:B------:R-:W0:Y:S01]  /*74e0*/  @P0 MUFU.LG2 R7, R12 ;  /* 0x0000000c00070308 */ /* 0x000e220000000c00 */
[C---:B------:R-:W-:Y:S01]  /*74f0*/  @P0 FMUL.FTZ R5, R3.reuse, 0.69314718246459960938 ;  /* 0x3f31721803050820 */ /* 0x040fe20000410000 */
[----:B------:R-:W-:-:S06]  /*7500*/  @P2 FMUL.FTZ R3, R3, 0.69314718246459960938 ;  /* 0x3f31721803032820 */ /* 0x000fcc0000410000 */
[----:B------:R-:W1:Y:S08]  /*7510*/  @P2 MUFU.LG2 R9, R13 ;  /* 0x0000000d00092308 */ /* 0x000e700000000c00 */
[----:B------:R-:W3:Y:S01]  /*7520*/  @P0 MUFU.RCP R41, R12 ;  /* 0x0000000c00290308 */ /* 0x000ee20000001000 */
[----:B0-----:R-:W-:-:S04]  /*7530*/  @P0 FMUL.FTZ R4, R7, 0.69314718246459960938 ;  /* 0x3f31721807040820 */ /* 0x001fc80000410000 */
[----:B------:R-:W-:Y:S01]  /*7540*/  @P0 FFMA.FTZ R59, R5, R0, R4 ;  /* 0x00000000053b0223 */ /* 0x000fe20000010004 */
[----:B------:R-:W-:Y:S02]  /*7550*/  PLOP3.LUT P0, PT, PT, PT, PT, 0x8, 0x0 ;  /* 0x000000000000781c */ /* 0x000fe40003f0e170 */
[----:B------:R-:W0:Y:S01]  /*7560*/  @P2 MUFU.RCP R8, R13 ;  /* 0x0000000d00082308 */ /* 0x000e220000001000 */
[----:B------:R-:W-:Y:S02]  /*7570*/  WARPGROUP.DEPBAR.LE gsb0, 0x0 ;  /* 0x00008000000079c5 */ /* 0x000fe40000010000 */
[----:B------:R-:W-:Y:S01]  /*7580*/  WARPGROUP.ARRIVE ;  /* 0x00000000000079c5 */ /* 0x000fe20000000000 */
[----:B-1----:R-:W-:-:S04]  /*7590*/  @P2 FMUL.FTZ R6, R9, 0.69314718246459960938 ;  /* 0x3f31721809062820 */ /* 0x002fc80000410000 */
[----:B------:R-:W-:Y:S01]  /*75a0*/  @P2 FFMA.FTZ R58, R3, R11, R6 ;  /* 0x0000000b033a2223 */ /* 0x000fe20000010006 */
        /* <DEDUP_REMOVED lines=19> */
[----:B--2---:R-:W-:-:S05]  /*76e0*/  VIADD R14, R14, 0x1 ;  /* 0x000000010e0e7836 */ /* 0x004fca0000000000 */
[----:B------:R1:W-:Y:S01]  /*76f0*/  STL [R1+0x38], R14 ;  /* 0x0000380e01007387 */ /* 0x0003e20000100800 */
        /* <DEDUP_REMOVED lines=49> */
[----:B------:R-:W-:Y:S01]  /*7a10*/  HGMMA.64x64x16.F32.BF16 R120, gdesc[UR4].tnspB, R120, gsb0 ;  /* 0x40e00000047879f0 */ /* 0x000fe20008001878 */
[----:B------:R-:W-:-:S06]  /*7a20*/  USEL UR4, URZ, 0x1, UP0 ;  /* 0x000000013f047887 */ /* 0x000fcc0008000000 */
[----:B------:R-:W-:Y:S01]  /*7a30*/  LOP3.LUT R2, R2, UR4, RZ, 0x3c, !PT ;  /* 0x0000000402027c12 */ /* 0x000fe2000f8e3cff */
[----:B------:R-:W-:Y:S02]  /*7a40*/  WARPGROUP.DEPBAR.LE gsb0, 0x0 ;  /* 0x00008000000079c5 */ /* 0x000fe40000010000 */
[----:B------:R1:W-:Y:S01]  /*7a50*/  @!P1 SYNCS.ARRIVE.TRANS64.RED.A1T0 RZ, [R10+URZ], RZ ;  /* 0x000000ff0aff99a7 */ /* 0x0003e2000810043f */
[-C--:B---3--:R-:W-:Y:S01]  /*7a60*/  FMUL.FTZ R20, R120, R41.reuse ;  /* 0x0000002978147220 */ /* 0x088fe20000410000 */
        /* <DEDUP_REMOVED lines=15> */
[-C--:B0-----:R-:W-:Y:S01]  /*7b60*/  FMUL.FTZ R42, R122, R8.reuse ;  /* 0x000000087a2a7220 */ /* 0x081fe20000410000 */
        /* <DEDUP_REMOVED lines=14> */
[----:B-1----:R-:W-:-:S07]  /*7c50*/  FMUL.FTZ R151, R151, R8 ;  /* 0x0000000897977220 */ /* 0x002fce0000410000 */
.L_x_171:
[----:B------:R-:W1:Y:S08]  /*7c60*/  S2UR UR4, SR_CgaCtaId ;  /* 0x00000000000479c3 */ /* 0x000e700000008800 */
[----:B------:R-:W-:Y:S06]  /*7c70*/  BAR.SYNC.DEFER_BLOCKING 0x5, 0x200 ;  /* 0x0148000000007b1d */ /* 0x000fec0000010000 */
[----:B------:R-:W-:Y:S01]  /*7c80*/  UMOV UR37, 0x400 ;  /* 0x0000040000257882 */ /* 0x000fe20000000000 */
[----:B------:R-:W-:Y:S01]  /*7c90*/  BSSY B0, `(.L_x_192) ;  /* 0x0000238000007945 */ /* 0x000fe20003800000 */
[----:B-1----:R-:W-:-:S09]  /*7ca0*/  ULEA UR37, UR4, UR37, 0x18 ;  /* 0x0000002504257291 */ /* 0x002fd2000f8ec03f */
[----:B------:R-:W1:Y:S01]  /*7cb0*/  LDS.128 R4, [UR37+0x308d0] ;  /* 0x0308d025ff047984 */ /* 0x000e620008000c00 */
[----:B------:R-:W-:Y:S06]  /*7cc0*/  BAR.ARV 0x4, 0x200 ;  /* 0x0108000000007b1d */ /* 0x000fec0000002000 */
[----:B------:R-:W-:Y:S05]  /*7cd0*/  @P0 BRA `(.L_x_193) ;  /* 0x0000001800300947 */ /* 0x000fea0003800000 */
[----:B------:R-:W0:Y:S01]  /*7ce0*/  LDL R0, [R1+0x60] ;  /* 0x0000600001007983 */ /* 0x000e220000100800 */
[----:B------:R-:W2:Y:S03]  /*7cf0*/  S2UR UR6, SR_SWINHI ;  /* 0x00000000000679c3 */ /* 0x000ea60000002f00 */
[----:B------:R-:W3:Y:S01]  /*7d00*/  LDL.LU R70, [R1+0x2c] ;  /* 0x00002c0001467983 */ /* 0x000ee20000300800 */
[----:B------:R-:W-:-:S04]  /*7d10*/  F2FP.BF16.F32.PACK_AB R24, R21, R20 ;  /* 0x000000141518723e */ /* 0x000fc800000010ff */
[----:B------:R-:W4:Y:S01]  /*7d20*/  LDC.64 R60, c[0x0][0xc00] ;  /* 0x00030000ff3c7b82 */ /* 0x000f220000000a00 */
[----:B------:R-:W-:Y:S02]  /*7d30*/  F2FP.BF16.F32.PACK_AB R25, R43, R42 ;  /* 0x0000002a2b19723e */ /* 0x000fe400000010ff */
[----:B------:R-:W-:Y:S02]  /*7d40*/  F2FP.BF16.F32.PACK_AB R26, R29, R28 ;  /* 0x0000001c1d1a723e */ /* 0x000fe400000010ff */
[----:B------:R-:W-:Y:S01]  /*7d50*/  F2FP.BF16.F32.PACK_AB R27, R45, R44 ;  /* 0x0000002c2d1b723e */ /* 0x000fe200000010ff */
[----:B------:R-:W-:Y:S01]  /*7d60*/  IMAD.SHL.U32 R65, R155, 0x4, RZ ;  /* 0x000000049b417824 */ /* 0x000fe200078e00ff */
[----:B------:R-:W3:Y:S04]  /*7d70*/  LDL R69, [R1+0x5c] ;  /* 0x00005c0001457983 */ /* 0x000ee80000100800 */
[----:B------:R-:W3:Y:S04]  /*7d80*/  LDL R68, [R1+0x4] ;  /* 0x0000040001447983 */ /* 0x000ee80000100800 */
[----:B------:R-:W3:Y:S01]  /*7d90*/  LDL R66, [R1+0x28] ;  /* 0x0000280001427983 */ /* 0x000ee20000100800 */
[----:B------:R-:W-:Y:S01]  /*7da0*/  UMOV UR4, UR37 ;  /* 0x0000002500047c82 */ /* 0x000fe20008000000 */
[----:B--2---:R-:W-:Y:S01]  /*7db0*/  UMOV UR5, UR6 ;  /* 0x0000000600057c82 */ /* 0x004fe20008000000 */
[----:B------:R-:W-:-:S02]  /*7dc0*/  IMAD.U32 R56, RZ, RZ, UR4 ;  /* 0x00000004ff387e24 */ /* 0x000fc4000f8e00ff */
[----:B------:R-:W-:Y:S01]  /*7dd0*/  IMAD.U32 R57, RZ, RZ, UR5 ;  /* 0x00000005ff397e24 */ /* 0x000fe2000f8e00ff */
[----:B------:R-:W-:Y:S01]  /*7de0*/  ULDC.64 UR4, c[0x0][0xc08] ;  /* 0x0003020000047ab9 */ /* 0x000fe20000000a00 */
[----:B------:R-:W-:Y:S01]  /*7df0*/  BAR.SYNC.DEFER_BLOCKING 0x1, 0x180 ;  /* 0x0046000000007b1d */ /* 0x000fe20000010000 */
[----:B0-----:R-:W-:-:S03]  /*7e00*/  IMAD.WIDE R14, R0, 0x2, R56 ;  /* 0x00000002000e7825 */ /* 0x001fc600078e0238 */
[C---:B------:R-:W-:Y:S02]  /*7e10*/  LOP3.LUT R3, R14.reuse, 0x380, RZ, 0xc0, !PT ;  /* 0x000003800e037812 */ /* 0x040fe400078ec0ff */
[C---:B------:R-:W-:Y:S02]  /*7e20*/  IADD3 R63, P0, R14.reuse, 0x60, RZ ;  /* 0x000000600e3f7810 */ /* 0x040fe40007f1e0ff */
[----:B------:R-:W-:Y:S02]  /*7e30*/  SHF.R.U64 R3, R3, 0x3, RZ ;  /* 0x0000000303037819 */ /* 0x000fe400000012ff */
[C---:B-1----:R-:W-:Y:S02]  /*7e40*/  IADD3 R4, P1, R14.reuse, 0x40, RZ ;  /* 0x000000400e047810 */ /* 0x042fe40007f3e0ff */
[----:B------:R-:W-:Y:S02]  /*7e50*/  IADD3 R19, P2, R14, 0x20, RZ ;  /* 0x000000200e137810 */ /* 0x000fe40007f5e0ff */
[----:B------:R-:W-:-:S02]  /*7e60*/  LOP3.LUT R14, R3, R14, RZ, 0x3c, !PT ;  /* 0x0000000e030e7212 */ /* 0x000fc400078e3cff */
[----:B------:R-:W-:Y:S02]  /*7e70*/  LOP3.LUT R8, R63, 0x380, RZ, 0xc0, !PT ;  /* 0x000003803f087812 */ /* 0x000fe400078ec0ff */
[----:B------:R-:W-:Y:S02]  /*7e80*/  LOP3.LUT R3, R4, 0x380, RZ, 0xc0, !PT ;  /* 0x0000038004037812 */ /* 0x000fe400078ec0ff */
[----:B------:R-:W-:Y:S02]  /*7e90*/  LOP3.LUT R0, R19, 0x380, RZ, 0xc0, !PT ;  /* 0x0000038013007812 */ /* 0x000fe400078ec0ff */
[----:B------:R-:W-:Y:S02]  /*7ea0*/  SHF.R.U64 R8, R8, 0x3, RZ ;  /* 0x0000000308087819 */ /* 0x000fe400000012ff */
[----:B------:R-:W-:Y:S02]  /*7eb0*/  SHF.R.U64 R3, R3, 0x3, RZ ;  /* 0x0000000303037819 */ /* 0x000fe400000012ff */
[----:B------:R-:W-:Y:S01]  /*7ec0*/  SHF.R.U64 R0, R0, 0x3, RZ ;  /* 0x0000000300007819 */ /* 0x000fe200000012ff */
[--C-:B------:R-:W-:Y:S01]  /*7ed0*/  IMAD.X R11, RZ, RZ, R15.reuse, P1 ;  /* 0x000000ffff0b7224 */ /* 0x100fe200008e060f */
[----:B------:R-:W-:Y:S01]  /*7ee0*/  LOP3.LUT R12, R8, R63, RZ, 0x3c, !PT ;  /* 0x0000003f080c7212 */ /* 0x000fe200078e3cff */
[--C-:B------:R-:W-:Y:S01]  /*7ef0*/  IMAD.X R9, RZ, RZ, R15.reuse, P2 ;  /* 0x000000ffff097224 */ /* 0x100fe200010e060f */
[----:B------:R-:W-:Y:S01]  /*7f00*/  MOV R14, R14 ;  /* 0x0000000e000e7202 */ /* 0x000fe20000000f00 */
[----:B------:R-:W-:Y:S01]  /*7f10*/  IMAD.X R13, RZ, RZ, R15, P0 ;  /* 0x000000ffff0d7224 */ /* 0x000fe200000e060f */
[----:B------:R-:W-:-:S02]  /*7f20*/  LOP3.LUT R10, R3, R4, RZ, 0x3c, !PT ;  /* 0x00000004030a7212 */ /* 0x000fc400078e3cff */
[----:B------:R-:W-:Y:S01]  /*7f30*/  LOP3.LUT R8, R0, R19, RZ, 0x3c, !PT ;  /* 0x0000001300087212 */ /* 0x000fe200078e3cff */
[----:B------:R0:W-:Y:S01]  /*7f40*/  STSM.16.M88.4 [R14], R24 ;  /* 0x000000180e007844 */ /* 0x0001e20000000200 */
[----:B------:R-:W-:Y:S02]  /*7f50*/  MOV R19, R10 ;  /* 0x0000000a00137202 */ /* 0x000fe40000000f00 */
[----:B------:R-:W-:Y:S02]  /*7f60*/  MOV R3, R8 ;  /* 0x0000000800037202 */ /* 0x000fe40000000f00 */
[----:B------:R-:W-:Y:S02]  /*7f70*/  MOV R0, R12 ;  /* 0x0000000c00007202 */ /* 0x000fe40000000f00 */
[----:B------:R-:W-:Y:S02]  /*7f80*/  F2FP.BF16.F32.PACK_AB R8, R31, R30 ;  /* 0x0000001e1f08723e */ /* 0x000fe400000010ff */
[----:B------:R-:W-:-:S02]  /*7f90*/  F2FP.BF16.F32.PACK_AB R9, R47, R46 ;  /* 0x0000002e2f09723e */ /* 0x000fc400000010ff */
[----:B------:R-:W-:Y:S02]  /*7fa0*/  F2FP.BF16.F32.PACK_AB R10, R33, R32 ;  /* 0x00000020210a723e */ /* 0x000fe400000010ff */
[----:B------:R-:W-:Y:S02]  /*7fb0*/  F2FP.BF16.F32.PACK_AB R11, R49, R48 ;  /* 0x00000030310b723e */ /* 0x000fe400000010ff */
[----:B------:R-:W-:Y:S02]  /*7fc0*/  F2FP.BF16.F32.PACK_AB R12, R35, R34 ;  /* 0x00000022230c723e */ /* 0x000fe400000010ff */
[----:B------:R-:W-:Y:S02]  /*7fd0*/  F2FP.BF16.F32.PACK_AB R13, R51, R50 ;  /* 0x00000032330d723e */ /* 0x000fe400000010ff */
[----:B0-----:R-:W-:Y:S02]  /*7fe0*/  F2FP.BF16.F32.PACK_AB R14, R37, R36 ;  /* 0x00000024250e723e */ /* 0x001fe400000010ff */
[----:B------:R-:W-:-:S02]  /*7ff0*/  F2FP.BF16.F32.PACK_AB R15, R53, R52 ;  /* 0x00000034350f723e */ /* 0x000fc400000010ff */
[----:B------:R-:W-:Y:S02]  /*8000*/  F2FP.BF16.F32.PACK_AB R24, R39, R38 ;  /* 0x000000262718723e */ /* 0x000fe400000010ff */
[----:B------:R-:W-:Y:S02]  /*8010*/  F2FP.BF16.F32.PACK_AB R25, R55, R54 ;  /* 0x000000363719723e */ /* 0x000fe400000010ff */
[----:B------:R-:W-:Y:S02]  /*8020*/  F2FP.BF16.F32.PACK_AB R26, R41, R40 ;  /* 0x00000028291a723e */ /* 0x000fe400000010ff */
[----:B------:R-:W-:Y:S01]  /*8030*/  F2FP.BF16.F32.PACK_AB R27, R151, R150 ;  /* 0x00000096971b723e */ /* 0x000fe200000010ff */
[----:B------:R0:W-:Y:S04]  /*8040*/  STSM.16.M88.4 [R3], R8 ;  /* 0x0000000803007844 */ /* 0x0001e80000000200 */
[----:B------:R-:W-:Y:S04]  /*8050*/  STSM.16.M88.4 [R19], R12 ;  /* 0x0000000c13007844 */ /* 0x000fe80000000200 */
[----:B------:R1:W-:Y:S01]  /*8060*/  STSM.16.M88.4 [R0], R24 ;  /* 0x0000001800007844 */ /* 0x0003e20000000200 */
[----:B------:R-:W-:Y:S01]  /*8070*/  BAR.SYNC.DEFER_BLOCKING 0x1, 0x180 ;  /* 0x0046000000007b1d */ /* 0x000fe20000010000 */
[----:B----4-:R-:W-:-:S04]  /*8080*/  ISETP.NE.U32.AND P0, PT, R60, RZ, PT ;  /* 0x000000ff3c00720c */ /* 0x010fc80003f05070 */
[----:B------:R-:W-:Y:S02]  /*8090*/  ISETP.NE.AND.EX P0, PT, R61, RZ, PT, P0 ;  /* 0x000000ff3d00720c */ /* 0x000fe40003f05300 */
[----:B---3--:R-:W-:Y:S02]  /*80a0*/  SHF.L.U64.HI R22, R155, 0x2, R70 ;  /* 0x000000029b167819 */ /* 0x008fe40000010246 */
[----:B------:R-:W-:Y:S01]  /*80b0*/  IADD3 R62, P1, R65, R60, RZ ;  /* 0x0000003c413e7210 */ /* 0x000fe20007f3e0ff */
[----:B------:R-:W-:Y:S01]  /*80c0*/  IMAD.MOV.U32 R4, RZ, RZ, RZ ;  /* 0x000000ffff047224 */ /* 0x000fe200078e00ff */
[----:B0-----:R-:W0:Y:S03]  /*80d0*/  LDC R8, c[0x0][0xad4] ;  /* 0x0002b500ff087b82 */ /* 0x001e260000000800 */
[----:B------:R-:W-:-:S05]  /*80e0*/  IMAD.X R63, R22, 0x1, R61, P1 ;  /* 0x00000001163f7824 */ /* 0x000fca00008e063d */
[----:B-1----:R-:W1:Y:S01]  /*80f0*/  LDC R0, c[0x0][0xbe8] ;  /* 0x0002fa00ff007b82 */ /* 0x002e620000000800 */
[----:B------:R-:W2:Y:S01]  /*8100*/  @P0 LDG.E R4, desc[UR40][R62.64] ;  /* 0x000000283e040981 */ /* 0x000ea2000c1e1900 */
[----:B------:R-:W-:-:S04]  /*8110*/  ISETP.NE.U32.AND P1, PT, RZ, UR4, PT ;  /* 0x00000004ff007c0c */ /* 0x000fc8000bf25070 */
[----:B------:R-:W-:-:S13]  /*8120*/  ISETP.NE.AND.EX P1, PT, RZ, UR5, PT, P1 ;  /* 0x00000005ff007c0c */ /* 0x000fda000bf25310 */
[----:B------:R-:W-:-:S04]  /*8130*/  @P1 IADD3 R64, P2, R65, UR4, RZ ;  /* 0x0000000441401c10 */ /* 0x000fc8000ff5e0ff */
[----:B------:R-:W-:Y:S02]  /*8140*/  @P1 IADD3.X R65, R22, UR5, RZ, P2, !PT ;  /* 0x0000000516411c10 */ /* 0x000fe400097fe4ff */
[----:B------:R-:W-:Y:S01]  /*8150*/  ISETP.NE.AND P2, PT, R157, RZ, PT ;  /* 0x000000ff9d00720c */ /* 0x000fe20003f45270 */
[----:B------:R-:W-:-:S03]  /*8160*/  IMAD.MOV.U32 R22, RZ, RZ, 0x9b8 ;  /* 0x000009b8ff167424 */ /* 0x000fc600078e00ff */
[----:B0-----:R-:W-:-:S04]  /*8170*/  SEL R8, R157, R8, P2 ;  /* 0x000000089d087207 */ /* 0x001fc80001000000 */
[----:B------:R-:W-:Y:S02]  /*8180*/  ISETP.GT.AND P3, PT, R8, 0x1, PT ;  /* 0x000000010800780c */ /* 0x000fe40003f64270 */
[----:B-1----:R-:W-:Y:S01]  /*8190*/  ISETP.NE.AND P4, PT, R0, 0x1, PT ;  /* 0x000000010000780c */ /* 0x002fe20003f85270 */
[----:B------:R-:W0:Y:S01]  /*81a0*/  LDC.64 R8, c[0x0][0xba8] ;  /* 0x0002ea00ff087b82 */ /* 0x000e220000000a00 */
[----:B------:R-:W-:-:S07]  /*81b0*/  SEL R22, R22, 0x978, P3 ;  /* 0x0000097816167807 */ /* 0x000fce0001800000 */
[----:B------:R-:W1:Y:S01]  /*81c0*/  LDC.64 R12, c[0x0][R22+0x220] ;  /* 0x00008800160c7b82 */ /* 0x000e620000000a00 */
[----:B------:R-:W-:-:S07]  /*81d0*/  ISETP.NE.U32.AND P2, PT, R60, RZ, PT ;  /* 0x000000ff3c00720c */ /* 0x000fce0003f45070 */
[----:B------:R-:W3:Y:S01]  /*81e0*/  LDC.64 R14, c[0x0][R22+0x218] ;  /* 0x00008600160e7b82 */ /* 0x000ee20000000a00 */
[----:B------:R-:W-:-:S07]  /*81f0*/  ISETP.NE.AND.EX P2, PT, R61, RZ, PT, P2 ;  /* 0x000000ff3d00720c */ /* 0x000fce0003f45320 */
[----:B------:R-:W4:Y:S01]  /*8200*/  @P4 LDC R26, c[0x0][0xbec] ;  /* 0x0002fb00ff1a4b82 */ /* 0x000f220000000800 */
[----:B------:R-:W-:Y:S01]  /*8210*/  ULDC UR4, c[0x0][0xa88] ;  /* 0x0002a20000047ab9 */ /* 0x000fe20000000800 */
[----:B------:R-:W-:Y:S01]  /*8220*/  SEL R155, R155, RZ, !P2 ;  /* 0x000000ff9b9b7207 */ /* 0x000fe20005000000 */
[----:B------:R-:W-:-:S05]  /*8230*/  IMAD.U32 R3, RZ, RZ, UR4 ;  /* 0x00000004ff037e24 */ /* 0x000fca000f8e00ff */
[----:B------:R-:W4:Y:S01]  /*8240*/  @P4 LDC R67, c[0x0][0xbf0] ;  /* 0x0002fc00ff434b82 */ /* 0x000f220000000800 */
[----:B------:R-:W-:Y:S01]  /*8250*/  SEL R19, R70, RZ, !P2 ;  /* 0x000000ff46137207 */ /* 0x000fe20005000000 */
[-C--:B-1----:R-:W-:Y:S01]  /*8260*/  IMAD R13, R13, R155.reuse, RZ ;  /* 0x0000009b0d0d7224 */ /* 0x082fe200078e02ff */
[----:B------:R1:W5:Y:S05]  /*8270*/  @P1 LDG.E R3, desc[UR40][R64.64] ;  /* 0x0000002840031981 */ /* 0x00036a000c1e1900 */
[----:B------:R-:W4:Y:S01]  /*8280*/  LDC.64 R10, c[0x0][R22+0x228] ;  /* 0x00008a00160a7b82 */ /* 0x000f220000000a00 */
[----:B------:R-:W-:-:S04]  /*8290*/  IMAD.WIDE.U32 R24, R12, R155, RZ ;  /* 0x0000009b0c187225 */ /* 0x000fc800078e00ff */
[----:B-1----:R-:W-:Y:S02]  /*82a0*/  IMAD R65, R12, R19, R13 ;  /* 0x000000130c417224 */ /* 0x002fe400078e020d */
[-C--:B---3--:R-:W-:Y:S01]  /*82b0*/  IMAD R19, R15, R156.reuse, RZ ;  /* 0x0000009c0f137224 */ /* 0x088fe200078e02ff */
[----:B0-----:R-:W0:Y:S01]  /*82c0*/  @!P3 LDC R8, c[0x0][0xb50] ;  /* 0x0002d400ff08bb82 */ /* 0x001e220000000800 */
[----:B------:R-:W-:-:S04]  /*82d0*/  IMAD.WIDE.U32 R14, R14, R156, RZ ;  /* 0x0000009c0e0e7225 */ /* 0x000fc800078e00ff */
[----:B------:R-:W-:-:S03]  /*82e0*/  IMAD R27, R68, 0xc0, R69 ;  /* 0x000000c0441b7824 */ /* 0x000fc600078e0245 */
[----:B------:R1:W3:Y:S01]  /*82f0*/  LDC.64 R12, c[0x0][R22+0x210] ;  /* 0x00008400160c7b82 */ /* 0x0002e20000000a00 */
[----:B------:R-:W-:Y:S01]  /*8300*/  SEL R61, R66, RZ, P3 ;  /* 0x000000ff423d7207 */ /* 0x000fe20001800000 */
[----:B------:R-:W-:Y:S02]  /*8310*/  IMAD.IADD R60, R15, 0x1, R19 ;  /* 0x000000010f3c7824 */ /* 0x000fe400078e0213 */
[----:B------:R-:W-:Y:S02]  /*8320*/  IMAD.MOV.U32 R15, RZ, RZ, R27 ;  /* 0x000000ffff0f7224 */ /* 0x000fe400078e001b */
[----:B------:R-:W-:Y:S02]  /*8330*/  IMAD.IADD R65, R25, 0x1, R65 ;  /* 0x0000000119417824 */ /* 0x000fe400078e0241 */
[-C--:B----4-:R-:W-:Y:S01]  /*8340*/  IMAD R25, R11, R61.reuse, RZ ;  /* 0x0000003d0b197224 */ /* 0x090fe200078e02ff */
[----:B------:R-:W4:Y:S01]  /*8350*/  @!P3 LDC R9, c[0x0][0xb54] ;  /* 0x0002d500ff09bb82 */ /* 0x000f220000000800 */
[----:B------:R-:W-:-:S04]  /*8360*/  IMAD.WIDE.U32 R10, R10, R61, RZ ;  /* 0x0000003d0a0a7225 */ /* 0x000fc800078e00ff */
[----:B------:R-:W-:Y:S01]  /*8370*/  IMAD.IADD R25, R11, 0x1, R25 ;  /* 0x000000010b197824 */ /* 0x000fe200078e0219 */
[--C-:B--2---:R-:W-:Y:S01]  /*8380*/  IADD3 R24, P2, P5, R24, R14, R4.reuse ;  /* 0x0000000e18187210 */ /* 0x104fe20007d5e004 */
[----:B------:R-:W-:Y:S01]  /*8390*/  @P4 IMAD.HI.U32 R14, R27, R26, RZ ;  /* 0x0000001a1b0e4227 */ /* 0x000fe200078e00ff */
[----:B------:R-:W-:-:S04]  /*83a0*/  SHF.R.S32.HI R19, RZ, 0x1f, R4 ;  /* 0x0000001fff137819 */ /* 0x000fc80000011404 */
[----:B------:R-:W-:Y:S02]  /*83b0*/  @P4 SHF.R.U32.HI R15, RZ, R67, R14 ;  /* 0x00000043ff0f4219 */ /* 0x000fe4000001160e */
[----:B------:R-:W-:-:S03]  /*83c0*/  IADD3.X R14, R65, R60, R19, P2, P5 ;  /* 0x0000003c410e7210 */ /* 0x000fc600017ea413 */
[--C-:B-1----:R-:W-:Y:S01]  /*83d0*/  IMAD.MOV R22, RZ, RZ, -R15.reuse ;  /* 0x000000ffff167224 */ /* 0x102fe200078e0a0f */
[----:B------:R-:W-:Y:S02]  /*83e0*/  IADD3 R10, P2, P5, R15, R24, R10 ;  /* 0x000000180f0a7210 */ /* 0x000fe40007d5e00a */
[----:B------:R-:W-:Y:S01]  /*83f0*/  SHF.R.S32.HI R11, RZ, 0x1f, R15 ;  /* 0x0000001fff0b7819 */ /* 0x000fe2000001140f */
[----:B------:R-:W-:-:S03]  /*8400*/  IMAD R15, R0, R22, R27 ;  /* 0x00000016000f7224 */ /* 0x000fc600078e021b */
[----:B------:R-:W-:Y:S01]  /*8410*/  IADD3.X R11, R11, R14, R25, P2, P5 ;  /* 0x0000000e0b0b7210 */ /* 0x000fe200017ea419 */
[-C--:B---3--:R-:W-:Y:S01]  /*8420*/  IMAD R13, R13, R15.reuse, RZ ;  /* 0x0000000f0d0d7224 */ /* 0x088fe200078e02ff */
[----:B------:R-:W-:Y:S01]  /*8430*/  SHF.R.S32.HI R25, RZ, 0x1f, R15 ;  /* 0x0000001fff197819 */ /* 0x000fe2000001140f */
[----:B------:R-:W-:-:S04]  /*8440*/  IMAD.WIDE.U32 R10, R12, R15, R10 ;  /* 0x0000000f0c0a7225 */ /* 0x000fc800078e000a */
[----:B------:R-:W-:Y:S01]  /*8450*/  IMAD R13, R12, R25, R13 ;  /* 0x000000190c0d7224 */ /* 0x000fe200078e020d */
[----:B0-----:R-:W-:-:S03]  /*8460*/  LEA R12, P2, R10, R8, 0x2 ;  /* 0x000000080a0c7211 */ /* 0x001fc600078410ff */
[----:B------:R-:W-:-:S05]  /*8470*/  IMAD.IADD R11, R11, 0x1, R13 ;  /* 0x000000010b0b7824 */ /* 0x000fca00078e020d */
[----:B----4-:R-:W-:Y:S01]  /*8480*/  LEA.HI.X R13, R10, R9, R11, 0x2, P2 ;  /* 0x000000090a0d7211 */ /* 0x010fe200010f140b */
[----:B------:R-:W-:Y:S06]  /*8490*/  @P1 BRA `(.L_x_194) ;  /* 0x0000000000101947 */ /* 0x000fec0003800000 */
[----:B------:R-:W-:Y:S05]  /*84a0*/  @!P0 BRA `(.L_x_194) ;  /* 0x00000000000c8947 */ /* 0x000fea0003800000 */
[----:B------:R-:W2:Y:S04]  /*84b0*/  LDG.E R8, desc[UR40][R62.64] ;  /* 0x000000283e087981 */ /* 0x000ea8000c1e1900 */
[----:B-----5:R-:W2:Y:S02]  /*84c0*/  LDG.E R3, desc[UR40][R62.64+0x4] ;  /* 0x000004283e037981 */ /* 0x020ea4000c1e1900 */
[----:B--2---:R-:W-:-:S07]  /*84d0*/  IMAD.IADD R3, R3, 0x1, -R8 ;  /* 0x0000000103037824 */ /* 0x004fce00078e0a08 */
.L_x_194:
[----:B------:R-:W2:Y:S01]  /*84e0*/  LDL R14, [R1+0x58] ;  /* 0x00005800010e7983 */ /* 0x000ea20000100800 */
[----:B------:R-:W0:Y:S03]  /*84f0*/  S2R R8, SR_TID.X ;  /* 0x0000000000087919 */ /* 0x000e260000002100 */
[----:B------:R-:W-:Y:S04]  /*8500*/  SHFL.IDX PT, R9, R13, RZ, 0x1c1f ;  /* 0x001c1fff0d097589 */ /* 0x000fe800000e0000 */
[----:B------:R-:W-:Y:S04]  /*8510*/  SHFL.IDX PT, R10, R12, 0x1, 0x1c1f ;  /* 0x003c1f000c0a7f89 */ /* 0x000fe800000e0000 */
[----:B------:R-:W-:Y:S01]  /*8520*/  SHFL.IDX PT, R11, R13, 0x1, 0x1c1f ;  /* 0x003c1f000d0b7f89 */ /* 0x000fe200000e0000 */
[----:B0-----:R-:W-:-:S05]  /*8530*/  VIADD R22, R8, 0xffffff80 ;  /* 0xffffff8008167836 */ /* 0x001fca0000000000 */
[----:B------:R-:W-:-:S04]  /*8540*/  SHF.R.S32.HI R15, RZ, 0x1f, R22 ;  /* 0x0000001fff0f7819 */ /* 0x000fc80000011416 */
[----:B------:R-:W-:Y:S01]  /*8550*/  LEA.HI R15, R15, R22, RZ, 0x7 ;  /* 0x000000160f0f7211 */ /* 0x000fe200078f38ff */
[----:B------:R-:W0:Y:S03]  /*8560*/  SHFL.IDX PT, R8, R12, RZ, 0x1c1f ;  /* 0x001c1fff0c087589 */ /* 0x000e2600000e0000 */
[----:B------:R-:W-:Y:S01]  /*8570*/  LOP3.LUT R15, R15, 0xffffff80, RZ, 0xc0, !PT ;  /* 0xffffff800f0f7812 */ /* 0x000fe200078ec0ff */
[----:B-----5:R-:W-:-:S04]  /*8580*/  IMAD R3, R3, R0, RZ ;  /* 0x0000000003037224 */ /* 0x020fc800078e02ff */
[----:B------:R-:W-:-:S05]  /*8590*/  IMAD.IADD R15, R22, 0x1, -R15 ;  /* 0x00000001160f7824 */ /* 0x000fca00078e0a0f */
[----:B------:R-:W-:Y:S01]  /*85a0*/  LOP3.LUT P0, RZ, R15, 0x3, RZ, 0xc0, !PT ;  /* 0x000000030fff7812 */ /* 0x000fe2000780c0ff */
[----:B--2---:R-:W-:-:S04]  /*85b0*/  IMAD R14, R68, 0xc0, R14 ;  /* 0x000000c0440e7824 */ /* 0x004fc800078e020e */
[C---:B------:R-:W-:Y:S01]  /*85c0*/  VIADD R22, R14.reuse, 0x8 ;  /* 0x000000080e167836 */ /* 0x040fe20000000000 */
[----:B------:R-:W-:-:S04]  /*85d0*/  ISETP.GE.OR P1, PT, R14, R3, P0 ;  /* 0x000000030e00720c */ /* 0x000fc80000726670 */
[----:B------:R-:W-:-:S09]  /*85e0*/  ISETP.GE.OR P0, PT, R22, R3, P0 ;  /* 0x000000031600720c */ /* 0x000fd20000706670 */
[----:B0-----:R0:W-:Y:S04]  /*85f0*/  @!P1 ST.E desc[UR40][R8.64], R59 ;  /* 0x0000003b08009985 */ /* 0x0011e8000c101928 */
[----:B------:R0:W-:Y:S01]  /*8600*/  @!P0 ST.E desc[UR40][R10.64], R58 ;  /* 0x0000003a0a008985 */ /* 0x0001e2000c101928 */
[----:B------:R-:W-:Y:S05]  /*8610*/  @P3 BRA `(.L_x_195) ;  /* 0x0000000400cc3947 */ /* 0x000fea0003800000 */
[----:B------:R-:W0:Y:S01]  /*8620*/  LDL R60, [R1+0x8] ;  /* 0x00000800013c7983 */ /* 0x000e220000100800 */
[----:B------:R-:W1:Y:S01]  /*8630*/  @P4 LDC R33, c[0x0][0xbec] ;  /* 0x0002fb00ff214b82 */ /* 0x000e620000000800 */
[----:B------:R-:W-:Y:S01]  /*8640*/  ULDC.64 UR4, c[0x0][0xaa0] ;  /* 0x0002a80000047ab9 */ /* 0x000fe20000000a00 */
[----:B------:R-:W2:Y:S01]  /*8650*/  S2R R15, SR_TID.X ;  /* 0x00000000000f7919 */ /* 0x000ea20000002100 */
[----:B------:R-:W3:Y:S05]  /*8660*/  LDL R37, [R1+0x64] ;  /* 0x0000640001257983 */ /* 0x000eea0000100800 */
[----:B------:R-:W4:Y:S01]  /*8670*/  @P4 LDC R35, c[0x0][0xbf0] ;  /* 0x0002fc00ff234b82 */ /* 0x000f220000000800 */
[----:B--2---:R-:W-:-:S05]  /*8680*/  VIADD R62, R15, 0xffffff80 ;  /* 0xffffff800f3e7836 */ /* 0x004fca0000000000 */
[----:B------:R-:W-:-:S04]  /*8690*/  SHF.R.S32.HI R61, RZ, 0x1f, R62 ;  /* 0x0000001fff3d7819 */ /* 0x000fc8000001143e */
[----:B------:R-:W-:-:S04]  /*86a0*/  LEA.HI R61, R61, R62, RZ, 0x3 ;  /* 0x0000003e3d3d7211 */ /* 0x000fc800078f18ff */
[----:B------:R-:W-:Y:S02]  /*86b0*/  SHF.R.S32.HI R61, RZ, 0x3, R61 ;  /* 0x00000003ff3d7819 */ /* 0x000fe4000001143d */
[----:B------:R-:W-:-:S04]  /*86c0*/  SHF.R.S32.HI R22, RZ, 0x1f, R62 ;  /* 0x0000001fff167819 */ /* 0x000fc8000001143e */
[----:B------:R-:W-:Y:S01]  /*86d0*/  LEA.HI R22, R22, R62, RZ, 0x3 ;  /* 0x0000003e16167211 */ /* 0x000fe200078f18ff */
[----:B------:R-:W-:-:S03]  /*86e0*/  IMAD R19, R19, UR4, RZ ;  /* 0x0000000413137c24 */ /* 0x000fc6000f8e02ff */
[----:B------:R-:W-:Y:S01]  /*86f0*/  LOP3.LUT R22, R22, 0xfffffff8, RZ, 0xc0, !PT ;  /* 0xfffffff816167812 */ /* 0x000fe200078ec0ff */
[----:B0-----:R-:W-:-:S04]  /*8700*/  IMAD R9, R61, 0x40, R60 ;  /* 0x000000403d097824 */ /* 0x001fc800078e023c */
[----:B------:R-:W-:-:S03]  /*8710*/  IMAD.WIDE R56, R9, 0x2, R56 ;  /* 0x0000000209387825 */ /* 0x000fc600078e0238 */
[C---:B------:R-:W-:Y:S02]  /*8720*/  IADD3 R25, P0, R56.reuse, 0x1800, RZ ;  /* 0x0000180038197810 */ /* 0x040fe40007f1e0ff */
[C---:B------:R-:W-:Y:S02]  /*8730*/  IADD3 R29, P1, R56.reuse, 0x3000, RZ ;  /* 0x00003000381d7810 */ /* 0x040fe40007f3e0ff */
[----:B------:R-:W-:Y:S02]  /*8740*/  LOP3.LUT R13, R56, 0x380, RZ, 0xc0, !PT ;  /* 0x00000380380d7812 */ /* 0x000fe400078ec0ff */
[----:B------:R-:W-:Y:S02]  /*8750*/  LOP3.LUT R24, R25, 0x380, RZ, 0xc0, !PT ;  /* 0x0000038019187812 */ /* 0x000fe400078ec0ff */
[----:B------:R-:W-:Y:S02]  /*8760*/  LOP3.LUT R28, R29, 0x380, RZ, 0xc0, !PT ;  /* 0x000003801d1c7812 */ /* 0x000fe400078ec0ff */
[----:B------:R-:W-:-:S02]  /*8770*/  SHF.R.U64 R13, R13, 0x3, RZ ;  /* 0x000000030d0d7819 */ /* 0x000fc400000012ff */
[----:B------:R-:W-:Y:S02]  /*8780*/  SHF.R.U64 R24, R24, 0x3, RZ ;  /* 0x0000000318187819 */ /* 0x000fe400000012ff */
[----:B------:R-:W-:Y:S02]  /*8790*/  SHF.R.U64 R28, R28, 0x3, RZ ;  /* 0x000000031c1c7819 */ /* 0x000fe400000012ff */
[----:B------:R-:W-:Y:S01]  /*87a0*/  LOP3.LUT R12, R13, R56, RZ, 0x3c, !PT ;  /* 0x000000380d0c7212 */ /* 0x000fe200078e3cff */
[--C-:B------:R-:W-:Y:S01]  /*87b0*/  IMAD.MOV.U32 R13, RZ, RZ, R57.reuse ;  /* 0x000000ffff0d7224 */ /* 0x100fe200078e0039 */
[----:B------:R-:W-:Y:S01]  /*87c0*/  LOP3.LUT R24, R24, R25, RZ, 0x3c, !PT ;  /* 0x0000001918187212 */ /* 0x000fe200078e3cff */
[--C-:B------:R-:W-:Y:S01]  /*87d0*/  IMAD.X R25, RZ, RZ, R57.reuse, P0 ;  /* 0x000000ffff197224 */ /* 0x100fe200000e0639 */
[----:B------:R-:W-:Y:S01]  /*87e0*/  LOP3.LUT R28, R28, R29, RZ, 0x3c, !PT ;  /* 0x0000001d1c1c7212 */ /* 0x000fe200078e3cff */
[----:B------:R-:W-:Y:S02]  /*87f0*/  IMAD.X R29, RZ, RZ, R57, P1 ;  /* 0x000000ffff1d7224 */ /* 0x000fe400008e0639 */
[----:B------:R-:W2:Y:S04]  /*8800*/  LD.E.128 R12, desc[UR40][R12.64] ;  /* 0x000000280c0c7980 */ /* 0x000ea8000c101d00 */
[----:B------:R-:W2:Y:S04]  /*8810*/  LD.E.128 R24, desc[UR40][R24.64] ;  /* 0x0000002818187980 */ /* 0x000ea8000c101d00 */
[----:B------:R-:W2:Y:S01]  /*8820*/  LD.E.128 R28, desc[UR40][R28.64] ;  /* 0x000000281c1c7980 */ /* 0x000ea2000c101d00 */
[----:B------:R-:W-:-:S02]  /*8830*/  IMAD.IADD R22, R62, 0x1, -R22 ;  /* 0x000000013e167824 */ /* 0x000fc400078e0a16 */
[C---:B------:R-:W-:Y:S02]  /*8840*/  IMAD R19, R4.reuse, UR5, R19 ;  /* 0x0000000504137c24 */ /* 0x040fe4000f8e0213 */
[----:B------:R-:W-:Y:S01]  /*8850*/  IMAD.WIDE.U32 R20, R4, UR4, RZ ;  /* 0x0000000404147c25 */ /* 0x000fe2000f8e00ff */
[----:B------:R-:W-:-:S03]  /*8860*/  ULDC.64 UR4, c[0x0][0xae8] ;  /* 0x0002ba0000047ab9 */ /* 0x000fc60000000a00 */
[----:B------:R-:W-:Y:S02]  /*8870*/  IMAD R4, R22, 0x30, R61 ;  /* 0x0000003016047824 */ /* 0x000fe400078e023d */
[----:B------:R-:W-:Y:S02]  /*8880*/  IMAD.IADD R21, R21, 0x1, R19 ;  /* 0x0000000115157824 */ /* 0x000fe400078e0213 */
[----:B------:R-:W-:Y:S02]  /*8890*/  IMAD R32, R68, 0xc0, R4 ;  /* 0x000000c044207824 */ /* 0x000fe400078e0204 */
[----:B------:R-:W-:Y:S01]  /*88a0*/  IMAD.WIDE.U32 R20, R156, UR4, R20 ;  /* 0x000000049c147c25 */ /* 0x000fe2000f8e0014 */
[----:B------:R-:W-:-:S03]  /*88b0*/  SHF.R.S32.HI R22, RZ, 0x1f, R155 ;  /* 0x0000001fff167819 */ /* 0x000fc6000001149b */
[----:B-1----:R-:W-:-:S04]  /*88c0*/  @P4 IMAD.HI.U32 R4, R32, R33, RZ ;  /* 0x0000002120044227 */ /* 0x002fc800078e00ff */
[----:B------:R-:W-:Y:S01]  /*88d0*/  IMAD R21, R156, UR5, R21 ;  /* 0x000000059c157c24 */ /* 0x000fe2000f8e0215 */
[----:B------:R-:W-:Y:S01]  /*88e0*/  ULDC.64 UR4, c[0x0][0xaf0] ;  /* 0x0002bc0000047ab9 */ /* 0x000fe20000000a00 */
[----:B------:R-:W-:Y:S01]  /*88f0*/  IMAD.MOV.U32 R19, RZ, RZ, R32 ;  /* 0x000000ffff137224 */ /* 0x000fe200078e0020 */
[----:B----4-:R-:W-:Y:S01]  /*8900*/  @P4 SHF.R.U32.HI R19, RZ, R35, R4 ;  /* 0x00000023ff134219 */ /* 0x010fe20000011604 */
[----:B------:R-:W-:Y:S02]  /*8910*/  IMAD R22, R22, UR4, RZ ;  /* 0x0000000416167c24 */ /* 0x000fe4000f8e02ff */
[----:B------:R-:W-:Y:S01]  /*8920*/  IMAD.WIDE.U32 R20, R155, UR4, R20 ;  /* 0x000000049b147c25 */ /* 0x000fe2000f8e0014 */
[----:B------:R-:W-:-:S03]  /*8930*/  SHF.R.S32.HI R4, RZ, 0x1f, R19 ;  /* 0x0000001fff047819 */ /* 0x000fc60000011413 */
[----:B------:R-:W-:Y:S01]  /*8940*/  IMAD R33, R155, UR5, R22 ;  /* 0x000000059b217c24 */ /* 0x000fe2000f8e0216 */
[----:B------:R-:W-:Y:S01]  /*8950*/  ULDC.64 UR4, c[0x0][0xae0] ;  /* 0x0002b80000047ab9 */ /* 0x000fe20000000a00 */
[----:B------:R-:W-:Y:S02]  /*8960*/  IMAD.MOV R35, RZ, RZ, -R19 ;  /* 0x000000ffff237224 */ /* 0x000fe400078e0a13 */
[----:B------:R-:W-:Y:S02]  /*8970*/  IMAD.IADD R21, R21, 0x1, R33 ;  /* 0x0000000115157824 */ /* 0x000fe400078e0221 */
[----:B------:R-:W-:Y:S02]  /*8980*/  IMAD R33, R0, R35, R32 ;  /* 0x0000002300217224 */ /* 0x000fe400078e0220 */
[----:B------:R-:W-:Y:S02]  /*8990*/  IMAD R4, R4, UR4, RZ ;  /* 0x0000000404047c24 */ /* 0x000fe4000f8e02ff */
[----:B------:R-:W-:Y:S01]  /*89a0*/  IMAD.WIDE.U32 R20, R19, UR4, R20 ;  /* 0x0000000413147c25 */ /* 0x000fe2000f8e0014 */
[----:B------:R-:W-:-:S03]  /*89b0*/  SHF.R.S32.HI R0, RZ, 0x1f, R33 ;  /* 0x0000001fff007819 */ /* 0x000fc60000011421 */
[----:B------:R-:W-:Y:S01]  /*89c0*/  IMAD R35, R19, UR5, R4 ;  /* 0x0000000513237c24 */ /* 0x000fe2000f8e0204 */
[----:B------:R-:W-:Y:S02]  /*89d0*/  ULDC.64 UR4, c[0x0][0xad8] ;  /* 0x0002b60000047ab9 */ /* 0x000fe40000000a00 */
[----:B------:R-:W-:Y:S02]  /*89e0*/  IMAD R0, R0, UR4, RZ ;  /* 0x0000000400007c24 */ /* 0x000fe4000f8e02ff */
[----:B------:R-:W-:Y:S01]  /*89f0*/  IMAD.IADD R21, R21, 0x1, R35 ;  /* 0x0000000115157824 */ /* 0x000fe200078e0223 */
[----:B------:R-:W-:Y:S01]  /*8a00*/  IADD3 R11, P0, R56, 0x4800, RZ ;  /* 0x00004800380b7810 */ /* 0x000fe20007f1e0ff */
[C---:B------:R-:W-:Y:S02]  /*8a10*/  IMAD R19, R33.reuse, UR5, R0 ;  /* 0x0000000521137c24 */ /* 0x040fe4000f8e0200 */
[----:B------:R-:W-:Y:S01]  /*8a20*/  IMAD.WIDE.U32 R20, R33, UR4, R20 ;  /* 0x0000000421147c25 */ /* 0x000fe2000f8e0014 */
[----:B------:R-:W-:Y:S01]  /*8a30*/  LOP3.LUT R8, R11, 0x380, RZ, 0xc0, !PT ;  /* 0x000003800b087812 */ /* 0x000fe200078ec0ff */
[----:B------:R-:W-:-:S02]  /*8a40*/  ULDC.64 UR4, c[0x0][0xa80] ;  /* 0x0002a00000047ab9 */ /* 0x000fc40000000a00 */
[----:B------:R-:W-:Y:S01]  /*8a50*/  IMAD.X R9, RZ, RZ, R57, P0 ;  /* 0x000000ffff097224 */ /* 0x000fe200000e0639 */
[----:B------:R-:W-:Y:S01]  /*8a60*/  LEA R22, P0, R20, UR4, 0x1 ;  /* 0x0000000414167c11 */ /* 0x000fe2000f8008ff */
[----:B------:R-:W-:Y:S01]  /*8a70*/  IMAD.IADD R19, R21, 0x1, R19 ;  /* 0x0000000115137824 */ /* 0x000fe200078e0213 */
[----:B------:R-:W-:Y:S01]  /*8a80*/  SHF.R.U64 R8, R8, 0x3, RZ ;  /* 0x0000000308087819 */ /* 0x000fe200000012ff */
[----:B------:R-:W-:Y:S01]  /*8a90*/  IMAD R36, R68, 0xc0, R61 ;  /* 0x000000c044247824 */ /* 0x000fe200078e023d */
[----:B------:R-:W-:Y:S02]  /*8aa0*/  ULDC UR4, c[0x0][0xac8] ;  /* 0x0002b20000047ab9 */ /* 0x000fe40000000800 */
[----:B------:R-:W-:Y:S01]  /*8ab0*/  LEA.HI.X R19, R20, UR5, R19, 0x1, P0 ;  /* 0x0000000514137c11 */ /* 0x000fe200080f0c13 */
[----:B------:R-:W-:Y:S01]  /*8ac0*/  SHFL.IDX PT, R32, R22, 0x1, 0x181f ;  /* 0x00381f0016207f89 */ /* 0x000fe200000e0000 */
[----:B------:R-:W-:-:S03]  /*8ad0*/  LOP3.LUT R8, R8, R11, RZ, 0x3c, !PT ;  /* 0x0000000b08087212 */ /* 0x000fc600078e3cff */
[----:B------:R-:W0:Y:S04]  /*8ae0*/  SHFL.IDX PT, R20, R22, RZ, 0x181f ;  /* 0x00181fff16147589 */ /* 0x000e2800000e0000 */
[----:B------:R-:W1:Y:S01]  /*8af0*/  SHFL.IDX PT, R34, R22, 0x2, 0x181f ;  /* 0x00581f0016227f89 */ /* 0x000e6200000e0000 */
[----:B------:R-:W-:-:S03]  /*8b00*/  ISETP.GE.AND P0, PT, R60, UR4, PT ;  /* 0x000000043c007c0c */ /* 0x000fc6000bf06270 */
[----:B------:R-:W3:Y:S01]  /*8b10*/  SHFL.IDX PT, R21, R19, RZ, 0x181f ;  /* 0x00181fff13157589 */ /* 0x000ee200000e0000 */
[----:B------:R-:W-:-:S03]  /*8b20*/  VIADD R0, R36, 0x30 ;  /* 0x0000003024007836 */ /* 0x000fc60000000000 */
[----:B------:R-:W4:Y:S01]  /*8b30*/  SHFL.IDX PT, R33, R19, 0x1, 0x181f ;  /* 0x00381f0013217f89 */ /* 0x000f2200000e0000 */
[----:B------:R-:W-:-:S03]  /*8b40*/  VIADD R4, R36, 0x60 ;  /* 0x0000006024047836 */ /* 0x000fc60000000000 */
[----:B------:R-:W4:Y:S04]  /*8b50*/  SHFL.IDX PT, R35, R19, 0x2, 0x181f ;  /* 0x00581f0013237f89 */ /* 0x000f2800000e0000 */
[----:B------:R-:W5:Y:S01]  /*8b60*/  LD.E.128 R8, desc[UR40][R8.64] ;  /* 0x0000002808087980 */ /* 0x000f62000c101d00 */
[-C--:B------:R-:W-:Y:S01]  /*8b70*/  ISETP.GE.OR P1, PT, R36, R3.reuse, P0 ;  /* 0x000000032400720c */ /* 0x080fe20000726670 */
[----:B------:R-:W-:Y:S01]  /*8b80*/  @!PT LDS RZ, [RZ] ;  /* 0x00000000fffff984 */ /* 0x000fe20000000800 */
[----:B------:R-:W-:Y:S01]  /*8b90*/  @!PT LDS RZ, [RZ] ;  /* 0x00000000fffff984 */ /* 0x000fe20000000800 */
[----:B------:R-:W-:Y:S01]  /*8ba0*/  @!PT LDS RZ, [RZ] ;  /* 0x00000000fffff984 */ /* 0x000fe20000000800 */
[----:B------:R-:W-:Y:S01]  /*8bb0*/  @!PT LDS RZ, [RZ] ;  /* 0x00000000fffff984 */ /* 0x000fe20000000800 */
[----:B------:R0:W-:Y:S06]  /*8bc0*/  MEMBAR.ALL.CTA ;  /* 0x0000000000007992 */ /* 0x0001ec0000008000 */
[----:B0-----:R-:W0:Y:S01]  /*8bd0*/  FENCE.VIEW.ASYNC.S ;  /* 0x00000000000073c6 */ /* 0x001e220000000000 */
[----:B------:R-:W-:-:S02]  /*8be0*/  ISETP.GE.OR P2, PT, R0, R3, P0 ;  /* 0x000000030000720c */ /* 0x000fc40000746670 */
[----:B------:R-:W-:Y:S01]  /*8bf0*/  ISETP.GE.OR P3, PT, R4, R3, P0 ;  /* 0x000000030400720c */ /* 0x000fe20000766670 */
[----:B------:R-:W-:-:S04]  /*8c00*/  UIADD3 UR4, UR37, 0x30820, URZ ;  /* 0x0003082025047890 */ /* 0x000fc8000fffe03f */
[----:B------:R-:W-:Y:S01]  /*8c10*/  UPRMT UR4, URZ, 0x654, UR4 ;  /* 0x000006543f047896 */ /* 0x000fe20008000004 */
[----:B------:R-:W-:-:S05]  /*8c20*/  @!P1 LEA R20, P4, R60, R20, 0x1 ;  /* 0x000000143c149211 */ /* 0x000fca00078808ff */
[C---:B------:R-:W-:Y:S02]  /*8c30*/  @!P2 LEA R32, P5, R60.reuse, R32, 0x1 ;  /* 0x000000203c20a211 */ /* 0x040fe400078a08ff */
[C---:B-1----:R-:W-:Y:S02]  /*8c40*/  @!P3 LEA R34, P6, R60.reuse, R34, 0x1 ;  /* 0x000000223c22b211 */ /* 0x042fe400078c08ff */
[C-C-:B---3--:R-:W-:Y:S02]  /*8c50*/  @!P1 LEA.HI.X R21, R60.reuse, R21, R37.reuse, 0x1, P4 ;  /* 0x000000153c159211 */ /* 0x148fe400020f0c25 */
[C-C-:B----4-:R-:W-:Y:S02]  /*8c60*/  @!P2 LEA.HI.X R33, R60.reuse, R33, R37.reuse, 0x1, P5 ;  /* 0x000000213c21a211 */ /* 0x150fe400028f0c25 */
[----:B------:R-:W-:Y:S01]  /*8c70*/  @!P3 LEA.HI.X R35, R60, R35, R37, 0x1, P6 ;  /* 0x000000233c23b211 */ /* 0x000fe200030f0c25 */
[----:B0-----:R-:W-:Y:S01]  /*8c80*/  SYNCS.ARRIVE.TRANS64.RED.A1T0 RZ, [UR4], RZ ;  /* 0x000000ffffff79a7 */ /* 0x001fe20008100404 */
[----:B------:R-:W-:-:S05]  /*8c90*/  VIADD R0, R36, 0x90 ;  /* 0x0000009024007836 */ /* 0x000fca0000000000 */
[----:B------:R-:W-:Y:S01]  /*8ca0*/  ISETP.GE.OR P0, PT, R0, R3, P0 ;  /* 0x000000030000720c */ /* 0x000fe20000706670 */
[----:B------:R-:W0:Y:S04]  /*8cb0*/  SHFL.IDX PT, R22, R22, 0x3, 0x181f ;  /* 0x00781f0016167f89 */ /* 0x000e2800000e0000 */
[----:B------:R-:W1:Y:S04]  /*8cc0*/  SHFL.IDX PT, R19, R19, 0x3, 0x181f ;  /* 0x00781f0013137f89 */ /* 0x000e6800000e0000 */
[----:B--2---:R2:W-:Y:S04]  /*8cd0*/  @!P1 ST.E.128 desc[UR40][R20.64], R12 ;  /* 0x0000000c14009985 */ /* 0x0045e8000c101d28 */
[----:B------:R2:W-:Y:S04]  /*8ce0*/  @!P2 ST.E.128 desc[UR40][R32.64], R24 ;  /* 0x000000182000a985 */ /* 0x0005e8000c101d28 */
[----:B------:R2:W-:Y:S01]  /*8cf0*/  @!P3 ST.E.128 desc[UR40][R34.64], R28 ;  /* 0x0000001c2200b985 */ /* 0x0005e2000c101d28 */
[----:B01----:R-:W-:Y:S05]  /*8d00*/  @P0 BRA `(.L_x_196) ;  /* 0x0000001000c00947 */ /* 0x003fea0003800000 */
[----:B--2---:R-:W-:-:S04]  /*8d10*/  LEA R12, P0, R60, R22, 0x1 ;  /* 0x000000163c0c7211 */ /* 0x004fc800078008ff */
[----:B------:R-:W-:-:S05]  /*8d20*/  LEA.HI.X R13, R60, R19, R37, 0x1, P0 ;  /* 0x000000133c0d7211 */ /* 0x000fca00000f0c25 */
[----:B-----5:R0:W-:Y:S01]  /*8d30*/  ST.E.128 desc[UR40][R12.64], R8 ;  /* 0x000000080c007985 */ /* 0x0201e2000c101d28 */
[----:B------:R-:W-:Y:S05]  /*8d40*/  BRA `(.L_x_196) ;  /* 0x0000001000b07947 */ /* 0x000fea0003800000 */
.L_x_195:
[----:B0-----:R-:W0:Y:S01]  /*8d50*/  @P4 LDC R10, c[0x0][0xbec] ;  /* 0x0002fb00ff0a4b82 */ /* 0x001e220000000800 */
[----:B------:R-:W-:Y:S01]  /*8d60*/  ULDC.64 UR4, c[0x0][0xb08] ;  /* 0x0002c20000047ab9 */ /* 0x000fe20000000a00 */
[----:B------:R-:W-:Y:S01]  /*8d70*/  IMAD.MOV.U32 R11, RZ, RZ, R27 ;  /* 0x000000ffff0b7224 */ /* 0x000fe200078e001b */
[----:B------:R1:W5:Y:S01]  /*8d80*/  LDL R67, [R1+0x30] ;  /* 0x0000300001437983 */ /* 0x0003620000100800 */
[----:B------:R-:W-:Y:S01]  /*8d90*/  IMAD R19, R19, UR4, RZ ;  /* 0x0000000413137c24 */ /* 0x000fe2000f8e02ff */
[----:B------:R-:W-:Y:S01]  /*8da0*/  ULDC.64 UR6, c[0x0][0xb30] ;  /* 0x0002cc0000067ab9 */ /* 0x000fe20000000a00 */
[C---:B------:R-:W-:Y:S01]  /*8db0*/  IMAD.WIDE.U32 R8, R4.reuse, UR4, RZ ;  /* 0x0000000404087c25 */ /* 0x040fe2000f8e00ff */
[----:B------:R1:W5:Y:S01]  /*8dc0*/  LDL R65, [R1+0x24] ;  /* 0x0000240001417983 */ /* 0x0003620000100800 */
[----:B------:R-:W2:Y:S02]  /*8dd0*/  @P4 LDC R15, c[0x0][0xbf0] ;  /* 0x0002fc00ff0f4b82 */ /* 0x000ea40000000800 */
[----:B------:R-:W-:Y:S01]  /*8de0*/  IMAD R19, R4, UR5, R19 ;  /* 0x0000000504137c24 */ /* 0x000fe2000f8e0213 */
[----:B------:R-:W-:Y:S01]  /*8df0*/  ULDC.64 UR4, c[0x0][0xb38] ;  /* 0x0002ce0000047ab9 */ /* 0x000fe20000000a00 */
[----:B------:R-:W-:Y:S01]  /*8e00*/  SHF.R.S32.HI R4, RZ, 0x1f, R155 ;  /* 0x0000001fff047819 */ /* 0x000fe2000001149b */
[----:B------:R1:W5:Y:S01]  /*8e10*/  LDL R64, [R1+0x50] ;  /* 0x0000500001407983 */ /* 0x0003620000100800 */
[----:B------:R-:W-:-:S03]  /*8e20*/  IMAD.IADD R9, R9, 0x1, R19 ;  /* 0x0000000109097824 */ /* 0x000fc600078e0213 */
[----:B------:R1:W5:Y:S01]  /*8e30*/  LDL R63, [R1+0x20] ;  /* 0x00002000013f7983 */ /* 0x0003620000100800 */
[----:B------:R-:W-:-:S03]  /*8e40*/  IMAD.WIDE.U32 R8, R156, UR4, R8 ;  /* 0x000000049c087c25 */ /* 0x000fc6000f8e0008 */
[----:B------:R1:W5:Y:S01]  /*8e50*/  LDL R26, [R1+0x1c] ;  /* 0x00001c00011a7983 */ /* 0x0003620000100800 */
[----:B------:R-:W-:Y:S01]  /*8e60*/  IMAD R9, R156, UR5, R9 ;  /* 0x000000059c097c24 */ /* 0x000fe2000f8e0209 */
[----:B------:R-:W-:Y:S01]  /*8e70*/  ULDC.64 UR4, c[0x0][0xb40] ;  /* 0x0002d00000047ab9 */ /* 0x000fe20000000a00 */
[----:B0-----:R-:W-:Y:S01]  /*8e80*/  @P4 IMAD.HI.U32 R10, R27, R10, RZ ;  /* 0x0000000a1b0a4227 */ /* 0x001fe200078e00ff */
[----:B------:R1:W5:Y:S03]  /*8e90*/  LDL R62, [R1+0x48] ;  /* 0x00004800013e7983 */ /* 0x0003660000100800 */
[----:B------:R-:W-:Y:S01]  /*8ea0*/  IMAD R4, R4, UR4, RZ ;  /* 0x0000000404047c24 */ /* 0x000fe2000f8e02ff */
[----:B------:R1:W5:Y:S01]  /*8eb0*/  LDL R61, [R1+0x18] ;  /* 0x00001800013d7983 */ /* 0x0003620000100800 */
[----:B------:R-:W-:Y:S01]  /*8ec0*/  IMAD.WIDE.U32 R8, R155, UR4, R8 ;  /* 0x000000049b087c25 */ /* 0x000fe2000f8e0008 */
[----:B--2---:R-:W-:-:S02]  /*8ed0*/  @P4 SHF.R.U32.HI R11, RZ, R15, R10 ;  /* 0x0000000fff0b4219 */ /* 0x004fc4000001160a */
[----:B------:R1:W5:Y:S01]  /*8ee0*/  LDL R60, [R1+0x44] ;  /* 0x00004400013c7983 */ /* 0x0003620000100800 */
[----:B------:R-:W-:Y:S01]  /*8ef0*/  IMAD R13, R155, UR5, R4 ;  /* 0x000000059b0d7c24 */ /* 0x000fe2000f8e0204 */
[----:B------:R-:W-:Y:S01]  /*8f00*/  ULDC.64 UR4, c[0x0][0xb48] ;  /* 0x0002d20000047ab9 */ /* 0x000fe20000000a00 */
[----:B------:R-:W-:Y:S01]  /*8f10*/  SHF.R.S32.HI R4, RZ, 0x1f, R11 ;  /* 0x0000001fff047819 */ /* 0x000fe2000001140b */
[----:B------:R1:W5:Y:S01]  /*8f20*/  LDL R59, [R1+0x14] ;  /* 0x00001400013b7983 */ /* 0x0003620000100800 */
[----:B------:R-:W-:Y:S02]  /*8f30*/  IMAD.IADD R9, R9, 0x1, R13 ;  /* 0x0000000109097824 */ /* 0x000fe400078e020d */
[----:B------:R-:W-:Y:S01]  /*8f40*/  IMAD.MOV R13, RZ, RZ, -R11 ;  /* 0x000000ffff0d7224 */ /* 0x000fe200078e0a0b */
[----:B------:R1:W5:Y:S01]  /*8f50*/  LDL R58, [R1+0x40] ;  /* 0x00004000013a7983 */ /* 0x0003620000100800 */
[----:B------:R-:W-:-:S03]  /*8f60*/  IMAD.WIDE.U32 R8, R66, UR4, R8 ;  /* 0x0000000442087c25 */ /* 0x000fc6000f8e0008 */
[----:B------:R1:W5:Y:S01]  /*8f70*/  LDL R57, [R1+0x10] ;  /* 0x0000100001397983 */ /* 0x0003620000100800 */
[----:B------:R-:W-:Y:S02]  /*8f80*/  IMAD R13, R0, R13, R27 ;  /* 0x0000000d000d7224 */ /* 0x000fe400078e021b */
[----:B------:R-:W-:Y:S01]  /*8f90*/  IMAD R9, R66, UR5, R9 ;  /* 0x0000000542097c24 */ /* 0x000fe2000f8e0209 */
[----:B------:R1:W5:Y:S01]  /*8fa0*/  LDL R27, [R1+0x4c] ;  /* 0x00004c00011b7983 */ /* 0x0003620000100800 */
[----:B------:R-:W-:-:S03]  /*8fb0*/  IMAD R4, R4, UR6, RZ ;  /* 0x0000000604047c24 */ /* 0x000fc6000f8e02ff */
[----:B------:R1:W5:Y:S04]  /*8fc0*/  LDL R66, [R1+0x54] ;  /* 0x0000540001427983 */ /* 0x0003680000100800 */
[----:B------:R1:W5:Y:S04]  /*8fd0*/  LDL R56, [R1+0x3c] ;  /* 0x00003c0001387983 */ /* 0x0003680000100800 */
[----:B------:R1:W5:Y:S01]  /*8fe0*/  LDL R19, [R1+0xc] ;  /* 0x00000c0001137983 */ /* 0x0003620000100800 */
[----:B------:R-:W-:Y:S01]  /*8ff0*/  SHF.R.S32.HI R0, RZ, 0x1f, R13 ;  /* 0x0000001fff007819 */ /* 0x000fe2000001140d */
[----:B------:R-:W-:-:S02]  /*9000*/  IMAD R15, R11, UR7, R4 ;  /* 0x000000070b0f7c24 */ /* 0x000fc4000f8e0204 */
[----:B------:R-:W-:Y:S01]  /*9010*/  IMAD.WIDE.U32 R8, R11, UR6, R8 ;  /* 0x000000060b087c25 */ /* 0x000fe2000f8e0008 */
[----:B------:R-:W-:-:S03]  /*9020*/  ULDC.64 UR6, c[0x0][0xb28] ;  /* 0x0002ca0000067ab9 */ /* 0x000fc60000000a00 */
[----:B------:R-:W-:Y:S02]  /*9030*/  IMAD R0, R0, UR6, RZ ;  /* 0x0000000600007c24 */ /* 0x000fe4000f8e02ff */
[----:B------:R-:W-:Y:S01]  /*9040*/  IMAD.IADD R9, R9, 0x1, R15 ;  /* 0x0000000109097824 */ /* 0x000fe200078e020f */
[----:B------:R-:W-:Y:S01]  /*9050*/  UIADD3 UR4, UR37, 0x30820, URZ ;  /* 0x0003082025047890 */ /* 0x000fe2000fffe03f */
[C---:B------:R-:W-:Y:S02]  /*9060*/  IMAD R11, R13.reuse, UR7, R0 ;  /* 0x000000070d0b7c24 */ /* 0x040fe4000f8e0200 */
[----:B------:R-:W-:Y:S01]  /*9070*/  IMAD.WIDE.U32 R8, R13, UR6, R8 ;  /* 0x000000060d087c25 */ /* 0x000fe2000f8e0008 */
[----:B------:R-:W-:Y:S01]  /*9080*/  ISETP.GE.AND P0, PT, R14, R3, PT ;  /* 0x000000030e00720c */ /* 0x000fe20003f06270 */
[----:B------:R-:W-:Y:S01]  /*9090*/  ULDC.64 UR6, c[0x0][0xb00] ;  /* 0x0002c00000067ab9 */ /* 0x000fe20000000a00 */
[----:B------:R-:W-:Y:S01]  /*90a0*/  UPRMT UR4, URZ, 0x654, UR4 ;  /* 0x000006543f047896 */ /* 0x000fe20008000004 */
[----:B------:R-:W-:Y:S01]  /*90b0*/  IMAD.IADD R9, R9, 0x1, R11 ;  /* 0x0000000109097824 */ /* 0x000fe200078e020b */
[----:B------:R-:W-:-:S04]  /*90c0*/  LEA R0, P1, R8, UR6, 0x2 ;  /* 0x0000000608007c11 */ /* 0x000fc8000f8210ff */
[----:B------:R-:W-:Y:S01]  /*90d0*/  LEA.HI.X R4, R8, UR7, R9, 0x2, P1 ;  /* 0x0000000708047c11 */ /* 0x000fe200088f1409 */
[----:B------:R1:W0:Y:S01]  /*90e0*/  SHFL.IDX PT, R10, R0, RZ, 0x1c1f ;  /* 0x001c1fff000a7589 */ /* 0x00022200000e0000 */
[----:B------:R-:W-:Y:S01]  /*90f0*/  BSSY B1, `(.L_x_197) ;  /* 0x0000024000017945 */ /* 0x000fe20003800000 */
[----:B------:R-:W-:Y:S02]  /*9100*/  SYNCS.ARRIVE.TRANS64.RED.A1T0 RZ, [UR4], RZ ;  /* 0x000000ffffff79a7 */ /* 0x000fe40008100404 */
[----:B------:R1:W2:Y:S01]  /*9110*/  SHFL.IDX PT, R11, R4, RZ, 0x1c1f ;  /* 0x001c1fff040b7589 */ /* 0x0002a200000e0000 */
[----:B------:R-:W-:Y:S05]  /*9120*/  @P0 BRA `(.L_x_198) ;  /* 0x0000000000800947 */ /* 0x000fea0003800000 */
[----:B------:R-:W-:Y:S02]  /*9130*/  ULDC UR4, c[0x0][0xac8] ;  /* 0x0002b20000047ab9 */ /* 0x000fe40000000800 */
[----:B-----5:R-:W-:Y:S02]  /*9140*/  ISETP.GE.AND P1, PT, R65, UR4, PT ;  /* 0x0000000441007c0c */ /* 0x020fe4000bf26270 */
[----:B------:R-:W-:Y:S02]  /*9150*/  ISETP.GE.AND P0, PT, R67, UR4, PT ;  /* 0x0000000443007c0c */ /* 0x000fe4000bf06270 */
[----:B------:R-:W-:Y:S02]  /*9160*/  ISETP.GE.AND P5, PT, R63, UR4, PT ;  /* 0x000000043f007c0c */ /* 0x000fe4000bfa6270 */
[----:B------:R-:W-:-:S07]  /*9170*/  ISETP.GE.AND P3, PT, R26, UR4, PT ;  /* 0x000000041a007c0c */ /* 0x000fce000bf66270 */
[-C--:B0-----:R-:W-:Y:S02]  /*9180*/  @!P1 LEA R12, P2, R65, R10.reuse, 0x2 ;  /* 0x0000000a410c9211 */ /* 0x081fe400078410ff */
[----:B--2---:R-:W-:Y:S02]  /*9190*/  @!P0 IMAD.WIDE R8, R67, 0x4, R10 ;  /* 0x0000000443088825 */ /* 0x004fe400078e020a */
[----:B------:R-:W-:Y:S02]  /*91a0*/  @!P1 LEA.HI.X R13, R65, R11, R66, 0x2, P2 ;  /* 0x0000000b410d9211 */ /* 0x000fe400010f1442 */
[----:B------:R-:W-:Y:S01]  /*91b0*/  ISETP.GE.AND P2, PT, R61, UR4, PT ;  /* 0x000000043d007c0c */ /* 0x000fe2000bf46270 */
[----:B------:R0:W-:Y:S01]  /*91c0*/  @!P0 ST.E.64 desc[UR40][R8.64], R20 ;  /* 0x0000001408008985 */ /* 0x0001e2000c101b28 */
[----:B------:R-:W-:Y:S02]  /*91d0*/  @!P5 LEA R14, P4, R63, R10, 0x2 ;  /* 0x0000000a3f0ed211 */ /* 0x000fe400078810ff */
[----:B------:R-:W-:Y:S01]  /*91e0*/  ISETP.GE.AND P0, PT, R57, UR4, PT ;  /* 0x0000000439007c0c */ /* 0x000fe2000bf06270 */
[----:B------:R2:W-:Y:S01]  /*91f0*/  @!P1 ST.E.64 desc[UR40][R12.64], R28 ;  /* 0x0000001c0c009985 */ /* 0x0005e2000c101b28 */
[----:B------:R-:W-:-:S02]  /*9200*/  ISETP.GE.AND P1, PT, R59, UR4, PT ;  /* 0x000000043b007c0c */ /* 0x000fc4000bf26270 */
[-C--:B------:R-:W-:Y:S02]  /*9210*/  @!P5 LEA.HI.X R15, R63, R11.reuse, R64, 0x2, P4 ;  /* 0x0000000b3f0fd211 */ /* 0x080fe400020f1440 */
[----:B------:R-:W-:Y:S02]  /*9220*/  ISETP.GE.AND P4, PT, R19, UR4, PT ;  /* 0x0000000413007c0c */ /* 0x000fe4000bf86270 */
[CC--:B------:R-:W-:Y:S01]  /*9230*/  @!P3 LEA R24, P6, R26.reuse, R10.reuse, 0x2 ;  /* 0x0000000a1a18b211 */ /* 0x0c0fe200078c10ff */
[----:B------:R3:W-:Y:S01]  /*9240*/  @!P5 ST.E.64 desc[UR40][R14.64], R30 ;  /* 0x0000001e0e00d985 */ /* 0x0007e2000c101b28 */
[----:B0-----:R-:W-:Y:S02]  /*9250*/  @!P2 LEA R8, P5, R61, R10, 0x2 ;  /* 0x0000000a3d08a211 */ /* 0x001fe400078a10ff */
[----:B------:R-:W-:-:S03]  /*9260*/  @!P3 LEA.HI.X R25, R26, R11, R27, 0x2, P6 ;  /* 0x0000000b1a19b211 */ /* 0x000fc600030f141b */
[-C--:B--2---:R-:W-:Y:S02]  /*9270*/  @!P1 LEA R12, P6, R59, R10.reuse, 0x2 ;  /* 0x0000000a3b0c9211 */ /* 0x084fe400078c10ff */
[-C--:B------:R-:W-:Y:S01]  /*9280*/  @!P2 LEA.HI.X R9, R61, R11.reuse, R62, 0x2, P5 ;  /* 0x0000000b3d09a211 */ /* 0x080fe200028f143e */
[----:B------:R3:W-:Y:S01]  /*9290*/  @!P3 ST.E.64 desc[UR40][R24.64], R32 ;  /* 0x000000201800b985 */ /* 0x0007e2000c101b28 */
[-C--:B------:R-:W-:Y:S02]  /*92a0*/  @!P0 LEA R20, P3, R57, R10.reuse, 0x2 ;  /* 0x0000000a39148211 */ /* 0x080fe400078610ff */
[----:B------:R-:W-:Y:S01]  /*92b0*/  @!P4 LEA R10, P5, R19, R10, 0x2 ;  /* 0x0000000a130ac211 */ /* 0x000fe200078a10ff */
[----:B------:R3:W-:Y:S01]  /*92c0*/  @!P2 ST.E.64 desc[UR40][R8.64], R34 ;  /* 0x000000220800a985 */ /* 0x0007e2000c101b28 */
[-C--:B------:R-:W-:Y:S02]  /*92d0*/  @!P1 LEA.HI.X R13, R59, R11.reuse, R60, 0x2, P6 ;  /* 0x0000000b3b0d9211 */ /* 0x080fe400030f143c */
[----:B------:R-:W-:-:S02]  /*92e0*/  @!P0 LEA.HI.X R21, R57, R11, R58, 0x2, P3 ;  /* 0x0000000b39158211 */ /* 0x000fc400018f143a */
[----:B------:R-:W-:Y:S01]  /*92f0*/  @!P4 LEA.HI.X R11, R19, R11, R56, 0x2, P5 ;  /* 0x0000000b130bc211 */ /* 0x000fe200028f1438 */
[----:B------:R3:W-:Y:S04]  /*9300*/  @!P1 ST.E.64 desc[UR40][R12.64], R36 ;  /* 0x000000240c009985 */ /* 0x0007e8000c101b28 */
[----:B------:R3:W-:Y:S04]  /*9310*/  @!P0 ST.E.64 desc[UR40][R20.64], R38 ;  /* 0x0000002614008985 */ /* 0x0007e8000c101b28 */
[----:B------:R3:W-:Y:S02]  /*9320*/  @!P4 ST.E.64 desc[UR40][R10.64], R40 ;  /* 0x000000280a00c985 */ /* 0x0007e4000c101b28 */
.L_x_198:
[----:B------:R-:W-:Y:S05]  /*9330*/  BSYNC B1 ;  /* 0x0000000000017941 */ /* 0x000fea0003800000 */
.L_x_197:
[----:B------:R-:W-:Y:S01]  /*9340*/  ISETP.GE.AND P0, PT, R22, R3, PT ;  /* 0x000000031600720c */ /* 0x000fe20003f06270 */
[----:B--23--:R2:W3:Y:S04]  /*9350*/  SHFL.IDX PT, R11, R4, 0x1, 0x1c1f ;  /* 0x003c1f00040b7f89 */ /* 0x00c4e800000e0000 */
[----:B0-----:R2:W0:Y:S08]  /*9360*/  SHFL.IDX PT, R10, R0, 0x1, 0x1c1f ;  /* 0x003c1f00000a7f89 */ /* 0x00143000000e0000 */
[----:B--2---:R-:W-:Y:S05]  /*9370*/  @P0 BRA `(.L_x_196) ;  /* 0x0000000c00240947 */ /* 0x004fea0003800000 */
[----:B------:R-:W-:Y:S02]  /*9380*/  ULDC UR4, c[0x0][0xac8] ;  /* 0x0002b20000047ab9 */ /* 0x000fe40000000800 */
[----:B-----5:R-:W-:Y:S02]  /*9390*/  ISETP.GE.AND P0, PT, R67, UR4, PT ;  /* 0x0000000443007c0c */ /* 0x020fe4000bf06270 */
[----:B------:R-:W-:Y:S02]  /*93a0*/  ISETP.GE.AND P5, PT, R65, UR4, PT ;  /* 0x0000000441007c0c */ /* 0x000fe4000bfa6270 */
[----:B------:R-:W-:Y:S02]  /*93b0*/  ISETP.GE.AND P3, PT, R63, UR4, PT ;  /* 0x000000043f007c0c */ /* 0x000fe4000bf66270 */
[----:B------:R-:W-:Y:S02]  /*93c0*/  ISETP.GE.AND P2, PT, R26, UR4, PT ;  /* 0x000000041a007c0c */ /* 0x000fe4000bf46270 */
[----:B------:R-:W-:-:S05]  /*93d0*/  ISETP.GE.AND P1, PT, R61, UR4, PT ;  /* 0x000000043d007c0c */ /* 0x000fca000bf26270 */
[----:B0--3--:R-:W-:Y:S02]  /*93e0*/  @!P0 IMAD.WIDE R8, R67, 0x4, R10 ;  /* 0x0000000443088825 */ /* 0x009fe400078e020a */
[-C--:B------:R-:W-:Y:S02]  /*93f0*/  @!P5 LEA R12, P4, R65, R10.reuse, 0x2 ;  /* 0x0000000a410cd211 */ /* 0x080fe400078810ff */
[----:B------:R-:W-:Y:S01]  /*9400*/  @!P3 LEA R14, P6, R63, R10, 0x2 ;  /* 0x0000000a3f0eb211 */ /* 0x000fe200078c10ff */
[----:B------:R0:W-:Y:S01]  /*9410*/  @!P0 ST.E.64 desc[UR40][R8.64], R42 ;  /* 0x0000002a08008985 */ /* 0x0001e2000c101b28 */
[----:B------:R-:W-:Y:S02]  /*9420*/  ISETP.GE.AND P0, PT, R59, UR4, PT ;  /* 0x000000043b007c0c */ /* 0x000fe4000bf06270 */
[----:B------:R-:W-:Y:S02]  /*9430*/  @!P5 LEA.HI.X R13, R65, R11, R66, 0x2, P4 ;  /* 0x0000000b410dd211 */ /* 0x000fe400020f1442 */
[----:B------:R-:W-:-:S02]  /*9440*/  ISETP.GE.AND P4, PT, R57, UR4, PT ;  /* 0x0000000439007c0c */ /* 0x000fc4000bf86270 */
[----:B------:R-:W-:Y:S01]  /*9450*/  @!P3 LEA.HI.X R15, R63, R11, R64, 0x2, P6 ;  /* 0x0000000b3f0fb211 */ /* 0x000fe200030f1440 */
[----:B------:R2:W-:Y:S01]  /*9460*/  @!P5 ST.E.64 desc[UR40][R12.64], R44 ;  /* 0x0000002c0c00d985 */ /* 0x0005e2000c101b28 */
[----:B------:R-:W-:-:S03]  /*9470*/  @!P2 LEA R20, P5, R26, R10, 0x2 ;  /* 0x0000000a1a14a211 */ /* 0x000fc600078a10ff */
[----:B------:R2:W-:Y:S01]  /*9480*/  @!P3 ST.E.64 desc[UR40][R14.64], R46 ;  /* 0x0000002e0e00b985 */ /* 0x0005e2000c101b28 */
[-C--:B------:R-:W-:Y:S02]  /*9490*/  @!P2 LEA.HI.X R21, R26, R11.reuse, R27, 0x2, P5 ;  /* 0x0000000b1a15a211 */ /* 0x080fe400028f141b */
[-C--:B0-----:R-:W-:Y:S02]  /*94a0*/  @!P1 LEA R8, P6, R61, R10.reuse, 0x2 ;  /* 0x0000000a3d089211 */ /* 0x081fe400078c10ff */
[-C--:B------:R-:W-:Y:S01]  /*94b0*/  @!P0 LEA R24, P3, R59, R10.reuse, 0x2 ;  /* 0x0000000a3b188211 */ /* 0x080fe200078610ff */
[----:B------:R2:W-:Y:S01]  /*94c0*/  @!P2 ST.E.64 desc[UR40][R20.64], R48 ;  /* 0x000000301400a985 */ /* 0x0005e2000c101b28 */
[----:B------:R-:W-:Y:S02]  /*94d0*/  @!P4 LEA R26, P5, R57, R10, 0x2 ;  /* 0x0000000a391ac211 */ /* 0x000fe400078a10ff */
[-C--:B------:R-:W-:Y:S02]  /*94e0*/  @!P1 LEA.HI.X R9, R61, R11.reuse, R62, 0x2, P6 ;  /* 0x0000000b3d099211 */ /* 0x080fe400030f143e */
[----:B------:R-:W-:-:S02]  /*94f0*/  @!P0 LEA.HI.X R25, R59, R11, R60, 0x2, P3 ;  /* 0x0000000b3b198211 */ /* 0x000fc400018f143c */
[----:B------:R-:W-:Y:S01]  /*9500*/  @!P4 LEA.HI.X R27, R57, R11, R58, 0x2, P5 ;  /* 0x0000000b391bc211 */ /* 0x000fe200028f143a */
[----:B------:R2:W-:Y:S04]  /*9510*/  @!P1 ST.E.64 desc[UR40][R8.64], R50 ;  /* 0x0000003208009985 */ /* 0x0005e8000c101b28 */
[----:B------:R2:W-:Y:S01]  /*9520*/  @!P0 ST.E.64 desc[UR40][R24.64], R52 ;  /* 0x0000003418008985 */ /* 0x0005e2000c101b28 */
[----:B------:R-:W-:-:S03]  /*9530*/  ISETP.GE.AND P0, PT, R19, UR4, PT ;  /* 0x0000000413007c0c */ /* 0x000fc6000bf06270 */
[----:B------:R2:W-:Y:S10]  /*9540*/  @!P4 ST.E.64 desc[UR40][R26.64], R54 ;  /* 0x000000361a00c985 */ /* 0x0005f4000c101b28 */
[----:B------:R-:W-:Y:S05]  /*9550*/  @P0 BRA `(.L_x_196) ;  /* 0x0000000800ac0947 */ /* 0x000fea0003800000 */
[----:B--2---:R-:W-:-:S04]  /*9560*/  LEA R8, P0, R19, R10, 0x2 ;  /* 0x0000000a13087211 */ /* 0x004fc800078010ff */
[----:B------:R-:W-:-:S05]  /*9570*/  LEA.HI.X R9, R19, R11, R56, 0x2, P0 ;  /* 0x0000000b13097211 */ /* 0x000fca00000f1438 */
[----:B------:R4:W-:Y:S01]  /*9580*/  ST.E.64 desc[UR40][R8.64], R150 ;  /* 0x0000009608007985 */ /* 0x0009e2000c101b28 */
[----:B------:R-:W-:Y:S05]  /*9590*/  BRA `(.L_x_196) ;  /* 0x00000008009c7947 */ /* 0x000fea0003800000 */
.L_x_193:
[----:B------:R-:W2:Y:S01]  /*95a0*/  LDC.64 R10, c[0x0][0xc00] ;  /* 0x00030000ff0a7b82 */ /* 0x000ea20000000a00 */
[----:B------:R-:W-:Y:S01]  /*95b0*/  ULDC.64 UR4, c[0x0][0xc08] ;  /* 0x0003020000047ab9 */ /* 0x000fe20000000a00 */
[----:B------:R-:W-:Y:S01]  /*95c0*/  IMAD.MOV.U32 R3, RZ, RZ, RZ ;  /* 0x000000ffff037224 */ /* 0x000fe200078e00ff */
[----:B------:R-:W-:-:S04]  /*95d0*/  ISETP.NE.U32.AND P0, PT, RZ, UR4, PT ;  /* 0x00000004ff007c0c */ /* 0x000fc8000bf05070 */
[----:B------:R-:W-:Y:S01]  /*95e0*/  ISETP.NE.AND.EX P1, PT, RZ, UR5, PT, P0 ;  /* 0x00000005ff007c0c */ /* 0x000fe2000bf25300 */
[----:B------:R-:W3:Y:S01]  /*95f0*/  LDC.64 R8, c[0x0][0xc00] ;  /* 0x00030000ff087b82 */ /* 0x000ee20000000a00 */
[----:B--2---:R-:W-:-:S04]  /*9600*/  ISETP.NE.U32.AND P0, PT, R10, RZ, PT ;  /* 0x000000ff0a00720c */ /* 0x004fc80003f05070 */
[----:B------:R-:W-:-:S07]  /*9610*/  ISETP.NE.AND.EX P0, PT, R11, RZ, PT, P0 ;  /* 0x000000ff0b00720c */ /* 0x000fce0003f05300 */
[----:B------:R-:W2:Y:S01]  /*9620*/  @P1 LDC.64 R10, c[0x0][0xc08] ;  /* 0x00030200ff0a1b82 */ /* 0x000ea20000000a00 */
[----:B------:R-:W-:Y:S01]  /*9630*/  ULDC UR4, c[0x0][0xa88] ;  /* 0x0002a20000047ab9 */ /* 0x000fe20000000800 */
[----:B---3--:R-:W-:-:S04]  /*9640*/  IMAD.WIDE R12, R155, 0x4, R8 ;  /* 0x000000049b0c7825 */ /* 0x008fc800078e0208 */
[----:B------:R-:W-:Y:S01]  /*9650*/  IMAD.U32 R0, RZ, RZ, UR4 ;  /* 0x00000004ff007e24 */ /* 0x000fe2000f8e00ff */
[----:B------:R3:W5:Y:S01]  /*9660*/  @P0 LDG.E R3, desc[UR40][R12.64] ;  /* 0x000000280c030981 */ /* 0x000762000c1e1900 */
[----:B0-----:R-:W0:Y:S01]  /*9670*/  S2R R14, SR_TID.X ;  /* 0x00000000000e7919 */ /* 0x001e220000002100 */
[----:B--2---:R-:W-:-:S05]  /*9680*/  @P1 IMAD.WIDE R8, R155, 0x4, R10 ;  /* 0x000000049b081825 */ /* 0x004fca00078e020a */
[----:B------:R3:W5:Y:S01]  /*9690*/  @P1 LDG.E R0, desc[UR40][R8.64] ;  /* 0x0000002808001981 */ /* 0x000762000c1e1900 */
[----:B------:R-:W-:-:S13]  /*96a0*/  ISETP.NE.AND P2, PT, R157, RZ, PT ;  /* 0x000000ff9d00720c */ /* 0x000fda0003f45270 */
[----:B------:R-:W2:Y:S01]  /*96b0*/  @!P2 LDC R157, c[0x0][0xad4] ;  /* 0x0002b500ff9dab82 */ /* 0x000ea20000000800 */
[----:B0-----:R-:W-:-:S05]  /*96c0*/  VIADD R30, R14, 0xffffff80 ;  /* 0xffffff800e1e7836 */ /* 0x001fca0000000000 */
[----:B------:R-:W-:Y:S02]  /*96d0*/  ISETP.GT.AND P3, PT, R30, 0xbf, PT ;  /* 0x000000bf1e00780c */ /* 0x000fe40003f64270 */
[----:B--2---:R-:W-:Y:S01]  /*96e0*/  ISETP.GT.AND P2, PT, R157, 0x1, PT ;  /* 0x000000019d00780c */ /* 0x004fe20003f44270 */
[----:B---3--:R-:W-:-:S12]  /*96f0*/  @P1 BRA `(.L_x_199) ;  /* 0x0000000000101947 */ /* 0x008fd80003800000 */
[----:B------:R-:W-:Y:S05]  /*9700*/  @!P0 BRA `(.L_x_199) ;  /* 0x00000000000c8947 */ /* 0x000fea0003800000 */
[----:B------:R-:W2:Y:S04]  /*9710*/  LDG.E R9, desc[UR40][R12.64] ;  /* 0x000000280c097981 */ /* 0x000ea8000c1e1900 */
[----:B-----5:R-:W2:Y:S02]  /*9720*/  LDG.E R0, desc[UR40][R12.64+0x4] ;  /* 0x000004280c007981 */ /* 0x020ea4000c1e1900 */
[----:B--2---:R-:W-:-:S07]  /*9730*/  IMAD.IADD R0, R0, 0x1, -R9 ;  /* 0x0000000100007824 */ /* 0x004fce00078e0a09 */
.L_x_199:
[----:B-1----:R-:W2:Y:S01]  /*9740*/  LDL.LU R4, [R1+0x2c] ;  /* 0x00002c0001047983 */ /* 0x002ea20000300800 */
[----:B------:R-:W-:Y:S01]  /*9750*/  BSSY B1, `(.L_x_200) ;  /* 0x0000038000017945 */ /* 0x000fe20003800000 */
[----:B------:R-:W-:Y:S02]  /*9760*/  SEL R155, R155, RZ, !P0 ;  /* 0x000000ff9b9b7207 */ /* 0x000fe40004000000 */
[----:B-----5:R-:W-:Y:S02]  /*9770*/  SHF.R.S32.HI R26, RZ, 0x1f, R3 ;  /* 0x0000001fff1a7819 */ /* 0x020fe40000011403 */
[----:B--2---:R-:W-:Y:S01]  /*9780*/  SEL R28, R4, RZ, !P0 ;  /* 0x000000ff041c7207 */ /* 0x004fe20004000000 */
[----:B------:R-:W-:Y:S06]  /*9790*/  @P3 BRA `(.L_x_201) ;  /* 0x0000000000cc3947 */ /* 0x000fec0003800000 */
[----:B------:R-:W2:Y:S01]  /*97a0*/  LDL R4, [R1+0x4] ;  /* 0x0000040001047983 */ /* 0x000ea20000100800 */
[----:B------:R-:W0:Y:S02]  /*97b0*/  LDC R33, c[0x0][0xbe8] ;  /* 0x0002fa00ff217b82 */ /* 0x000e240000000800 */
[----:B0-----:R-:W-:Y:S02]  /*97c0*/  IMAD R8, R0, R33, RZ ;  /* 0x0000002100087224 */ /* 0x001fe400078e02ff */
[----:B--2---:R-:W-:-:S04]  /*97d0*/  IMAD R4, R4, 0xc0, R14 ;  /* 0x000000c004047824 */ /* 0x004fc800078e020e */
[----:B------:R-:W-:-:S05]  /*97e0*/  VIADD R31, R4, 0xffffff80 ;  /* 0xffffff80041f7836 */ /* 0x000fca0000000000 */
[----:B------:R-:W-:-:S13]  /*97f0*/  ISETP.GE.AND P0, PT, R31, R8, PT ;  /* 0x000000081f00720c */ /* 0x000fda0003f06270 */
[----:B------:R-:W-:Y:S05]  /*9800*/  @P0 BRA `(.L_x_201) ;  /* 0x0000000000b00947 */ /* 0x000fea0003800000 */
[----:B------:R-:W2:Y:S01]  /*9810*/  LDL.LU R32, [R1+0x28] ;  /* 0x0000280001207983 */ /* 0x000ea20000300800 */
[----:B------:R-:W-:Y:S01]  /*9820*/  ISETP.NE.AND P1, PT, R33, 0x1, PT ;  /* 0x000000012100780c */ /* 0x000fe20003f25270 */
[----:B------:R-:W-:Y:S01]  /*9830*/  IMAD.MOV.U32 R22, RZ, RZ, 0x9b8 ;  /* 0x000009b8ff167424 */ /* 0x000fe200078e00ff */
[----:B------:R-:W-:Y:S01]  /*9840*/  ISETP.GT.AND P0, PT, R157, 0x1, PT ;  /* 0x000000019d00780c */ /* 0x000fe20003f04270 */
[----:B------:R-:W0:Y:S01]  /*9850*/  LDC.64 R8, c[0x0][0xba8] ;  /* 0x0002ea00ff087b82 */ /* 0x000e220000000a00 */
[----:B------:R-:W-:Y:S02]  /*9860*/  IMAD.MOV.U32 R19, RZ, RZ, R31 ;  /* 0x000000ffff137224 */ /* 0x000fe400078e001f */
[----:B------:R-:W-:-:S05]  /*9870*/  SEL R22, R22, 0x978, P0 ;  /* 0x0000097816167807 */ /* 0x000fca0000000000 */
[----:B------:R-:W1:Y:S08]  /*9880*/  LDC.64 R12, c[0x0][R22+0x220] ;  /* 0x00008800160c7b82 */ /* 0x000e700000000a00 */
[----:B------:R-:W3:Y:S08]  /*9890*/  @P1 LDC R4, c[0x0][0xbec] ;  /* 0x0002fb00ff041b82 */ /* 0x000ef00000000800 */
[----:B------:R-:W4:Y:S08]  /*98a0*/  LDC.64 R10, c[0x0][R22+0x218] ;  /* 0x00008600160a7b82 */ /* 0x000f300000000a00 */
[----:B------:R-:W5:Y:S01]  /*98b0*/  @P1 LDC R29, c[0x0][0xbf0] ;  /* 0x0002fc00ff1d1b82 */ /* 0x000f620000000800 */
[----:B-1----:R-:W-:-:S02]  /*98c0*/  IMAD R13, R13, R155, RZ ;  /* 0x0000009b0d0d7224 */ /* 0x002fc400078e02ff */
[----:B------:R-:W-:-:S05]  /*98d0*/  IMAD.WIDE.U32 R24, R12, R155, RZ ;  /* 0x0000009b0c187225 */ /* 0x000fca00078e00ff */
[----:B------:R-:W1:Y:S01]  /*98e0*/  LDC.64 R14, c[0x0][R22+0x228] ;  /* 0x00008a00160e7b82 */ /* 0x000e620000000a00 */
[----:B---3--:R-:W-:-:S07]  /*98f0*/  @P1 IMAD.HI.U32 R4, R31, R4, RZ ;  /* 0x000000041f041227 */ /* 0x008fce00078e00ff */
[----:B------:R-:W3:Y:S01]  /*9900*/  LDC.64 R20, c[0x0][R22+0x210] ;  /* 0x0000840016147b82 */ /* 0x000ee20000000a00 */
[-C--:B----4-:R-:W-:Y:S02]  /*9910*/  IMAD R27, R11, R156.reuse, RZ ;  /* 0x0000009c0b1b7224 */ /* 0x090fe400078e02ff */
[----:B------:R-:W-:-:S04]  /*9920*/  IMAD.WIDE.U32 R10, R10, R156, RZ ;  /* 0x0000009c0a0a7225 */ /* 0x000fc800078e00ff */
[----:B------:R-:W-:Y:S01]  /*9930*/  IMAD.IADD R27, R11, 0x1, R27 ;  /* 0x000000010b1b7824 */ /* 0x000fe200078e021b */
[----:B-----5:R-:W-:Y:S01]  /*9940*/  @P1 SHF.R.U32.HI R19, RZ, R29, R4 ;  /* 0x0000001dff131219 */ /* 0x020fe20000011604 */
[----:B------:R-:W-:Y:S01]  /*9950*/  IMAD R29, R12, R28, R13 ;  /* 0x0000001c0c1d7224 */ /* 0x000fe200078e020d */
[----:B0-----:R-:W0:Y:S01]  /*9960*/  @!P0 LDC R8, c[0x0][0xb50] ;  /* 0x0002d400ff088b82 */ /* 0x001e220000000800 */
[----:B------:R-:W-:Y:S02]  /*9970*/  IADD3 R4, P1, P3, R24, R10, R3 ;  /* 0x0000000a18047210 */ /* 0x000fe40007b3e003 */
[----:B------:R-:W-:Y:S02]  /*9980*/  IMAD.MOV R12, RZ, RZ, -R19 ;  /* 0x000000ffff0c7224 */ /* 0x000fe400078e0a13 */
[----:B------:R-:W-:-:S03]  /*9990*/  IMAD.IADD R29, R25, 0x1, R29 ;  /* 0x00000001191d7824 */ /* 0x000fc600078e021d */
[----:B------:R-:W4:Y:S01]  /*99a0*/  @!P0 LDC R9, c[0x0][0xb54] ;  /* 0x0002d500ff098b82 */ /* 0x000f220000000800 */
[----:B--2---:R-:W-:-:S05]  /*99b0*/  SEL R13, R32, RZ, P0 ;  /* 0x000000ff200d7207 */ /* 0x004fca0000000000 */
[----:B-1----:R-:W-:-:S04]  /*99c0*/  IMAD.WIDE.U32 R10, R14, R13, RZ ;  /* 0x0000000d0e0a7225 */ /* 0x002fc800078e00ff */
[----:B------:R-:W-:Y:S02]  /*99d0*/  IMAD R15, R15, R13, RZ ;  /* 0x0000000d0f0f7224 */ /* 0x000fe400078e02ff */
[----:B------:R-:W-:Y:S01]  /*99e0*/  IMAD R13, R33, R12, R31 ;  /* 0x0000000c210d7224 */ /* 0x000fe200078e021f */
[----:B------:R-:W-:Y:S01]  /*99f0*/  IADD3.X R12, R29, R27, R26, P1, P3 ;  /* 0x0000001b1d0c7210 */ /* 0x000fe20000fe641a */
[----:B------:R-:W-:Y:S01]  /*9a00*/  IMAD.IADD R15, R11, 0x1, R15 ;  /* 0x000000010b0f7824 */ /* 0x000fe200078e020f */
[----:B------:R-:W-:Y:S01]  /*9a10*/  IADD3 R10, P0, P1, R19, R4, R10 ;  /* 0x00000004130a7210 */ /* 0x000fe2000791e00a */
[----:B---3--:R-:W-:Y:S01]  /*9a20*/  IMAD R4, R21, R13, RZ ;  /* 0x0000000d15047224 */ /* 0x008fe200078e02ff */
[----:B------:R-:W-:-:S04]  /*9a30*/  SHF.R.S32.HI R19, RZ, 0x1f, R19 ;  /* 0x0000001fff137819 */ /* 0x000fc80000011413 */
[----:B------:R-:W-:Y:S02]  /*9a40*/  IADD3.X R11, R19, R12, R15, P0, P1 ;  /* 0x0000000c130b7210 */ /* 0x000fe400007e240f */
[----:B------:R-:W-:Y:S01]  /*9a50*/  SHF.R.S32.HI R15, RZ, 0x1f, R13 ;  /* 0x0000001fff0f7819 */ /* 0x000fe2000001140d */
[----:B------:R-:W-:-:S04]  /*9a60*/  IMAD.WIDE.U32 R10, R20, R13, R10 ;  /* 0x0000000d140a7225 */ /* 0x000fc800078e000a */
[----:B------:R-:W-:Y:S01]  /*9a70*/  IMAD R15, R20, R15, R4 ;  /* 0x0000000f140f7224 */ /* 0x000fe200078e0204 */
[----:B0-----:R-:W-:-:S03]  /*9a80*/  LEA R8, P0, R10, R8, 0x2 ;  /* 0x000000080a087211 */ /* 0x001fc600078010ff */
[----:B------:R-:W-:Y:S02]  /*9a90*/  IMAD.IADD R4, R11, 0x1, R15 ;  /* 0x000000010b047824 */ /* 0x000fe400078e020f */
[----:B------:R-:W-:-:S03]  /*9aa0*/  IMAD.MOV.U32 R11, RZ, RZ, -0x800000 ;  /* 0xff800000ff0b7424 */ /* 0x000fc600078e00ff */
[----:B----4-:R-:W-:-:S05]  /*9ab0*/  LEA.HI.X R9, R10, R9, R4, 0x2, P0 ;  /* 0x000000090a097211 */ /* 0x010fca00000f1404 */
[----:B------:R0:W-:Y:S02]  /*9ac0*/  STG.E desc[UR40][R8.64], R11 ;  /* 0x0000000b08007986 */ /* 0x0001e4000c101928 */
.L_x_201:
[----:B------:R-:W-:Y:S05]  /*9ad0*/  BSYNC B1 ;  /* 0x0000000000017941 */ /* 0x000fea0003800000 */
.L_x_200:
[----:B------:R-:W-:Y:S05]  /*9ae0*/  @P2 BRA `(.L_x_196) ;  /* 0x0000000400482947 */ /* 0x000fea0003800000 */
[----:B------:R-:W2:Y:S01]  /*9af0*/  LDL R12, [R1+0x8] ;  /* 0x00000800010c7983 */ /* 0x000ea20000100800 */
[----:B------:R-:W1:Y:S03]  /*9b00*/  LDC R15, c[0x0][0xbe8] ;  /* 0x0002fa00ff0f7b82 */ /* 0x000e660000000800 */
[----:B------:R-:W3:Y:S01]  /*9b10*/  LDL R10, [R1+0x64] ;  /* 0x00006400010a7983 */ /* 0x000ee20000100800 */
[--C-:B------:R-:W-:Y:S01]  /*9b20*/  SHF.R.S32.HI R14, RZ, 0x1f, R30.reuse ;  /* 0x0000001fff0e7819 */ /* 0x100fe2000001141e */
[----:B------:R-:W-:Y:S01]  /*9b30*/  ULDC.64 UR4, c[0x0][0xaa0] ;  /* 0x0002a80000047ab9 */ /* 0x000fe20000000a00 */
[----:B------:R-:W-:Y:S01]  /*9b40*/  SHF.R.S32.HI R25, RZ, 0x1f, R30 ;  /* 0x0000001fff197819 */ /* 0x000fe2000001141e */
[----:B------:R-:W4:Y:S01]  /*9b50*/  LDL.LU R20, [R1+0x4] ;  /* 0x0000040001147983 */ /* 0x000f220000300800 */
[-C--:B------:R-:W-:Y:S01]  /*9b60*/  LEA.HI R14, R14, R30.reuse, RZ, 0x3 ;  /* 0x0000001e0e0e7211 */ /* 0x080fe200078f18ff */
[----:B------:R-:W-:Y:S01]  /*9b70*/  IMAD R4, R26, UR4, RZ ;  /* 0x000000041a047c24 */ /* 0x000fe2000f8e02ff */
[----:B------:R-:W-:Y:S01]  /*9b80*/  LEA.HI R25, R25, R30, RZ, 0x3 ;  /* 0x0000001e19197211 */ /* 0x000fe200078f18ff */
[C---:B0-----:R-:W-:Y:S01]  /*9b90*/  IMAD.WIDE.U32 R8, R3.reuse, UR4, RZ ;  /* 0x0000000403087c25 */ /* 0x041fe2000f8e00ff */
[----:B------:R-:W-:Y:S01]  /*9ba0*/  LOP3.LUT R14, R14, 0xfffffff8, RZ, 0xc0, !PT ;  /* 0xfffffff80e0e7812 */ /* 0x000fe200078ec0ff */
[----:B------:R-:W-:Y:S01]  /*9bb0*/  ULDC.64 UR6, c[0x0][0xaf0] ;  /* 0x0002bc0000067ab9 */ /* 0x000fe20000000a00 */
[----:B------:R-:W-:Y:S01]  /*9bc0*/  SHF.R.S32.HI R25, RZ, 0x3, R25 ;  /* 0x00000003ff197819 */ /* 0x000fe20000011419 */
[----:B------:R-:W-:Y:S01]  /*9bd0*/  IMAD R11, R3, UR5, R4 ;  /* 0x00000005030b7c24 */ /* 0x000fe2000f8e0204 */
[----:B------:R-:W-:Y:S01]  /*9be0*/  ULDC.64 UR4, c[0x0][0xae8] ;  /* 0x0002ba0000047ab9 */ /* 0x000fe20000000a00 */
[----:B------:R-:W-:-:S02]  /*9bf0*/  IMAD.IADD R14, R30, 0x1, -R14 ;  /* 0x000000011e0e7824 */ /* 0x000fc400078e0a0e */
[----:B------:R-:W-:Y:S02]  /*9c00*/  IMAD.IADD R9, R9, 0x1, R11 ;  /* 0x0000000109097824 */ /* 0x000fe400078e020b */
[----:B------:R-:W-:Y:S02]  /*9c10*/  IMAD R3, R14, 0x30, R25 ;  /* 0x000000300e037824 */ /* 0x000fe400078e0219 */
[----:B------:R-:W-:Y:S01]  /*9c20*/  IMAD.WIDE.U32 R8, R156, UR4, R8 ;  /* 0x000000049c087c25 */ /* 0x000fe2000f8e0008 */
[----:B-1----:R-:W-:-:S03]  /*9c30*/  ISETP.NE.AND P0, PT, R15, 0x1, PT ;  /* 0x000000010f00780c */ /* 0x002fc60003f05270 */
[----:B------:R-:W-:Y:S01]  /*9c40*/  IMAD R9, R156, UR5, R9 ;  /* 0x000000059c097c24 */ /* 0x000fe2000f8e0209 */
[----:B------:R-:W-:Y:S01]  /*9c50*/  ULDC.64 UR4, c[0x0][0xae0] ;  /* 0x0002b80000047ab9 */ /* 0x000fe20000000a00 */
[----:B------:R-:W-:Y:S02]  /*9c60*/  IMAD R21, R0, R15, RZ ;  /* 0x0000000f00157224 */ /* 0x000fe400078e02ff */
[----:B------:R-:W-:-:S06]  /*9c70*/  IMAD.WIDE.U32 R8, R155, UR6, R8 ;  /* 0x000000069b087c25 */ /* 0x000fcc000f8e0008 */
[----:B------:R-:W0:Y:S08]  /*9c80*/  @P0 LDC R13, c[0x0][0xbec] ;  /* 0x0002fb00ff0d0b82 */ /* 0x000e300000000800 */
[----:B------:R-:W1:Y:S01]  /*9c90*/  @P0 LDC R19, c[0x0][0xbf0] ;  /* 0x0002fc00ff130b82 */ /* 0x000e620000000800 */
[----:B--2---:R-:W-:Y:S02]  /*9ca0*/  IMAD.MOV.U32 R22, RZ, RZ, R12 ;  /* 0x000000ffff167224 */ /* 0x004fe400078e000c */
[----:B---3--:R-:W-:-:S02]  /*9cb0*/  IMAD.MOV.U32 R24, RZ, RZ, R10 ;  /* 0x000000ffff187224 */ /* 0x008fc400078e000a */
[----:B------:R-:W-:Y:S02]  /*9cc0*/  IMAD R10, R28, UR6, RZ ;  /* 0x000000061c0a7c24 */ /* 0x000fe4000f8e02ff */
[----:B----4-:R-:W-:-:S04]  /*9cd0*/  IMAD R12, R20, 0xc0, R3 ;  /* 0x000000c0140c7824 */ /* 0x010fc800078e0203 */
[----:B0-----:R-:W-:-:S04]  /*9ce0*/  @P0 IMAD.HI.U32 R4, R12, R13, RZ ;  /* 0x0000000d0c040227 */ /* 0x001fc800078e00ff */
[----:B------:R-:W-:Y:S01]  /*9cf0*/  IMAD.MOV.U32 R3, RZ, RZ, R12 ;  /* 0x000000ffff037224 */ /* 0x000fe200078e000c */
[----:B-1----:R-:W-:Y:S01]  /*9d00*/  @P0 SHF.R.U32.HI R3, RZ, R19, R4 ;  /* 0x00000013ff030219 */ /* 0x002fe20000011604 */
[----:B------:R-:W-:-:S03]  /*9d10*/  IMAD R13, R155, UR7, R10 ;  /* 0x000000079b0d7c24 */ /* 0x000fc6000f8e020a */
[--C-:B------:R-:W-:Y:S01]  /*9d20*/  SHF.R.S32.HI R4, RZ, 0x1f, R3.reuse ;  /* 0x0000001fff047819 */ /* 0x100fe20000011403 */
[----:B------:R-:W-:Y:S02]  /*9d30*/  IMAD.MOV R11, RZ, RZ, -R3 ;  /* 0x000000ffff0b7224 */ /* 0x000fe400078e0a03 */
[----:B------:R-:W-:Y:S02]  /*9d40*/  IMAD.IADD R9, R9, 0x1, R13 ;  /* 0x0000000109097824 */ /* 0x000fe400078e020d */
[----:B------:R-:W-:Y:S02]  /*9d50*/  IMAD R11, R15, R11, R12 ;  /* 0x0000000b0f0b7224 */ /* 0x000fe400078e020c */
[----:B------:R-:W-:Y:S02]  /*9d60*/  IMAD R4, R4, UR4, RZ ;  /* 0x0000000404047c24 */ /* 0x000fe4000f8e02ff */
[----:B------:R-:W-:-:S04]  /*9d70*/  IMAD.WIDE.U32 R8, R3, UR4, R8 ;  /* 0x0000000403087c25 */ /* 0x000fc8000f8e0008 */
[----:B------:R-:W-:Y:S01]  /*9d80*/  IMAD R13, R3, UR5, R4 ;  /* 0x00000005030d7c24 */ /* 0x000fe2000f8e0204 */
[----:B------:R-:W-:Y:S01]  /*9d90*/  SHF.R.S32.HI R4, RZ, 0x1f, R11 ;  /* 0x0000001fff047819 */ /* 0x000fe2000001140b */
[----:B------:R-:W-:Y:S02]  /*9da0*/  ULDC.64 UR4, c[0x0][0xad8] ;  /* 0x0002b60000047ab9 */ /* 0x000fe40000000a00 */
[----:B------:R-:W-:Y:S02]  /*9db0*/  IMAD.IADD R9, R9, 0x1, R13 ;  /* 0x0000000109097824 */ /* 0x000fe400078e020d */
[----:B------:R-:W-:Y:S02]  /*9dc0*/  IMAD R4, R4, UR4, RZ ;  /* 0x0000000404047c24 */ /* 0x000fe4000f8e02ff */
[----:B------:R-:W-:-:S04]  /*9dd0*/  IMAD.WIDE.U32 R8, R11, UR4, R8 ;  /* 0x000000040b087c25 */ /* 0x000fc8000f8e0008 */
[----:B------:R-:W-:Y:S01]  /*9de0*/  IMAD R3, R11, UR5, R4 ;  /* 0x000000050b037c24 */ /* 0x000fe2000f8e0204 */
[----:B------:R-:W-:Y:S01]  /*9df0*/  ULDC.64 UR4, c[0x0][0xa80] ;  /* 0x0002a00000047ab9 */ /* 0x000fe20000000a00 */
[----:B------:R-:W-:Y:S02]  /*9e00*/  IMAD R4, R20, 0xc0, R25 ;  /* 0x000000c014047824 */ /* 0x000fe400078e0219 */
[----:B------:R-:W-:Y:S01]  /*9e10*/  IMAD.IADD R3, R9, 0x1, R3 ;  /* 0x0000000109037824 */ /* 0x000fe200078e0203 */
[----:B------:R-:W-:Y:S01]  /*9e20*/  LEA R9, P0, R8, UR4, 0x1 ;  /* 0x0000000408097c11 */ /* 0x000fe2000f8008ff */
[----:B------:R-:W-:Y:S01]  /*9e30*/  ULDC UR4, c[0x0][0xac8] ;  /* 0x0002b20000047ab9 */ /* 0x000fe20000000800 */
[----:B------:R-:W-:Y:S02]  /*9e40*/  VIADD R0, R4, 0x30 ;  /* 0x0000003004007836 */ /* 0x000fe40000000000 */
[----:B------:R-:W-:Y:S01]  /*9e50*/  LEA.HI.X R14, R8, UR5, R3, 0x1, P0 ;  /* 0x00000005080e7c11 */ /* 0x000fe200080f0c03 */
[----:B------:R-:W0:Y:S01]  /*9e60*/  SHFL.IDX PT, R10, R9, 0x1, 0x181f ;  /* 0x00381f00090a7f89 */ /* 0x000e2200000e0000 */
[----:B------:R-:W-:Y:S01]  /*9e70*/  ISETP.GE.AND P0, PT, R22, UR4, PT ;  /* 0x0000000416007c0c */ /* 0x000fe2000bf06270 */
[----:B------:R-:W-:-:S02]  /*9e80*/  VIADD R3, R4, 0x60 ;  /* 0x0000006004037836 */ /* 0x000fc40000000000 */
[----:B------:R-:W1:Y:S01]  /*9e90*/  SHFL.IDX PT, R8, R9, RZ, 0x181f ;  /* 0x00181fff09087589 */ /* 0x000e6200000e0000 */
[CC--:B------:R-:W-:Y:S01]  /*9ea0*/  ISETP.GE.OR P3, PT, R4.reuse, R21.reuse, P0 ;  /* 0x000000150400720c */ /* 0x0c0fe20000766670 */
[----:B------:R-:W-:Y:S01]  /*9eb0*/  VIADD R4, R4, 0x90 ;  /* 0x0000009004047836 */ /* 0x000fe20000000000 */
[-C--:B------:R-:W-:Y:S01]  /*9ec0*/  ISETP.GE.OR P2, PT, R0, R21.reuse, P0 ;  /* 0x000000150000720c */ /* 0x080fe20000746670 */
[----:B------:R-:W2:Y:S01]  /*9ed0*/  SHFL.IDX PT, R12, R9, 0x2, 0x181f ;  /* 0x00581f00090c7f89 */ /* 0x000ea200000e0000 */
[-C--:B------:R-:W-:Y:S02]  /*9ee0*/  ISETP.GE.OR P1, PT, R3, R21.reuse, P0 ;  /* 0x000000150300720c */ /* 0x080fe40000726670 */
[----:B------:R-:W-:Y:S01]  /*9ef0*/  ISETP.GE.OR P0, PT, R4, R21, P0 ;  /* 0x000000150400720c */ /* 0x000fe20000706670 */
[----:B------:R-:W3:Y:S04]  /*9f00*/  SHFL.IDX PT, R11, R14, RZ, 0x181f ;  /* 0x00181fff0e0b7589 */ /* 0x000ee800000e0000 */
[----:B------:R3:W4:Y:S04]  /*9f10*/  SHFL.IDX PT, R20, R9, 0x3, 0x181f ;  /* 0x00781f0009147f89 */ /* 0x00072800000e0000 */
[----:B------:R-:W5:Y:S04]  /*9f20*/  SHFL.IDX PT, R13, R14, 0x1, 0x181f ;  /* 0x00381f000e0d7f89 */ /* 0x000f6800000e0000 */
[----:B------:R-:W5:Y:S01]  /*9f30*/  SHFL.IDX PT, R15, R14, 0x2, 0x181f ;  /* 0x00581f000e0f7f89 */ /* 0x000f6200000e0000 */
[----:B0-----:R-:W-:-:S03]  /*9f40*/  @!P2 LEA R10, P5, R22, R10, 0x1 ;  /* 0x0000000a160aa211 */ /* 0x001fc600078a08ff */
[----:B------:R4:W0:Y:S01]  /*9f50*/  SHFL.IDX PT, R19, R14, 0x3, 0x181f ;  /* 0x00781f000e137f89 */ /* 0x00082200000e0000 */
[C---:B-1----:R-:W-:Y:S02]  /*9f60*/  @!P3 LEA R8, P6, R22.reuse, R8, 0x1 ;  /* 0x000000081608b211 */ /* 0x042fe400078c08ff */
[C---:B--2---:R-:W-:Y:S02]  /*9f70*/  @!P1 LEA R12, P4, R22.reuse, R12, 0x1 ;  /* 0x0000000c160c9211 */ /* 0x044fe400078808ff */
[C---:B---3--:R-:W-:Y:S02]  /*9f80*/  @!P3 LEA.HI.X R9, R22.reuse, R11, R24, 0x1, P6 ;  /* 0x0000000b1609b211 */ /* 0x048fe400030f0c18 */
[----:B----4-:R-:W-:-:S03]  /*9f90*/  @!P0 LEA R14, P6, R22, R20, 0x1 ;  /* 0x00000014160e8211 */ /* 0x010fc600078c08ff */
[----:B------:R1:W-:Y:S01]  /*9fa0*/  @!P3 ST.E.128 desc[UR40][R8.64], RZ ;  /* 0x000000ff0800b985 */ /* 0x0003e2000c101d28 */
[C-C-:B-----5:R-:W-:Y:S02]  /*9fb0*/  @!P2 LEA.HI.X R11, R22.reuse, R13, R24.reuse, 0x1, P5 ;  /* 0x0000000d160ba211 */ /* 0x160fe400028f0c18 */
[----:B------:R-:W-:-:S03]  /*9fc0*/  @!P1 LEA.HI.X R13, R22, R15, R24, 0x1, P4 ;  /* 0x0000000f160d9211 */ /* 0x000fc600020f0c18 */
[----:B------:R1:W-:Y:S01]  /*9fd0*/  @!P2 ST.E.128 desc[UR40][R10.64], RZ ;  /* 0x000000ff0a00a985 */ /* 0x0003e2000c101d28 */
[----:B0-----:R-:W-:-:S03]  /*9fe0*/  @!P0 LEA.HI.X R15, R22, R19, R24, 0x1, P6 ;  /* 0x00000013160f8211 */ /* 0x001fc600030f0c18 */
[----:B------:R1:W-:Y:S04]  /*9ff0*/  @!P1 ST.E.128 desc[UR40][R12.64], RZ ;  /* 0x000000ff0c009985 */ /* 0x0003e8000c101d28 */
[----:B------:R1:W-:Y:S02]  /*a000*/  @!P0 ST.E.128 desc[UR40][R14.64], RZ ;  /* 0x000000ff0e008985 */ /* 0x0003e4000c101d28 */
.L_x_196:
[----:B------:R-:W-:Y:S05]  /*a010*/  BSYNC B0 ;  /* 0x0000000000007941 */ /* 0x000fea0003800000 */
.L_x_192:
[----:B------:R-:W-:Y:S02]  /*a020*/  ULDC UR4, c[0x0][0xc3c] ;  /* 0x00030f0000047ab9 */ /* 0x000fe40000000800 */
[----:B------:R-:W-:-:S13]  /*a030*/  ISETP.GE.AND P0, PT, R7, UR4, PT ;  /* 0x0000000407007c0c */ /* 0x000fda000bf06270 */
[----:B------:R-:W-:Y:S05]  /*a040*/  @!P0 BRA `(.L_x_202) ;  /* 0xffffff7000548947 */ /* 0x000fea000383ffff */
[----:B------:R-:W-:Y:S05]  /*a050*/  EXIT ;  /* 0x000000000000794d */ /* 0x000fea0003800000 */
.L_x_167:
[----:B------:R-:W-:-:S08]  /*a060*/  NOP ;  /* 0x0000000000007918 */ /* 0x000fd00000000000 */
[----:B--2---:R-:W0:-:S00]  /*a070*/  USETMAXREG.DEALLOC.CTAPOOL 0x20 ;  /* 0x00000020000079c8 */ /* 0x004e0000080e0500 */
[----:B0-----:R-:W-:Y:S01]  /*a080*/  LOP3.LUT R0, R0, 0x3, RZ, 0xc0, !PT ;  /* 0x0000000300007812 */ /* 0x001fe200078ec0ff */
[----:B------:R-:W-:Y:S01]  /*a090*/  IMAD.MOV.U32 R6, RZ, RZ, RZ ;  /* 0x000000ffff067224 */ /* 0x000fe200078e00ff */
[----:B------:R-:W-:-:S04]  /*a0a0*/  LOP3.LUT R29, R29, 0xfffffffd, RZ, 0xc0, !PT ;  /* 0xfffffffd1d1d7812 */ /* 0x000fc800078ec0ff */
[----:B------:R-:W0:Y:S02]  /*a0b0*/  SHFL.IDX PT, R0, R0, RZ, 0x1f ;  /* 0x00001fff00007589 */ /* 0x000e2400000e0000 */
[----:B0-----:R-:W-:-:S13]  /*a0c0*/  ISETP.NE.AND P0, PT, R0, RZ, PT ;  /* 0x000000ff0000720c */ /* 0x001fda0003f05270 */
[----:B------:R-:W-:Y:S01]  /*a0d0*/  @P0 LOP3.LUT R29, R29, 0x2, RZ, 0xfc, !PT ;  /* 0x000000021d1d0812 */ /* 0x000fe200078efcff */
[----:B------:R-:W-:Y:S06]  /*a0e0*/  @!P0 BRA `(.L_x_203) ;  /* 0x00000000001c8947 */ /* 0x000fec0003800000 */
[----:B------:R-:W0:Y:S08]  /*a0f0*/  S2UR UR5, SR_CgaCtaId ;  /* 0x00000000000579c3 */ /* 0x000e300000008800 */
[----:B------:R-:W-:Y:S06]  /*a100*/  BAR.SYNC.DEFER_BLOCKING 0x5, 0x200 ;  /* 0x0148000000007b1d */ /* 0x000fec0000010000 */
[----:B------:R-:W-:-:S02]  /*a110*/  UMOV UR4, 0x400 ;  /* 0x0000040000047882 */ /* 0x000fc40000000000 */
[----:B0-----:R-:W-:-:S09]  /*a120*/  ULEA UR4, UR5, UR4, 0x18 ;  /* 0x0000000405047291 */ /* 0x001fd2000f8ec03f */
[----:B------:R-:W0:Y:S01]  /*a130*/  LDS.128 R24, [UR4+0x308d0] ;  /* 0x0308d004ff187984 */ /* 0x000e220008000c00 */
[----:B------:R-:W-:Y:S06]  /*a140*/  BAR.ARV 0x4, 0x200 ;  /* 0x0108000000007b1d */ /* 0x000fec0000002000 */
[----:B------:R-:W-:Y:S05]  /*a150*/  BRA `(.L_x_204) ;  /* 0x0000000800887947 */ /* 0x000fea0003800000 */
.L_x_203:
[----:B------:R-:W0:Y:S01]  /*a160*/  S2R R0, SR_TID.X ;  /* 0x0000000000007919 */ /* 0x000e220000002100 */
[----:B------:R-:W-:Y:S01]  /*a170*/  ULDC UR4, c[0x0][0xc3c] ;  /* 0x00030f0000047ab9 */ /* 0x000fe20000000800 */
[----:B------:R-:W-:Y:S01]  /*a180*/  IMAD.MOV.U32 R7, RZ, RZ, RZ ;  /* 0x000000ffff077224 */ /* 0x000fe200078e00ff */
[----:B------:R-:W1:Y:S01]  /*a190*/  S2UR UR6, SR_CTAID.X ;  /* 0x00000000000679c3 */ /* 0x000e620000002500 */
[----:B------:R-:W-:Y:S01]  /*a1a0*/  ULDC UR5, c[0x0][0xc38] ;  /* 0x00030e0000057ab9 */ /* 0x000fe20000000800 */
[----:B0-----:R-:W-:-:S04]  /*a1b0*/  LOP3.LUT R0, R0, 0x1f, RZ, 0xc0, !PT ;  /* 0x0000001f00007812 */ /* 0x001fc800078ec0ff */
[----:B------:R-:W-:-:S04]  /*a1c0*/  ISETP.NE.AND P0, PT, R0, 0x1f, PT ;  /* 0x0000001f0000780c */ /* 0x000fc80003f05270 */
[----:B------:R-:W-:-:S13]  /*a1d0*/  ISETP.GE.OR P1, PT, R0, UR4, !P0 ;  /* 0x0000000400007c0c */ /* 0x000fda000c726670 */
[----:B------:R-:W0:Y:S08]  /*a1e0*/  @!P1 LDC.64 R4, c[0x0][0xc80] ;  /* 0x00032000ff049b82 */ /* 0x000e300000000a00 */
[----:B------:R-:W2:Y:S01]  /*a1f0*/  @!P1 LDC.64 R2, c[0x0][0xc78] ;  /* 0x00031e00ff029b82 */ /* 0x000ea20000000a00 */
[----:B0-----:R-:W-:-:S05]  /*a200*/  @!P1 IMAD.WIDE.U32 R4, R0, 0x4, R4 ;  /* 0x0000000400049825 */ /* 0x001fca00078e0004 */
[----:B------:R-:W3:Y:S01]  /*a210*/  @!P1 LDG.E R6, desc[UR40][R4.64] ;  /* 0x0000002804069981 */ /* 0x000ee2000c1e1900 */
[----:B--2---:R-:W-:-:S05]  /*a220*/  @!P1 IMAD.WIDE.U32 R2, R0, 0x4, R2 ;  /* 0x0000000400029825 */ /* 0x004fca00078e0002 */
[----:B------:R-:W3:Y:S01]  /*a230*/  @!P1 LDG.E R7, desc[UR40][R2.64] ;  /* 0x0000002802079981 */ /* 0x000ee2000c1e1900 */
[C---:B------:R-:W-:Y:S02]  /*a240*/  ISETP.NE.AND P1, PT, R0.reuse, RZ, PT ;  /* 0x000000ff0000720c */ /* 0x040fe40003f25270 */
[C---:B------:R-:W-:Y:S02]  /*a250*/  ISETP.GE.U32.AND P2, PT, R0.reuse, 0x2, PT ;  /* 0x000000020000780c */ /* 0x040fe40003f46070 */
[C---:B------:R-:W-:Y:S02]  /*a260*/  ISETP.GE.U32.AND P3, PT, R0.reuse, 0x4, PT ;  /* 0x000000040000780c */ /* 0x040fe40003f66070 */
[C---:B------:R-:W-:Y:S02]  /*a270*/  ISETP.GE.U32.AND P4, PT, R0.reuse, 0x8, PT ;  /* 0x000000080000780c */ /* 0x040fe40003f86070 */
[----:B------:R-:W-:Y:S01]  /*a280*/  ISETP.GE.U32.AND P5, PT, R0, 0x10, PT ;  /* 0x000000100000780c */ /* 0x000fe20003fa6070 */
[----:B------:R-:W-:Y:S01]  /*a290*/  UMOV UR4, URZ ;  /* 0x0000003f00047c82 */ /* 0x000fe20008000000 */
[----:B---3--:R-:W-:-:S05]  /*a2a0*/  IMAD R8, R6, R7, RZ ;  /* 0x0000000706087224 */ /* 0x008fca00078e02ff */
[----:B------:R-:W0:Y:S02]  /*a2b0*/  SHFL.UP PT, R9, R8, 0x1, RZ ;  /* 0x0420000008097989 */ /* 0x000e2400000e00ff */
[----:B0-----:R-:W-:-:S05]  /*a2c0*/  SEL R9, R9, RZ, P1 ;  /* 0x000000ff09097207 */ /* 0x001fca0000800000 */
[----:B------:R-:W-:-:S05]  /*a2d0*/  IMAD.IADD R9, R8, 0x1, R9 ;  /* 0x0000000108097824 */ /* 0x000fca00078e0209 */
        /* <DEDUP_REMOVED lines=12> */
[----:B------:R-:W0:Y:S02]  /*a3a0*/  SHFL.IDX PT, R8, R2, 0x1f, 0x1f ;  /* 0x03e01f0002087f89 */ /* 0x000e2400000e0000 */
[----:B0-----:R-:W-:-:S05]  /*a3b0*/  IMAD R8, R8, UR5, RZ ;  /* 0x0000000508087c24 */ /* 0x001fca000f8e02ff */
[----:B-1----:R-:W-:Y:S01]  /*a3c0*/  ISETP.GT.AND P6, PT, R8, UR6, PT ;  /* 0x0000000608007c0c */ /* 0x002fe2000bfc4270 */
[----:B------:R-:W-:-:S12]  /*a3d0*/  IMAD.MOV.U32 R3, RZ, RZ, R8 ;  /* 0x000000ffff037224 */ /* 0x000fd800078e0008 */
[----:B------:R-:W-:Y:S05]  /*a3e0*/  @P6 BRA `(.L_x_205) ;  /* 0x00000000009c6947 */ /* 0x000fea0003800000 */
[----:B------:R-:W-:Y:S01]  /*a3f0*/  IMAD.MOV.U32 R8, RZ, RZ, R3 ;  /* 0x000000ffff087224 */ /* 0x000fe200078e0003 */
[----:B------:R-:W-:Y:S01]  /*a400*/  UMOV UR4, URZ ;  /* 0x0000003f00047c82 */ /* 0x000fe20008000000 */
[----:B------:R-:W-:-:S05]  /*a410*/  ULDC UR5, c[0x0][0xc38] ;  /* 0x00030e0000057ab9 */ /* 0x000fca0000000800 */
.L_x_207:
[----:B------:R-:W0:Y:S01]  /*a420*/  LDC R2, c[0x0][0xc3c] ;  /* 0x00030f00ff027b82 */ /* 0x000e220000000800 */
[----:B------:R-:W-:Y:S01]  /*a430*/  UIADD3 UR4, UR4, 0x1f, URZ ;  /* 0x0000001f04047890 */ /* 0x000fe2000fffe03f */
[----:B------:R-:W-:Y:S02]  /*a440*/  ULDC UR7, c[0x0][0xc3c] ;  /* 0x00030f0000077ab9 */ /* 0x000fe40000000800 */
[----:B------:R-:W-:-:S03]  /*a450*/  IMAD.U32 R27, RZ, RZ, UR7 ;  /* 0x00000007ff1b7e24 */ /* 0x000fc6000f8e00ff */
[----:B0-----:R-:W-:-:S13]  /*a460*/  ISETP.LE.AND P6, PT, R2, UR4, PT ;  /* 0x0000000402007c0c */ /* 0x001fda000bfc3270 */
[----:B------:R-:W-:Y:S05]  /*a470*/  @P6 BRA `(.L_x_206) ;  /* 0x00000004009c6947 */ /* 0x000fea0003800000 */
[----:B------:R-:W-:-:S05]  /*a480*/  VIADD R7, R0, UR4 ;  /* 0x0000000400077c36 */ /* 0x000fca0008000000 */
[----:B------:R-:W-:-:S13]  /*a490*/  ISETP.GE.OR P6, PT, R7, R2, !P0 ;  /* 0x000000020700720c */ /* 0x000fda00047c6670 */
[----:B------:R-:W0:Y:S08]  /*a4a0*/  @!P6 LDC.64 R4, c[0x0][0xc80] ;  /* 0x00032000ff04eb82 */ /* 0x000e300000000a00 */
[----:B------:R-:W1:Y:S01]  /*a4b0*/  @!P6 LDC.64 R2, c[0x0][0xc78] ;  /* 0x00031e00ff02eb82 */ /* 0x000e620000000a00 */
[----:B0-----:R-:W-:-:S04]  /*a4c0*/  @!P6 IMAD.WIDE R4, R7, 0x4, R4 ;  /* 0x000000040704e825 */ /* 0x001fc800078e0204 */
[----:B-1----:R-:W-:Y:S01]  /*a4d0*/  @!P6 IMAD.WIDE R2, R7, 0x4, R2 ;  /* 0x000000040702e825 */ /* 0x002fe200078e0202 */
[----:B------:R-:W-:-:S06]  /*a4e0*/  CS2R R6, SRZ ;  /* 0x0000000000067805 */ /* 0x000fcc000001ff00 */
[----:B------:R-:W2:Y:S04]  /*a4f0*/  @!P6 LDG.E R6, desc[UR40][R4.64] ;  /* 0x000000280406e981 */ /* 0x000ea8000c1e1900 */
[----:B------:R-:W2:Y:S02]  /*a500*/  @!P6 LDG.E R7, desc[UR40][R2.64] ;  /* 0x000000280207e981 */ /* 0x000ea4000c1e1900 */
[----:B--2---:R-:W-:-:S05]  /*a510*/  IMAD R12, R6, R7, RZ ;  /* 0x00000007060c7224 */ /* 0x004fca00078e02ff */
        /* <DEDUP_REMOVED lines=16> */
[----:B0-----:R-:W-:-:S04]  /*a620*/  IMAD R3, R3, UR5, RZ ;  /* 0x0000000503037c24 */ /* 0x001fc8000f8e02ff */
[----:B------:R-:W-:-:S05]  /*a630*/  IMAD.IADD R8, R3, 0x1, R8 ;  /* 0x0000000103087824 */ /* 0x000fca00078e0208 */
[----:B------:R-:W-:-:S13]  /*a640*/  ISETP.GT.AND P6, PT, R8, UR6, PT ;  /* 0x0000000608007c0c */ /* 0x000fda000bfc4270 */
[----:B------:R-:W-:Y:S05]  /*a650*/  @!P6 BRA `(.L_x_207) ;  /* 0xfffffffc0070e947 */ /* 0x000fea000383ffff */
.L_x_205:
[----:B------:R-:W-:Y:S02]  /*a660*/  IMAD.IADD R9, R8, 0x1, -R3 ;  /* 0x0000000108097824 */ /* 0x000fe400078e0a03 */
[----:B------:R-:W-:Y:S02]  /*a670*/  IMAD.MOV.U32 R24, RZ, RZ, RZ ;  /* 0x000000ffff187224 */ /* 0x000fe400078e00ff */
[----:B------:R-:W-:-:S05]  /*a680*/  IMAD R3, R2, UR5, R9 ;  /* 0x0000000502037c24 */ /* 0x000fca000f8e0209 */
[----:B------:R-:W-:-:S13]  /*a690*/  ISETP.GT.AND P0, PT, R3, UR6, PT ;  /* 0x0000000603007c0c */ /* 0x000fda000bf04270 */
[----:B------:R-:W-:-:S04]  /*a6a0*/  VOTE.ANY R5, PT, !P0 ;  /* 0x0000000000057806 */ /* 0x000fc800040e0100 */
[----:B------:R-:W0:Y:S01]  /*a6b0*/  POPC R27, R5 ;  /* 0x00000005001b7309 */ /* 0x000e220000000000 */
[----:B------:R-:W-:Y:S01]  /*a6c0*/  ISETP.NE.AND P0, PT, R5, RZ, PT ;  /* 0x000000ff0500720c */ /* 0x000fe20003f05270 */
[----:B0-----:R-:W0:Y:S04]  /*a6d0*/  SHFL.IDX PT, R6, R6, R27, 0x1f ;  /* 0x00001f1b06067589 */ /* 0x001e2800000e0000 */
[----:B------:R-:W1:Y:S01]  /*a6e0*/  SHFL.IDX PT, R7, R7, R27, 0x1f ;  /* 0x00001f1b07077589 */ /* 0x000e6200000e0000 */
[----:B0-----:R-:W-:-:S04]  /*a6f0*/  IABS R4, R6 ;  /* 0x0000000600047213 */ /* 0x001fc80000000000 */
[----:B------:R-:W0:Y:S01]  /*a700*/  I2F.RP R8, R4 ;  /* 0x0000000400087306 */ /* 0x000e220000209400 */
[----:B-1----:R-:W-:-:S07]  /*a710*/  IABS R10, R7 ;  /* 0x00000007000a7213 */ /* 0x002fce0000000000 */
[----:B0-----:R-:W0:Y:S02]  /*a720*/  MUFU.RCP R8, R8 ;  /* 0x0000000800087308 */ /* 0x001e240000001000 */
[----:B0-----:R-:W-:-:S06]  /*a730*/  VIADD R3, R8, 0xffffffe ;  /* 0x0ffffffe08037836 */ /* 0x001fcc0000000000 */
[----:B------:R-:W0:Y:S02]  /*a740*/  F2I.FTZ.U32.TRUNC.NTZ R3, R3 ;  /* 0x0000000300037305 */ /* 0x000e24000021f000 */
[----:B0-----:R-:W-:Y:S01]  /*a750*/  IMAD.MOV R11, RZ, RZ, -R3 ;  /* 0x000000ffff0b7224 */ /* 0x001fe200078e0a03 */
[----:B------:R-:W-:Y:S06]  /*a760*/  @!P0 BRA `(.L_x_208) ;  /* 0x0000000000088947 */ /* 0x000fec0003800000 */
[----:B------:R-:W-:-:S05]  /*a770*/  VIADD R5, R27, 0xffffffff ;  /* 0xffffffff1b057836 */ /* 0x000fca0000000000 */
[----:B------:R0:W1:Y:S02]  /*a780*/  SHFL.IDX PT, R24, R2, R5, 0x1f ;  /* 0x00001f0502187589 */ /* 0x00006400000e0000 */
.L_x_208:
[----:B0-----:R-:W-:Y:S02]  /*a790*/  IMAD.MOV.U32 R5, RZ, RZ, R10 ;  /* 0x000000ffff057224 */ /* 0x001fe400078e000a */
[----:B-1----:R-:W-:Y:S02]  /*a7a0*/  IMAD R24, R24, UR5, R9 ;  /* 0x0000000518187c24 */ /* 0x002fe4000f8e0209 */
[----:B------:R-:W0:Y:S01]  /*a7b0*/  I2F.RP R8, R5 ;  /* 0x0000000500087306 */ /* 0x000e220000209400 */
[----:B------:R-:W-:Y:S02]  /*a7c0*/  IMAD R9, R11, R4, RZ ;  /* 0x000000040b097224 */ /* 0x000fe400078e02ff */
[----:B------:R-:W-:Y:S01]  /*a7d0*/  IMAD.MOV.U32 R2, RZ, RZ, RZ ;  /* 0x000000ffff027224 */ /* 0x000fe200078e00ff */
[----:B------:R-:W-:Y:S01]  /*a7e0*/  IADD3 R25, -R24, UR6, RZ ;  /* 0x0000000618197c10 */ /* 0x000fe2000fffe1ff */
[----:B------:R-:W-:Y:S02]  /*a7f0*/  VIADD R27, R27, UR4 ;  /* 0x000000041b1b7c36 */ /* 0x000fe40008000000 */
[----:B------:R-:W-:Y:S01]  /*a800*/  IMAD.HI.U32 R2, R3, R9, R2 ;  /* 0x0000000903027227 */ /* 0x000fe200078e0002 */
[----:B------:R-:W-:-:S02]  /*a810*/  IABS R3, R6 ;  /* 0x0000000600037213 */ /* 0x000fc40000000000 */
[----:B------:R-:W-:-:S03]  /*a820*/  IABS R9, R25 ;  /* 0x0000001900097213 */ /* 0x000fc60000000000 */
[----:B------:R-:W-:Y:S02]  /*a830*/  IMAD.MOV R3, RZ, RZ, -R3 ;  /* 0x000000ffff037224 */ /* 0x000fe400078e0a03 */
[----:B------:R-:W-:Y:S01]  /*a840*/  IMAD.HI.U32 R2, R2, R9, RZ ;  /* 0x0000000902027227 */ /* 0x000fe200078e00ff */
[----:B0-----:R-:W0:Y:S03]  /*a850*/  MUFU.RCP R8, R8 ;  /* 0x0000000800087308 */ /* 0x001e260000001000 */
[----:B------:R-:W-:-:S05]  /*a860*/  IMAD R9, R2, R3, R9 ;  /* 0x0000000302097224 */ /* 0x000fca00078e0209 */
[----:B------:R-:W-:Y:S01]  /*a870*/  ISETP.GT.U32.AND P1, PT, R4, R9, PT ;  /* 0x000000090400720c */ /* 0x000fe20003f24070 */
[----:B0-----:R-:W-:-:S12]  /*a880*/  VIADD R3, R8, 0xffffffe ;  /* 0x0ffffffe08037836 */ /* 0x001fd80000000000 */
[----:B------:R-:W-:Y:S01]  /*a890*/  @!P1 IMAD.IADD R9, R9, 0x1, -R4 ;  /* 0x0000000109099824 */ /* 0x000fe200078e0a04 */
[----:B------:R-:W0:Y:S01]  /*a8a0*/  F2I.FTZ.U32.TRUNC.NTZ R3, R3 ;  /* 0x0000000300037305 */ /* 0x000e22000021f000 */
[----:B------:R-:W-:Y:S01]  /*a8b0*/  @!P1 VIADD R2, R2, 0x1 ;  /* 0x0000000102029836 */ /* 0x000fe20000000000 */
[----:B------:R-:W-:Y:S02]  /*a8c0*/  ISETP.NE.AND P1, PT, R6, RZ, PT ;  /* 0x000000ff0600720c */ /* 0x000fe40003f25270 */
[----:B------:R-:W-:Y:S02]  /*a8d0*/  ISETP.GE.U32.AND P0, PT, R9, R4, PT ;  /* 0x000000040900720c */ /* 0x000fe40003f06070 */
[----:B------:R-:W-:-:S04]  /*a8e0*/  LOP3.LUT R4, R25, R6, RZ, 0x3c, !PT ;  /* 0x0000000619047212 */ /* 0x000fc800078e3cff */
[----:B------:R-:W-:Y:S01]  /*a8f0*/  ISETP.GE.AND P2, PT, R4, RZ, PT ;  /* 0x000000ff0400720c */ /* 0x000fe20003f46270 */
[----:B0-----:R-:W-:-:S06]  /*a900*/  IMAD.MOV R8, RZ, RZ, -R3 ;  /* 0x000000ffff087224 */ /* 0x001fcc00078e0a03 */
[----:B------:R-:W-:-:S04]  /*a910*/  @P0 VIADD R2, R2, 0x1 ;  /* 0x0000000102020836 */ /* 0x000fc80000000000 */
[----:B------:R-:W-:Y:S02]  /*a920*/  IMAD.MOV.U32 R4, RZ, RZ, R2 ;  /* 0x000000ffff047224 */ /* 0x000fe400078e0002 */
[----:B------:R-:W-:Y:S01]  /*a930*/  IMAD.MOV.U32 R2, RZ, RZ, R8 ;  /* 0x000000ffff027224 */ /* 0x000fe200078e0008 */
[----:B------:R-:W-:Y:S01]  /*a940*/  IABS R8, R7 ;  /* 0x0000000700087213 */ /* 0x000fe20000000000 */
[----:B------:R-:W-:Y:S01]  /*a950*/  @!P2 IMAD.MOV R4, RZ, RZ, -R4 ;  /* 0x000000ffff04a224 */ /* 0x000fe200078e0a04 */
[----:B------:R-:W-:Y:S01]  /*a960*/  @!P1 LOP3.LUT R4, RZ, R6, RZ, 0x33, !PT ;  /* 0x00000006ff049212 */ /* 0x000fe200078e33ff */
[----:B------:R-:W-:Y:S02]  /*a970*/  IMAD R9, R2, R5, RZ ;  /* 0x0000000502097224 */ /* 0x000fe400078e02ff */
[----:B------:R-:W-:Y:S02]  /*a980*/  IMAD.MOV.U32 R2, RZ, RZ, RZ ;  /* 0x000000ffff027224 */ /* 0x000fe400078e00ff */
[----:B------:R-:W-:-:S02]  /*a990*/  IMAD.MOV R8, RZ, RZ, -R8 ;  /* 0x000000ffff087224 */ /* 0x000fc400078e0a08 */
[----:B------:R-:W-:Y:S01]  /*a9a0*/  IMAD.HI.U32 R2, R3, R9, R2 ;  /* 0x0000000903027227 */ /* 0x000fe200078e0002 */
[----:B------:R-:W-:-:S03]  /*a9b0*/  IABS R3, R4 ;  /* 0x0000000400037213 */ /* 0x000fc60000000000 */
[----:B------:R-:W-:Y:S02]  /*a9c0*/  IMAD R6, R6, R4, RZ ;  /* 0x0000000406067224 */ /* 0x000fe400078e02ff */
[----:B------:R-:W-:-:S04]  /*a9d0*/  IMAD.HI.U32 R2, R2, R3, RZ ;  /* 0x0000000302027227 */ /* 0x000fc800078e00ff */
[----:B------:R-:W-:Y:S01]  /*a9e0*/  IMAD R8, R2, R8, R3 ;  /* 0x0000000802087224 */ /* 0x000fe200078e0203 */
[----:B------:R-:W-:Y:S01]  /*a9f0*/  LOP3.LUT R3, R4, R7, RZ, 0x3c, !PT ;  /* 0x0000000704037212 */ /* 0x000fe200078e3cff */
[----:B------:R-:W-:-:S03]  /*aa00*/  IMAD.IADD R25, R25, 0x1, -R6 ;  /* 0x0000000119197824 */ /* 0x000fc600078e0a06 */
[----:B------:R-:W-:Y:S02]  /*aa10*/  ISETP.GT.U32.AND P1, PT, R5, R8, PT ;  /* 0x000000080500720c */ /* 0x000fe40003f24070 */
[----:B------:R-:W-:-:S11]  /*aa20*/  ISETP.GE.AND P2, PT, R3, RZ, PT ;  /* 0x000000ff0300720c */ /* 0x000fd60003f46270 */
[----:B------:R-:W-:Y:S02]  /*aa30*/  @!P1 IMAD.IADD R8, R8, 0x1, -R5 ;  /* 0x0000000108089824 */ /* 0x000fe400078e0a05 */
[----:B------:R-:W-:Y:S01]  /*aa40*/  @!P1 VIADD R2, R2, 0x1 ;  /* 0x0000000102029836 */ /* 0x000fe20000000000 */
[----:B------:R-:W-:Y:S02]  /*aa50*/  ISETP.NE.AND P1, PT, R7, RZ, PT ;  /* 0x000000ff0700720c */ /* 0x000fe40003f25270 */
[----:B------:R-:W-:-:S13]  /*aa60*/  ISETP.GE.U32.AND P0, PT, R8, R5, PT ;  /* 0x000000050800720c */ /* 0x000fda0003f06070 */
[----:B------:R-:W-:-:S04]  /*aa70*/  @P0 VIADD R2, R2, 0x1 ;  /* 0x0000000102020836 */ /* 0x000fc80000000000 */
[----:B------:R-:W-:Y:S01]  /*aa80*/  @!P2 IMAD.MOV R2, RZ, RZ, -R2 ;  /* 0x000000ffff02a224 */ /* 0x000fe200078e0a02 */
[----:B------:R-:W-:-:S05]  /*aa90*/  @!P1 LOP3.LUT R2, RZ, R7, RZ, 0x33, !PT ;  /* 0x00000007ff029212 */ /* 0x000fca00078e33ff */
[----:B------:R-:W-:-:S04]  /*aaa0*/  IMAD.MOV R3, RZ, RZ, -R2 ;  /* 0x000000ffff037224 */ /* 0x000fc800078e0a02 */
[C---:B------:R-:W-:Y:S02]  /*aab0*/  IMAD R4, R7.reuse, R3, R4 ;  /* 0x0000000307047224 */ /* 0x040fe400078e0204 */
[----:B------:R-:W-:-:S04]  /*aac0*/  IMAD R7, R7, 0x1000000, R2 ;  /* 0x0100000007077824 */ /* 0x000fc800078e0202 */
[----:B------:R-:W-:Y:S01]  /*aad0*/  IMAD R26, R4, 0x10000, R7 ;  /* 0x00010000041a7824 */ /* 0x000fe200078e0207 */
[----:B------:R-:W-:Y:S06]  /*aae0*/  BRA `(.L_x_209) ;  /* 0x00000000000c7947 */ /* 0x000fec0003800000 */
.L_x_206:
[----:B------:R-:W-:Y:S02]  /*aaf0*/  IMAD.MOV.U32 R25, RZ, RZ, RZ ;  /* 0x000000ffff197224 */ /* 0x000fe400078e00ff */
[----:B------:R-:W-:Y:S02]  /*ab00*/  IMAD.U32 R24, RZ, RZ, UR6 ;  /* 0x00000006ff187e24 */ /* 0x000fe4000f8e00ff */
[----:B------:R-:W-:-:S07]  /*ab10*/  IMAD.MOV.U32 R26, RZ, RZ, RZ ;  /* 0x000000ffff1a7224 */ /* 0x000fce00078e00ff */
.L_x_209:
[----:B------:R-:W-:-:S13]  /*ab20*/  ISETP.NE.AND P0, PT, R0, RZ, PT ;  /* 0x000000ff0000720c */ /* 0x000fda0003f05270 */
[----:B------:R-:W0:Y:S01]  /*ab30*/  @!P0 S2R R3, SR_CgaCtaId ;  /* 0x0000000000038919 */ /* 0x000e220000008800 */
[----:B------:R-:W-:-:S04]  /*ab40*/  @!P0 MOV R0, 0x400 ;  /* 0x0000040000008802 */ /* 0x000fc80000000f00 */
[----:B0-----:R-:W-:-:S05]  /*ab50*/  @!P0 LEA R0, R3, R0, 0x18 ;  /* 0x0000000003008211 */ /* 0x001fca00078ec0ff */
[----:B------:R1:W-:Y:S01]  /*ab60*/  @!P0 STS.128 [R0+0x308d0], R24 ;  /* 0x0308d01800008388 */ /* 0x0003e20000000c00 */
[----:B------:R-:W-:Y:S06]  /*ab70*/  BAR.ARV 0x5, 0x200 ;  /* 0x0148000000007b1d */ /* 0x000fec0000002000 */
.L_x_204:
[----:B------:R2:W-:Y:S01]  /*ab80*/  STL [R1+0x34], RZ ;  /* 0x000034ff01007387 */ /* 0x0005e20000100800 */
[----:B------:R-:W-:Y:S01]  /*ab90*/  ULDC UR4, c[0x0][0xc3c] ;  /* 0x00030f0000047ab9 */ /* 0x000fe20000000800 */
[----:B------:R-:W-:Y:S01]  /*aba0*/  IMAD.MOV.U32 R28, RZ, RZ, 0x1 ;  /* 0x00000001ff1c7424 */ /* 0x000fe200078e00ff */
[----:B0-----:R-:W-:Y:S01]  /*abb0*/  ISETP.GE.AND P0, PT, R27, UR4, PT ;  /* 0x000000041b007c0c */ /* 0x001fe2000bf06270 */
[----:B------:R-:W-:-:S12]  /*abc0*/  IMAD.MOV.U32 R18, RZ, RZ, RZ ;  /* 0x000000ffff127224 */ /* 0x000fd800078e00ff */
[----:B--2---:R-:W-:Y:S05]  /*abd0*/  @P0 BRA `(.L_x_210) ;  /* 0x0000004800ac0947 */ /* 0x004fea0003800000 */
[----:B------:R-:W0:Y:S01]  /*abe0*/  S2R R5, SR_TID.X ;  /* 0x0000000000057919 */ /* 0x000e220000002100 */
[----:B------:R-:W2:Y:S01]  /*abf0*/  S2UR UR5, SR_CgaCtaId ;  /* 0x00000000000579c3 */ /* 0x000ea20000008800 */
[----:B------:R-:W-:Y:S01]  /*ac00*/  UMOV UR4, 0x400 ;  /* 0x0000040000047882 */ /* 0x000fe20000000000 */
[----:B------:R-:W-:Y:S01]  /*ac10*/  BSSY B8, `(.L_x_210) ;  /* 0x00004a7000087945 */ /* 0x000fe20003800000 */
[----:B------:R3:W-:Y:S01]  /*ac20*/  STL [R1+0x34], RZ ;  /* 0x000034ff01007387 */ /* 0x0007e20000100800 */
[----:B------:R-:W-:Y:S01]  /*ac30*/  IMAD.MOV.U32 R28, RZ, RZ, 0x1 ;  /* 0x00000001ff1c7424 */ /* 0x000fe200078e00ff */
[----:B------:R-:W-:Y:S01]  /*ac40*/  ULDC UR36, c[0x0][0xc] ;  /* 0x0000030000247ab9 */ /* 0x000fe20000000800 */
[----:B------:R-:W-:Y:S01]  /*ac50*/  IMAD.MOV.U32 R18, RZ, RZ, RZ ;  /* 0x000000ffff127224 */ /* 0x000fe200078e00ff */
[----:B------:R-:W-:Y:S01]  /*ac60*/  ULDC.64 UR38, c[0x0][0x198] ;  /* 0x0000660000267ab9 */ /* 0x000fe20000000a00 */
[----:B--2---:R-:W-:-:S06]  /*ac70*/  ULEA UR4, UR5, UR4, 0x18 ;  /* 0x0000000405047291 */ /* 0x004fcc000f8ec03f */
[----:B------:R-:W-:Y:S01]  /*ac80*/  IMAD.U32 R17, RZ, RZ, UR4 ;  /* 0x00000004ff117e24 */ /* 0x000fe2000f8e00ff */
[C---:B0-----:R-:W-:Y:S01]  /*ac90*/  LOP3.LUT R4, R5.reuse, 0x7f, RZ, 0xc0, !PT ;  /* 0x0000007f05047812 */ /* 0x041fe200078ec0ff */
[----:B-1----:R-:W-:-:S04]  /*aca0*/  IMAD.SHL.U32 R0, R5, 0x8, RZ ;  /* 0x0000000805007824 */ /* 0x002fc800078e00ff */
[----:B------:R-:W-:Y:S01]  /*acb0*/  IMAD.SHL.U32 R3, R4, 0x8, RZ ;  /* 0x0000000804037824 */ /* 0x000fe200078e00ff */
[----:B------:R-:W-:Y:S02]  /*acc0*/  LOP3.LUT R2, R0, 0x1f8, RZ, 0xc0, !PT ;  /* 0x000001f800027812 */ /* 0x000fe400078ec0ff */
[----:B------:R-:W-:Y:S02]  /*acd0*/  SHF.R.U32.HI R4, RZ, 0x3, R4 ;  /* 0x00000003ff047819 */ /* 0x000fe40000011604 */
[----:B------:R-:W-:-:S04]  /*ace0*/  LOP3.LUT R2, R2, 0x38, R5, 0x78, !PT ;  /* 0x0000003802027812 */ /* 0x000fc800078e7805 */
[----:B------:R-:W-:Y:S01]  /*acf0*/  LOP3.LUT R2, R2, 0x200, R3, 0xf8, !PT ;  /* 0x0000020002027812 */ /* 0x000fe200078ef803 */
[----:B------:R-:W-:-:S04]  /*ad00*/  IMAD.SHL.U32 R3, R5, 0x10, RZ ;  /* 0x0000001005037824 */ /* 0x000fc800078e00ff */
[----:B------:R-:W-:Y:S01]  /*ad10*/  IMAD R0, R2, 0x2, R17 ;  /* 0x0000000202007824 */ /* 0x000fe200078e0211 */
[----:B------:R-:W-:-:S04]  /*ad20*/  LOP3.LUT R3, R4, 0x70, R3, 0xf8, !PT ;  /* 0x0000007004037812 */ /* 0x000fc800078ef803 */
[----:B------:R3:W-:Y:S03]  /*ad30*/  STL [R1+0x8], R0 ;  /* 0x0000080001007387 */ /* 0x0007e60000100800 */
.L_x_300:
[----:B0-----:R-:W0:Y:S02]  /*ad40*/  LDC.64 R2, c[0x0][0xc88] ;  /* 0x00032200ff027b82 */ /* 0x001e240000000a00 */
[----:B0-----:R-:W-:-:S05]  /*ad50*/  IMAD.WIDE R2, R27, 0x4, R2 ;  /* 0x000000041b027825 */ /* 0x001fca00078e0202 */
[----:B--2---:R-:W2:Y:S01]  /*ad60*/  LDG.E R10, desc[UR40][R2.64] ;  /* 0x00000028020a7981 */ /* 0x004ea2000c1e1900 */
[----:B------:R-:W-:Y:S05]  /*ad70*/  YIELD ;  /* 0x0000000000007946 */ /* 0x000fea0003800000 */
[----:B------:R-:W-:Y:S01]  /*ad80*/  ULDC.64 UR4, c[0x0][0xa28] ;  /* 0x00028a0000047ab9 */ /* 0x000fe20000000a00 */
[----:B---3--:R-:W-:Y:S01]  /*ad90*/  IMAD.MOV.U32 R0, RZ, RZ, RZ ;  /* 0x000000ffff007224 */ /* 0x008fe200078e00ff */
[----:B------:R-:W-:Y:S01]  /*ada0*/  ISETP.NE.U32.AND P0, PT, RZ, UR4, PT ;  /* 0x00000004ff007c0c */ /* 0x000fe2000bf05070 */
[----:B------:R-:W-:Y:S01]  /*adb0*/  IMAD.MOV.U32 R6, RZ, RZ, RZ ;  /* 0x000000ffff067224 */ /* 0x000fe200078e00ff */
[----:B------:R-:W-:Y:S01]  /*adc0*/  ULDC.64 UR8, c[0x0][0xa08] ;  /* 0x0002820000087ab9 */ /* 0x000fe20000000a00 */
[----:B------:R-:W-:Y:S01]  /*add0*/  ULDC.64 UR6, c[0x0][0xa18] ;  /* 0x0002860000067ab9 */ /* 0x000fe20000000a00 */
[----:B------:R-:W-:-:S02]  /*ade0*/  ISETP.NE.AND.EX P0, PT, RZ, UR5, PT, P0 ;  /* 0x00000005ff007c0c */ /* 0x000fc4000bf05300 */
[----:B------:R-:W-:Y:S02]  /*adf0*/  ISETP.NE.U32.AND P2, PT, RZ, UR8, PT ;  /* 0x00000008ff007c0c */ /* 0x000fe4000bf45070 */
[----:B--2---:R-:W-:Y:S01]  /*ae00*/  SHF.R.S32.HI R4, RZ, 0x1f, R10 ;  /* 0x0000001fff047819 */ /* 0x004fe2000001140a */
[----:B------:R-:W-:-:S08]  /*ae10*/  IMAD.SHL.U32 R19, R10, 0x4, RZ ;  /* 0x000000040a137824 */ /* 0x000fd000078e00ff */
[C---:B------:R-:W-:Y:S01]  /*ae20*/  @P0 LEA R2, P1, R10.reuse, UR4, 0x2 ;  /* 0x000000040a020c11 */ /* 0x040fe2000f8210ff */
[----:B------:R-:W-:Y:S03]  /*ae30*/  STL [R1+0xc], R10 ;  /* 0x00000c0a01007387 */ /* 0x000fe60000100800 */
[C-C-:B------:R-:W-:Y:S01]  /*ae40*/  @P0 LEA.HI.X R3, R10.reuse, UR5, R4.reuse, 0x2, P1 ;  /* 0x000000050a030c11 */ /* 0x140fe200088f1404 */
[----:B------:R-:W-:Y:S01]  /*ae50*/  ULDC.64 UR4, c[0x0][0xa00] ;  /* 0x0002800000047ab9 */ /* 0x000fe20000000a00 */
[----:B------:R-:W-:Y:S01]  /*ae60*/  SHF.L.U64.HI R22, R10, 0x2, R4 ;  /* 0x000000020a167819 */ /* 0x000fe20000010204 */
[----:B------:R0:W-:Y:S01]  /*ae70*/  STL [R1+0x20], R4 ;  /* 0x0000200401007387 */ /* 0x0001e20000100800 */
[----:B------:R-:W-:-:S03]  /*ae80*/  ISETP.NE.U32.AND P1, PT, RZ, UR4, PT ;  /* 0x00000004ff007c0c */ /* 0x000fc6000bf25070 */
[----:B-1----:R1:W5:Y:S01]  /*ae90*/  @P0 LDG.E R0, desc[UR40][R2.64] ;  /* 0x0000002802000981 */ /* 0x002362000c1e1900 */
[----:B------:R-:W-:Y:S01]  /*aea0*/  ISETP.NE.AND.EX P1, PT, RZ, UR5, PT, P1 ;  /* 0x00000005ff007c0c */ /* 0x000fe2000bf25310 */
[----:B------:R-:W-:Y:S01]  /*aeb0*/  IMAD.MOV.U32 R8, RZ, RZ, RZ ;  /* 0x000000ffff087224 */ /* 0x000fe200078e00ff */
[----:B------:R-:W-:Y:S02]  /*aec0*/  ISETP.NE.AND.EX P0, PT, RZ, UR9, PT, P2 ;  /* 0x00000009ff007c0c */ /* 0x000fe4000bf05320 */
[----:B------:R-:W-:Y:S02]  /*aed0*/  ISETP.NE.U32.AND P2, PT, RZ, UR6, PT ;  /* 0x00000006ff007c0c */ /* 0x000fe4000bf45070 */
[C---:B0-----:R-:W-:Y:S02]  /*aee0*/  IADD3 R4, P4, R19.reuse, UR8, RZ ;  /* 0x0000000813047c10 */ /* 0x041fe4000ff9e0ff */
[----:B-1----:R-:W-:Y:S02]  /*aef0*/  IADD3 R2, P3, R19, UR4, RZ ;  /* 0x0000000413027c10 */ /* 0x002fe4000ff7e0ff */
[----:B------:R-:W-:-:S02]  /*af00*/  ISETP.NE.AND.EX P2, PT, RZ, UR7, PT, P2 ;  /* 0x00000007ff007c0c */ /* 0x000fc4000bf45320 */
[C---:B------:R-:W-:Y:S02]  /*af10*/  IADD3.X R3, R22.reuse, UR5, RZ, P3, !PT ;  /* 0x0000000516037c10 */ /* 0x040fe40009ffe4ff */
[----:B------:R-:W-:-:S03]  /*af20*/  IADD3.X R5, R22, UR9, RZ, P4, !PT ;  /* 0x0000000916057c10 */ /* 0x000fc6000a7fe4ff */
[----:B------:R-:W2:Y:S01]  /*af30*/  @P1 LDG.E R6, desc[UR40][R2.64] ;  /* 0x0000002802061981 */ /* 0x000ea2000c1e1900 */
[----:B------:R-:W-:Y:S02]  /*af40*/  ULDC UR4, c[0x0][0x288] ;  /* 0x0000a20000047ab9 */ /* 0x000fe40000000800 */
[----:B------:R-:W-:Y:S01]  /*af50*/  IMAD.U32 R9, RZ, RZ, UR4 ;  /* 0x00000004ff097e24 */ /* 0x000fe2000f8e00ff */
[----:B------:R-:W5:Y:S01]  /*af60*/  @P0 LDG.E R8, desc[UR40][R4.64] ;  /* 0x0000002804080981 */ /* 0x000f62000c1e1900 */
[----:B------:R-:W-:-:S03]  /*af70*/  ULDC.64 UR4, c[0x0][0x418] ;  /* 0x0001060000047ab9 */ /* 0x000fc60000000a00 */
[----:B--2---:R0:W-:Y:S02]  /*af80*/  STL [R1+0x10], R6 ;  /* 0x0000100601007387 */ /* 0x0041e40000100800 */
[----:B0-----:R-:W-:-:S04]  /*af90*/  @P2 IADD3 R6, P3, R19, UR6, RZ ;  /* 0x0000000613062c10 */ /* 0x001fc8000ff7e0ff */
[----:B------:R-:W-:-:S05]  /*afa0*/  @P2 IADD3.X R7, R22, UR7, RZ, P3, !PT ;  /* 0x0000000716072c10 */ /* 0x000fca0009ffe4ff */
[----:B------:R0:W2:Y:S01]  /*afb0*/  @P2 LDG.E R9, desc[UR40][R6.64] ;  /* 0x0000002806092981 */ /* 0x0000a2000c1e1900 */
[----:B------:R-:W-:-:S03]  /*afc0*/  UISETP.NE.U32.AND UP0, UPT, UR4, URZ, UPT ;  /* 0x0000003f0400728c */ /* 0x000fc6000bf05070 */
[----:B------:R-:W-:Y:S01]  /*afd0*/  ULDC UR4, c[0x0][0x424] ;  /* 0x0001090000047ab9 */ /* 0x000fe20000000800 */
[----:B------:R-:W-:-:S03]  /*afe0*/  UISETP.NE.AND.EX UP0, UPT, UR5, URZ, UPT, UP0 ;  /* 0x0000003f0500728c */ /* 0x000fc6000bf05300 */
[----:B------:R-:W-:Y:S01]  /*aff0*/  ULDC UR5, c[0x0][0x2f0] ;  /* 0x0000bc0000057ab9 */ /* 0x000fe20000000800 */
[----:B------:R-:W-:-:S04]  /*b000*/  USEL UR4, UR4, 0x1, UP0 ;  /* 0x0000000104047887 */ /* 0x000fc80008000000 */
[----:B------:R-:W-:-:S06]  /*b010*/  UIMAD UR4, UR4, UR5, URZ ;  /* 0x00000005040472a4 */ /* 0x000fcc000f8e023f */
[----:B0-----:R-:W-:Y:S01]  /*b020*/  IMAD.U32 R7, RZ, RZ, UR4 ;  /* 0x00000004ff077e24 */ /* 0x001fe2000f8e00ff */
[----:B--2---:R0:W-:Y:S01]  /*b030*/  STL [R1+0x30], R9 ;  /* 0x0000300901007387 */ /* 0x0041e20000100800 */
[----:B------:R-:W-:Y:S05]  /*b040*/  @P2 BRA `(.L_x_211) ;  /* 0x0000000000142947 */ /* 0x000fea0003800000 */
[----:B------:R-:W-:Y:S05]  /*b050*/  @!P1 BRA `(.L_x_211) ;  /* 0x0000000000109947 */ /* 0x000fea0003800000 */
[----:B------:R-:W2:Y:S04]  /*b060*/  LDG.E R6, desc[UR40][R2.64] ;  /* 0x0000002802067981 */ /* 0x000ea8000c1e1900 */
[----:B0-----:R-:W2:Y:S02]  /*b070*/  LDG.E R9, desc[UR40][R2.64+0x4] ;  /* 0x0000042802097981 */ /* 0x001ea4000c1e1900 */
[----:B--2---:R-:W-:-:S05]  /*b080*/  IMAD.IADD R2, R9, 0x1, -R6 ;  /* 0x0000000109027824 */ /* 0x004fca00078e0a06 */
[----:B------:R1:W-:Y:S02]  /*b090*/  STL [R1+0x30], R2 ;  /* 0x0000300201007387 */ /* 0x0003e40000100800 */
.L_x_211:
[----:B------:R-:W-:Y:S01]  /*b0a0*/  ULDC.64 UR4, c[0x0][0xa20] ;  /* 0x0002880000047ab9 */ /* 0x000fe20000000a00 */
[C---:B------:R-:W-:Y:S01]  /*b0b0*/  LOP3.LUT R6, R26.reuse, 0xff000000, RZ, 0xc0, !PT ;  /* 0xff0000001a067812 */ /* 0x040fe200078ec0ff */
[----:B------:R-:W-:Y:S01]  /*b0c0*/  IMAD.MOV.U32 R23, RZ, RZ, R10 ;  /* 0x000000ffff177224 */ /* 0x000fe200078e000a */
[----:B------:R-:W-:Y:S02]  /*b0d0*/  ISETP.NE.U32.AND P1, PT, RZ, UR4, PT ;  /* 0x00000004ff007c0c */ /* 0x000fe4000bf25070 */
[----:B------:R-:W-:Y:S02]  /*b0e0*/  SHF.R.U32.HI R6, RZ, 0x8, R6 ;  /* 0x00000008ff067819 */ /* 0x000fe40000011606 */
[----:B------:R-:W-:Y:S02]  /*b0f0*/  ISETP.NE.AND.EX P1, PT, RZ, UR5, PT, P1 ;  /* 0x00000005ff007c0c */ /* 0x000fe4000bf25310 */
[C---:B-1----:R-:W-:Y:S02]  /*b100*/  LOP3.LUT R2, R26.reuse, 0xff0000, RZ, 0xc0, !PT ;  /* 0x00ff00001a027812 */ /* 0x042fe400078ec0ff */
[----:B------:R-:W-:Y:S01]  /*b110*/  LOP3.LUT R16, R26, 0xffff, RZ, 0xc0, !PT ;  /* 0x0000ffff1a107812 */ /* 0x000fe200078ec0ff */
[----:B-----5:R-:W-:Y:S01]  /*b120*/  IMAD.IADD R26, R8, 0x1, R0 ;  /* 0x00000001081a7824 */ /* 0x020fe200078e0200 */
[----:B------:R-:W-:-:S07]  /*b130*/  LEA.HI R6, R2, R6, RZ, 0x10 ;  /* 0x0000000602067211 */ /* 0x000fce00078f80ff */
[----:B------:R-:W-:Y:S05]  /*b140*/  @!P1 BRA `(.L_x_212) ;  /* 0x0000000000109947 */ /* 0x000fea0003800000 */
[----:B------:R-:W-:-:S04]  /*b150*/  IADD3 R2, P0, R19, UR4, RZ ;  /* 0x0000000413027c10 */ /* 0x000fc8000ff1e0ff */
[----:B------:R-:W-:-:S05]  /*b160*/  IADD3.X R3, R22, UR5, RZ, P0, !PT ;  /* 0x0000000516037c10 */ /* 0x000fca00087fe4ff */
[----:B------:R1:W5:Y:S01]  /*b170*/  LDG.E R7, desc[UR40][R2.64] ;  /* 0x0000002802077981 */ /* 0x000362000c1e1900 */
[----:B------:R-:W-:Y:S05]  /*b180*/  BRA `(.L_x_213) ;  /* 0x0000000000107947 */ /* 0x000fea0003800000 */
.L_x_212:
[----:B------:R-:W-:Y:S05]  /*b190*/  @!P0 BRA `(.L_x_213) ;  /* 0x00000000000c8947 */ /* 0x000fea0003800000 */
[----:B------:R-:W2:Y:S04]  /*b1a0*/  LDG.E R7, desc[UR40][R4.64] ;  /* 0x0000002804077981 */ /* 0x000ea8000c1e1900 */
[----:B------:R-:W2:Y:S02]  /*b1b0*/  LDG.E R2, desc[UR40][R4.64+0x4] ;  /* 0x0000042804027981 */ /* 0x000ea4000c1e1900 */
[----:B--2---:R-:W-:-:S07]  /*b1c0*/  IMAD.IADD R7, R2, 0x1, -R7 ;  /* 0x0000000102077824 */ /* 0x004fce00078e0a07 */
.L_x_213:
[----:B-----5:R-:W-:Y:S01]  /*b1d0*/  IMAD.IADD R7, R7, 0x1, -R0 ;  /* 0x0000000107077824 */ /* 0x020fe200078e0a00 */
[----:B0-----:R-:W-:Y:S01]  /*b1e0*/  LOP3.LUT R9, R6, 0xff, RZ, 0xc0, !PT ;  /* 0x000000ff06097812 */ /* 0x001fe200078ec0ff */
[----:B-1----:R-:W-:Y:S01]  /*b1f0*/  IMAD.MOV.U32 R2, RZ, RZ, RZ ;  /* 0x000000ffff027224 */ /* 0x002fe200078e00ff */
[----:B------:R-:W-:Y:S01]  /*b200*/  BSSY B0, `(.L_x_214) ;  /* 0x0000029000007945 */ /* 0x000fe20003800000 */
[C---:B------:R-:W-:Y:S01]  /*b210*/  VIADD R0, R7.reuse, 0xbf ;  /* 0x000000bf07007836 */ /* 0x040fe20000000000 */
[----:B------:R-:W-:Y:S01]  /*b220*/  ISETP.GE.AND P0, PT, R7, 0x1, PT ;  /* 0x000000010700780c */ /* 0x000fe20003f06270 */
[----:B------:R-:W-:Y:S01]  /*b230*/  IMAD.MOV.U32 R7, RZ, RZ, R2 ;  /* 0x000000ffff077224 */ /* 0x000fe200078e0002 */
[----:B------:R0:W-:Y:S01]  /*b240*/  STL [R1+0x18], R2 ;  /* 0x0000180201007387 */ /* 0x0001e20000100800 */
[----:B------:R-:W-:-:S05]  /*b250*/  IMAD.HI R0, R0, 0x2aaaaaab, RZ ;  /* 0x2aaaaaab00007827 */ /* 0x000fca00078e02ff */
[----:B------:R-:W-:-:S04]  /*b260*/  SHF.R.U32.HI R3, RZ, 0x1f, R0 ;  /* 0x0000001fff037819 */ /* 0x000fc80000011600 */
[----:B------:R-:W-:-:S05]  /*b270*/  LEA.HI.SX32 R8, R0, R3, 0x1b ;  /* 0x0000000300087211 */ /* 0x000fca00078fdaff */
[----:B------:R0:W-:Y:S04]  /*b280*/  STL [R1+0x24], R8 ;  /* 0x0000240801007387 */ /* 0x0001e80000100800 */
[----:B------:R0:W-:Y:S01]  /*b290*/  STL [R1+0x38], R9 ;  /* 0x0000380901007387 */ /* 0x0001e20000100800 */
[----:B------:R-:W-:Y:S05]  /*b2a0*/  @!P0 BRA `(.L_x_215) ;  /* 0x0000000000788947 */ /* 0x000fea0003800000 */
[----:B------:R-:W-:-:S04]  /*b2b0*/  SHF.R.U32.HI R6, RZ, 0x10, R6 ;  /* 0x00000010ff067819 */ /* 0x000fc80000011606 */
[----:B------:R-:W-:-:S13]  /*b2c0*/  ISETP.NE.AND P0, PT, R6, RZ, PT ;  /* 0x000000ff0600720c */ /* 0x000fda0003f05270 */
[----:B------:R-:W1:Y:S02]  /*b2d0*/  @!P0 LDC R6, c[0x0][0x9f0] ;  /* 0x00027c00ff068b82 */ /* 0x000e640000000800 */
[-C--:B-1----:R-:W-:Y:S02]  /*b2e0*/  IABS R0, R6.reuse ;  /* 0x0000000600007213 */ /* 0x082fe40000000000 */
[----:B------:R-:W-:Y:S02]  /*b2f0*/  IABS R5, R6 ;  /* 0x0000000600057213 */ /* 0x000fe40000000000 */
[----:B0-----:R-:W0:Y:S03]  /*b300*/  I2F.RP R2, R0 ;  /* 0x0000000000027306 */ /* 0x001e260000209400 */
[----:B------:R-:W-:-:S05]  /*b310*/  IMAD.MOV R5, RZ, RZ, -R5 ;  /* 0x000000ffff057224 */ /* 0x000fca00078e0a05 */
[----:B0-----:R-:W0:Y:S02]  /*b320*/  MUFU.RCP R2, R2 ;  /* 0x0000000200027308 */ /* 0x001e240000001000 */
[----:B0-----:R-:W-:-:S06]  /*b330*/  VIADD R2, R2, 0xffffffe ;  /* 0x0ffffffe02027836 */ /* 0x001fcc0000000000 */
[----:B------:R-:W0:Y:S02]  /*b340*/  F2I.FTZ.U32.TRUNC.NTZ R3, R2 ;  /* 0x0000000200037305 */ /* 0x000e24000021f000 */
[----:B0-----:R-:W-:-:S04]  /*b350*/  IMAD.MOV R2, RZ, RZ, -R3 ;  /* 0x000000ffff027224 */ /* 0x001fc800078e0a03 */
[----:B------:R-:W-:Y:S02]  /*b360*/  IMAD R4, R2, R0, RZ ;  /* 0x0000000002047224 */ /* 0x000fe400078e02ff */
[----:B------:R-:W-:-:S04]  /*b370*/  IMAD.MOV.U32 R2, RZ, RZ, RZ ;  /* 0x000000ffff027224 */ /* 0x000fc800078e00ff */
[----:B------:R-:W-:Y:S01]  /*b380*/  IMAD.HI.U32 R4, R3, R4, R2 ;  /* 0x0000000403047227 */ /* 0x000fe200078e0002 */
[----:B------:R-:W-:-:S04]  /*b390*/  IADD3 R3, R6, -0x1, R8 ;  /* 0xffffffff06037810 */ /* 0x000fc80007ffe008 */
[----:B------:R-:W-:Y:S02]  /*b3a0*/  IABS R2, R3 ;  /* 0x0000000300027213 */ /* 0x000fe40000000000 */
[----:B------:R-:W-:-:S03]  /*b3b0*/  LOP3.LUT R3, R3, R6, RZ, 0x3c, !PT ;  /* 0x0000000603037212 */ /* 0x000fc600078e3cff */
[----:B------:R-:W-:Y:S01]  /*b3c0*/  IMAD.HI.U32 R4, R4, R2, RZ ;  /* 0x0000000204047227 */ /* 0x000fe200078e00ff */
[----:B------:R-:W-:-:S03]  /*b3d0*/  ISETP.GE.AND P2, PT, R3, RZ, PT ;  /* 0x000000ff0300720c */ /* 0x000fc60003f46270 */
        /* <DEDUP_REMOVED lines=9> */
[----:B------:R-:W-:-:S05]  /*b470*/  IMAD.MOV.U32 R7, RZ, RZ, R4 ;  /* 0x000000ffff077224 */ /* 0x000fca00078e0004 */
[----:B------:R1:W-:Y:S02]  /*b480*/  STL [R1+0x18], R7 ;  /* 0x0000180701007387 */ /* 0x0003e40000100800 */
.L_x_215:
[----:B------:R-:W-:Y:S05]  /*b490*/  BSYNC B0 ;  /* 0x0000000000007941 */ /* 0x000fea0003800000 */
.L_x_214:
[----:B------:R-:W-:Y:S01]  /*b4a0*/  IMAD.MOV.U32 R0, RZ, RZ, R7 ;  /* 0x000000ffff007224 */ /* 0x000fe200078e0007 */
[----:B------:R-:W-:Y:S03]  /*b4b0*/  BSSY B7, `(.L_x_216) ;  /* 0x000035a000077945 */ /* 0x000fe60003800000 */
[----:B0-----:R-:W-:-:S05]  /*b4c0*/  IMAD R2, R9, R0, RZ ;  /* 0x0000000009027224 */ /* 0x001fca00078e02ff */
[----:B------:R-:W-:Y:S01]  /*b4d0*/  VIADDMNMX R0, R2, R0, R8, PT ;  /* 0x0000000002007246 */ /* 0x000fe20003800108 */
[----:B------:R0:W-:Y:S03]  /*b4e0*/  STL [R1+0x4], R2 ;  /* 0x0000040201007387 */ /* 0x0001e60000100800 */
[----:B------:R-:W-:Y:S01]  /*b4f0*/  ISETP.GT.AND P0, PT, R0, R2, PT ;  /* 0x000000020000720c */ /* 0x000fe20003f04270 */
[----:B------:R0:W-:-:S12]  /*b500*/  STL [R1+0x1c], R0 ;  /* 0x00001c0001007387 */ /* 0x0001d80000100800 */
[----:B0-----:R-:W-:Y:S05]  /*b510*/  @P0 BRA `(.L_x_217) ;  /* 0x0000000000440947 */ /* 0x001fea0003800000 */
[----:B------:R-:W0:Y:S02]  /*b520*/  S2R R0, SR_TID.X ;  /* 0x0000000000007919 */ /* 0x000e240000002100 */
[----:B0-----:R-:W-:-:S04]  /*b530*/  LOP3.LUT R0, R0, 0x7f, RZ, 0xc0, !PT ;  /* 0x0000007f00007812 */ /* 0x001fc800078ec0ff */
[----:B------:R-:W-:-:S13]  /*b540*/  ISETP.NE.AND P0, PT, R0, RZ, PT ;  /* 0x000000ff0000720c */ /* 0x000fda0003f05270 */
[----:B------:R-:W-:Y:S05]  /*b550*/  @P0 BRA `(.L_x_218) ;  /* 0x00000034003c0947 */ /* 0x000fea0003800000 */
[----:B------:R-:W0:Y:S01]  /*b560*/  S2R R5, SR_LANEID ;  /* 0x0000000000057919 */ /* 0x000e220000000000 */
[----:B------:R-:W-:Y:S01]  /*b570*/  VOTEU.ANY UR4, UPT, PT ;  /* 0x0000000000047886 */ /* 0x000fe200038e0100 */
[----:B------:R-:W2:Y:S01]  /*b580*/  LDC.64 R2, c[0x0][0xc60] ;  /* 0x00031800ff027b82 */ /* 0x000ea20000000a00 */
[----:B------:R-:W0:Y:S02]  /*b590*/  FLO.U32 R0, UR4 ;  /* 0x0000000400007d00 */ /* 0x000e2400080e0000 */
[----:B0-----:R-:W-:-:S06]  /*b5a0*/  ISETP.EQ.U32.AND P0, PT, R0, R5, PT ;  /* 0x000000050000720c */ /* 0x001fcc0003f02070 */
[----:B------:R-:W2:Y:S07]  /*b5b0*/  POPC R5, UR4 ;  /* 0x0000000400057d09 */ /* 0x000eae0008000000 */
[----:B--2---:R-:W2:Y:S01]  /*b5c0*/  @P0 ATOMG.E.ADD.STRONG.GPU PT, R3, desc[UR40][R2.64], R5 ;  /* 0x00000005020309a8 */ /* 0x004ea200081ee1e8 */
[----:B------:R-:W0:Y:S02]  /*b5d0*/  S2R R4, SR_LTMASK ;  /* 0x0000000000047919 */ /* 0x000e240000003900 */
[----:B0-----:R-:W-:-:S04]  /*b5e0*/  LOP3.LUT R4, R4, UR4, RZ, 0xc0, !PT ;  /* 0x0000000404047c12 */ /* 0x001fc8000f8ec0ff */
[----:B-1----:R-:W0:Y:S01]  /*b5f0*/  POPC R7, R4 ;  /* 0x0000000400077309 */ /* 0x002e220000000000 */
[----:B--2---:R-:W0:Y:S02]  /*b600*/  SHFL.IDX PT, R0, R3, R0, 0x1f ;  /* 0x00001f0003007589 */ /* 0x004e2400000e0000 */
[----:B0-----:R-:W-:Y:S01]  /*b610*/  IADD3 R24, R0, UR36, R7 ;  /* 0x0000002400187c10 */ /* 0x001fe2000fffe007 */
[----:B------:R-:W-:Y:S06]  /*b620*/  BRA `(.L_x_218) ;  /* 0x0000003400087947 */ /* 0x000fec0003800000 */
.L_x_217:
[----:B------:R-:W-:Y:S01]  /*b630*/  VIADD R0, R17, 0x12400 ;  /* 0x0001240011007836 */ /* 0x000fe20000000000 */
[----:B------:R-:W-:Y:S04]  /*b640*/  BSSY B6, `(.L_x_219) ;  /* 0x0000013000067945 */ /* 0x000fe80003800000 */
[----:B------:R-:W-:-:S13]  /*b650*/  LOP3.LUT P0, RZ, R0, 0x3ff, RZ, 0xc0, !PT ;  /* 0x000003ff00ff7812 */ /* 0x000fda000780c0ff */
[----:B------:R-:W-:Y:S05]  /*b660*/  @!P0 BRA `(.L_x_220) ;  /* 0x0000000000408947 */ /* 0x000fea0003800000 */
[----:B------:R-:W-:Y:S01]  /*b670*/  MOV R2, 0x0 ;  /* 0x0000000000027802 */ /* 0x000fe20000000f00 */
[----:B------:R-:W-:Y:S01]  /*b680*/  ULDC.64 UR6, c[0x4][0xa8] ;  /* 0x01002a0000067ab9 */ /* 0x000fe20000000a00 */
[----:B------:R-:W-:Y:S01]  /*b690*/  ULDC.64 UR8, c[0x4][0xb0] ;  /* 0x01002c0000087ab9 */ /* 0x000fe20000000a00 */
[----:B------:R-:W-:Y:S01]  /*b6a0*/  ULDC.64 UR4, c[0x4][0x30] ;  /* 0x01000c0000047ab9 */ /* 0x000fe20000000a00 */
[----:B------:R-:W-:Y:S02]  /*b6b0*/  IMAD.U32 R4, RZ, RZ, UR6 ;  /* 0x00000006ff047e24 */ /* 0x000fe4000f8e00ff */
[----:B------:R-:W0:Y:S01]  /*b6c0*/  LDC.64 R2, c[0x4][R2] ;  /* 0x0100000002027b82 */ /* 0x000e220000000a00 */
[----:B------:R-:W-:Y:S02]  /*b6d0*/  IMAD.U32 R5, RZ, RZ, UR7 ;  /* 0x00000007ff057e24 */ /* 0x000fe4000f8e00ff */
[----:B------:R-:W-:Y:S02]  /*b6e0*/  IMAD.U32 R6, RZ, RZ, UR8 ;  /* 0x00000008ff067e24 */ /* 0x000fe4000f8e00ff */
[----:B-1----:R-:W-:-:S02]  /*b6f0*/  IMAD.U32 R7, RZ, RZ, UR9 ;  /* 0x00000009ff077e24 */ /* 0x002fc4000f8e00ff */
[----:B------:R-:W-:Y:S02]  /*b700*/  IMAD.U32 R10, RZ, RZ, UR4 ;  /* 0x00000004ff0a7e24 */ /* 0x000fe4000f8e00ff */
[----:B------:R-:W-:Y:S02]  /*b710*/  IMAD.U32 R11, RZ, RZ, UR5 ;  /* 0x00000005ff0b7e24 */ /* 0x000fe4000f8e00ff */
[----:B------:R-:W-:Y:S02]  /*b720*/  IMAD.MOV.U32 R8, RZ, RZ, 0x70 ;  /* 0x00000070ff087424 */ /* 0x000fe400078e00ff */
[----:B------:R-:W-:Y:S02]  /*b730*/  IMAD.MOV.U32 R12, RZ, RZ, 0x1 ;  /* 0x00000001ff0c7424 */ /* 0x000fe400078e00ff */
[----:B------:R-:W-:-:S07]  /*b740*/  IMAD.MOV.U32 R13, RZ, RZ, RZ ;  /* 0x000000ffff0d7224 */ /* 0x000fce00078e00ff */
[----:B------:R-:W-:-:S07]  /*b750*/  LEPC R20, `(.L_x_220) ;  /* 0x000000001014794e */ /* 0x000fce0000000000 */
[----:B0-----:R-:W-:Y:S05]  /*b760*/  CALL.ABS.NOINC R2 ;  /* 0x0000000002007343 */ /* 0x001fea0003c00000 */
.L_x_220:
[----:B------:R-:W-:Y:S05]  /*b770*/  BSYNC B6 ;  /* 0x0000000000067941 */ /* 0x000fea0003800000 */
.L_x_219:
        /* <DEDUP_REMOVED lines=8> */
[----:B------:R0:W2:Y:S01]  /*b800*/  LDC.64 R2, c[0x4][R0] ;  /* 0x0100000000027b82 */ /* 0x0000a20000000a00 */
[----:B------:R-:W-:Y:S02]  /*b810*/  IMAD.U32 R4, RZ, RZ, UR6 ;  /* 0x00000006ff047e24 */ /* 0x000fe4000f8e00ff */
[----:B------:R-:W-:Y:S02]  /*b820*/  IMAD.U32 R5, RZ, RZ, UR7 ;  /* 0x00000007ff057e24 */ /* 0x000fe4000f8e00ff */
[----:B------:R-:W-:Y:S02]  /*b830*/  IMAD.U32 R6, RZ, RZ, UR8 ;  /* 0x00000008ff067e24 */ /* 0x000fe4000f8e00ff */
[----:B-1----:R-:W-:-:S02]  /*b840*/  IMAD.U32 R7, RZ, RZ, UR9 ;  /* 0x00000009ff077e24 */ /* 0x002fc4000f8e00ff */
[----:B------:R-:W-:Y:S02]  /*b850*/  IMAD.U32 R10, RZ, RZ, UR4 ;  /* 0x00000004ff0a7e24 */ /* 0x000fe4000f8e00ff */
[----:B------:R-:W-:Y:S02]  /*b860*/  IMAD.U32 R11, RZ, RZ, UR5 ;  /* 0x00000005ff0b7e24 */ /* 0x000fe4000f8e00ff */
[----:B------:R-:W-:Y:S02]  /*b870*/  IMAD.MOV.U32 R8, RZ, RZ, 0x70 ;  /* 0x00000070ff087424 */ /* 0x000fe400078e00ff */
[----:B------:R-:W-:Y:S02]  /*b880*/  IMAD.MOV.U32 R12, RZ, RZ, 0x1 ;  /* 0x00000001ff0c7424 */ /* 0x000fe400078e00ff */
[----:B0-----:R-:W-:-:S07]  /*b890*/  IMAD.MOV.U32 R13, RZ, RZ, RZ ;  /* 0x000000ffff0d7224 */ /* 0x001fce00078e00ff */
[----:B------:R-:W-:-:S07]  /*b8a0*/  LEPC R20, `(.L_x_223) ;  /* 0x000000001014794e */ /* 0x000fce0000000000 */
[----:B--2---:R-:W-:Y:S05]  /*b8b0*/  CALL.ABS.NOINC R2 ;  /* 0x0000000002007343 */ /* 0x004fea0003c00000 */
.L_x_223:
        /* <DEDUP_REMOVED lines=16> */
.L_x_222:
[----:B------:R-:W-:Y:S05]  /*b9c0*/  BSYNC B6 ;  /* 0x0000000000067941 */ /* 0x000fea0003800000 */
.L_x_221:
[----:B------:R-:W-:Y:S01]  /*b9d0*/  ULDC.64 UR4, c[0x0][0x9f8] ;  /* 0x00027e0000047ab9 */ /* 0x000fe20000000a00 */
[----:B------:R-:W2:Y:S01]  /*b9e0*/  LDL R20, [R1+0x1c] ;  /* 0x00001c0001147983 */ /* 0x000ea20000100800 */
[----:B------:R-:W-:-:S04]  /*b9f0*/  ISETP.NE.U32.AND P0, PT, RZ, UR4, PT ;  /* 0x00000004ff007c0c */ /* 0x000fc8000bf05070 */
[----:B------:R-:W-:-:S13]  /*ba00*/  ISETP.NE.AND.EX P0, PT, RZ, UR5, PT, P0 ;  /* 0x00000005ff007c0c */ /* 0x000fda000bf05300 */
[----:B------:R-:W-:-:S04]  /*ba10*/  @P0 IADD3 R2, P1, R19, UR4, RZ ;  /* 0x0000000413020c10 */ /* 0x000fc8000ff3e0ff */
[----:B------:R-:W-:Y:S01]  /*ba20*/  @P0 IADD3.X R3, R22, UR5, RZ, P1, !PT ;  /* 0x0000000516030c10 */ /* 0x000fe20008ffe4ff */
[----:B------:R-:W-:-:S04]  /*ba30*/  ULDC.64 UR4, c[0x0][0xa08] ;  /* 0x0002820000047ab9 */ /* 0x000fc80000000a00 */
[----:B------:R0:W1:Y:S02]  /*ba40*/  @P0 LDG.E R23, desc[UR40][R2.64] ;  /* 0x0000002802170981 */ /* 0x000064000c1e1900 */
[----:B0-----:R-:W0:Y:S02]  /*ba50*/  LDC.64 R2, c[0x0][0x418] ;  /* 0x00010600ff027b82 */ /* 0x001e240000000a00 */
[----:B0-----:R-:W-:Y:S01]  /*ba60*/  LOP3.LUT P0, RZ, R2, UR4, RZ, 0xfc, !PT ;  /* 0x0000000402ff7c12 */ /* 0x001fe2000f80fcff */
[----:B------:R-:W-:-:S03]  /*ba70*/  UMOV UR4, 0xffffffff ;  /* 0xffffffff00047882 */ /* 0x000fc60000000000 */
[----:B------:R-:W-:Y:S01]  /*ba80*/  LOP3.LUT P0, RZ, R3, UR5, RZ, 0xfc, P0 ;  /* 0x0000000503ff7c12 */ /* 0x000fe2000800fcff */
[----:B--2---:R-:W-:Y:S01]  /*ba90*/  VIADD R22, R20, 0xffffffff ;  /* 0xffffffff14167836 */ /* 0x004fe20000000000 */
[----:B-1----:R-:W-:Y:S02]  /*baa0*/  SHF.R.S32.HI R7, RZ, 0x1f, R23 ;  /* 0x0000001fff077819 */ /* 0x002fe40000011417 */
[----:B------:R-:W-:-:S03]  /*bab0*/  SEL R19, R23, RZ, !P0 ;  /* 0x000000ff17137207 */ /* 0x000fc60004000000 */
[----:B------:R0:W-:Y:S01]  /*bac0*/  STL [R1], R7 ;  /* 0x0000000701007387 */ /* 0x0001e20000100800 */
[----:B------:R-:W-:Y:S05]  /*bad0*/  BRA.DIV UR4, `(.L_x_224) ;  /* 0x0000004204487947 */ /* 0x000fea000b800000 */
[----:B------:R-:W1:Y:S02]  /*bae0*/  S2R R0, SR_TID.X ;  /* 0x0000000000007919 */ /* 0x000e640000002100 */
[----:B-1----:R-:W-:-:S04]  /*baf0*/  SHF.R.U32.HI R0, RZ, 0x5, R0 ;  /* 0x00000005ff007819 */ /* 0x002fc80000011600 */
[----:B------:R-:W-:-:S05]  /*bb00*/  LOP3.LUT R0, R0, 0x3, RZ, 0xc0, !PT ;  /* 0x0000000300007812 */ /* 0x000fca00078ec0ff */
[----:B------:R1:W2:Y:S02]  /*bb10*/  SHFL.IDX PT, R14, R0, RZ, 0x1f ;  /* 0x00001fff000e7589 */ /* 0x0002a400000e0000 */
.L_x_316:
[----:B--2---:R-:W-:Y:S02]  /*bb20*/  ISETP.NE.AND P0, PT, R14, RZ, PT ;  /* 0x000000ff0e00720c */ /* 0x004fe40003f05270 */
[----:B------:R-:W-:Y:S02]  /*bb30*/  PLOP3.LUT P1, PT, PT, PT, PT, 0x8, 0x0 ;  /* 0x000000000000781c */ /* 0x000fe40003f2e170 */
[----:B------:R-:W-:-:S11]  /*bb40*/  LOP3.LUT R29, R29, 0xfffffffe, RZ, 0xc0, !PT ;  /* 0xfffffffe1d1d7812 */ /* 0x000fd600078ec0ff */
[----:B------:R-:W-:Y:S01]  /*bb50*/  @P1 LOP3.LUT R29, R29, 0x1, RZ, 0xfc, !PT ;  /* 0x000000011d1d1812 */ /* 0x000fe200078efcff */
[----:B------:R-:W-:Y:S06]  /*bb60*/  @P0 BRA `(.L_x_225) ;  /* 0x0000000000f00947 */ /* 0x000fec0003800000 */
[----:B------:R-:W-:-:S03]  /*bb70*/  UMOV UR4, 0xffffffff ;  /* 0xffffffff00047882 */ /* 0x000fc60000000000 */
[----:B------:R-:W-:Y:S05]  /*bb80*/  BRA.DIV UR4, `(.L_x_226) ;  /* 0x0000004204507947 */ /* 0x000fea000b800000 */
[----:B------:R-:W-:-:S13]  /*bb90*/  ELECT P6, URZ, PT ;  /* 0x00000000003f782f */ /* 0x000fda00038c0000 */
.L_x_319:
[----:B------:R-:W-:Y:S05]  /*bba0*/  @!P6 BRA `(.L_x_225) ;  /* 0x0000000000e0e947 */ /* 0x000fea0003800000 */
[----:B------:R-:W-:-:S04]  /*bbb0*/  ISETP.NE.U32.AND P0, PT, R2, RZ, PT ;  /* 0x000000ff0200720c */ /* 0x000fc80003f05070 */
[----:B------:R-:W-:-:S13]  /*bbc0*/  ISETP.NE.AND.EX P0, PT, R3, RZ, PT, P0 ;  /* 0x000000ff0300720c */ /* 0x000fda0003f05300 */
[----:B------:R-:W-:Y:S05]  /*bbd0*/  @!P0 BRA `(.L_x_227) ;  /* 0x0000000000488947 */ /* 0x000fea0003800000 */
[----:B------:R-:W2:Y:S01]  /*bbe0*/  LDC R6, c[0x0][0x43c] ;  /* 0x00010f00ff067b82 */ /* 0x000ea20000000800 */
[----:B-1----:R-:W-:Y:S01]  /*bbf0*/  IMAD.MOV.U32 R0, RZ, RZ, R22 ;  /* 0x000000ffff007224 */ /* 0x002fe200078e0016 */
[----:B------:R-:W-:Y:S01]  /*bc00*/  ULDC.64 UR4, c[0x0][0x428] ;  /* 0x00010a0000047ab9 */ /* 0x000fe20000000a00 */
[----:B--2---:R-:W-:-:S13]  /*bc10*/  ISETP.NE.AND P0, PT, R6, 0x1, PT ;  /* 0x000000010600780c */ /* 0x004fda0003f05270 */
[----:B------:R-:W1:Y:S02]  /*bc20*/  @P0 LDC.64 R4, c[0x0][0x440] ;  /* 0x00011000ff040b82 */ /* 0x000e640000000a00 */
[----:B-1----:R-:W-:-:S05]  /*bc30*/  @P0 IMAD.HI.U32 R4, R22, R4, RZ ;  /* 0x0000000416040227 */ /* 0x002fca00078e00ff */
[----:B------:R-:W-:-:S04]  /*bc40*/  @P0 SHF.R.U32.HI R0, RZ, R5, R4 ;  /* 0x00000005ff000219 */ /* 0x000fc80000011604 */
[--C-:B------:R-:W-:Y:S01]  /*bc50*/  SHF.R.S32.HI R5, RZ, 0x1f, R0.reuse ;  /* 0x0000001fff057819 */ /* 0x100fe20000011400 */
[----:B------:R-:W-:-:S04]  /*bc60*/  IMAD.MOV R4, RZ, RZ, -R0 ;  /* 0x000000ffff047224 */ /* 0x000fc800078e0a00 */
[----:B------:R-:W-:Y:S02]  /*bc70*/  IMAD R22, R6, R4, R22 ;  /* 0x0000000406167224 */ /* 0x000fe400078e0216 */
[----:B------:R-:W-:Y:S02]  /*bc80*/  IMAD R6, R7, UR4, RZ ;  /* 0x0000000407067c24 */ /* 0x000fe4000f8e02ff */
[----:B------:R-:W-:Y:S02]  /*bc90*/  IMAD.MOV.U32 R4, RZ, RZ, R0 ;  /* 0x000000ffff047224 */ /* 0x000fe400078e0000 */
[C---:B------:R-:W-:Y:S02]  /*bca0*/  IMAD R0, R23.reuse, UR5, R6 ;  /* 0x0000000517007c24 */ /* 0x040fe4000f8e0206 */
[----:B------:R-:W-:-:S04]  /*bcb0*/  IMAD.WIDE.U32 R4, R23, UR4, R4 ;  /* 0x0000000417047c25 */ /* 0x000fc8000f8e0004 */
[----:B------:R-:W-:Y:S01]  /*bcc0*/  IMAD.IADD R0, R5, 0x1, R0 ;  /* 0x0000000105007824 */ /* 0x000fe200078e0200 */
[----:B------:R-:W-:-:S04]  /*bcd0*/  LEA R2, P0, R4, R2, 0x2 ;  /* 0x0000000204027211 */ /* 0x000fc800078010ff */
[----:B------:R-:W-:-:S05]  /*bce0*/  LEA.HI.X R3, R4, R3, R0, 0x2, P0 ;  /* 0x0000000304037211 */ /* 0x000fca00000f1400 */
[----:B------:R2:W5:Y:S04]  /*bcf0*/  LDG.E R19, desc[UR40][R2.64] ;  /* 0x0000002802137981 */ /* 0x000568000c1e1900 */
.L_x_227:
[----:B-1----:R-:W-:Y:S01]  /*bd00*/  IMAD R0, R18, 0x8, R17 ;  /* 0x0000000812007824 */ /* 0x002fe200078e0211 */
[----:B--2---:R-:W-:-:S04]  /*bd10*/  SHF.L.U32 R2, R28, 0x1f, RZ ;  /* 0x0000001f1c027819 */ /* 0x004fc800000006ff */
[----:B------:R-:W1:Y:S02]  /*bd20*/  SYNCS.PHASECHK.TRANS64.TRYWAIT P0, [R0+URZ+0x30840], R2 ;  /* 0x03084002000075a7 */ /* 0x000e64000800017f */
[----:B-1----:R-:W-:Y:S05]  /*bd30*/  @!P0 BRA `(.L_x_228) ;  /* 0x0000004000048947 */ /* 0x002fea0003800000 */
.L_x_320:
[----:B------:R-:W2:Y:S02]  /*bd40*/  S2R R3, SR_TID.X ;  /* 0x0000000000037919 */ /* 0x000ea40000002100 */
[----:B--2---:R-:W-:-:S04]  /*bd50*/  LOP3.LUT R3, R3, 0x7f, RZ, 0xc0, !PT ;  /* 0x0000007f03037812 */ /* 0x004fc800078ec0ff */
[----:B------:R-:W-:-:S13]  /*bd60*/  ISETP.NE.AND P0, PT, R3, RZ, PT ;  /* 0x000000ff0300720c */ /* 0x000fda0003f05270 */
[----:B------:R-:W-:Y:S05]  /*bd70*/  @P0 BRA `(.L_x_229) ;  /* 0x00000000001c0947 */ /* 0x000fea0003800000 */
[----:B------:R-:W2:Y:S01]  /*bd80*/  S2R R3, SR_TID.X ;  /* 0x0000000000037919 */ /* 0x000ea20000002100 */
[----:B-1----:R-:W-:-:S04]  /*bd90*/  IMAD.MOV.U32 R2, RZ, RZ, 0x6000 ;  /* 0x00006000ff027424 */ /* 0x002fc800078e00ff */
[----:B------:R3:W-:Y:S01]  /*bda0*/  SYNCS.ARRIVE.TRANS64 RZ, [R0+URZ+0x30830], R2 ;  /* 0x0308300200ff79a7 */ /* 0x0007e2000800003f */
[----:B--2---:R-:W-:-:S04]  /*bdb0*/  LOP3.LUT R3, R3, 0x1f, RZ, 0xc0, !PT ;  /* 0x0000001f03037812 */ /* 0x004fc800078ec0ff */
[----:B------:R-:W-:-:S13]  /*bdc0*/  ISETP.NE.AND P0, PT, R3, RZ, PT ;  /* 0x000000ff0300720c */ /* 0x000fda0003f05270 */
[----:B---3--:R-:W-:Y:S05]  /*bdd0*/  @!P0 BRA `(.L_x_229) ;  /* 0x0000000000048947 */ /* 0x008fea0003800000 */
[----:B------:R-:W-:Y:S01]  /*bde0*/  BPT.TRAP 0x1 ;  /* 0x000000040000795c */ /* 0x000fe20000300000 */
.L_x_229:
[----:B------:R-:W-:Y:S01]  /*bdf0*/  R2UR UR9, R0 ;  /* 0x00000000000972ca */ /* 0x000fe200000e0000 */
[----:B-1----:R-:W-:Y:S01]  /*be00*/  IMAD R0, R18, 0x6000, R17 ;  /* 0x0000600012007824 */ /* 0x002fe200078e0211 */
[----:B------:R-:W-:Y:S01]  /*be10*/  R2UR UR11, R22 ;  /* 0x00000000160b72ca */ /* 0x000fe200000e0000 */
[----:B------:R-:W-:Y:S01]  /*be20*/  UIADD3 UR6, UP0, UR38, 0x370, URZ ;  /* 0x0000037026067890 */ /* 0x000fe2000ff1e03f */
[----:B------:R-:W-:Y:S01]  /*be30*/  R2UR UR4, R26 ;  /* 0x000000001a0472ca */ /* 0x000fe200000e0000 */
[----:B------:R-:W-:Y:S01]  /*be40*/  UMOV UR5, 0x14f00000 ;  /* 0x14f0000000057882 */ /* 0x000fe20000000000 */
[----:B------:R-:W-:Y:S01]  /*be50*/  R2UR UR8, R0 ;  /* 0x00000000000872ca */ /* 0x000fe200000e0000 */
[----:B------:R-:W-:Y:S01]  /*be60*/  UIADD3.X UR7, URZ, UR39, URZ, UP0, !UPT ;  /* 0x000000273f077290 */ /* 0x000fe200087fe43f */
[----:B------:R-:W-:Y:S01]  /*be70*/  R2UR UR12, R16 ;  /* 0x00000000100c72ca */ /* 0x000fe200000e0000 */
[----:B------:R-:W-:Y:S01]  /*be80*/  UMOV UR10, URZ ;  /* 0x0000003f000a7c82 */ /* 0x000fe20008000000 */
[----:B-----5:R-:W-:-:S02]  /*be90*/  R2UR UR13, R19 ;  /* 0x00000000130d72ca */ /* 0x020fc400000e0000 */
[----:B------:R-:W-:Y:S01]  /*bea0*/  PLOP3.LUT P0, PT, PT, PT, PT, 0x80, 0x0 ;  /* 0x000000000000781c */ /* 0x000fe20003f0f070 */
[----:B------:R-:W-:Y:S01]  /*beb0*/  UIADD3 UR9, UR9, 0x30830, URZ ;  /* 0x0003083009097890 */ /* 0x000fe2000fffe03f */
[----:B------:R-:W-:-:S03]  /*bec0*/  LOP3.LUT R29, R29, 0xfffffffe, RZ, 0xc0, !PT ;  /* 0xfffffffe1d1d7812 */ /* 0x000fc600078ec0ff */
[----:B------:R-:W-:Y:S02]  /*bed0*/  UIMAD UR11, UR11, 0xc0, UR4 ;  /* 0x000000c00b0b78a4 */ /* 0x000fe4000f8e0204 */
[----:B------:R-:W-:Y:S01]  /*bee0*/  UIADD3 UR8, UR8, 0x12400, URZ ;  /* 0x0001240008087890 */ /* 0x000fe2000fffe03f */
[----:B------:R-:W-:-:S05]  /*bef0*/  UMOV UR4, 0x0 ;  /* 0x0000000000047882 */ /* 0x000fca0000000000 */
[----:B------:R-:W-:-:S03]  /*bf00*/  @P0 LOP3.LUT R29, R29, 0x1, RZ, 0xfc, !PT ;  /* 0x000000011d1d0812 */ /* 0x000fc600078efcff */
[----:B------:R2:W-:Y:S02]  /*bf10*/  UTMALDG.4D [UR8], [UR6], desc[UR4] ;  /* 0x00000408060075b4 */ /* 0x0005e40008019000 */
[----:B--2---:R-:W-:Y:S02]  /*bf20*/  NOP ;  /* 0x0000000000007918 */ /* 0x004fe40000000000 */
.L_x_225:
[----:B------:R-:W2:Y:S04]  /*bf30*/  LDL.LU R4, [R1+0x10] ;  /* 0x0000100001047983 */ /* 0x000ea80000300800 */
[----:B------:R-:W3:Y:S04]  /*bf40*/  LDL.LU R6, [R1+0xc] ;  /* 0x00000c0001067983 */ /* 0x000ee80000300800 */
[----:B------:R-:W4:Y:S01]  /*bf50*/  LDL.LU R3, [R1+0x20] ;  /* 0x0000200001037983 */ /* 0x000f220000300800 */
[----:B------:R-:W-:Y:S05]  /*bf60*/  WARPSYNC.ALL ;  /* 0x0000000000007948 */ /* 0x000fea0003800000 */
[----:B------:R-:W-:Y:S01]  /*bf70*/  ULDC.64 UR6, c[0x0][0xa00] ;  /* 0x0002800000067ab9 */ /* 0x000fe20000000a00 */
[----:B------:R-:W-:Y:S01]  /*bf80*/  ULDC.64 UR4, c[0x0][0x298] ;  /* 0x0000a60000047ab9 */ /* 0x000fe20000000a00 */
[----:B-1----:R-:W-:Y:S01]  /*bf90*/  VIADD R0, R17, 0xc400 ;  /* 0x0000c40011007836 */ /* 0x002fe20000000000 */
[----:B------:R-:W-:Y:S01]  /*bfa0*/  BAR.SYNC.DEFER_BLOCKING 0x8, 0x200 ;  /* 0x0208000000007b1d */ /* 0x000fe20000010000 */
[----:B------:R-:W-:-:S03]  /*bfb0*/  ISETP.NE.U32.AND P0, PT, RZ, UR6, PT ;  /* 0x00000006ff007c0c */ /* 0x000fc6000bf05070 */
[----:B------:R-:W-:Y:S02]  /*bfc0*/  LOP3.LUT P1, RZ, R0, 0x3ff, RZ, 0xc0, !PT ;  /* 0x000003ff00ff7812 */ /* 0x000fe4000782c0ff */
[----:B------:R-:W-:Y:S01]  /*bfd0*/  ISETP.NE.AND.EX P0, PT, RZ, UR7, PT, P0 ;  /* 0x00000007ff007c0c */ /* 0x000fe2000bf05300 */
[----:B------:R-:W-:Y:S01]  /*bfe0*/  BSSY B6, `(.L_x_230) ;  /* 0x000001d000067945 */ /* 0x000fe20003800000 */
[----:B--2---:R-:W-:Y:S02]  /*bff0*/  SHF.R.S32.HI R2, RZ, 0x1f, R4 ;  /* 0x0000001fff027819 */ /* 0x004fe40000011404 */
[----:B---3--:R-:W-:-:S03]  /*c000*/  SEL R6, R6, RZ, !P0 ;  /* 0x000000ff06067207 */ /* 0x008fc60004000000 */
[----:B------:R-:W-:-:S04]  /*c010*/  IMAD R2, R2, UR4, RZ ;  /* 0x0000000402027c24 */ /* 0x000fc8000f8e02ff */
[C---:B------:R-:W-:Y:S01]  /*c020*/  IMAD R0, R4.reuse, UR5, R2 ;  /* 0x0000000504007c24 */ /* 0x040fe2000f8e0202 */
[----:B----4-:R-:W-:Y:S01]  /*c030*/  SEL R2, R3, RZ, !P0 ;  /* 0x000000ff03027207 */ /* 0x010fe20004000000 */
[----:B------:R-:W-:-:S04]  /*c040*/  IMAD.WIDE.U32 R4, R4, UR4, RZ ;  /* 0x0000000404047c25 */ /* 0x000fc8000f8e00ff */
[----:B------:R-:W-:Y:S01]  /*c050*/  IMAD.IADD R0, R5, 0x1, R0 ;  /* 0x0000000105007824 */ /* 0x000fe200078e0200 */
[----:B------:R1:W-:Y:S04]  /*c060*/  STL.64 [R1+0x28], R4 ;  /* 0x0000280401007387 */ /* 0x0003e80000100a00 */
[----:B------:R1:W-:Y:S04]  /*c070*/  STL [R1+0xc], R6 ;  /* 0x00000c0601007387 */ /* 0x0003e80000100800 */
[----:B------:R1:W-:Y:S04]  /*c080*/  STL [R1+0x20], R2 ;  /* 0x0000200201007387 */ /* 0x0003e80000100800 */
[----:B------:R1:W-:Y:S01]  /*c090*/  STL [R1+0x10], R0 ;  /* 0x0000100001007387 */ /* 0x0003e20000100800 */
[----:B------:R-:W-:Y:S05]  /*c0a0*/  @!P1 BRA `(.L_x_231) ;  /* 0x0000000000409947 */ /* 0x000fea0003800000 */
[----:B-1----:R-:W-:Y:S01]  /*c0b0*/  MOV R2, 0x0 ;  /* 0x0000000000027802 */ /* 0x002fe20000000f00 */
[----:B------:R-:W-:Y:S01]  /*c0c0*/  ULDC.64 UR6, c[0x4][0xa8] ;  /* 0x01002a0000067ab9 */ /* 0x000fe20000000a00 */
[----:B------:R-:W-:Y:S01]  /*c0d0*/  ULDC.64 UR8, c[0x4][0xb0] ;  /* 0x01002c0000087ab9 */ /* 0x000fe20000000a00 */
[----:B------:R-:W-:Y:S01]  /*c0e0*/  ULDC.64 UR4, c[0x4][0x20] ;  /* 0x0100080000047ab9 */ /* 0x000fe20000000a00 */
[----:B------:R-:W-:Y:S02]  /*c0f0*/  IMAD.U32 R4, RZ, RZ, UR6 ;  /* 0x00000006ff047e24 */ /* 0x000fe4000f8e00ff */
[----:B------:R-:W1:Y:S01]  /*c100*/  LDC.64 R2, c[0x4][R2] ;  /* 0x0100000002027b82 */ /* 0x000e620000000a00 */
[----:B------:R-:W-:Y:S02]  /*c110*/  IMAD.U32 R5, RZ, RZ, UR7 ;  /* 0x00000007ff057e24 */ /* 0x000fe4000f8e00ff */
[----:B------:R-:W-:Y:S02]  /*c120*/  IMAD.U32 R6, RZ, RZ, UR8 ;  /* 0x00000008ff067e24 */ /* 0x000fe4000f8e00ff */
[----:B0-----:R-:W-:-:S02]  /*c130*/  IMAD.U32 R7, RZ, RZ, UR9 ;  /* 0x00000009ff077e24 */ /* 0x001fc4000f8e00ff */
[----:B------:R-:W-:Y:S02]  /*c140*/  IMAD.U32 R10, RZ, RZ, UR4 ;  /* 0x00000004ff0a7e24 */ /* 0x000fe4000f8e00ff */
[----:B------:R-:W-:Y:S02]  /*c150*/  IMAD.U32 R11, RZ, RZ, UR5 ;  /* 0x00000005ff0b7e24 */ /* 0x000fe4000f8e00ff */
[----:B------:R-:W-:Y:S02]  /*c160*/  IMAD.MOV.U32 R8, RZ, RZ, 0x70 ;  /* 0x00000070ff087424 */ /* 0x000fe400078e00ff */
[----:B------:R-:W-:Y:S02]  /*c170*/  IMAD.MOV.U32 R12, RZ, RZ, 0x1 ;  /* 0x00000001ff0c7424 */ /* 0x000fe400078e00ff */
[----:B------:R-:W-:-:S07]  /*c180*/  IMAD.MOV.U32 R13, RZ, RZ, RZ ;  /* 0x000000ffff0d7224 */ /* 0x000fce00078e00ff */
[----:B------:R-:W-:-:S07]  /*c190*/  LEPC R20, `(.L_x_231) ;  /* 0x000000001014794e */ /* 0x000fce0000000000 */
[----:B-1----:R-:W-:Y:S05]  /*c1a0*/  CALL.ABS.NOINC R2 ;  /* 0x0000000002007343 */ /* 0x002fea0003c00000 */
.L_x_231:
[----:B------:R-:W-:Y:S05]  /*c1b0*/  BSYNC B6 ;  /* 0x0000000000067941 */ /* 0x000fea0003800000 */
.L_x_230:
[----:B------:R-:W2:Y:S01]  /*c1c0*/  LDL.LU R20, [R1+0x10] ;  /* 0x0000100001147983 */ /* 0x000ea20000300800 */
[----:B------:R-:W3:Y:S01]  /*c1d0*/  LDC R9, c[0x0][0x448] ;  /* 0x00011200ff097b82 */ /* 0x000ee20000000800 */
[----:B------:R-:W-:Y:S01]  /*c1e0*/  ULDC.64 UR4, c[0x0][0x2d8] ;  /* 0x0000b60000047ab9 */ /* 0x000fe20000000a00 */
[----:B------:R-:W-:Y:S01]  /*c1f0*/  ULDC.64 UR6, c[0x0][0x2e0] ;  /* 0x0000b80000067ab9 */ /* 0x000fe20000000a00 */
[----:B-1----:R-:W2:Y:S01]  /*c200*/  LDL.LU.64 R2, [R1+0x28] ;  /* 0x0000280001027983 */ /* 0x002ea20000300a00 */
[----:B------:R-:W-:-:S03]  /*c210*/  ULDC.64 UR8, c[0x0][0x280] ;  /* 0x0000a00000087ab9 */ /* 0x000fc60000000a00 */
[----:B------:R-:W4:Y:S04]  /*c220*/  LDL.LU R21, [R1+0x20] ;  /* 0x0000200001157983 */ /* 0x000f280000300800 */
[----:B------:R-:W4:Y:S04]  /*c230*/  LDL.LU R4, [R1+0xc] ;  /* 0x00000c0001047983 */ /* 0x000f280000300800 */
[----:B------:R1:W5:Y:S01]  /*c240*/  LDL R10, [R1+0x8] ;  /* 0x00000800010a7983 */ /* 0x0003620000100800 */
[----:B---3--:R-:W-:-:S13]  /*c250*/  ISETP.NE.AND P0, PT, R9, 0x1, PT ;  /* 0x000000010900780c */ /* 0x008fda0003f05270 */
[----:B------:R-:W3:Y:S08]  /*c260*/  @P0 LDC R5, c[0x0][0x450] ;  /* 0x00011400ff050b82 */ /* 0x000ef00000000800 */
[----:B------:R-:W1:Y:S01]  /*c270*/  @P0 LDC R8, c[0x0][0x450] ;  /* 0x00011400ff080b82 */ /* 0x000e620000000800 */
[----:B------:R-:W1:Y:S01]  /*c280*/  S2R R11, SR_TID.X ;  /* 0x00000000000b7919 */ /* 0x000e620000002100 */
[----:B--2---:R-:W-:-:S02]  /*c290*/  IMAD.MOV.U32 R3, RZ, RZ, R20 ;  /* 0x000000ffff037224 */ /* 0x004fc400078e0014 */
[----:B------:R-:W2:Y:S01]  /*c2a0*/  S2R R20, SR_TID.X ;  /* 0x0000000000147919 */ /* 0x000ea20000002100 */
[----:B------:R-:W-:-:S04]  /*c2b0*/  IMAD.WIDE.U32 R2, R16, UR4, R2 ;  /* 0x0000000410027c25 */ /* 0x000fc8000f8e0002 */
[----:B------:R-:W-:Y:S01]  /*c2c0*/  IMAD R3, R16, UR5, R3 ;  /* 0x0000000510037c24 */ /* 0x000fe2000f8e0203 */
[----:B------:R-:W-:Y:S01]  /*c2d0*/  ULDC.64 UR4, c[0x0][0x2d0] ;  /* 0x0000b40000047ab9 */ /* 0x000fe20000000a00 */
[----:B----4-:R-:W-:Y:S02]  /*c2e0*/  IMAD R0, R21, UR6, RZ ;  /* 0x0000000615007c24 */ /* 0x010fe4000f8e02ff */
[----:B------:R-:W-:-:S04]  /*c2f0*/  IMAD.WIDE.U32 R2, R4, UR6, R2 ;  /* 0x0000000604027c25 */ /* 0x000fc8000f8e0002 */
[----:B------:R-:W-:Y:S01]  /*c300*/  IMAD R0, R4, UR7, R0 ;  /* 0x0000000704007c24 */ /* 0x000fe2000f8e0200 */
[----:B------:R-:W-:Y:S01]  /*c310*/  ULDC.64 UR6, c[0x0][0x2c8] ;  /* 0x0000b20000067ab9 */ /* 0x000fe20000000a00 */
[----:B------:R-:W4:Y:S02]  /*c320*/  @P0 LDC R4, c[0x0][0x44c] ;  /* 0x00011300ff040b82 */ /* 0x000f240000000800 */
[----:B------:R-:W-:Y:S01]  /*c330*/  IMAD.IADD R3, R3, 0x1, R0 ;  /* 0x0000000103037824 */ /* 0x000fe200078e0200 */
[C---:B--2---:R-:W-:Y:S01]  /*c340*/  LOP3.LUT R21, R20.reuse, 0x7f, RZ, 0xc0, !PT ;  /* 0x0000007f14157812 */ /* 0x044fe200078ec0ff */
[----:B------:R-:W-:-:S03]  /*c350*/  IMAD.SHL.U32 R20, R20, 0x10, RZ ;  /* 0x0000001014147824 */ /* 0x000fc600078e00ff */
[----:B------:R-:W-:-:S04]  /*c360*/  SHF.R.U32.HI R21, RZ, 0x3, R21 ;  /* 0x00000003ff157819 */ /* 0x000fc80000011615 */
[----:B------:R-:W-:-:S05]  /*c370*/  LOP3.LUT R20, R21, 0x70, R20, 0xf8, !PT ;  /* 0x0000007015147812 */ /* 0x000fca00078ef814 */
[----:B------:R-:W-:-:S04]  /*c380*/  IMAD R6, R25, 0xc0, R20 ;  /* 0x000000c019067824 */ /* 0x000fc800078e0214 */
[----:B----4-:R-:W-:-:S04]  /*c390*/  @P0 IMAD.HI.U32 R0, R6, R4, RZ ;  /* 0x0000000406000227 */ /* 0x010fc800078e00ff */
[----:B------:R-:W-:Y:S01]  /*c3a0*/  IMAD.MOV.U32 R4, RZ, RZ, R6 ;  /* 0x000000ffff047224 */ /* 0x000fe200078e0006 */
[----:B---3--:R-:W-:-:S04]  /*c3b0*/  @P0 SHF.R.U32.HI R4, RZ, R5, R0 ;  /* 0x00000005ff040219 */ /* 0x008fc80000011600 */
[----:B------:R-:W-:-:S05]  /*c3c0*/  SHF.R.S32.HI R0, RZ, 0x1f, R4 ;  /* 0x0000001fff007819 */ /* 0x000fca0000011404 */
[----:B------:R-:W-:-:S04]  /*c3d0*/  IMAD R0, R0, UR4, RZ ;  /* 0x0000000400007c24 */ /* 0x000fc8000f8e02ff */
[C---:B0-----:R-:W-:Y:S02]  /*c3e0*/  IMAD R7, R4.reuse, UR5, R0 ;  /* 0x0000000504077c24 */ /* 0x041fe4000f8e0200 */
[----:B------:R-:W-:Y:S02]  /*c3f0*/  IMAD.MOV R0, RZ, RZ, -R4 ;  /* 0x000000ffff007224 */ /* 0x000fe400078e0a04 */
[----:B------:R-:W-:-:S04]  /*c400*/  IMAD.WIDE.U32 R4, R4, UR4, R2 ;  /* 0x0000000404047c25 */ /* 0x000fc8000f8e0002 */
[----:B------:R-:W-:Y:S02]  /*c410*/  IMAD R0, R9, R0, R6 ;  /* 0x0000000009007224 */ /* 0x000fe400078e0206 */
[----:B------:R-:W-:-:S03]  /*c420*/  IMAD.IADD R5, R5, 0x1, R7 ;  /* 0x0000000105057824 */ /* 0x000fc600078e0207 */
[----:B------:R-:W-:-:S05]  /*c430*/  SHF.R.S32.HI R7, RZ, 0x1f, R0 ;  /* 0x0000001fff077819 */ /* 0x000fca0000011400 */
[----:B------:R-:W-:Y:S02]  /*c440*/  IMAD R7, R7, UR6, RZ ;  /* 0x0000000607077c24 */ /* 0x000fe4000f8e02ff */
[----:B------:R-:W-:-:S04]  /*c450*/  IMAD.WIDE.U32 R4, R0, UR6, R4 ;  /* 0x0000000600047c25 */ /* 0x000fc8000f8e0004 */
[----:B------:R-:W-:-:S04]  /*c460*/  IMAD R7, R0, UR7, R7 ;  /* 0x0000000700077c24 */ /* 0x000fc8000f8e0207 */
[----:B------:R-:W-:Y:S02]  /*c470*/  IMAD.IADD R5, R5, 0x1, R7 ;  /* 0x0000000105057824 */ /* 0x000fe400078e0207 */
[----:B------:R-:W0:Y:S01]  /*c480*/  @P0 LDC R7, c[0x0][0x44c] ;  /* 0x00011300ff070b82 */ /* 0x000e220000000800 */
[----:B------:R-:W-:-:S04]  /*c490*/  LEA R0, P1, R4, UR8, 0x1 ;  /* 0x0000000804007c11 */ /* 0x000fc8000f8208ff */
[----:B------:R-:W-:Y:S01]  /*c4a0*/  LEA.HI.X R4, R4, UR9, R5, 0x1, P1 ;  /* 0x0000000904047c11 */ /* 0x000fe200088f0c05 */
[----:B------:R-:W-:-:S04]  /*c4b0*/  VIADD R5, R6, 0x80 ;  /* 0x0000008006057836 */ /* 0x000fc80000000000 */
[----:B------:R-:W-:Y:S02]  /*c4c0*/  IMAD.MOV.U32 R6, RZ, RZ, R5 ;  /* 0x000000ffff067224 */ /* 0x000fe400078e0005 */
[----:B0-----:R-:W-:-:S05]  /*c4d0*/  @P0 IMAD.HI.U32 R7, R5, R7, RZ ;  /* 0x0000000705070227 */ /* 0x001fca00078e00ff */
[----:B-1----:R-:W-:-:S05]  /*c4e0*/  @P0 SHF.R.U32.HI R6, RZ, R8, R7 ;  /* 0x00000008ff060219 */ /* 0x002fca0000011607 */
[----:B------:R-:W-:-:S04]  /*c4f0*/  IMAD.MOV R7, RZ, RZ, -R6 ;  /* 0x000000ffff077224 */ /* 0x000fc800078e0a06 */
[----:B------:R-:W-:Y:S01]  /*c500*/  IMAD R5, R9, R7, R5 ;  /* 0x0000000709057224 */ /* 0x000fe200078e0205 */
[----:B------:R-:W-:Y:S01]  /*c510*/  SHF.R.S32.HI R7, RZ, 0x1f, R6 ;  /* 0x0000001fff077819 */ /* 0x000fe20000011406 */
[----:B------:R-:W-:-:S04]  /*c520*/  IMAD.WIDE.U32 R2, R6, UR4, R2 ;  /* 0x0000000406027c25 */ /* 0x000fc8000f8e0002 */
[----:B------:R-:W-:Y:S01]  /*c530*/  IMAD R7, R7, UR4, RZ ;  /* 0x0000000407077c24 */ /* 0x000fe2000f8e02ff */
[----:B------:R-:W-:-:S03]  /*c540*/  ULDC UR4, c[0x0][0x2b8] ;  /* 0x0000ae0000047ab9 */ /* 0x000fc60000000800 */
[----:B------:R-:W-:Y:S01]  /*c550*/  IMAD R7, R6, UR5, R7 ;  /* 0x0000000506077c24 */ /* 0x000fe2000f8e0207 */
[----:B------:R-:W-:Y:S01]  /*c560*/  SHF.R.S32.HI R6, RZ, 0x1f, R5 ;  /* 0x0000001fff067819 */ /* 0x000fe20000011405 */
[----:B------:R-:W-:Y:S02]  /*c570*/  IMAD.SHL.U32 R20, R11, 0x8, RZ ;  /* 0x000000080b147824 */ /* 0x000fe400078e00ff */
[----:B------:R-:W-:Y:S02]  /*c580*/  IMAD.IADD R3, R3, 0x1, R7 ;  /* 0x0000000103037824 */ /* 0x000fe400078e0207 */
[----:B------:R-:W-:Y:S02]  /*c590*/  IMAD R6, R6, UR6, RZ ;  /* 0x0000000606067c24 */ /* 0x000fe4000f8e02ff */
[----:B------:R-:W-:Y:S01]  /*c5a0*/  IMAD.WIDE.U32 R2, R5, UR6, R2 ;  /* 0x0000000605027c25 */ /* 0x000fe2000f8e0002 */
[----:B------:R-:W-:-:S03]  /*c5b0*/  LOP3.LUT R20, R20, 0x38, RZ, 0xc0, !PT ;  /* 0x0000003814147812 */ /* 0x000fc600078ec0ff */
[----:B------:R-:W-:Y:S01]  /*c5c0*/  IMAD R6, R5, UR7, R6 ;  /* 0x0000000705067c24 */ /* 0x000fe2000f8e0206 */
[----:B------:R-:W-:-:S03]  /*c5d0*/  LEA R5, P1, R2, UR8, 0x1 ;  /* 0x0000000802057c11 */ /* 0x000fc6000f8208ff */
[----:B------:R-:W-:Y:S01]  /*c5e0*/  IMAD.IADD R6, R3, 0x1, R6 ;  /* 0x0000000103067824 */ /* 0x000fe200078e0206 */
[----:B------:R-:W-:Y:S01]  /*c5f0*/  ISETP.GE.AND P0, PT, R20, UR4, PT ;  /* 0x0000000414007c0c */ /* 0x000fe2000bf06270 */
[----:B------:R-:W-:Y:S01]  /*c600*/  UMOV UR4, 0xffffffff ;  /* 0xffffffff00047882 */ /* 0x000fe20000000000 */
[----:B------:R-:W-:Y:S02]  /*c610*/  LOP3.LUT R21, R11, 0x7f, RZ, 0xc0, !PT ;  /* 0x0000007f0b157812 */ /* 0x000fe400078ec0ff */
[----:B------:R-:W-:Y:S02]  /*c620*/  LEA.HI.X R2, R2, UR9, R6, 0x1, P1 ;  /* 0x0000000902027c11 */ /* 0x000fe400088f0c06 */
[----:B------:R-:W-:Y:S01]  /*c630*/  SHF.R.U32.HI R21, RZ, 0x3, R21 ;  /* 0x00000003ff157819 */ /* 0x000fe20000011615 */
[----:B------:R-:W-:Y:S06]  /*c640*/  BRA.DIV UR4, `(.L_x_232) ;  /* 0x0000003604d47947 */ /* 0x000fec000b800000 */
[----:B------:R-:W2:Y:S01]  /*c650*/  LDL.LU R6, [R1+0x30] ;  /* 0x0000300001067983 */ /* 0x000ea20000300800 */
[----:B------:R-:W-:-:S03]  /*c660*/  IMAD R25, R25, 0xc0, R21 ;  /* 0x000000c019197824 */ /* 0x000fc600078e0215 */
[----:B------:R-:W0:Y:S04]  /*c670*/  SHFL.IDX PT, R7, R0, RZ, 0x181f ;  /* 0x00181fff00077589 */ /* 0x000e2800000e0000 */
[----:B------:R-:W-:Y:S01]  /*c680*/  SHFL.IDX PT, R8, R5, RZ, 0x181f ;  /* 0x00181fff05087589 */ /* 0x000fe200000e0000 */
[----:B--2---:R-:W-:-:S03]  /*c690*/  IMAD R3, R6, R9, RZ ;  /* 0x0000000906037224 */ /* 0x004fc600078e02ff */
[----:B------:R-:W1:Y:S02]  /*c6a0*/  SHFL.IDX PT, R6, R4, RZ, 0x181f ;  /* 0x00181fff04067589 */ /* 0x000e6400000e0000 */
[----:B------:R-:W-:-:S13]  /*c6b0*/  ISETP.GE.AND P1, PT, R25, R3, PT ;  /* 0x000000031900720c */ /* 0x000fda0003f26270 */
[----:B0-----:R-:W-:-:S05]  /*c6c0*/  @!P1 LEA R7, P2, R20, R7, 0x1 ;  /* 0x0000000714079211 */ /* 0x001fca00078408ff */
[----:B-1----:R-:W-:-:S05]  /*c6d0*/  @!P1 IMAD.X R6, RZ, RZ, R6, P2 ;  /* 0x000000ffff069224 */ /* 0x002fca00010e0606 */
[----:B------:R-:W-:-:S04]  /*c6e0*/  @!P1 LOP3.LUT R7, R7, R6, RZ, 0x3c, !PT ;  /* 0x0000000607079212 */ /* 0x000fc800078e3cff */
[----:B------:R-:W-:-:S04]  /*c6f0*/  @!P1 LOP3.LUT R6, R7, R6, RZ, 0x3c, !PT ;  /* 0x0000000607069212 */ /* 0x000fc800078e3cff */
[----:B------:R-:W-:-:S05]  /*c700*/  @!P1 LOP3.LUT R7, R7, R6, RZ, 0x3c, !PT ;  /* 0x0000000607079212 */ /* 0x000fca00078e3cff */
[----:B-----5:R0:W-:Y:S02]  /*c710*/  @!P1 LDGSTS.E.BYPASS.LTC128B.128 [R10+0xc400], desc[UR40][R6.64], !P0 ;  /* 0x0c400000060a9fae */ /* 0x0201e4000c101d68 */
[----:B0-----:R-:W-:Y:S02]  /*c720*/  VIADD R6, R25, 0x10 ;  /* 0x0000001019067836 */ /* 0x001fe40000000000 */
[----:B------:R-:W0:Y:S03]  /*c730*/  SHFL.IDX PT, R7, R0, 0x1, 0x181f ;  /* 0x00381f0000077f89 */ /* 0x000e2600000e0000 */
[----:B------:R-:W-:Y:S02]  /*c740*/  ISETP.GE.AND P1, PT, R6, R3, PT ;  /* 0x000000030600720c */ /* 0x000fe40003f26270 */
[----:B------:R-:W1:Y:S11]  /*c750*/  SHFL.IDX PT, R6, R4, 0x1, 0x181f ;  /* 0x00381f0004067f89 */ /* 0x000e7600000e0000 */
[----:B0-----:R-:W-:-:S05]  /*c760*/  @!P1 LEA R7, P2, R20, R7, 0x1 ;  /* 0x0000000714079211 */ /* 0x001fca00078408ff */
[----:B-1----:R-:W-:-:S05]  /*c770*/  @!P1 IMAD.X R6, RZ, RZ, R6, P2 ;  /* 0x000000ffff069224 */ /* 0x002fca00010e0606 */
[----:B------:R-:W-:-:S04]  /*c780*/  @!P1 LOP3.LUT R7, R7, R6, RZ, 0x3c, !PT ;  /* 0x0000000607079212 */ /* 0x000fc800078e3cff */
[----:B------:R-:W-:-:S04]  /*c790*/  @!P1 LOP3.LUT R6, R7, R6, RZ, 0x3c, !PT ;  /* 0x0000000607069212 */ /* 0x000fc800078e3cff */
[----:B------:R-:W-:-:S05]  /*c7a0*/  @!P1 LOP3.LUT R7, R7, R6, RZ, 0x3c, !PT ;  /* 0x0000000607079212 */ /* 0x000fca00078e3cff */
[----:B------:R0:W-:Y:S02]  /*c7b0*/  @!P1 LDGSTS.E.BYPASS.LTC128B.128 [R10+0xcc00], desc[UR40][R6.64], !P0 ;  /* 0x0cc00000060a9fae */ /* 0x0001e4000c101d68 */
        /* <DEDUP_REMOVED lines=43> */
[----:B------:R-:W1:Y:S04]  /*ca70*/  SHFL.IDX PT, R6, R4, 0x6, 0x181f ;  /* 0x00d81f0004067f89 */ /* 0x000e6800000e0000 */
[----:B------:R-:W-:Y:S07]  /*ca80*/  SHFL.IDX PT, R4, R4, 0x7, 0x181f ;  /* 0x00f81f0004047f89 */ /* 0x000fee00000e0000 */
[----:B0-----:R-:W-:-:S05]  /*ca90*/  @!P1 LEA R7, P2, R20, R7, 0x1 ;  /* 0x0000000714079211 */ /* 0x001fca00078408ff */
[----:B-1----:R-:W-:-:S05]  /*caa0*/  @!P1 IMAD.X R6, RZ, RZ, R6, P2 ;  /* 0x000000ffff069224 */ /* 0x002fca00010e0606 */
[----:B------:R-:W-:-:S04]  /*cab0*/  @!P1 LOP3.LUT R7, R7, R6, RZ, 0x3c, !PT ;  /* 0x0000000607079212 */ /* 0x000fc800078e3cff */
[----:B------:R-:W-:-:S04]  /*cac0*/  @!P1 LOP3.LUT R6, R7, R6, RZ, 0x3c, !PT ;  /* 0x0000000607069212 */ /* 0x000fc800078e3cff */
[----:B------:R-:W-:-:S05]  /*cad0*/  @!P1 LOP3.LUT R7, R7, R6, RZ, 0x3c, !PT ;  /* 0x0000000607079212 */ /* 0x000fca00078e3cff */
[----:B------:R0:W-:Y:S04]  /*cae0*/  @!P1 LDGSTS.E.BYPASS.LTC128B.128 [R10+0xf400], desc[UR40][R6.64], !P0 ;  /* 0x0f400000060a9fae */ /* 0x0001e8000c101d68 */
[----:B0-----:R0:W1:Y:S02]  /*caf0*/  SHFL.IDX PT, R6, R0, 0x7, 0x181f ;  /* 0x00f81f0000067f89 */ /* 0x00106400000e0000 */
[----:B0-----:R-:W-:-:S05]  /*cb00*/  VIADD R0, R25, 0x80 ;  /* 0x0000008019007836 */ /* 0x001fca0000000000 */
[----:B------:R-:W-:Y:S01]  /*cb10*/  ISETP.GE.AND P2, PT, R0, R3, PT ;  /* 0x000000030000720c */ /* 0x000fe20003f46270 */
[----:B------:R-:W-:-:S05]  /*cb20*/  VIADD R0, R25, 0x70 ;  /* 0x0000007019007836 */ /* 0x000fca0000000000 */
[----:B------:R-:W-:Y:S02]  /*cb30*/  ISETP.GE.AND P1, PT, R0, R3, PT ;  /* 0x000000030000720c */ /* 0x000fe40003f26270 */
[----:B------:R-:W0:Y:S11]  /*cb40*/  SHFL.IDX PT, R0, R2, RZ, 0x181f ;  /* 0x00181fff02007589 */ /* 0x000e3600000e0000 */
[----:B-1----:R-:W-:-:S05]  /*cb50*/  @!P1 LEA R6, P3, R20, R6, 0x1 ;  /* 0x0000000614069211 */ /* 0x002fca00078608ff */
[----:B------:R-:W-:-:S04]  /*cb60*/  @!P1 IMAD.X R4, RZ, RZ, R4, P3 ;  /* 0x000000ffff049224 */ /* 0x000fc800018e0604 */
[----:B------:R-:W-:-:S05]  /*cb70*/  @!P1 IMAD.MOV.U32 R7, RZ, RZ, R4 ;  /* 0x000000ffff079224 */ /* 0x000fca00078e0004 */
[----:B------:R1:W-:Y:S02]  /*cb80*/  @!P1 LDGSTS.E.BYPASS.LTC128B.128 [R10+0xfc00], desc[UR40][R6.64], !P0 ;  /* 0x0fc00000060a9fae */ /* 0x0003e4000c101d68 */
[----:B-1----:R-:W-:-:S05]  /*cb90*/  @!P2 LEA R6, P1, R20, R8, 0x1 ;  /* 0x000000081406a211 */ /* 0x002fca00078208ff */
[----:B0-----:R-:W-:-:S04]  /*cba0*/  @!P2 IMAD.X R0, RZ, RZ, R0, P1 ;  /* 0x000000ffff00a224 */ /* 0x001fc800008e0600 */
[----:B------:R-:W-:Y:S02]  /*cbb0*/  @!P2 IMAD.MOV.U32 R7, RZ, RZ, R0 ;  /* 0x000000ffff07a224 */ /* 0x000fe400078e0000 */
[----:B------:R-:W-:-:S03]  /*cbc0*/  VIADD R0, R25, 0x90 ;  /* 0x0000009019007836 */ /* 0x000fc60000000000 */
[----:B------:R0:W-:Y:S02]  /*cbd0*/  @!P2 LDGSTS.E.BYPASS.LTC128B.128 [R10+0x10400], desc[UR40][R6.64], !P0 ;  /* 0x10400000060aafae */ /* 0x0001e4000c101d68 */
[----:B------:R-:W-:Y:S02]  /*cbe0*/  ISETP.GE.AND P1, PT, R0, R3, PT ;  /* 0x000000030000720c */ /* 0x000fe40003f26270 */
[----:B------:R-:W-:Y:S04]  /*cbf0*/  SHFL.IDX PT, R0, R2, 0x1, 0x181f ;  /* 0x00381f0002007f89 */ /* 0x000fe800000e0000 */
[----:B0-----:R-:W0:Y:S07]  /*cc00*/  SHFL.IDX PT, R6, R5, 0x1, 0x181f ;  /* 0x00381f0005067f89 */ /* 0x001e2e00000e0000 */
[----:B0-----:R-:W-:-:S05]  /*cc10*/  @!P1 LEA R6, P2, R20, R6, 0x1 ;  /* 0x0000000614069211 */ /* 0x001fca00078408ff */
[----:B------:R-:W-:-:S04]  /*cc20*/  @!P1 IMAD.X R0, RZ, RZ, R0, P2 ;  /* 0x000000ffff009224 */ /* 0x000fc800010e0600 */
        /* <DEDUP_REMOVED lines=9> */
[----:B------:R0:W1:Y:S04]  /*ccc0*/  SHFL.IDX PT, R0, R2, 0x3, 0x181f ;  /* 0x00781f0002007f89 */ /* 0x00006800000e0000 */
[----:B------:R0:W-:Y:S04]  /*ccd0*/  @!P1 LDGSTS.E.BYPASS.LTC128B.128 [R10+0x11400], desc[UR40][R6.64], !P0 ;  /* 0x11400000060a9fae */ /* 0x0001e8000c101d68 */
[----:B------:R0:W2:Y:S02]  /*cce0*/  SHFL.IDX PT, R2, R5, 0x3, 0x181f ;  /* 0x00781f0005027f89 */ /* 0x0000a400000e0000 */
.L_x_345:
[----:B------:R-:W-:Y:S02]  /*ccf0*/  VIADD R25, R25, 0xb0 ;  /* 0x000000b019197836 */ /* 0x000fe40000000000 */
[----:B------:R-:W-:-:S03]  /*cd00*/  VIADD R8, R17, 0x30800 ;  /* 0x0003080011087836 */ /* 0x000fc60000000000 */
[----:B------:R-:W-:-:S13]  /*cd10*/  ISETP.GE.AND P1, PT, R25, R3, PT ;  /* 0x000000031900720c */ /* 0x000fda0003f26270 */
[----:B0-2---:R-:W-:-:S05]  /*cd20*/  @!P1 LEA R2, P2, R20, R2, 0x1 ;  /* 0x0000000214029211 */ /* 0x005fca00078408ff */
[----:B-1----:R-:W-:-:S05]  /*cd30*/  @!P1 IMAD.X R3, RZ, RZ, R0, P2 ;  /* 0x000000ffff039224 */ /* 0x002fca00010e0600 */
[----:B------:R-:W-:Y:S01]  /*cd40*/  @!PT LDS RZ, [RZ] ;  /* 0x00000000fffff984 */ /* 0x000fe20000000800 */
[----:B------:R-:W-:Y:S01]  /*cd50*/  @!PT LDS RZ, [RZ] ;  /* 0x00000000fffff984 */ /* 0x000fe20000000800 */
[----:B------:R-:W-:Y:S01]  /*cd60*/  @!PT LDS RZ, [RZ] ;  /* 0x00000000fffff984 */ /* 0x000fe20000000800 */
[----:B------:R0:W-:Y:S01]  /*cd70*/  @!P1 LDGSTS.E.BYPASS.LTC128B.128 [R10+0x11c00], desc[UR40][R2.64], !P0 ;  /* 0x11c00000020a9fae */ /* 0x0001e2000c101d68 */
[----:B------:R-:W-:Y:S01]  /*cd80*/  PLOP3.LUT P0, PT, PT, PT, PT, 0x80, 0x0 ;  /* 0x000000000000781c */ /* 0x000fe20003f0f070 */
[----:B------:R-:W-:-:S12]  /*cd90*/  NOP ;  /* 0x0000000000007918 */ /* 0x000fd80000000000 */
.L_x_233:
[----:B------:R-:W-:Y:S02]  /*cda0*/  PLOP3.LUT P1, PT, P1, P0, PT, 0xa2, 0x0 ;  /* 0x000000000000781c */ /* 0x000fe40000f21472 */
[----:B------:R-:W-:-:S08]  /*cdb0*/  @P0 R2UR P1, UR4, R17 ;  /* 0x00000000110402ca */ /* 0x000fd00000020000 */
[----:B------:R-:W-:-:S05]  /*cdc0*/  @P0 PLOP3.LUT P0, PT, P1, PT, PT, 0x80, 0x0 ;  /* 0x000000000000081c */ /* 0x000fca0000f0f070 */
[----:B------:R-:W-:Y:S01]  /*cdd0*/  @!P1 SYNCS.ARRIVE.TRANS64.RED.A0T1 RZ, [UR4+0x30800], RZ ;  /* 0x030800ffffff99a7 */ /* 0x000fe20008200404 */
[----:B------:R-:W-:Y:S07]  /*cde0*/  @!P1 ARRIVES.LDGSTSBAR.64.TRANSCNT [UR4+0x30800] ;  /* 0x03080000ff0099b0 */ /* 0x000fee0008000a84 */
[----:B------:R-:W-:Y:S05]  /*cdf0*/  @P0 BRA.U.ANY `(.L_x_233) ;  /* 0xfffffffd00e80947 */ /* 0x000fea000393ffff */
[----:B0-----:R-:W2:Y:S02]  /*ce00*/  LDL.LU R2, [R1+0x34] ;  /* 0x0000340001027983 */ /* 0x001ea40000300800 */
[----:B--2---:R-:W-:-:S05]  /*ce10*/  VIADD R2, R2, 0x1 ;  /* 0x0000000102027836 */ /* 0x004fca0000000000 */
[----:B------:R0:W-:Y:S01]  /*ce20*/  STL [R1+0x34], R2 ;  /* 0x0000340201007387 */ /* 0x0001e20000100800 */
[----:B------:R-:W-:-:S04]  /*ce30*/  LEA.HI R0, R2, R2, RZ, 0x1 ;  /* 0x0000000202007211 */ /* 0x000fc800078f08ff */
[----:B------:R-:W-:-:S05]  /*ce40*/  LOP3.LUT R0, R0, 0xfffffffe, RZ, 0xc0, !PT ;  /* 0xfffffffe00007812 */ /* 0x000fca00078ec0ff */
[----:B------:R-:W-:-:S05]  /*ce50*/  IMAD.IADD R0, R2, 0x1, -R0 ;  /* 0x0000000102007824 */ /* 0x000fca00078e0a00 */
[----:B------:R-:W-:Y:S01]  /*ce60*/  SHF.L.U32 R0, R0, 0x1f, RZ ;  /* 0x0000001f00007819 */ /* 0x000fe200000006ff */
[----:B------:R-:W-:Y:S01]  /*ce70*/  NOP ;  /* 0x0000000000007918 */ /* 0x000fe20000000000 */
[----:B------:R0:W-:Y:S01]  /*ce80*/  SYNCS.ARRIVE.TRANS64.A1T0 RZ, [R17+URZ+0x30800], RZ ;  /* 0x030800ff11ff79a7 */ /* 0x0001e2000810003f */
[----:B------:R-:W-:Y:S01]  /*ce90*/  BSSY B0, `(.L_x_234) ;  /* 0x0000003000007945 */ /* 0x000fe20003800000 */
[----:B------:R-:W1:Y:S03]  /*cea0*/  SYNCS.PHASECHK.TRANS64.TRYWAIT P0, [R17+URZ+0x30820], R0 ;  /* 0x03082000110075a7 */ /* 0x000e66000800017f */
[----:B01----:R-:W-:Y:S05]  /*ceb0*/  @!P0 BRA `(.L_x_235) ;  /* 0x0000003c00a08947 */ /* 0x003fea0003800000 */
.L_x_346:
[----:B------:R-:W-:Y:S05]  /*cec0*/  BSYNC B0 ;  /* 0x0000000000007941 */ /* 0x000fea0003800000 */
.L_x_234:
[----:B------:R-:W0:Y:S04]  /*ced0*/  LDL R2, [R1+0x1c] ;  /* 0x00001c0001027983 */ /* 0x000e280000100800 */
[----:B------:R-:W2:Y:S01]  /*cee0*/  LDL R3, [R1+0x4] ;  /* 0x0000040001037983 */ /* 0x000ea20000100800 */
[----:B------:R-:W-:Y:S01]  /*cef0*/  BSSY B0, `(.L_x_236) ;  /* 0x0000175000007945 */ /* 0x000fe20003800000 */
[----:B0-----:R-:W-:-:S05]  /*cf00*/  VIADD R0, R2, 0xfffffffe ;  /* 0xfffffffe02007836 */ /* 0x001fca0000000000 */
[----:B--2---:R-:W-:-:S13]  /*cf10*/  ISETP.GE.AND P0, PT, R0, R3, PT ;  /* 0x000000030000720c */ /* 0x004fda0003f06270 */
[----:B------:R-:W-:Y:S05]  /*cf20*/  @!P0 BRA `(.L_x_237) ;  /* 0x0000001400c48947 */ /* 0x000fea0003800000 */
[----:B------:R-:W2:Y:S04]  /*cf30*/  LDL.LU R2, [R1+0x38] ;  /* 0x0000380001027983 */ /* 0x000ea80000300800 */
[----:B------:R-:W3:Y:S04]  /*cf40*/  LDL.LU R5, [R1+0x18] ;  /* 0x0000180001057983 */ /* 0x000ee80000300800 */
[----:B------:R-:W4:Y:S01]  /*cf50*/  LDL.LU R4, [R1+0x24] ;  /* 0x0000240001047983 */ /* 0x000f220000300800 */
[----:B------:R-:W-:Y:S01]  /*cf60*/  LOP3.LUT R7, RZ, R3, RZ, 0x33, !PT ;  /* 0x00000003ff077212 */ /* 0x000fe200078e33ff */
[----:B------:R-:W-:Y:S01]  /*cf70*/  BSSY B2, `(.L_x_238) ;  /* 0x0000080000027945 */ /* 0x000fe20003800000 */
[----:B--2---:R-:W-:-:S04]  /*cf80*/  VIADD R2, R2, 0x1 ;  /* 0x0000000102027836 */ /* 0x004fc80000000000 */
[----:B---3--:R-:W-:-:S05]  /*cf90*/  IMAD R2, R2, R5, RZ ;  /* 0x0000000502027224 */ /* 0x008fca00078e02ff */
[----:B----4-:R-:W-:-:S05]  /*cfa0*/  VIMNMX R9, R4, R2, PT ;  /* 0x0000000204097248 */ /* 0x010fca0003fe0100 */
[----:B------:R-:W-:-:S05]  /*cfb0*/  IMAD.MOV R2, RZ, RZ, -R9 ;  /* 0x000000ffff027224 */ /* 0x000fca00078e0a09 */
[----:B------:R-:W-:-:S05]  /*cfc0*/  VIADDMNMX R7, R2, 0x1, R7, !PT ;  /* 0x0000000102077846 */ /* 0x000fca0007800107 */
[----:B------:R-:W-:-:S05]  /*cfd0*/  IMAD.IADD R2, R9, 0x1, R7 ;  /* 0x0000000109027824 */ /* 0x000fca00078e0207 */
[----:B------:R-:W-:-:S04]  /*cfe0*/  LOP3.LUT R2, R2, 0x1, RZ, 0xc0, !PT ;  /* 0x0000000102027812 */ /* 0x000fc800078ec0ff */
[----:B------:R-:W-:-:S13]  /*cff0*/  ISETP.NE.U32.AND P0, PT, R2, 0x1, PT ;  /* 0x000000010200780c */ /* 0x000fda0003f05070 */
[----:B------:R-:W-:Y:S05]  /*d000*/  @P0 BRA `(.L_x_239) ;  /* 0x0000000400d80947 */ /* 0x000fea0003800000 */
[----:B------:R-:W-:Y:S01]  /*d010*/  LOP3.LUT P1, RZ, R29, 0x1, RZ, 0xc0, !PT ;  /* 0x000000011dff7812 */ /* 0x000fe2000782c0ff */
[----:B------:R-:W-:Y:S01]  /*d020*/  VIADD R6, R18, 0x1 ;  /* 0x0000000112067836 */ /* 0x000fe20000000000 */
[----:B------:R-:W-:Y:S04]  /*d030*/  BSSY B1, `(.L_x_240) ;  /* 0x000006f000017945 */ /* 0x000fe80003800000 */
[----:B------:R-:W-:-:S04]  /*d040*/  ISETP.NE.AND P0, PT, R6, 0x2, PT ;  /* 0x000000020600780c */ /* 0x000fc80003f05270 */
[----:B------:R-:W-:Y:S02]  /*d050*/  SEL R3, RZ, 0x1, P0 ;  /* 0x00000001ff037807 */ /* 0x000fe40000000000 */
[----:B------:R-:W-:Y:S02]  /*d060*/  SEL R6, R6, RZ, P0 ;  /* 0x000000ff06067207 */ /* 0x000fe40000000000 */
[----:B------:R-:W-:Y:S01]  /*d070*/  LOP3.LUT R10, R28, R3, RZ, 0x3c, !PT ;  /* 0x000000031c0a7212 */ /* 0x000fe200078e3cff */
[----:B------:R-:W-:Y:S06]  /*d080*/  @!P1 BRA `(.L_x_241) ;  /* 0x0000000400a49947 */ /* 0x000fec0003800000 */
[----:B------:R-:W-:Y:S01]  /*d090*/  ULDC.64 UR4, c[0x0][0x418] ;  /* 0x0001060000047ab9 */ /* 0x000fe20000000a00 */
[----:B------:R-:W-:Y:S01]  /*d0a0*/  IMAD.MOV.U32 R4, RZ, RZ, R19 ;  /* 0x000000ffff047224 */ /* 0x000fe200078e0013 */
[----:B------:R-:W-:-:S04]  /*d0b0*/  ISETP.NE.U32.AND P0, PT, RZ, UR4, PT ;  /* 0x00000004ff007c0c */ /* 0x000fc8000bf05070 */
[----:B------:R-:W-:-:S13]  /*d0c0*/  ISETP.NE.AND.EX P0, PT, RZ, UR5, PT, P0 ;  /* 0x00000005ff007c0c */ /* 0x000fda000bf05300 */
[----:B------:R-:W-:Y:S05]  /*d0d0*/  @!P0 BRA `(.L_x_242) ;  /* 0x0000000000488947 */ /* 0x000fea0003800000 */
[----:B------:R-:W2:Y:S01]  /*d0e0*/  LDL R11, [R1] ;  /* 0x00000000010b7983 */ /* 0x000ea20000100800 */
[----:B------:R-:W0:Y:S01]  /*d0f0*/  LDC R5, c[0x0][0x43c] ;  /* 0x00010f00ff057b82 */ /* 0x000e220000000800 */
[----:B------:R-:W-:Y:S01]  /*d100*/  ULDC.64 UR6, c[0x0][0x428] ;  /* 0x00010a0000067ab9 */ /* 0x000fe20000000a00 */
[----:B0-----:R-:W-:-:S13]  /*d110*/  ISETP.NE.AND P0, PT, R5, 0x1, PT ;  /* 0x000000010500780c */ /* 0x001fda0003f05270 */
[----:B------:R-:W0:Y:S02]  /*d120*/  @P0 LDC.64 R2, c[0x0][0x440] ;  /* 0x00011000ff020b82 */ /* 0x000e240000000a00 */
[----:B0-----:R-:W-:-:S04]  /*d130*/  @P0 IMAD.HI.U32 R4, R0, R2, RZ ;  /* 0x0000000200040227 */ /* 0x001fc800078e00ff */
[----:B------:R-:W-:Y:S01]  /*d140*/  IMAD.MOV.U32 R2, RZ, RZ, R0 ;  /* 0x000000ffff027224 */ /* 0x000fe200078e0000 */
[----:B------:R-:W-:-:S05]  /*d150*/  @P0 SHF.R.U32.HI R2, RZ, R3, R4 ;  /* 0x00000003ff020219 */ /* 0x000fca0000011604 */
[----:B------:R-:W-:-:S04]  /*d160*/  IMAD.MOV R3, RZ, RZ, -R2 ;  /* 0x000000ffff037224 */ /* 0x000fc800078e0a02 */
[----:B------:R-:W-:Y:S01]  /*d170*/  IMAD R0, R5, R3, R0 ;  /* 0x0000000305007224 */ /* 0x000fe200078e0200 */
[----:B------:R-:W-:-:S03]  /*d180*/  SHF.R.S32.HI R3, RZ, 0x1f, R2 ;  /* 0x0000001fff037819 */ /* 0x000fc60000011402 */
[----:B------:R-:W-:-:S04]  /*d190*/  IMAD.WIDE.U32 R2, R23, UR6, R2 ;  /* 0x0000000617027c25 */ /* 0x000fc8000f8e0002 */
[----:B--2---:R-:W-:-:S04]  /*d1a0*/  IMAD R4, R11, UR6, RZ ;  /* 0x000000060b047c24 */ /* 0x004fc8000f8e02ff */
[----:B------:R-:W-:-:S04]  /*d1b0*/  IMAD R4, R23, UR7, R4 ;  /* 0x0000000717047c24 */ /* 0x000fc8000f8e0204 */
[----:B------:R-:W-:Y:S01]  /*d1c0*/  IMAD.IADD R3, R4, 0x1, R3 ;  /* 0x0000000104037824 */ /* 0x000fe200078e0203 */
[----:B------:R-:W-:-:S04]  /*d1d0*/  LEA R4, P0, R2, UR4, 0x2 ;  /* 0x0000000402047c11 */ /* 0x000fc8000f8010ff */
[----:B------:R-:W-:-:S05]  /*d1e0*/  LEA.HI.X R5, R2, UR5, R3, 0x2, P0 ;  /* 0x0000000502057c11 */ /* 0x000fca00080f1403 */
[----:B------:R0:W5:Y:S04]  /*d1f0*/  LDG.E R4, desc[UR40][R4.64] ;  /* 0x0000002804047981 */ /* 0x000168000c1e1900 */
.L_x_242:
[----:B------:R-:W-:Y:S01]  /*d200*/  IMAD R2, R6, 0x8, R17 ;  /* 0x0000000806027824 */ /* 0x000fe200078e0211 */
[----:B------:R-:W-:Y:S01]  /*d210*/  SHF.L.U32 R3, R10, 0x1f, RZ ;  /* 0x0000001f0a037819 */ /* 0x000fe200000006ff */
[----:B------:R-:W-:Y:S03]  /*d220*/  BSSY B3, `(.L_x_243) ;  /* 0x0000003000037945 */ /* 0x000fe60003800000 */
[----:B------:R-:W1:Y:S02]  /*d230*/  SYNCS.PHASECHK.TRANS64.TRYWAIT P0, [R2+URZ+0x30840], R3 ;  /* 0x03084003020075a7 */ /* 0x000e64000800017f */
[----:B-1----:R-:W-:Y:S05]  /*d240*/  @!P0 BRA `(.L_x_244) ;  /* 0x0000003800d08947 */ /* 0x002fea0003800000 */
.L_x_347:
[----:B------:R-:W-:Y:S05]  /*d250*/  BSYNC B3 ;  /* 0x0000000000037941 */ /* 0x000fea0003800000 */
.L_x_243:
[----:B0-----:R-:W0:Y:S01]  /*d260*/  S2R R5, SR_TID.X ;  /* 0x0000000000057919 */ /* 0x001e220000002100 */
[----:B------:R-:W-:Y:S01]  /*d270*/  BSSY B3, `(.L_x_245) ;  /* 0x000000b000037945 */ /* 0x000fe20003800000 */
[----:B0-----:R-:W-:-:S04]  /*d280*/  LOP3.LUT R5, R5, 0x7f, RZ, 0xc0, !PT ;  /* 0x0000007f05057812 */ /* 0x001fc800078ec0ff */
[----:B------:R-:W-:-:S13]  /*d290*/  ISETP.NE.AND P1, PT, R5, RZ, PT ;  /* 0x000000ff0500720c */ /* 0x000fda0003f25270 */
[----:B------:R-:W-:Y:S05]  /*d2a0*/  @P1 BRA `(.L_x_246) ;  /* 0x00000000001c1947 */ /* 0x000fea0003800000 */
[----:B------:R-:W0:Y:S01]  /*d2b0*/  S2R R5, SR_TID.X ;  /* 0x0000000000057919 */ /* 0x000e220000002100 */
[----:B-1----:R-:W-:-:S04]  /*d2c0*/  IMAD.MOV.U32 R3, RZ, RZ, 0x6000 ;  /* 0x00006000ff037424 */ /* 0x002fc800078e00ff */
[----:B------:R2:W-:Y:S01]  /*d2d0*/  SYNCS.ARRIVE.TRANS64 RZ, [R2+URZ+0x30830], R3 ;  /* 0x0308300302ff79a7 */ /* 0x0005e2000800003f */
[----:B0-----:R-:W-:-:S04]  /*d2e0*/  LOP3.LUT R5, R5, 0x1f, RZ, 0xc0, !PT ;  /* 0x0000001f05057812 */ /* 0x001fc800078ec0ff */
[----:B------:R-:W-:-:S13]  /*d2f0*/  ISETP.NE.AND P0, PT, R5, RZ, PT ;  /* 0x000000ff0500720c */ /* 0x000fda0003f05270 */
[----:B--2---:R-:W-:Y:S05]  /*d300*/  @!P0 BRA `(.L_x_246) ;  /* 0x0000000000048947 */ /* 0x004fea0003800000 */
[----:B------:R-:W-:Y:S01]  /*d310*/  BPT.TRAP 0x1 ;  /* 0x000000040000795c */ /* 0x000fe20000300000 */
.L_x_246:
[----:B------:R-:W-:Y:S05]  /*d320*/  BSYNC B3 ;  /* 0x0000000000037941 */ /* 0x000fea0003800000 */
.L_x_245:
[----:B------:R-:W-:Y:S01]  /*d330*/  IMAD.MOV.U32 R11, RZ, RZ, RZ ;  /* 0x000000ffff0b7224 */ /* 0x000fe200078e00ff */
[----:B------:R-:W-:Y:S01]  /*d340*/  UIADD3 UR4, UP0, UR38, 0x370, URZ ;  /* 0x0000037026047890 */ /* 0x000fe2000ff1e03f */
[----:B-1----:R-:W-:Y:S01]  /*d350*/  IMAD R3, R6, 0x6000, R17 ;  /* 0x0000600006037824 */ /* 0x002fe200078e0211 */
[----:B------:R-:W-:Y:S01]  /*d360*/  PLOP3.LUT P0, PT, PT, PT, PT, 0x80, 0x0 ;  /* 0x000000000000781c */ /* 0x000fe20003f0f070 */
[----:B------:R-:W-:Y:S01]  /*d370*/  VIADD R2, R2, 0x30830 ;  /* 0x0003083002027836 */ /* 0x000fe20000000000 */
[----:B------:R-:W-:Y:S01]  /*d380*/  R2UR UR10, R11 ;  /* 0x000000000b0a72ca */ /* 0x000fe200000e0000 */
[----:B------:R-:W-:Y:S01]  /*d390*/  VIADD R3, R3, 0x12400 ;  /* 0x0001240003037836 */ /* 0x000fe20000000000 */
[----:B------:R-:W-:Y:S01]  /*d3a0*/  UIADD3.X UR5, URZ, UR39, URZ, UP0, !UPT ;  /* 0x000000273f057290 */ /* 0x000fe200087fe43f */
[----:B------:R-:W-:Y:S01]  /*d3b0*/  IMAD R5, R0, 0xc0, R26 ;  /* 0x000000c000057824 */ /* 0x000fe200078e021a */
[----:B------:R-:W-:Y:S01]  /*d3c0*/  UMOV UR6, 0x0 ;  /* 0x0000000000067882 */ /* 0x000fe20000000000 */
[----:B------:R-:W-:-:S10]  /*d3d0*/  UMOV UR7, 0x14f00000 ;  /* 0x14f0000000077882 */ /* 0x000fd40000000000 */
.L_x_247:
[----:B------:R-:W-:-:S13]  /*d3e0*/  @P0 ELECT P2, URZ, PT ;  /* 0x00000000003f082f */ /* 0x000fda0003840000 */
[----:B-----5:R-:W-:Y:S02]  /*d3f0*/  @P2 R2UR UR13, R4 ;  /* 0x00000000040d22ca */ /* 0x020fe400000e0000 */
[----:B------:R-:W-:Y:S02]  /*d400*/  @P2 R2UR UR12, R16 ;  /* 0x00000000100c22ca */ /* 0x000fe400000e0000 */
[----:B------:R-:W-:Y:S02]  /*d410*/  @P2 R2UR UR11, R5 ;  /* 0x00000000050b22ca */ /* 0x000fe400000e0000 */
[----:B------:R-:W-:Y:S02]  /*d420*/  @P2 R2UR UR9, R2 ;  /* 0x00000000020922ca */ /* 0x000fe400000e0000 */
[----:B------:R-:W-:Y:S02]  /*d430*/  @P2 R2UR UR8, R3 ;  /* 0x00000000030822ca */ /* 0x000fe400000e0000 */
[----:B------:R-:W-:-:S02]  /*d440*/  @P2 PLOP3.LUT P0, PT, P2, PT, PT, 0x8, 0x0 ;  /* 0x000000000000281c */ /* 0x000fc4000170e170 */
[----:B------:R-:W-:-:S09]  /*d450*/  PLOP3.LUT P2, PT, PT, PT, PT, 0x8, 0x0 ;  /* 0x000000000000781c */ /* 0x000fd20003f4e170 */
[----:B------:R0:W-:Y:S02]  /*d460*/  UTMALDG.4D [UR8], [UR4], desc[UR6] ;  /* 0x00000608040075b4 */ /* 0x0001e40008019000 */
[----:B0-----:R-:W-:Y:S05]  /*d470*/  @P0 BRA.U.ANY `(.L_x_247) ;  /* 0xfffffffd00d80947 */ /* 0x001fea000393ffff */
[----:B------:R-:W-:Y:S01]  /*d480*/  SHF.L.U32 R2, R28, 0x1f, RZ ;  /* 0x0000001f1c027819 */ /* 0x000fe200000006ff */
[----:B------:R-:W-:Y:S01]  /*d490*/  IMAD R3, R18, 0x8, R8 ;  /* 0x0000000812037824 */ /* 0x000fe200078e0208 */
[----:B------:R-:W-:Y:S03]  /*d4a0*/  BSSY B3, `(.L_x_248) ;  /* 0x0000003000037945 */ /* 0x000fe60003800000 */
[----:B------:R-:W0:Y:S02]  /*d4b0*/  SYNCS.PHASECHK.TRANS64.TRYWAIT P0, [R3+URZ+0x60], R2 ;  /* 0x00006002030075a7 */ /* 0x000e24000800017f */
[----:B0-----:R-:W-:Y:S05]  /*d4c0*/  @!P0 BRA `(.L_x_249) ;  /* 0x0000003800448947 */ /* 0x001fea0003800000 */
.L_x_348:
[----:B------:R-:W-:Y:S05]  /*d4d0*/  BSYNC B3 ;  /* 0x0000000000037941 */ /* 0x000fea0003800000 */
.L_x_248:
[----:B------:R-:W-:Y:S01]  /*d4e0*/  BSSY B3, `(.L_x_250) ;  /* 0x000000c000037945 */ /* 0x000fe20003800000 */
[----:B------:R-:W-:Y:S02]  /*d4f0*/  IMAD.MOV.U32 R12, RZ, RZ, 0x0 ;  /* 0x00000000ff0c7424 */ /* 0x000fe400078e00ff */
[----:B------:R-:W-:Y:S01]  /*d500*/  IMAD.MOV.U32 R13, RZ, RZ, 0x14f00000 ;  /* 0x14f00000ff0d7424 */ /* 0x000fe200078e00ff */
[----:B------:R-:W-:Y:S06]  /*d510*/  @P1 BRA `(.L_x_251) ;  /* 0x0000000000201947 */ /* 0x000fec0003800000 */
[----:B------:R-:W1:Y:S01]  /*d520*/  S2R R5, SR_TID.X ;  /* 0x0000000000057919 */ /* 0x000e620000002100 */
[----:B0-----:R-:W-:Y:S02]  /*d530*/  IMAD R2, R18, 0x8, R17 ;  /* 0x0000000812027824 */ /* 0x001fe400078e0211 */
[----:B------:R-:W-:-:S04]  /*d540*/  IMAD.MOV.U32 R3, RZ, RZ, 0x6000 ;  /* 0x00006000ff037424 */ /* 0x000fc800078e00ff */
[----:B------:R2:W-:Y:S01]  /*d550*/  SYNCS.ARRIVE.TRANS64 RZ, [R2+URZ+0x30850], R3 ;  /* 0x0308500302ff79a7 */ /* 0x0005e2000800003f */
[----:B-1----:R-:W-:-:S04]  /*d560*/  LOP3.LUT R5, R5, 0x1f, RZ, 0xc0, !PT ;  /* 0x0000001f05057812 */ /* 0x002fc800078ec0ff */
[----:B------:R-:W-:-:S13]  /*d570*/  ISETP.NE.AND P0, PT, R5, RZ, PT ;  /* 0x000000ff0500720c */ /* 0x000fda0003f05270 */
[----:B--2---:R-:W-:Y:S05]  /*d580*/  @!P0 BRA `(.L_x_251) ;  /* 0x0000000000048947 */ /* 0x004fea0003800000 */
[----:B------:R-:W-:Y:S01]  /*d590*/  BPT.TRAP 0x1 ;  /* 0x000000040000795c */ /* 0x000fe20000300000 */
.L_x_251:
[----:B------:R-:W-:Y:S05]  /*d5a0*/  BSYNC B3 ;  /* 0x0000000000037941 */ /* 0x000fea0003800000 */
.L_x_250:
[----:B------:R-:W-:Y:S01]  /*d5b0*/  R2UR UR10, R11 ;  /* 0x000000000b0a72ca */ /* 0x000fe200000e0000 */
[--C-:B0-----:R-:W-:Y:S01]  /*d5c0*/  IMAD R2, R18, 0x6000, R17.reuse ;  /* 0x0000600012027824 */ /* 0x101fe200078e0211 */
[----:B------:R-:W-:Y:S01]  /*d5d0*/  R2UR UR6, R12 ;  /* 0x000000000c0672ca */ /* 0x000fe200000e0000 */
[----:B------:R-:W-:Y:S01]  /*d5e0*/  IMAD R3, R18, 0x8, R17 ;  /* 0x0000000812037824 */ /* 0x000fe200078e0211 */
[----:B------:R-:W-:Y:S01]  /*d5f0*/  R2UR UR7, R13 ;  /* 0x000000000d0772ca */ /* 0x000fe200000e0000 */
[----:B------:R-:W-:Y:S01]  /*d600*/  UIADD3 UR4, UP0, UR38, 0x470, URZ ;  /* 0x0000047026047890 */ /* 0x000fe2000ff1e03f */
[----:B------:R-:W-:Y:S01]  /*d610*/  PLOP3.LUT P0, PT, PT, PT, PT, 0x80, 0x0 ;  /* 0x000000000000781c */ /* 0x000fe20003f0f070 */
[----:B------:R-:W-:Y:S02]  /*d620*/  IMAD R5, R22, 0xc0, R26 ;  /* 0x000000c016057824 */ /* 0x000fe400078e021a */
[----:B------:R-:W-:Y:S01]  /*d630*/  VIADD R2, R2, 0x400 ;  /* 0x0000040002027836 */ /* 0x000fe20000000000 */
[----:B------:R-:W-:Y:S01]  /*d640*/  UIADD3.X UR5, URZ, UR39, URZ, UP0, !UPT ;  /* 0x000000273f057290 */ /* 0x000fe200087fe43f */
[----:B------:R-:W-:-:S11]  /*d650*/  VIADD R3, R3, 0x30850 ;  /* 0x0003085003037836 */ /* 0x000fd60000000000 */
.L_x_252:
[----:B------:R-:W-:-:S13]  /*d660*/  @P0 ELECT P1, URZ, PT ;  /* 0x00000000003f082f */ /* 0x000fda0003820000 */
[----:B------:R-:W-:Y:S02]  /*d670*/  @P1 R2UR UR13, R19 ;  /* 0x00000000130d12ca */ /* 0x000fe400000e0000 */
        /* <DEDUP_REMOVED lines=8> */
[----:B------:R-:W-:Y:S02]  /*d700*/  IMAD.MOV.U32 R19, RZ, RZ, R4 ;  /* 0x000000ffff137224 */ /* 0x000fe400078e0004 */
[----:B------:R-:W-:-:S07]  /*d710*/  IMAD.MOV.U32 R22, RZ, RZ, R0 ;  /* 0x000000ffff167224 */ /* 0x000fce00078e0000 */
.L_x_241:
[----:B------:R-:W-:Y:S05]  /*d720*/  BSYNC B1 ;  /* 0x0000000000017941 */ /* 0x000fea0003800000 */
.L_x_240:
[----:B------:R-:W2:Y:S01]  /*d730*/  LDL.LU R0, [R1+0x1c] ;  /* 0x00001c0001007983 */ /* 0x000ea20000300800 */
[----:B------:R-:W-:Y:S02]  /*d740*/  IMAD.MOV.U32 R28, RZ, RZ, R10 ;  /* 0x000000ffff1c7224 */ /* 0x000fe400078e000a */
[----:B------:R-:W-:Y:S02]  /*d750*/  IMAD.MOV.U32 R18, RZ, RZ, R6 ;  /* 0x000000ffff127224 */ /* 0x000fe400078e0006 */
[----:B--2---:R-:W-:-:S07]  /*d760*/  VIADD R0, R0, 0xfffffffd ;  /* 0xfffffffd00007836 */ /* 0x004fce0000000000 */
.L_x_239:
[----:B------:R-:W-:Y:S05]  /*d770*/  BSYNC B2 ;  /* 0x0000000000027941 */ /* 0x000fea0003800000 */
.L_x_238:
[----:B------:R-:W-:Y:S01]  /*d780*/  VIADD R7, R7, 0xfffffffe ;  /* 0xfffffffe07077836 */ /* 0x000fe20000000000 */
[----:B------:R-:W-:-:S04]  /*d790*/  LOP3.LUT R2, RZ, R9, RZ, 0x33, !PT ;  /* 0x00000009ff027212 */ /* 0x000fc800078e33ff */
[----:B------:R-:W-:-:S13]  /*d7a0*/  ISETP.NE.AND P0, PT, R7, R2, PT ;  /* 0x000000020700720c */ /* 0x000fda0003f05270 */
[----:B------:R-:W-:Y:S05]  /*d7b0*/  @!P0 BRA `(.L_x_237) ;  /* 0x0000000c00a08947 */ /* 0x000fea0003800000 */
[----:B------:R-:W-:-:S07]  /*d7c0*/  IMAD.MOV.U32 R4, RZ, RZ, R19 ;  /* 0x000000ffff047224 */ /* 0x000fce00078e0013 */
.L_x_279:
[----:B------:R-:W-:Y:S01]  /*d7d0*/  LOP3.LUT P1, RZ, R29, 0x1, RZ, 0xc0, !PT ;  /* 0x000000011dff7812 */ /* 0x000fe2000782c0ff */
[----:B------:R-:W-:Y:S01]  /*d7e0*/  VIADD R6, R18, 0x1 ;  /* 0x0000000112067836 */ /* 0x000fe20000000000 */
[----:B------:R-:W-:Y:S05]  /*d7f0*/  YIELD ;  /* 0x0000000000007946 */ /* 0x000fea0003800000 */
[----:B------:R-:W-:Y:S01]  /*d800*/  ISETP.NE.AND P0, PT, R6, 0x2, PT ;  /* 0x000000020600780c */ /* 0x000fe20003f05270 */
[----:B------:R-:W-:Y:S03]  /*d810*/  BSSY B1, `(.L_x_253) ;  /* 0x000006c000017945 */ /* 0x000fe60003800000 */
[----:B------:R-:W-:-:S02]  /*d820*/  SEL R7, RZ, 0x1, P0 ;  /* 0x00000001ff077807 */ /* 0x000fc40000000000 */
        /* <DEDUP_REMOVED lines=26> */
.L_x_255:
[----:B------:R-:W-:Y:S01]  /*d9d0*/  IMAD R2, R6, 0x8, R17 ;  /* 0x0000000806027824 */ /* 0x000fe200078e0211 */
[----:B------:R-:W-:Y:S01]  /*d9e0*/  SHF.L.U32 R3, R7, 0x1f, RZ ;  /* 0x0000001f07037819 */ /* 0x000fe200000006ff */
[----:B------:R-:W-:Y:S03]  /*d9f0*/  BSSY B2, `(.L_x_256) ;  /* 0x0000003000027945 */ /* 0x000fe60003800000 */
[----:B------:R-:W1:Y:S02]  /*da00*/  SYNCS.PHASECHK.TRANS64.TRYWAIT P0, [R2+URZ+0x30840], R3 ;  /* 0x03084003020075a7 */ /* 0x000e64000800017f */
[----:B-1----:R-:W-:Y:S05]  /*da10*/  @!P0 BRA `(.L_x_257) ;  /* 0x0000003400048947 */ /* 0x002fea0003800000 */
.L_x_349:
[----:B------:R-:W-:Y:S05]  /*da20*/  BSYNC B2 ;  /* 0x0000000000027941 */ /* 0x000fea0003800000 */
.L_x_256:
        /* <DEDUP_REMOVED lines=12> */
.L_x_259:
[----:B------:R-:W-:Y:S05]  /*daf0*/  BSYNC B2 ;  /* 0x0000000000027941 */ /* 0x000fea0003800000 */
.L_x_258:
        /* <DEDUP_REMOVED lines=11> */
.L_x_260:
        /* <DEDUP_REMOVED lines=15> */
.L_x_350:
[----:B------:R-:W-:Y:S05]  /*dca0*/  BSYNC B2 ;  /* 0x0000000000027941 */ /* 0x000fea0003800000 */
.L_x_261:
[----:B------:R-:W-:Y:S01]  /*dcb0*/  BSSY B2, `(.L_x_263) ;  /* 0x000000b000027945 */ /* 0x000fe20003800000 */
[----:B------:R-:W-:Y:S02]  /*dcc0*/  IMAD.MOV.U32 R2, RZ, RZ, 0x0 ;  /* 0x00000000ff027424 */ /* 0x000fe400078e00ff */
[----:B------:R-:W-:Y:S01]  /*dcd0*/  IMAD.MOV.U32 R3, RZ, RZ, 0x14f00000 ;  /* 0x14f00000ff037424 */ /* 0x000fe200078e00ff */
[----:B------:R-:W-:Y:S06]  /*dce0*/  @P1 BRA `(.L_x_264) ;  /* 0x00000000001c1947 */ /* 0x000fec0003800000 */
[----:B------:R-:W1:Y:S02]  /*dcf0*/  S2R R11, SR_TID.X ;  /* 0x00000000000b7919 */ /* 0x000e640000002100 */
[----:B-1----:R-:W-:Y:S01]  /*dd00*/  LOP3.LUT R12, R11, 0x1f, RZ, 0xc0, !PT ;  /* 0x0000001f0b0c7812 */ /* 0x002fe200078ec0ff */
[----:B------:R-:W-:-:S03]  /*dd10*/  IMAD.MOV.U32 R11, RZ, RZ, 0x6000 ;  /* 0x00006000ff0b7424 */ /* 0x000fc600078e00ff */
[----:B------:R-:W-:Y:S01]  /*dd20*/  ISETP.NE.AND P0, PT, R12, RZ, PT ;  /* 0x000000ff0c00720c */ /* 0x000fe20003f05270 */
[----:B------:R1:W-:-:S12]  /*dd30*/  SYNCS.ARRIVE.TRANS64 RZ, [R10+URZ+0x50], R11 ;  /* 0x0000500b0aff79a7 */ /* 0x0003d8000800003f */
[----:B-1----:R-:W-:Y:S05]  /*dd40*/  @!P0 BRA `(.L_x_264) ;  /* 0x0000000000048947 */ /* 0x002fea0003800000 */
[----:B------:R-:W-:Y:S01]  /*dd50*/  BPT.TRAP 0x1 ;  /* 0x000000040000795c */ /* 0x000fe20000300000 */
.L_x_264:
[----:B------:R-:W-:Y:S05]  /*dd60*/  BSYNC B2 ;  /* 0x0000000000027941 */ /* 0x000fea0003800000 */
.L_x_263:
[----:B------:R-:W-:Y:S01]  /*dd70*/  R2UR UR10, R5 ;  /* 0x00000000050a72ca */ /* 0x000fe200000e0000 */
[----:B------:R-:W-:Y:S01]  /*dd80*/  IMAD R18, R18, 0x6000, R17 ;  /* 0x0000600012127824 */ /* 0x000fe200078e0211 */
[----:B------:R-:W-:Y:S01]  /*dd90*/  R2UR UR7, R3 ;  /* 0x00000000030772ca */ /* 0x000fe200000e0000 */
[----:B------:R-:W-:Y:S01]  /*dda0*/  UIADD3 UR4, UP0, UR38, 0x470, URZ ;  /* 0x0000047026047890 */ /* 0x000fe2000ff1e03f */
[----:B------:R-:W-:Y:S01]  /*ddb0*/  R2UR UR6, R2 ;  /* 0x00000000020672ca */ /* 0x000fe200000e0000 */
[----:B------:R-:W-:Y:S01]  /*ddc0*/  IMAD R2, R22, 0xc0, R26 ;  /* 0x000000c016027824 */ /* 0x000fe200078e021a */
[----:B------:R-:W-:Y:S01]  /*ddd0*/  PLOP3.LUT P0, PT, PT, PT, PT, 0x80, 0x0 ;  /* 0x000000000000781c */ /* 0x000fe20003f0f070 */
[----:B0-----:R-:W-:Y:S01]  /*dde0*/  VIADD R10, R10, 0x50 ;  /* 0x000000500a0a7836 */ /* 0x001fe20000000000 */
[----:B------:R-:W-:Y:S01]  /*ddf0*/  UIADD3.X UR5, URZ, UR39, URZ, UP0, !UPT ;  /* 0x000000273f057290 */ /* 0x000fe200087fe43f */
[----:B------:R-:W-:-:S11]  /*de00*/  VIADD R18, R18, 0x400 ;  /* 0x0000040012127836 */ /* 0x000fd60000000000 */
.L_x_265:
        /* <DEDUP_REMOVED lines=12> */
.L_x_254:
[----:B------:R-:W-:Y:S05]  /*ded0*/  BSYNC B1 ;  /* 0x0000000000017941 */ /* 0x000fea0003800000 */
.L_x_253:
[----:B------:R-:W-:Y:S01]  /*dee0*/  LOP3.LUT P1, RZ, R29, 0x1, RZ, 0xc0, !PT ;  /* 0x000000011dff7812 */ /* 0x000fe2000782c0ff */
[----:B------:R-:W-:Y:S01]  /*def0*/  VIADD R18, R6, 0x1 ;  /* 0x0000000106127836 */ /* 0x000fe20000000000 */
[----:B------:R-:W-:Y:S01]  /*df00*/  BSSY B1, `(.L_x_266) ;  /* 0x000006f000017945 */ /* 0x000fe20003800000 */
[----:B------:R-:W-:-:S03]  /*df10*/  VIADD R9, R0, 0xffffffff ;  /* 0xffffffff00097836 */ /* 0x000fc60000000000 */
        /* <DEDUP_REMOVED lines=28> */
.L_x_268:
[----:B------:R-:W-:Y:S01]  /*e0e0*/  IMAD R2, R18, 0x8, R17 ;  /* 0x0000000812027824 */ /* 0x000fe200078e0211 */
[----:B------:R-:W-:Y:S01]  /*e0f0*/  SHF.L.U32 R3, R28, 0x1f, RZ ;  /* 0x0000001f1c037819 */ /* 0x000fe200000006ff */
[----:B------:R-:W-:Y:S03]  /*e100*/  BSSY B2, `(.L_x_269) ;  /* 0x0000003000027945 */ /* 0x000fe60003800000 */
[----:B------:R-:W1:Y:S02]  /*e110*/  SYNCS.PHASECHK.TRANS64.TRYWAIT P0, [R2+URZ+0x30840], R3 ;  /* 0x03084003020075a7 */ /* 0x000e64000800017f */
[----:B-1----:R-:W-:Y:S05]  /*e120*/  @!P0 BRA `(.L_x_270) ;  /* 0x0000002c00688947 */ /* 0x002fea0003800000 */
.L_x_351:
[----:B------:R-:W-:Y:S05]  /*e130*/  BSYNC B2 ;  /* 0x0000000000027941 */ /* 0x000fea0003800000 */
.L_x_269:
        /* <DEDUP_REMOVED lines=12> */
.L_x_272:
[----:B------:R-:W-:Y:S05]  /*e200*/  BSYNC B2 ;  /* 0x0000000000027941 */ /* 0x000fea0003800000 */
.L_x_271:
[----:B------:R-:W-:Y:S01]  /*e210*/  IMAD.MOV.U32 R5, RZ, RZ, RZ ;  /* 0x000000ffff057224 */ /* 0x000fe200078e00ff */
[----:B------:R-:W-:Y:S01]  /*e220*/  UIADD3 UR4, UP0, UR38, 0x370, URZ ;  /* 0x0000037026047890 */ /* 0x000fe2000ff1e03f */
[C---:B-1----:R-:W-:Y:S01]  /*e230*/  IMAD R2, R18.reuse, 0x6000, R17 ;  /* 0x0000600012027824 */ /* 0x042fe200078e0211 */
[----:B------:R-:W-:Y:S01]  /*e240*/  PLOP3.LUT P0, PT, PT, PT, PT, 0x80, 0x0 ;  /* 0x000000000000781c */ /* 0x000fe20003f0f070 */
[----:B------:R-:W-:Y:S01]  /*e250*/  IMAD R3, R18, 0x8, R8 ;  /* 0x0000000812037824 */ /* 0x000fe200078e0208 */
[----:B------:R-:W-:Y:S01]  /*e260*/  R2UR UR10, R5 ;  /* 0x00000000050a72ca */ /* 0x000fe200000e0000 */
[----:B------:R-:W-:Y:S01]  /*e270*/  VIADD R2, R2, 0x12400 ;  /* 0x0001240002027836 */ /* 0x000fe20000000000 */
[----:B------:R-:W-:Y:S01]  /*e280*/  UIADD3.X UR5, URZ, UR39, URZ, UP0, !UPT ;  /* 0x000000273f057290 */ /* 0x000fe200087fe43f */
[----:B------:R-:W-:Y:S01]  /*e290*/  VIADD R3, R3, 0x30 ;  /* 0x0000003003037836 */ /* 0x000fe20000000000 */
[----:B------:R-:W-:Y:S01]  /*e2a0*/  UMOV UR6, 0x0 ;  /* 0x0000000000067882 */ /* 0x000fe20000000000 */
[----:B------:R-:W-:Y:S01]  /*e2b0*/  IMAD R11, R10, 0xc0, R26 ;  /* 0x000000c00a0b7824 */ /* 0x000fe200078e021a */
[----:B------:R-:W-:-:S09]  /*e2c0*/  UMOV UR7, 0x14f00000 ;  /* 0x14f0000000077882 */ /* 0x000fd20000000000 */
.L_x_273:
        /* <DEDUP_REMOVED lines=15> */
.L_x_352:
[----:B------:R-:W-:Y:S05]  /*e3c0*/  BSYNC B2 ;  /* 0x0000000000027941 */ /* 0x000fea0003800000 */
.L_x_274:
[----:B------:R-:W-:Y:S01]  /*e3d0*/  BSSY B2, `(.L_x_276) ;  /* 0x000000b000027945 */ /* 0x000fe20003800000 */
[----:B0-----:R-:W-:Y:S02]  /*e3e0*/  IMAD.MOV.U32 R2, RZ, RZ, 0x0 ;  /* 0x00000000ff027424 */ /* 0x001fe400078e00ff */
[----:B------:R-:W-:Y:S01]  /*e3f0*/  IMAD.MOV.U32 R3, RZ, RZ, 0x14f00000 ;  /* 0x14f00000ff037424 */ /* 0x000fe200078e00ff */
[----:B------:R-:W-:Y:S06]  /*e400*/  @P1 BRA `(.L_x_277) ;  /* 0x00000000001c1947 */ /* 0x000fec0003800000 */
[----:B------:R-:W0:Y:S02]  /*e410*/  S2R R11, SR_TID.X ;  /* 0x00000000000b7919 */ /* 0x000e240000002100 */
[----:B0-----:R-:W-:Y:S01]  /*e420*/  LOP3.LUT R12, R11, 0x1f, RZ, 0xc0, !PT ;  /* 0x0000001f0b0c7812 */ /* 0x001fe200078ec0ff */
[----:B------:R-:W-:-:S03]  /*e430*/  IMAD.MOV.U32 R11, RZ, RZ, 0x6000 ;  /* 0x00006000ff0b7424 */ /* 0x000fc600078e00ff */
[----:B------:R-:W-:Y:S01]  /*e440*/  ISETP.NE.AND P0, PT, R12, RZ, PT ;  /* 0x000000ff0c00720c */ /* 0x000fe20003f05270 */
[----:B------:R0:W-:-:S12]  /*e450*/  SYNCS.ARRIVE.TRANS64 RZ, [R7+URZ+0x50], R11 ;  /* 0x0000500b07ff79a7 */ /* 0x0001d8000800003f */
[----:B0-----:R-:W-:Y:S05]  /*e460*/  @!P0 BRA `(.L_x_277) ;  /* 0x0000000000048947 */ /* 0x001fea0003800000 */
[----:B------:R-:W-:Y:S01]  /*e470*/  BPT.TRAP 0x1 ;  /* 0x000000040000795c */ /* 0x000fe20000300000 */
.L_x_277:
[----:B------:R-:W-:Y:S05]  /*e480*/  BSYNC B2 ;  /* 0x0000000000027941 */ /* 0x000fea0003800000 */
.L_x_276:
[----:B------:R-:W-:Y:S01]  /*e490*/  R2UR UR10, R5 ;  /* 0x00000000050a72ca */ /* 0x000fe200000e0000 */
[----:B------:R-:W-:Y:S01]  /*e4a0*/  IMAD R6, R6, 0x6000, R17 ;  /* 0x0000600006067824 */ /* 0x000fe200078e0211 */
[----:B------:R-:W-:Y:S01]  /*e4b0*/  R2UR UR7, R3 ;  /* 0x00000000030772ca */ /* 0x000fe200000e0000 */
[----:B------:R-:W-:Y:S01]  /*e4c0*/  UIADD3 UR4, UP0, UR38, 0x470, URZ ;  /* 0x0000047026047890 */ /* 0x000fe2000ff1e03f */
[----:B------:R-:W-:Y:S01]  /*e4d0*/  R2UR UR6, R2 ;  /* 0x00000000020672ca */ /* 0x000fe200000e0000 */
[----:B------:R-:W-:Y:S01]  /*e4e0*/  IMAD R2, R22, 0xc0, R26 ;  /* 0x000000c016027824 */ /* 0x000fe200078e021a */
[----:B------:R-:W-:Y:S01]  /*e4f0*/  PLOP3.LUT P0, PT, PT, PT, PT, 0x80, 0x0 ;  /* 0x000000000000781c */ /* 0x000fe20003f0f070 */
[----:B------:R-:W-:Y:S01]  /*e500*/  VIADD R7, R7, 0x50 ;  /* 0x0000005007077836 */ /* 0x000fe20000000000 */
[----:B------:R-:W-:Y:S01]  /*e510*/  UIADD3.X UR5, URZ, UR39, URZ, UP0, !UPT ;  /* 0x000000273f057290 */ /* 0x000fe200087fe43f */
[----:B------:R-:W-:-:S11]  /*e520*/  VIADD R6, R6, 0x400 ;  /* 0x0000040006067836 */ /* 0x000fd60000000000 */
.L_x_278:
        /* <DEDUP_REMOVED lines=12> */
.L_x_267:
[----:B------:R-:W-:Y:S05]  /*e5f0*/  BSYNC B1 ;  /* 0x0000000000017941 */ /* 0x000fea0003800000 */
.L_x_266:
[----:B------:R-:W2:Y:S01]  /*e600*/  LDL R2, [R1+0x4] ;  /* 0x0000040001027983 */ /* 0x000ea20000100800 */
[----:B------:R-:W-:Y:S01]  /*e610*/  VIADD R0, R0, 0xfffffffe ;  /* 0xfffffffe00007836 */ /* 0x000fe20000000000 */
[----:B--2---:R-:W-:-:S13]  /*e620*/  ISETP.GT.AND P0, PT, R9, R2, PT ;  /* 0x000000020900720c */ /* 0x004fda0003f04270 */
[----:B------:R-:W-:Y:S05]  /*e630*/  @P0 BRA `(.L_x_279) ;  /* 0xfffffff000640947 */ /* 0x000fea000383ffff */
.L_x_237:
[----:B------:R-:W-:Y:S05]  /*e640*/  BSYNC B0 ;  /* 0x0000000000007941 */ /* 0x000fea0003800000 */
.L_x_236:
[----:B------:R-:W0:Y:S01]  /*e650*/  S2R R2, SR_TID.X ;  /* 0x0000000000027919 */ /* 0x000e220000002100 */
[----:B------:R-:W-:Y:S01]  /*e660*/  BSSY B0, `(.L_x_280) ;  /* 0x0000010000007945 */ /* 0x000fe20003800000 */
[----:B0-----:R-:W-:-:S04]  /*e670*/  LOP3.LUT R6, R2, 0x7f, RZ, 0xc0, !PT ;  /* 0x0000007f02067812 */ /* 0x001fc800078ec0ff */
[----:B------:R-:W-:-:S13]  /*e680*/  ISETP.NE.AND P0, PT, R6, RZ, PT ;  /* 0x000000ff0600720c */ /* 0x000fda0003f05270 */
[----:B------:R-:W-:Y:S05]  /*e690*/  @P0 BRA `(.L_x_281) ;  /* 0x0000000000300947 */ /* 0x000fea0003800000 */
[----:B------:R-:W0:Y:S01]  /*e6a0*/  S2R R5, SR_LANEID ;  /* 0x0000000000057919 */ /* 0x000e220000000000 */
[----:B------:R-:W-:Y:S01]  /*e6b0*/  VOTEU.ANY UR4, UPT, PT ;  /* 0x0000000000047886 */ /* 0x000fe200038e0100 */
[----:B------:R-:W1:Y:S01]  /*e6c0*/  LDC.64 R2, c[0x0][0xc60] ;  /* 0x00031800ff027b82 */ /* 0x000e620000000a00 */
[----:B------:R-:W0:Y:S02]  /*e6d0*/  FLO.U32 R0, UR4 ;  /* 0x0000000400007d00 */ /* 0x000e2400080e0000 */
[----:B0-----:R-:W-:-:S06]  /*e6e0*/  ISETP.EQ.U32.AND P0, PT, R0, R5, PT ;  /* 0x000000050000720c */ /* 0x001fcc0003f02070 */
[----:B------:R-:W1:Y:S07]  /*e6f0*/  POPC R5, UR4 ;  /* 0x0000000400057d09 */ /* 0x000e6e0008000000 */
[----:B-1----:R-:W2:Y:S01]  /*e700*/  @P0 ATOMG.E.ADD.STRONG.GPU PT, R3, desc[UR40][R2.64], R5 ;  /* 0x00000005020309a8 */ /* 0x002ea200081ee1e8 */
[----:B------:R-:W0:Y:S02]  /*e710*/  S2R R4, SR_LTMASK ;  /* 0x0000000000047919 */ /* 0x000e240000003900 */
[----:B0-----:R-:W-:-:S04]  /*e720*/  LOP3.LUT R4, R4, UR4, RZ, 0xc0, !PT ;  /* 0x0000000404047c12 */ /* 0x001fc8000f8ec0ff */
[----:B------:R-:W0:Y:S01]  /*e730*/  POPC R7, R4 ;  /* 0x0000000400077309 */ /* 0x000e220000000000 */
[----:B--2---:R-:W0:Y:S02]  /*e740*/  SHFL.IDX PT, R0, R3, R0, 0x1f ;  /* 0x00001f0003007589 */ /* 0x004e2400000e0000 */
[----:B0-----:R-:W-:-:S07]  /*e750*/  IADD3 R24, R0, UR36, R7 ;  /* 0x0000002400187c10 */ /* 0x001fce000fffe007 */
.L_x_281:
[----:B------:R-:W-:Y:S05]  /*e760*/  BSYNC B0 ;  /* 0x0000000000007941 */ /* 0x000fea0003800000 */
.L_x_280:
[----:B------:R-:W-:Y:S01]  /*e770*/  LOP3.LUT P0, RZ, R29, 0x1, RZ, 0xc0, !PT ;  /* 0x000000011dff7812 */ /* 0x000fe2000780c0ff */
[----:B------:R-:W-:-:S12]  /*e780*/  BSSY B0, `(.L_x_282) ;  /* 0x0000027000007945 */ /* 0x000fd80003800000 */
[----:B------:R-:W-:Y:S05]  /*e790*/  @!P0 BRA `(.L_x_283) ;  /* 0x0000000000948947 */ /* 0x000fea0003800000 */
[----:B------:R-:W-:Y:S01]  /*e7a0*/  IMAD R3, R18, 0x8, R17 ;  /* 0x0000000812037824 */ /* 0x000fe200078e0211 */
[----:B------:R-:W-:Y:S01]  /*e7b0*/  SHF.L.U32 R0, R28, 0x1f, RZ ;  /* 0x0000001f1c007819 */ /* 0x000fe200000006ff */
[----:B------:R-:W-:Y:S01]  /*e7c0*/  BSSY B1, `(.L_x_284) ;  /* 0x0000004000017945 */ /* 0x000fe20003800000 */
[----:B------:R-:W-:Y:S02]  /*e7d0*/  ISETP.NE.AND P1, PT, R6, RZ, PT ;  /* 0x000000ff0600720c */ /* 0x000fe40003f25270 */
[----:B------:R-:W0:Y:S02]  /*e7e0*/  SYNCS.PHASECHK.TRANS64.TRYWAIT P0, [R3+URZ+0x30860], R0 ;  /* 0x03086000030075a7 */ /* 0x000e24000800017f */
[----:B0-----:R-:W-:Y:S09]  /*e7f0*/  @!P0 BRA `(.L_x_285) ;  /* 0x0000002400dc8947 */ /* 0x001ff20003800000 */
.L_x_353:
[----:B------:R-:W-:Y:S05]  /*e800*/  BSYNC B1 ;  /* 0x0000000000017941 */ /* 0x000fea0003800000 */
.L_x_284:
[----:B------:R-:W-:Y:S04]  /*e810*/  BSSY B1, `(.L_x_286) ;  /* 0x0000009000017945 */ /* 0x000fe80003800000 */
[----:B------:R-:W-:Y:S05]  /*e820*/  @P1 BRA `(.L_x_287) ;  /* 0x00000000001c1947 */ /* 0x000fea0003800000 */
[----:B------:R-:W1:Y:S01]  /*e830*/  S2R R2, SR_TID.X ;  /* 0x0000000000027919 */ /* 0x000e620000002100 */
[----:B0-----:R-:W-:-:S04]  /*e840*/  IMAD.MOV.U32 R0, RZ, RZ, 0x6000 ;  /* 0x00006000ff007424 */ /* 0x001fc800078e00ff */
[----:B------:R2:W-:Y:S01]  /*e850*/  SYNCS.ARRIVE.TRANS64 RZ, [R3+URZ+0x30850], R0 ;  /* 0x0308500003ff79a7 */ /* 0x0005e2000800003f */
[----:B-1----:R-:W-:-:S04]  /*e860*/  LOP3.LUT R2, R2, 0x1f, RZ, 0xc0, !PT ;  /* 0x0000001f02027812 */ /* 0x002fc800078ec0ff */
[----:B------:R-:W-:-:S13]  /*e870*/  ISETP.NE.AND P0, PT, R2, RZ, PT ;  /* 0x000000ff0200720c */ /* 0x000fda0003f05270 */
[----:B--2---:R-:W-:Y:S05]  /*e880*/  @!P0 BRA `(.L_x_287) ;  /* 0x0000000000048947 */ /* 0x004fea0003800000 */
[----:B------:R-:W-:Y:S01]  /*e890*/  BPT.TRAP 0x1 ;  /* 0x000000040000795c */ /* 0x000fe20000300000 */
.L_x_287:
[----:B------:R-:W-:Y:S05]  /*e8a0*/  BSYNC B1 ;  /* 0x0000000000017941 */ /* 0x000fea0003800000 */
.L_x_286:
[----:B0-----:R-:W-:Y:S01]  /*e8b0*/  IMAD R0, R18, 0x6000, R17 ;  /* 0x0000600012007824 */ /* 0x001fe200078e0211 */
[----:B------:R-:W-:Y:S01]  /*e8c0*/  UIADD3 UR4, UP0, UR38, 0x470, URZ ;  /* 0x0000047026047890 */ /* 0x000fe2000ff1e03f */
[----:B------:R-:W-:Y:S01]  /*e8d0*/  IMAD R22, R22, 0xc0, R26 ;  /* 0x000000c016167824 */ /* 0x000fe200078e021a */
[----:B------:R-:W-:Y:S01]  /*e8e0*/  PLOP3.LUT P0, PT, PT, PT, PT, 0x80, 0x0 ;  /* 0x000000000000781c */ /* 0x000fe20003f0f070 */
[----:B------:R-:W-:Y:S01]  /*e8f0*/  VIADD R2, R3, 0x30850 ;  /* 0x0003085003027836 */ /* 0x000fe20000000000 */
[----:B------:R-:W-:Y:S01]  /*e900*/  UIADD3.X UR5, URZ, UR39, URZ, UP0, !UPT ;  /* 0x000000273f057290 */ /* 0x000fe200087fe43f */
[----:B------:R-:W-:Y:S01]  /*e910*/  VIADD R0, R0, 0x400 ;  /* 0x0000040000007836 */ /* 0x000fe20000000000 */
[----:B------:R-:W-:Y:S01]  /*e920*/  UMOV UR6, 0x0 ;  /* 0x0000000000067882 */ /* 0x000fe20000000000 */
[----:B------:R-:W-:Y:S01]  /*e930*/  UMOV UR7, 0x14f00000 ;  /* 0x14f0000000077882 */ /* 0x000fe20000000000 */
[----:B------:R-:W-:-:S08]  /*e940*/  UMOV UR10, URZ ;  /* 0x0000003f000a7c82 */ /* 0x000fd00008000000 */
.L_x_288:
        /* <DEDUP_REMOVED lines=10> */
.L_x_283:
[----:B------:R-:W-:Y:S05]  /*e9f0*/  BSYNC B0 ;  /* 0x0000000000007941 */ /* 0x000fea0003800000 */
.L_x_282:
[----:B------:R-:W-:-:S05]  /*ea00*/  VIADD R18, R18, 0x1 ;  /* 0x0000000112127836 */ /* 0x000fca0000000000 */
[----:B------:R-:W-:-:S04]  /*ea10*/  ISETP.NE.AND P0, PT, R18, 0x2, PT ;  /* 0x000000021200780c */ /* 0x000fc80003f05270 */
[----:B------:R-:W-:Y:S02]  /*ea20*/  SEL R3, RZ, 0x1, P0 ;  /* 0x00000001ff037807 */ /* 0x000fe40000000000 */
[----:B------:R-:W-:Y:S02]  /*ea30*/  SEL R18, R18, RZ, P0 ;  /* 0x000000ff12127207 */ /* 0x000fe40000000000 */
[----:B------:R-:W-:-:S07]  /*ea40*/  LOP3.LUT R28, R28, R3, RZ, 0x3c, !PT ;  /* 0x000000031c1c7212 */ /* 0x000fce00078e3cff */
.L_x_218:
[----:B------:R-:W-:Y:S05]  /*ea50*/  BSYNC B7 ;  /* 0x0000000000077941 */ /* 0x000fea0003800000 */
.L_x_216:
[----:B------:R-:W-:-:S13]  /*ea60*/  LOP3.LUT P0, RZ, R29, 0x2, RZ, 0xc0, !PT ;  /* 0x000000021dff7812 */ /* 0x000fda000780c0ff */
[----:B------:R-:W-:Y:S05]  /*ea70*/  @!P0 BRA `(.L_x_289) ;  /* 0x0000000000248947 */ /* 0x000fea0003800000 */
[----:B------:R-:W-:Y:S05]  /*ea80*/  WARPSYNC.ALL ;  /* 0x0000000000007948 */ /* 0x000fea0003800000 */
[----:B------:R-:W0:Y:S08]  /*ea90*/  S2UR UR5, SR_CgaCtaId ;  /* 0x00000000000579c3 */ /* 0x000e300000008800 */
[----:B------:R-:W-:Y:S06]  /*eaa0*/  BAR.SYNC.DEFER_BLOCKING 0x5, 0x200 ;  /* 0x0148000000007b1d */ /* 0x000fec0000010000 */
[----:B------:R-:W-:-:S02]  /*eab0*/  UMOV UR4, 0x400 ;  /* 0x0000040000047882 */ /* 0x000fc40000000000 */
[----:B0-----:R-:W-:-:S06]  /*eac0*/  ULEA UR4, UR5, UR4, 0x18 ;  /* 0x0000000405047291 */ /* 0x001fcc000f8ec03f */
[----:B------:R-:W-:-:S05]  /*ead0*/  IMAD.U32 R17, RZ, RZ, UR4 ;  /* 0x00000004ff117e24 */ /* 0x000fca000f8e00ff */
[----:B------:R2:W3:Y:S01]  /*eae0*/  LDS.128 R24, [R17+0x308d0] ;  /* 0x0308d00011187984 */ /* 0x0004e20000000c00 */
[----:B------:R-:W-:Y:S06]  /*eaf0*/  BAR.ARV 0x4, 0x200 ;  /* 0x0108000000007b1d */ /* 0x000fec0000002000 */
[----:B------:R-:W-:Y:S05]  /*eb00*/  BRA `(.L_x_290) ;  /* 0x0000000800d07947 */ /* 0x000fea0003800000 */
.L_x_289:
[----:B------:R-:W0:Y:S01]  /*eb10*/  S2R R0, SR_TID.X ;  /* 0x0000000000007919 */ /* 0x000e220000002100 */
[----:B------:R-:W-:Y:S01]  /*eb20*/  UMOV UR4, 0xffffffff ;  /* 0xffffffff00047882 */ /* 0x000fe20000000000 */
[----:B0-----:R-:W-:-:S04]  /*eb30*/  LOP3.LUT R9, R0, 0x1f, RZ, 0xc0, !PT ;  /* 0x0000001f00097812 */ /* 0x001fc800078ec0ff */
[----:B------:R-:W-:Y:S01]  /*eb40*/  ISETP.NE.AND P0, PT, R9, 0x1f, PT ;  /* 0x0000001f0900780c */ /* 0x000fe20003f05270 */
[----:B------:R-:W-:-:S12]  /*eb50*/  BRA.DIV UR4, `(.L_x_291) ;  /* 0x0000002604187947 */ /* 0x000fd8000b800000 */
[----:B-1----:R-:W-:Y:S01]  /*eb60*/  IMAD.IADD R7, R27, 0x1, R9 ;  /* 0x000000011b077824 */ /* 0x002fe200078e0209 */
[----:B------:R-:W-:-:S04]  /*eb70*/  ULDC UR4, c[0x0][0xc3c] ;  /* 0x00030f0000047ab9 */ /* 0x000fc80000000800 */
[----:B------:R-:W-:-:S13]  /*eb80*/  ISETP.GE.OR P1, PT, R7, UR4, !P0 ;  /* 0x0000000407007c0c */ /* 0x000fda000c726670 */
[----:B------:R-:W0:Y:S08]  /*eb90*/  @!P1 LDC.64 R2, c[0x0][0xc80] ;  /* 0x00032000ff029b82 */ /* 0x000e300000000a00 */
[----:B------:R-:W1:Y:S01]  /*eba0*/  @!P1 LDC.64 R4, c[0x0][0xc78] ;  /* 0x00031e00ff049b82 */ /* 0x000e620000000a00 */
[----:B0-----:R-:W-:-:S05]  /*ebb0*/  @!P1 IMAD.WIDE R2, R7, 0x4, R2 ;  /* 0x0000000407029825 */ /* 0x001fca00078e0202 */
[----:B------:R1:W2:Y:S02]  /*ebc0*/  @!P1 LDG.E R8, desc[UR40][R2.64] ;  /* 0x0000002802089981 */ /* 0x0002a4000c1e1900 */
[----:B-1----:R-:W-:-:S05]  /*ebd0*/  @!P1 IMAD.WIDE R2, R7, 0x4, R4 ;  /* 0x0000000407029825 */ /* 0x002fca00078e0204 */
[----:B------:R-:W3:Y:S01]  /*ebe0*/  @!P1 LDG.E R5, desc[UR40][R2.64] ;  /* 0x0000002802059981 */ /* 0x000ee2000c1e1900 */
[----:B------:R-:W-:Y:S01]  /*ebf0*/  IMAD.MOV.U32 R7, RZ, RZ, RZ ;  /* 0x000000ffff077224 */ /* 0x000fe200078e00ff */
[C---:B------:R-:W-:Y:S01]  /*ec00*/  ISETP.GE.U32.AND P2, PT, R9.reuse, 0x2, PT ;  /* 0x000000020900780c */ /* 0x040fe20003f46070 */
[----:B------:R-:W-:Y:S01]  /*ec10*/  IMAD.MOV.U32 R4, RZ, RZ, RZ ;  /* 0x000000ffff047224 */ /* 0x000fe200078e00ff */
[C---:B------:R-:W-:Y:S01]  /*ec20*/  ISETP.GE.U32.AND P3, PT, R9.reuse, 0x4, PT ;  /* 0x000000040900780c */ /* 0x040fe20003f66070 */
[----:B------:R-:W-:Y:S01]  /*ec30*/  SHFL.IDX PT, R0, R24, RZ, 0x1f ;  /* 0x00001fff18007589 */ /* 0x000fe200000e0000 */
[C---:B------:R-:W-:Y:S02]  /*ec40*/  ISETP.GE.U32.AND P4, PT, R9.reuse, 0x8, PT ;  /* 0x000000080900780c */ /* 0x040fe40003f86070 */
[----:B------:R-:W-:Y:S01]  /*ec50*/  ISETP.GE.U32.AND P5, PT, R9, 0x10, PT ;  /* 0x000000100900780c */ /* 0x000fe20003fa6070 */
[----:B------:R0:W-:Y:S02]  /*ec60*/  SHFL.IDX PT, R6, R24, 0x1, 0x1f ;  /* 0x00201f0018067f89 */ /* 0x0001e400000e0000 */
[----:B0-----:R-:W-:-:S02]  /*ec70*/  IMAD.MOV.U32 R24, RZ, RZ, RZ ;  /* 0x000000ffff187224 */ /* 0x001fc400078e00ff */
[----:B--2---:R-:W-:Y:S02]  /*ec80*/  @!P1 IMAD.MOV.U32 R7, RZ, RZ, R8 ;  /* 0x000000ffff079224 */ /* 0x004fe400078e0008 */
[----:B---3--:R-:W-:Y:S01]  /*ec90*/  @!P1 IMAD.MOV.U32 R4, RZ, RZ, R5 ;  /* 0x000000ffff049224 */ /* 0x008fe200078e0005 */
[----:B------:R-:W-:-:S03]  /*eca0*/  ISETP.NE.AND P1, PT, R9, RZ, PT ;  /* 0x000000ff0900720c */ /* 0x000fc60003f25270 */
[----:B------:R-:W-:-:S05]  /*ecb0*/  IMAD R13, R4, R7, RZ ;  /* 0x00000007040d7224 */ /* 0x000fca00078e02ff */
        /* <DEDUP_REMOVED lines=15> */
[----:B------:R0:W1:Y:S02]  /*edb0*/  SHFL.IDX PT, R14, R3, 0x1f, 0x1f ;  /* 0x03e01f00030e7f89 */ /* 0x00006400000e0000 */
.L_x_363:
[----:B------:R-:W-:Y:S02]  /*edc0*/  ULDC UR4, c[0x0][0xc38] ;  /* 0x00030e0000047ab9 */ /* 0x000fe40000000800 */
[----:B------:R-:W-:-:S04]  /*edd0*/  IMAD.U32 R2, RZ, RZ, UR4 ;  /* 0x00000004ff027e24 */ /* 0x000fc8000f8e00ff */
[----:B-1----:R-:W-:-:S04]  /*ede0*/  IMAD R5, R14, R2, RZ ;  /* 0x000000020e057224 */ /* 0x002fc800078e02ff */
[----:B------:R-:W-:-:S05]  /*edf0*/  IMAD.IADD R6, R6, 0x1, R5 ;  /* 0x0000000106067824 */ /* 0x000fca00078e0205 */
[----:B------:R-:W-:-:S13]  /*ee00*/  ISETP.GT.AND P6, PT, R6, R0, PT ;  /* 0x000000000600720c */ /* 0x000fda0003fc4270 */
[----:B------:R-:W-:Y:S05]  /*ee10*/  @P6 BRA `(.L_x_292) ;  /* 0x0000000000a46947 */ /* 0x000fea0003800000 */
.L_x_295:
[----:B------:R-:W1:Y:S01]  /*ee20*/  LDC R2, c[0x0][0xc3c] ;  /* 0x00030f00ff027b82 */ /* 0x000e620000000800 */
[----:B------:R-:W-:-:S05]  /*ee30*/  VIADD R27, R27, 0x1f ;  /* 0x0000001f1b1b7836 */ /* 0x000fca0000000000 */
[----:B-1----:R-:W-:-:S13]  /*ee40*/  ISETP.GE.AND P6, PT, R27, R2, PT ;  /* 0x000000021b00720c */ /* 0x002fda0003fc6270 */
[----:B------:R-:W-:Y:S05]  /*ee50*/  @P6 BRA `(.L_x_293) ;  /* 0x0000000400b86947 */ /* 0x000fea0003800000 */
[----:B0-----:R-:W0:Y:S01]  /*ee60*/  S2R R3, SR_TID.X ;  /* 0x0000000000037919 */ /* 0x001e220000002100 */
[----:B------:R-:W-:Y:S01]  /*ee70*/  IMAD.MOV.U32 R7, RZ, RZ, RZ ;  /* 0x000000ffff077224 */ /* 0x000fe200078e00ff */
[----:B0-----:R-:W-:-:S05]  /*ee80*/  LOP3.LUT R3, R3, 0x1f, RZ, 0xc0, !PT ;  /* 0x0000001f03037812 */ /* 0x001fca00078ec0ff */
[----:B------:R-:W-:-:S05]  /*ee90*/  IMAD.IADD R9, R27, 0x1, R3 ;  /* 0x000000011b097824 */ /* 0x000fca00078e0203 */
[----:B------:R-:W-:-:S13]  /*eea0*/  ISETP.GE.OR P6, PT, R9, R2, !P0 ;  /* 0x000000020900720c */ /* 0x000fda00047c6670 */
[----:B------:R-:W0:Y:S08]  /*eeb0*/  @!P6 LDC.64 R2, c[0x0][0xc80] ;  /* 0x00032000ff02eb82 */ /* 0x000e300000000a00 */
[----:B------:R-:W1:Y:S01]  /*eec0*/  @!P6 LDC.64 R4, c[0x0][0xc78] ;  /* 0x00031e00ff04eb82 */ /* 0x000e620000000a00 */
[----:B0-----:R-:W-:-:S05]  /*eed0*/  @!P6 IMAD.WIDE R2, R9, 0x4, R2 ;  /* 0x000000040902e825 */ /* 0x001fca00078e0202 */
[----:B------:R1:W2:Y:S02]  /*eee0*/  @!P6 LDG.E R7, desc[UR40][R2.64] ;  /* 0x000000280207e981 */ /* 0x0002a4000c1e1900 */
[----:B-1----:R-:W-:-:S04]  /*eef0*/  @!P6 IMAD.WIDE R2, R9, 0x4, R4 ;  /* 0x000000040902e825 */ /* 0x002fc800078e0204 */
[----:B------:R-:W-:-:S06]  /*ef00*/  IMAD.MOV.U32 R4, RZ, RZ, RZ ;  /* 0x000000ffff047224 */ /* 0x000fcc00078e00ff */
[----:B------:R-:W2:Y:S01]  /*ef10*/  @!P6 LDG.E R4, desc[UR40][R2.64] ;  /* 0x000000280204e981 */ /* 0x000ea2000c1e1900 */
[----:B------:R-:W-:Y:S01]  /*ef20*/  UMOV UR4, 0xffffffff ;  /* 0xffffffff00047882 */ /* 0x000fe20000000000 */
[----:B--2---:R-:W-:Y:S02]  /*ef30*/  IMAD R13, R4, R7, RZ ;  /* 0x00000007040d7224 */ /* 0x004fe400078e02ff */
[----:B------:R-:W-:Y:S05]  /*ef40*/  BRA.DIV UR4, `(.L_x_294) ;  /* 0x0000002604587947 */ /* 0x000fea000b800000 */
        /* <DEDUP_REMOVED lines=16> */
.L_x_371:
[----:B------:R-:W-:Y:S02]  /*f050*/  ULDC UR4, c[0x0][0xc38] ;  /* 0x00030e0000047ab9 */ /* 0x000fe40000000800 */
[----:B------:R-:W-:-:S04]  /*f060*/  IMAD.U32 R2, RZ, RZ, UR4 ;  /* 0x00000004ff027e24 */ /* 0x000fc8000f8e00ff */
[----:B-1----:R-:W-:-:S04]  /*f070*/  IMAD R5, R14, R2, RZ ;  /* 0x000000020e057224 */ /* 0x002fc800078e02ff */
[----:B------:R-:W-:-:S05]  /*f080*/  IMAD.IADD R6, R5, 0x1, R6 ;  /* 0x0000000105067824 */ /* 0x000fca00078e0206 */
[----:B------:R-:W-:-:S13]  /*f090*/  ISETP.GT.AND P6, PT, R6, R0, PT ;  /* 0x000000000600720c */ /* 0x000fda0003fc4270 */
[----:B------:R-:W-:Y:S05]  /*f0a0*/  @!P6 BRA `(.L_x_295) ;  /* 0xfffffffc005ce947 */ /* 0x000fea000383ffff */
.L_x_292:
[----:B------:R-:W-:Y:S01]  /*f0b0*/  IMAD.IADD R6, R6, 0x1, -R5 ;  /* 0x0000000106067824 */ /* 0x000fe200078e0a05 */
[----:B------:R-:W-:-:S03]  /*f0c0*/  UMOV UR4, 0xffffffff ;  /* 0xffffffff00047882 */ /* 0x000fc60000000000 */
[----:B------:R-:W-:-:S05]  /*f0d0*/  IMAD R5, R3, R2, R6 ;  /* 0x0000000203057224 */ /* 0x000fca00078e0206 */
[----:B------:R-:W-:Y:S01]  /*f0e0*/  ISETP.GT.AND P6, PT, R5, R0, PT ;  /* 0x000000000500720c */ /* 0x000fe20003fc4270 */
[----:B------:R-:W-:-:S12]  /*f0f0*/  BRA.DIV UR4, `(.L_x_296) ;  /* 0x0000002604a47947 */ /* 0x000fd8000b800000 */
[----:B------:R-:W-:-:S04]  /*f100*/  VOTE.ANY R8, PT, !P6 ;  /* 0x0000000000087806 */ /* 0x000fc800070e0100 */
[----:B------:R-:W1:Y:S02]  /*f110*/  POPC R5, R8 ;  /* 0x0000000800057309 */ /* 0x000e640000000000 */
[----:B-1----:R1:W2:Y:S04]  /*f120*/  SHFL.IDX PT, R7, R7, R5, 0x1f ;  /* 0x00001f0507077589 */ /* 0x0022a800000e0000 */
[----:B------:R1:W3:Y:S02]  /*f130*/  SHFL.IDX PT, R4, R4, R5, 0x1f ;  /* 0x00001f0504047589 */ /* 0x0002e400000e0000 */
.L_x_376:
[----:B------:R-:W-:-:S13]  /*f140*/  ISETP.NE.AND P0, PT, R8, RZ, PT ;  /* 0x000000ff0800720c */ /* 0x000fda0003f05270 */
[----:B------:R-:W-:Y:S05]  /*f150*/  @!P0 BRA `(.L_x_297) ;  /* 0x0000000000108947 */ /* 0x000fea0003800000 */
[----:B------:R-:W-:Y:S01]  /*f160*/  UMOV UR4, 0xffffffff ;  /* 0xffffffff00047882 */ /* 0x000fe20000000000 */
[----:B------:R-:W-:Y:S02]  /*f170*/  VIADD R12, R5, 0xffffffff ;  /* 0xffffffff050c7836 */ /* 0x000fe40000000000 */
[----:B------:R-:W-:Y:S05]  /*f180*/  BRA.DIV UR4, `(.L_x_298) ;  /* 0x0000002604dc7947 */ /* 0x000fea000b800000 */
[----:B------:R4:W0:Y:S02]  /*f190*/  SHFL.IDX PT, R24, R3, R12, 0x1f ;  /* 0x00001f0c03187589 */ /* 0x00082400000e0000 */
.L_x_297:
[----:B--2---:R-:W-:Y:S01]  /*f1a0*/  IABS R8, R7 ;  /* 0x0000000700087213 */ /* 0x004fe20000000000 */
[----:B0-----:R-:W-:Y:S01]  /*f1b0*/  IMAD R24, R24, R2, R6 ;  /* 0x0000000218187224 */ /* 0x001fe200078e0206 */
[----:B---3--:R-:W-:Y:S01]  /*f1c0*/  IABS R6, R4 ;  /* 0x0000000400067213 */ /* 0x008fe20000000000 */
[----:B------:R-:W-:Y:S01]  /*f1d0*/  IMAD.MOV.U32 R2, RZ, RZ, RZ ;  /* 0x000000ffff027224 */ /* 0x000fe200078e00ff */
[----:B------:R-:W0:Y:S01]  /*f1e0*/  I2F.RP R9, R8 ;  /* 0x0000000800097306 */ /* 0x000e220000209400 */
[----:B------:R-:W-:Y:S02]  /*f1f0*/  IMAD.IADD R0, R0, 0x1, -R24 ;  /* 0x0000000100007824 */ /* 0x000fe400078e0a18 */
[----:B------:R-:W-:-:S05]  /*f200*/  IMAD.IADD R27, R5, 0x1, R27 ;  /* 0x00000001051b7824 */ /* 0x000fca00078e021b */
[----:B----4-:R-:W-:Y:S08]  /*f210*/  I2F.RP R12, R6 ;  /* 0x00000006000c7306 */ /* 0x010ff00000209400 */
[----:B0-----:R-:W0:Y:S02]  /*f220*/  MUFU.RCP R9, R9 ;  /* 0x0000000900097308 */ /* 0x001e240000001000 */
[----:B0-----:R-:W-:Y:S01]  /*f230*/  VIADD R10, R9, 0xffffffe ;  /* 0x0ffffffe090a7836 */ /* 0x001fe20000000000 */
[----:B------:R-:W-:-:S05]  /*f240*/  IABS R9, R7 ;  /* 0x0000000700097213 */ /* 0x000fca0000000000 */
[----:B------:R0:W2:Y:S02]  /*f250*/  F2I.FTZ.U32.TRUNC.NTZ R3, R10 ;  /* 0x0000000a00037305 */ /* 0x0000a4000021f000 */
[----:B0-----:R-:W-:Y:S01]  /*f260*/  IABS R10, R0 ;  /* 0x00000000000a7213 */ /* 0x001fe20000000000 */
[----:B--2---:R-:W-:-:S04]  /*f270*/  IMAD.MOV R11, RZ, RZ, -R3 ;  /* 0x000000ffff0b7224 */ /* 0x004fc800078e0a03 */
[----:B------:R-:W-:-:S04]  /*f280*/  IMAD R11, R11, R8, RZ ;  /* 0x000000080b0b7224 */ /* 0x000fc800078e02ff */
[----:B------:R-:W-:Y:S02]  /*f290*/  IMAD.HI.U32 R3, R3, R11, R2 ;  /* 0x0000000b03037227 */ /* 0x000fe400078e0002 */
[----:B------:R-:W0:Y:S02]  /*f2a0*/  MUFU.RCP R2, R12 ;  /* 0x0000000c00027308 */ /* 0x000e240000001000 */
[----:B------:R-:W-:Y:S02]  /*f2b0*/  IMAD.MOV R11, RZ, RZ, -R9 ;  /* 0x000000ffff0b7224 */ /* 0x000fe400078e0a09 */
[----:B------:R-:W-:-:S04]  /*f2c0*/  IMAD.HI.U32 R9, R3, R10, RZ ;  /* 0x0000000a03097227 */ /* 0x000fc800078e00ff */
[----:B------:R-:W-:-:S05]  /*f2d0*/  IMAD R11, R9, R11, R10 ;  /* 0x0000000b090b7224 */ /* 0x000fca00078e020a */
[----:B------:R-:W-:Y:S01]  /*f2e0*/  ISETP.GT.U32.AND P1, PT, R8, R11, PT ;  /* 0x0000000b0800720c */ /* 0x000fe20003f24070 */
[----:B0-----:R-:W-:Y:S02]  /*f2f0*/  VIADD R3, R2, 0xffffffe ;  /* 0x0ffffffe02037836 */ /* 0x001fe40000000000 */
[----:B------:R-:W-:-:S04]  /*f300*/  IMAD.MOV.U32 R2, RZ, RZ, RZ ;  /* 0x000000ffff027224 */ /* 0x000fc800078e00ff */
[----:B------:R-:W0:Y:S06]  /*f310*/  F2I.FTZ.U32.TRUNC.NTZ R3, R3 ;  /* 0x0000000300037305 */ /* 0x000e2c000021f000 */
[----:B------:R-:W-:Y:S02]  /*f320*/  @!P1 IMAD.IADD R11, R11, 0x1, -R8 ;  /* 0x000000010b0b9824 */ /* 0x000fe400078e0a08 */
[----:B------:R-:W-:Y:S01]  /*f330*/  @!P1 VIADD R9, R9, 0x1 ;  /* 0x0000000109099836 */ /* 0x000fe20000000000 */
[----:B------:R-:W-:Y:S02]  /*f340*/  ISETP.NE.AND P1, PT, R7, RZ, PT ;  /* 0x000000ff0700720c */ /* 0x000fe40003f25270 */
[----:B------:R-:W-:Y:S01]  /*f350*/  ISETP.GE.U32.AND P0, PT, R11, R8, PT ;  /* 0x000000080b00720c */ /* 0x000fe20003f06070 */
[----:B0-----:R-:W-:-:S04]  /*f360*/  IMAD.MOV R11, RZ, RZ, -R3 ;  /* 0x000000ffff0b7224 */ /* 0x001fc800078e0a03 */
[----:B------:R-:W-:-:S08]  /*f370*/  IMAD R11, R11, R6, RZ ;  /* 0x000000060b0b7224 */ /* 0x000fd000078e02ff */
[----:B------:R-:W-:Y:S02]  /*f380*/  @P0 VIADD R9, R9, 0x1 ;  /* 0x0000000109090836 */ /* 0x000fe40000000000 */
[----:B------:R-:W-:Y:S01]  /*f390*/  IMAD.HI.U32 R8, R3, R11, R2 ;  /* 0x0000000b03087227 */ /* 0x000fe200078e0002 */
[----:B------:R-:W-:-:S04]  /*f3a0*/  LOP3.LUT R2, R0, R7, RZ, 0x3c, !PT ;  /* 0x0000000700027212 */ /* 0x000fc800078e3cff */
[----:B------:R-:W-:Y:S02]  /*f3b0*/  ISETP.GE.AND P2, PT, R2, RZ, PT ;  /* 0x000000ff0200720c */ /* 0x000fe40003f46270 */
[----:B------:R-:W-:-:S05]  /*f3c0*/  IABS R2, R4 ;  /* 0x0000000400027213 */ /* 0x000fca0000000000 */
[----:B------:R-:W-:-:S06]  /*f3d0*/  IMAD.MOV R2, RZ, RZ, -R2 ;  /* 0x000000ffff027224 */ /* 0x000fcc00078e0a02 */
[----:B------:R-:W-:Y:S01]  /*f3e0*/  @!P2 IMAD.MOV R9, RZ, RZ, -R9 ;  /* 0x000000ffff09a224 */ /* 0x000fe200078e0a09 */
[----:B------:R-:W-:-:S04]  /*f3f0*/  @!P1 LOP3.LUT R9, RZ, R7, RZ, 0x33, !PT ;  /* 0x00000007ff099212 */ /* 0x000fc800078e33ff */
[-C--:B------:R-:W-:Y:S01]  /*f400*/  IABS R3, R9.reuse ;  /* 0x0000000900037213 */ /* 0x080fe20000000000 */
[----:B------:R-:W-:-:S04]  /*f410*/  IMAD R7, R7, R9, RZ ;  /* 0x0000000907077224 */ /* 0x000fc800078e02ff */
        /* <DEDUP_REMOVED lines=18> */
.L_x_293:
[----:B------:R-:W-:Y:S01]  /*f540*/  UMOV UR4, URZ ;  /* 0x0000003f00047c82 */ /* 0x000fe20008000000 */
[----:B------:R-:W-:Y:S01]  /*f550*/  UMOV UR5, URZ ;  /* 0x0000003f00057c82 */ /* 0x000fe20008000000 */
[----:B------:R-:W-:Y:S01]  /*f560*/  ULDC UR6, c[0x0][0xc3c] ;  /* 0x00030f0000067ab9 */ /* 0x000fe20000000800 */
[----:B------:R-:W-:Y:S02]  /*f570*/  IMAD.MOV.U32 R24, RZ, RZ, R0 ;  /* 0x000000ffff187224 */ /* 0x000fe400078e0000 */
[----:B------:R-:W-:Y:S02]  /*f580*/  IMAD.U32 R25, RZ, RZ, UR4 ;  /* 0x00000004ff197e24 */ /* 0x000fe4000f8e00ff */
[----:B------:R-:W-:Y:S02]  /*f590*/  IMAD.U32 R26, RZ, RZ, UR5 ;  /* 0x00000005ff1a7e24 */ /* 0x000fe4000f8e00ff */
[----:B------:R-:W-:-:S07]  /*f5a0*/  IMAD.U32 R27, RZ, RZ, UR6 ;  /* 0x00000006ff1b7e24 */ /* 0x000fce000f8e00ff */
.L_x_299:
[----:B------:R-:W2:Y:S01]  /*f5b0*/  S2R R0, SR_TID.X ;  /* 0x0000000000007919 */ /* 0x000ea20000002100 */
[----:B------:R-:W-:Y:S05]  /*f5c0*/  WARPSYNC.ALL ;  /* 0x0000000000007948 */ /* 0x000fea0003800000 */
[----:B------:R-:W-:Y:S01]  /*f5d0*/  BAR.SYNC.DEFER_BLOCKING 0x4, 0x200 ;  /* 0x0108000000007b1d */ /* 0x000fe20000010000 */
[----:B--2---:R-:W-:-:S04]  /*f5e0*/  LOP3.LUT R0, R0, 0x1f, RZ, 0xc0, !PT ;  /* 0x0000001f00007812 */ /* 0x004fc800078ec0ff */
[----:B------:R-:W-:-:S13]  /*f5f0*/  ISETP.NE.AND P0, PT, R0, RZ, PT ;  /* 0x000000ff0000720c */ /* 0x000fda0003f05270 */
[----:B0-----:R-:W0:Y:S01]  /*f600*/  @!P0 S2R R3, SR_CgaCtaId ;  /* 0x0000000000038919 */ /* 0x001e220000008800 */
[----:B------:R-:W-:-:S04]  /*f610*/  @!P0 MOV R0, 0x400 ;  /* 0x0000040000008802 */ /* 0x000fc80000000f00 */
[----:B0-----:R-:W-:-:S05]  /*f620*/  @!P0 LEA R17, R3, R0, 0x18 ;  /* 0x0000000003118211 */ /* 0x001fca00078ec0ff */
[----:B------:R0:W-:Y:S01]  /*f630*/  @!P0 STS.128 [R17+0x308d0], R24 ;  /* 0x0308d01811008388 */ /* 0x0001e20000000c00 */
[----:B------:R-:W-:Y:S06]  /*f640*/  BAR.ARV 0x5, 0x200 ;  /* 0x0148000000007b1d */ /* 0x000fec0000002000 */
.L_x_290:
[----:B------:R-:W-:Y:S02]  /*f650*/  ULDC UR4, c[0x0][0xc3c] ;  /* 0x00030f0000047ab9 */ /* 0x000fe40000000800 */
[----:B---3--:R-:W-:-:S13]  /*f660*/  ISETP.GE.AND P0, PT, R27, UR4, PT ;  /* 0x000000041b007c0c */ /* 0x008fda000bf06270 */
[----:B------:R-:W-:Y:S05]  /*f670*/  @!P0 BRA `(.L_x_300) ;  /* 0xffffffb400b08947 */ /* 0x000fea000383ffff */
[----:B------:R-:W-:Y:S05]  /*f680*/  BSYNC B8 ;  /* 0x0000000000087941 */ /* 0x000fea0003800000 */
.L_x_210:
[----:B-1----:R-:W3:Y:S01]  /*f690*/  LDL.LU R0, [R1+0x34] ;  /* 0x0000340001007983 */ /* 0x002ee20000300800 */
[----:B------:R-:W-:Y:S01]  /*f6a0*/  BSSY B0, `(.L_x_301) ;  /* 0x000000b000007945 */ /* 0x000fe20003800000 */
[----:B------:R-:W1:Y:S01]  /*f6b0*/  S2R R5, SR_CgaCtaId ;  /* 0x0000000000057919 */ /* 0x000e620000008800 */
[----:B---3--:R-:W-:-:S05]  /*f6c0*/  VIADD R0, R0, 0x1 ;  /* 0x0000000100007836 */ /* 0x008fca0000000000 */
[----:B------:R-:W-:-:S04]  /*f6d0*/  LEA.HI R2, R0, R0, RZ, 0x1 ;  /* 0x0000000000027211 */ /* 0x000fc800078f08ff */
[----:B------:R-:W-:Y:S02]  /*f6e0*/  LOP3.LUT R3, R2, 0xfffffffe, RZ, 0xc0, !PT ;  /* 0xfffffffe02037812 */ /* 0x000fe400078ec0ff */
[----:B------:R-:W-:-:S03]  /*f6f0*/  MOV R2, 0x400 ;  /* 0x0000040000027802 */ /* 0x000fc60000000f00 */
[----:B------:R-:W-:Y:S01]  /*f700*/  IMAD.IADD R0, R0, 0x1, -R3 ;  /* 0x0000000100007824 */ /* 0x000fe200078e0a03 */
[----:B-1----:R-:W-:-:S04]  /*f710*/  LEA R9, R5, R2, 0x18 ;  /* 0x0000000205097211 */ /* 0x002fc800078ec0ff */
[----:B------:R-:W-:-:S04]  /*f720*/  SHF.L.U32 R0, R0, 0x1f, RZ ;  /* 0x0000001f00007819 */ /* 0x000fc800000006ff */
[----:B------:R-:W1:Y:S02]  /*f730*/  SYNCS.PHASECHK.TRANS64.TRYWAIT P0, [R9+URZ+0x30820], R0 ;  /* 0x03082000090075a7 */ /* 0x000e64000800017f */
[----:B-1----:R-:W-:Y:S05]  /*f740*/  @!P0 BRA `(.L_x_302) ;  /* 0x0000002000948947 */ /* 0x002fea0003800000 */
.L_x_379:
[----:B------:R-:W-:Y:S05]  /*f750*/  BSYNC B0 ;  /* 0x0000000000007941 */ /* 0x000fea0003800000 */
.L_x_301:
[----:B------:R-:W-:-:S03]  /*f760*/  UMOV UR4, 0xffffffff ;  /* 0xffffffff00047882 */ /* 0x000fc60000000000 */
[----:B------:R-:W-:Y:S05]  /*f770*/  BRA.DIV UR4, `(.L_x_303) ;  /* 0x00000022049c7947 */ /* 0x000fea000b800000 */
[----:B-1----:R-:W1:Y:S02]  /*f780*/  S2R R0, SR_TID.X ;  /* 0x0000000000007919 */ /* 0x002e640000002100 */
[----:B-1----:R-:W-:-:S04]  /*f790*/  SHF.R.U32.HI R0, RZ, 0x5, R0 ;  /* 0x00000005ff007819 */ /* 0x002fc80000011600 */
[----:B------:R-:W-:-:S05]  /*f7a0*/  LOP3.LUT R0, R0, 0x3, RZ, 0xc0, !PT ;  /* 0x0000000300007812 */ /* 0x000fca00078ec0ff */
[----:B------:R1:W3:Y:S02]  /*f7b0*/  SHFL.IDX PT, R14, R0, RZ, 0x1f ;  /* 0x00001fff000e7589 */ /* 0x0002e400000e0000 */
.L_x_382:
[----:B---3--:R-:W-:Y:S01]  /*f7c0*/  ISETP.NE.AND P0, PT, R14, RZ, PT ;  /* 0x000000ff0e00720c */ /* 0x008fe20003f05270 */
[----:B------:R-:W-:-:S12]  /*f7d0*/  BSSY B0, `(.L_x_304) ;  /* 0x0000024000007945 */ /* 0x000fd80003800000 */
[----:B------:R-:W-:Y:S05]  /*f7e0*/  @P0 BRA `(.L_x_305) ;  /* 0x0000000000880947 */ /* 0x000fea0003800000 */
[----:B------:R-:W-:-:S03]  /*f7f0*/  UMOV UR4, 0xffffffff ;  /* 0xffffffff00047882 */ /* 0x000fc60000000000 */
[----:B------:R-:W-:Y:S05]  /*f800*/  BRA.DIV UR4, `(.L_x_306) ;  /* 0x0000002204ac7947 */ /* 0x000fea000b800000 */
[----:B------:R-:W-:-:S13]  /*f810*/  ELECT P6, URZ, PT ;  /* 0x00000000003f782f */ /* 0x000fda00038c0000 */
.L_x_385:
[----:B------:R-:W-:Y:S05]  /*f820*/  @!P6 BRA `(.L_x_305) ;  /* 0x000000000078e947 */ /* 0x000fea0003800000 */
[----:B-1----:R-:W3:Y:S02]  /*f830*/  LDL.LU R0, [R1+0x44] ;  /* 0x0000440001007983 */ /* 0x002ee40000300800 */
[----:B---3--:R-:W-:-:S04]  /*f840*/  LOP3.LUT R0, R0, 0x2, RZ, 0xfc, !PT ;  /* 0x0000000200007812 */ /* 0x008fc800078efcff */
[----:B------:R-:W-:-:S13]  /*f850*/  ISETP.NE.AND P2, PT, R0, 0x3, PT ;  /* 0x000000030000780c */ /* 0x000fda0003f45270 */
[----:B------:R-:W-:Y:S05]  /*f860*/  @!P2 BRA `(.L_x_307) ;  /* 0x000000000004a947 */ /* 0x000fea0003800000 */
[----:B------:R-:W-:Y:S01]  /*f870*/  BPT.TRAP 0x1 ;  /* 0x000000040000795c */ /* 0x000fe20000300000 */
.L_x_307:
[----:B------:R-:W-:Y:S01]  /*f880*/  VIADD R3, R9, 0x30840 ;  /* 0x0003084009037836 */ /* 0x000fe20000000000 */
[----:B------:R-:W-:Y:S01]  /*f890*/  SHF.L.U32 R2, R28, 0x1f, RZ ;  /* 0x0000001f1c027819 */ /* 0x000fe200000006ff */
[C---:B------:R-:W-:Y:S02]  /*f8a0*/  VIADD R0, R18.reuse, 0x1 ;  /* 0x0000000112007836 */ /* 0x040fe40000000000 */
        /* <DEDUP_REMOVED lines=9> */
.L_x_386:
[----:B------:R-:W3:Y:S02]  /*f940*/  SYNCS.PHASECHK.TRANS64.TRYWAIT P0, [R3+URZ], R0 ;  /* 0x00000000030075a7 */ /* 0x000ee4000800017f */
[----:B---3--:R-:W-:Y:S05]  /*f950*/  @!P0 BRA `(.L_x_309) ;  /* 0x00000020008c8947 */ /* 0x008fea0003800000 */
.L_x_387:
[----:B------:R-:W-:Y:S05]  /*f960*/  @!P2 BRA `(.L_x_310) ;  /* 0x000000000004a947 */ /* 0x000fea0003800000 */
[----:B------:R-:W-:Y:S01]  /*f970*/  BPT.TRAP 0x1 ;  /* 0x000000040000795c */ /* 0x000fe20000300000 */
.L_x_310:
[----:B---3--:R-:W-:-:S04]  /*f980*/  VIADD R3, R9, 0x30860 ;  /* 0x0003086009037836 */ /* 0x008fc80000000000 */
[----:B------:R-:W-:-:S04]  /*f990*/  IMAD R5, R18, 0x8, R3 ;  /* 0x0000000812057824 */ /* 0x000fc800078e0203 */
[----:B------:R-:W3:Y:S02]  /*f9a0*/  SYNCS.PHASECHK.TRANS64.TRYWAIT P0, [R5+URZ], R2 ;  /* 0x00000002050075a7 */ /* 0x000ee4000800017f */
[----:B---3--:R-:W-:Y:S05]  /*f9b0*/  @!P0 BRA `(.L_x_311) ;  /* 0x0000002000888947 */ /* 0x008fea0003800000 */
.L_x_388:
[----:B------:R-:W-:-:S07]  /*f9c0*/  IMAD R3, R4, 0x8, R3 ;  /* 0x0000000804037824 */ /* 0x000fce00078e0203 */
.L_x_312:
[----:B----4-:R4:W0:Y:S02]  /*f9d0*/  SYNCS.PHASECHK.TRANS64.TRYWAIT P0, [R3+URZ], R0 ;  /* 0x00000000030075a7 */ /* 0x010824000800017f */
[----:B0-----:R-:W-:Y:S05]  /*f9e0*/  @!P0 NANOSLEEP.SYNCS 0x989680 ;  /* 0x009896800000895d */ /* 0x001fea0003900000 */
[----:B------:R-:W0:Y:S02]  /*f9f0*/  @!P0 SYNCS.PHASECHK.TRANS64 P0, [R3+URZ], R0 ;  /* 0x00000000030085a7 */ /* 0x000e24000800007f */
[----:B0-----:R-:W-:Y:S05]  /*fa00*/  @!P0 BRA `(.L_x_312) ;  /* 0xfffffffc00f08947 */ /* 0x001fea000383ffff */
.L_x_305:
[----:B------:R-:W-:Y:S05]  /*fa10*/  BSYNC B0 ;  /* 0x0000000000007941 */ /* 0x000fea0003800000 */
.L_x_304:
[----:B------:R-:W-:Y:S05]  /*fa20*/  EXIT ;  /* 0x000000000000794d */ /* 0x000fea0003800000 */
.L_x_173:
[----:B-1----:R-:W-:-:S04]  /*fa30*/  IMAD.U32 R3, RZ, RZ, UR37 ;  /* 0x00000025ff037e24 */ /* 0x002fc8000f8e00ff */
[----:B------:R1:W2:Y:S03]  /*fa40*/  SYNCS.PHASECHK.TRANS64.TRYWAIT P1, [R3+URZ+0x30800], R0 ;  /* 0x03080000030075a7 */ /* 0x0002a6000802017f */
[----:B--2---:R-:W-:Y:S05]  /*fa50*/  @!P1 NANOSLEEP.SYNCS 0x989680 ;  /* 0x009896800000995d */ /* 0x004fea0003900000 */
[----:B------:R-:W2:Y:S02]  /*fa60*/  @!P1 SYNCS.PHASECHK.TRANS64 P1, [R3+URZ+0x30800], R0 ;  /* 0x03080000030095a7 */ /* 0x000ea4000802007f */
[----:B--2---:R-:W-:Y:S05]  /*fa70*/  @!P1 BRA `(.L_x_173) ;  /* 0xfffffffc00ec9947 */ /* 0x004fea000383ffff */
[----:B------:R-:W-:Y:S05]  /*fa80*/  BRA `(.L_x_313) ;  /* 0xffffff2000087947 */ /* 0x000fea000383ffff */
.L_x_177:
[----:B--2---:R2:W3:Y:S02]  /*fa90*/  SYNCS.PHASECHK.TRANS64.TRYWAIT P2, [R4+URZ+0x30830], R3 ;  /* 0x03083003040075a7 */ /* 0x0044e4000804017f */
[----:B---3--:R-:W-:Y:S05]  /*faa0*/  @!P2 NANOSLEEP.SYNCS 0x989680 ;  /* 0x009896800000a95d */ /* 0x008fea0003900000 */
[----:B------:R-:W3:Y:S02]  /*fab0*/  @!P2 SYNCS.PHASECHK.TRANS64 P2, [R4+URZ+0x30830], R3 ;  /* 0x030830030400a5a7 */ /* 0x000ee4000804007f */
[----:B---3--:R-:W-:Y:S05]  /*fac0*/  @!P2 BRA `(.L_x_177) ;  /* 0xfffffffc00f0a947 */ /* 0x008fea000383ffff */
[----:B------:R-:W-:Y:S05]  /*fad0*/  BRA `(.L_x_176) ;  /* 0xffffff20002c7947 */ /* 0x000fea000383ffff */
.L_x_182:
[----:B-1----:R-:W-:-:S04]  /*fae0*/  IMAD.U32 R3, RZ, RZ, UR7 ;  /* 0x00000007ff037e24 */ /* 0x002fc8000f8e00ff */
[----:B------:R1:W2:Y:S03]  /*faf0*/  SYNCS.PHASECHK.TRANS64.TRYWAIT P2, [R3+URZ+0x30830], R0 ;  /* 0x03083000030075a7 */ /* 0x0002a6000804017f */
[----:B--2---:R-:W-:Y:S05]  /*fb00*/  @!P2 NANOSLEEP.SYNCS 0x989680 ;  /* 0x009896800000a95d */ /* 0x004fea0003900000 */
[----:B------:R-:W2:Y:S02]  /*fb10*/  @!P2 SYNCS.PHASECHK.TRANS64 P2, [R3+URZ+0x30830], R0 ;  /* 0x030830000300a5a7 */ /* 0x000ea4000804007f */
[----:B--2---:R-:W-:Y:S05]  /*fb20*/  @!P2 BRA `(.L_x_182) ;  /* 0xfffffffc00eca947 */ /* 0x004fea000383ffff */
[----:B------:R-:W-:Y:S05]  /*fb30*/  BRA `(.L_x_179) ;  /* 0xffffff4c00687947 */ /* 0x000fea000383ffff */
.L_x_186:
[----:B-1----:R-:W-:-:S04]  /*fb40*/  IMAD.U32 R3, RZ, RZ, UR7 ;  /* 0x00000007ff037e24 */ /* 0x002fc8000f8e00ff */
[----:B------:R1:W2:Y:S03]  /*fb50*/  SYNCS.PHASECHK.TRANS64.TRYWAIT P2, [R3+URZ+0x30850], R0 ;  /* 0x03085000030075a7 */ /* 0x0002a6000804017f */
[----:B--2---:R-:W-:Y:S05]  /*fb60*/  @!P2 NANOSLEEP.SYNCS 0x989680 ;  /* 0x009896800000a95d */ /* 0x004fea0003900000 */
[----:B------:R-:W2:Y:S02]  /*fb70*/  @!P2 SYNCS.PHASECHK.TRANS64 P2, [R3+URZ+0x30850], R0 ;  /* 0x030850000300a5a7 */ /* 0x000ea4000804007f */
[----:B--2---:R-:W-:Y:S05]  /*fb80*/  @!P2 BRA `(.L_x_186) ;  /* 0xfffffffc00eca947 */ /* 0x004fea000383ffff */
[----:B------:R-:W-:Y:S05]  /*fb90*/  BRA `(.L_x_183) ;  /* 0xffffff4c00e47947 */ /* 0x000fea000383ffff */
.L_x_191:
[----:B-1----:R-:W-:-:S04]  /*fba0*/  IMAD.U32 R7, RZ, RZ, UR12 ;  /* 0x0000000cff077e24 */ /* 0x002fc8000f8e00ff */
[----:B------:R1:W2:Y:S03]  /*fbb0*/  SYNCS.PHASECHK.TRANS64.TRYWAIT P0, [R7+URZ+0x30850], R4 ;  /* 0x03085004070075a7 */ /* 0x0002a6000800017f */
[----:B--2---:R-:W-:Y:S05]  /*fbc0*/  @!P0 NANOSLEEP.SYNCS 0x989680 ;  /* 0x009896800000895d */ /* 0x004fea0003900000 */
[----:B------:R-:W2:Y:S02]  /*fbd0*/  @!P0 SYNCS.PHASECHK.TRANS64 P0, [R7+URZ+0x30850], R4 ;  /* 0x03085004070085a7 */ /* 0x000ea4000800007f */
[----:B--2---:R-:W-:Y:S05]  /*fbe0*/  @!P0 BRA `(.L_x_191) ;  /* 0xfffffffc00ec8947 */ /* 0x004fea000383ffff */
[----:B------:R-:W-:Y:S05]  /*fbf0*/  BRA `(.L_x_190) ;  /* 0xffffff7400987947 */ /* 0x000fea000383ffff */
.L_x_224:
[----:B------:R-:W1:Y:S01]  /*fc00*/  S2R R20, SR_TID.X ;  /* 0x0000000000147919 */ /* 0x000e620000002100 */
[----:B------:R-:W-:Y:S01]  /*fc10*/  BSSY B0, `(.L_x_314) ;  /* 0x000000a000007945 */ /* 0x000fe20003800000 */
[----:B------:R-:W-:Y:S02]  /*fc20*/  IMAD.MOV.U32 R12, RZ, RZ, RZ ;  /* 0x000000ffff0c7224 */ /* 0x000fe400078e00ff */
[----:B------:R-:W-:Y:S02]  /*fc30*/  IMAD.MOV.U32 R11, RZ, RZ, 0x1f ;  /* 0x0000001fff0b7424 */ /* 0x000fe400078e00ff */
[----:B------:R-:W-:Y:S01]  /*fc40*/  IMAD.MOV.U32 R15, RZ, RZ, -0x1 ;  /* 0xffffffffff0f7424 */ /* 0x000fe200078e00ff */
[----:B-1----:R-:W-:-:S04]  /*fc50*/  SHF.R.U32.HI R20, RZ, 0x5, R20 ;  /* 0x00000005ff147819 */ /* 0x002fc80000011614 */
[----:B------:R-:W-:-:S05]  /*fc60*/  LOP3.LUT R20, R20, 0x3, RZ, 0xc0, !PT ;  /* 0x0000000314147812 */ /* 0x000fca00078ec0ff */
[----:B------:R-:W-:-:S07]  /*fc70*/  IMAD.MOV.U32 R13, RZ, RZ, R20 ;  /* 0x000000ffff0d7224 */ /* 0x000fce00078e0014 */
[----:B0-----:R-:W-:Y:S05]  /*fc80*/  WARPSYNC.COLLECTIVE R15, `(.L_x_315) ;  /* 0x000000000f087348 */ /* 0x001fea0003c00000 */
[----:B------:R1:W2:Y:S02]  /*fc90*/  SHFL.IDX P6, R14, R13, R12, R11 ;  /* 0x0000000c0d0e7389 */ /* 0x0002a400000c000b */
[----:B012---:R-:W-:Y:S01]  /*fca0*/  ENDCOLLECTIVE ;  /* 0x000000000000791b */ /* 0x007fe20003800000 */
.L_x_315:
[----:B------:R-:W-:Y:S05]  /*fcb0*/  BSYNC B0 ;  /* 0x0000000000007941 */ /* 0x000fea0003800000 */
.L_x_314:
[----:B------:R-:W-:Y:S05]  /*fcc0*/  BRA `(.L_x_316) ;  /* 0xffffffbc00947947 */ /* 0x000fea000383ffff */
.L_x_226:
[----:B------:R-:W-:Y:S01]  /*fcd0*/  BSSY B0, `(.L_x_317) ;  /* 0x0000006000007945 */ /* 0x000fe20003800000 */
[----:B------:R-:W-:-:S07]  /*fce0*/  IMAD.MOV.U32 R15, RZ, RZ, -0x1 ;  /* 0xffffffffff0f7424 */ /* 0x000fce00078e00ff */
[----:B01----:R-:W-:Y:S05]  /*fcf0*/  WARPSYNC.COLLECTIVE R15, `(.L_x_318) ;  /* 0x000000000f0c7348 */ /* 0x003fea0003c00000 */
[----:B------:R-:W-:Y:S02]  /*fd00*/  ELECT P6, UR62, PT ;  /* 0x00000000003e782f */ /* 0x000fe400038c0000 */
[----:B------:R-:W-:Y:S01]  /*fd10*/  MOV R14, UR62 ;  /* 0x0000003e000e7c02 */ /* 0x000fe20008000f00 */
[----:B01----:R-:W-:Y:S10]  /*fd20*/  ENDCOLLECTIVE ;  /* 0x000000000000791b */ /* 0x003ff40003800000 */
.L_x_318:
[----:B------:R-:W-:Y:S05]  /*fd30*/  BSYNC B0 ;  /* 0x0000000000007941 */ /* 0x000fea0003800000 */
.L_x_317:
[----:B------:R-:W-:Y:S05]  /*fd40*/  BRA `(.L_x_319) ;  /* 0xffffffbc00947947 */ /* 0x000fea000383ffff */
.L_x_228:
[----:B-1----:R1:W2:Y:S02]  /*fd50*/  SYNCS.PHASECHK.TRANS64.TRYWAIT P0, [R0+URZ+0x30840], R2 ;  /* 0x03084002000075a7 */ /* 0x0022a4000800017f */
[----:B--2---:R-:W-:Y:S05]  /*fd60*/  @!P0 NANOSLEEP.SYNCS 0x989680 ;  /* 0x009896800000895d */ /* 0x004fea0003900000 */
[----:B------:R-:W2:Y:S02]  /*fd70*/  @!P0 SYNCS.PHASECHK.TRANS64 P0, [R0+URZ+0x30840], R2 ;  /* 0x03084002000085a7 */ /* 0x000ea4000800007f */
[----:B--2---:R-:W-:Y:S05]  /*fd80*/  @!P0 BRA `(.L_x_228) ;  /* 0xfffffffc00f08947 */ /* 0x004fea000383ffff */
[----:B------:R-:W-:Y:S05]  /*fd90*/  BRA `(.L_x_320) ;  /* 0xffffffbc00e87947 */ /* 0x000fea000383ffff */
.L_x_232:
[----:B------:R-:W2:Y:S01]  /*fda0*/  LDL.LU R11, [R1+0x30] ;  /* 0x00003000010b7983 */ /* 0x000ea20000300800 */
[----:B------:R-:W-:Y:S02]  /*fdb0*/  IMAD.MOV.U32 R13, RZ, RZ, R4 ;  /* 0x000000ffff0d7224 */ /* 0x000fe400078e0004 */
[----:B------:R-:W-:Y:S02]  /*fdc0*/  IMAD.MOV.U32 R12, RZ, RZ, RZ ;  /* 0x000000ffff0c7224 */ /* 0x000fe400078e00ff */
[----:B------:R-:W-:Y:S02]  /*fdd0*/  IMAD.MOV.U32 R15, RZ, RZ, -0x1 ;  /* 0xffffffffff0f7424 */ /* 0x000fe400078e00ff */
[----:B------:R-:W-:-:S04]  /*fde0*/  IMAD R25, R25, 0xc0, R21 ;  /* 0x000000c019197824 */ /* 0x000fc800078e0215 */
[----:B------:R-:W-:Y:S02]  /*fdf0*/  VIADD R8, R25, 0x10 ;  /* 0x0000001019087836 */ /* 0x000fe40000000000 */
[----:B--2---:R-:W-:Y:S02]  /*fe00*/  IMAD R3, R11, R9, RZ ;  /* 0x000000090b037224 */ /* 0x004fe400078e02ff */
[----:B------:R-:W-:-:S03]  /*fe10*/  IMAD.MOV.U32 R11, RZ, RZ, 0x181f ;  /* 0x0000181fff0b7424 */ /* 0x000fc600078e00ff */
[----:B------:R-:W-:-:S13]  /*fe20*/  ISETP.GE.AND P1, PT, R25, R3, PT ;  /* 0x000000031900720c */ /* 0x000fda0003f26270 */
[----:B-----5:R-:W-:Y:S05]  /*fe30*/  WARPSYNC.COLLECTIVE R15, `(.L_x_321) ;  /* 0x000000000f087348 */ /* 0x020fea0003c00000 */
[----:B------:R0:W1:Y:S02]  /*fe40*/  SHFL.IDX P6, R14, R13, R12, R11 ;  /* 0x0000000c0d0e7389 */ /* 0x00006400000c000b */
[----:B01---5:R-:W-:Y:S01]  /*fe50*/  ENDCOLLECTIVE ;  /* 0x000000000000791b */ /* 0x023fe20003800000 */
.L_x_321:
[----:B------:R-:W-:Y:S02]  /*fe60*/  IMAD.MOV.U32 R13, RZ, RZ, R0 ;  /* 0x000000ffff0d7224 */ /* 0x000fe400078e0000 */
[----:B------:R-:W-:-:S07]  /*fe70*/  IMAD.MOV.U32 R6, RZ, RZ, R14 ;  /* 0x000000ffff067224 */ /* 0x000fce00078e000e */
[----:B------:R-:W-:Y:S05]  /*fe80*/  WARPSYNC.COLLECTIVE R15, `(.L_x_322) ;  /* 0x000000000f087348 */ /* 0x000fea0003c00000 */
[----:B------:R0:W1:Y:S02]  /*fe90*/  SHFL.IDX P6, R14, R13, R12, R11 ;  /* 0x0000000c0d0e7389 */ /* 0x00006400000c000b */
[----:B01----:R-:W-:Y:S01]  /*fea0*/  ENDCOLLECTIVE ;  /* 0x000000000000791b */ /* 0x003fe20003800000 */
.L_x_322:
[----:B------:R-:W-:Y:S02]  /*feb0*/  IMAD.MOV.U32 R13, RZ, RZ, R4 ;  /* 0x000000ffff0d7224 */ /* 0x000fe400078e0004 */
[----:B------:R-:W-:Y:S02]  /*fec0*/  IMAD.MOV.U32 R12, RZ, RZ, 0x1 ;  /* 0x00000001ff0c7424 */ /* 0x000fe400078e00ff */
[----:B------:R-:W-:-:S07]  /*fed0*/  IMAD.MOV.U32 R7, RZ, RZ, R14 ;  /* 0x000000ffff077224 */ /* 0x000fce00078e000e */
[----:B------:R-:W-:Y:S05]  /*fee0*/  WARPSYNC.COLLECTIVE R15, `(.L_x_323) ;  /* 0x000000000f087348 */ /* 0x000fea0003c00000 */
[----:B------:R0:W1:Y:S02]  /*fef0*/  SHFL.IDX P6, R14, R13, R12, R11 ;  /* 0x0000000c0d0e7389 */ /* 0x00006400000c000b */
[----:B01----:R-:W-:Y:S01]  /*ff00*/  ENDCOLLECTIVE ;  /* 0x000000000000791b */ /* 0x003fe20003800000 */
.L_x_323:
[----:B------:R-:W-:-:S05]  /*ff10*/  @!P1 LEA R7, P2, R20, R7, 0x1 ;  /* 0x0000000714079211 */ /* 0x000fca00078408ff */
[----:B------:R-:W-:-:S05]  /*ff20*/  @!P1 IMAD.X R6, RZ, RZ, R6, P2 ;  /* 0x000000ffff069224 */ /* 0x000fca00010e0606 */
[----:B------:R-:W-:Y:S01]  /*ff30*/  @!P1 LOP3.LUT R7, R7, R6, RZ, 0x3c, !PT ;  /* 0x0000000607079212 */ /* 0x000fe200078e3cff */
[----:B------:R-:W-:-:S03]  /*ff40*/  IMAD.MOV.U32 R13, RZ, RZ, R0 ;  /* 0x000000ffff0d7224 */ /* 0x000fc600078e0000 */
[----:B------:R-:W-:-:S04]  /*ff50*/  @!P1 LOP3.LUT R6, R7, R6, RZ, 0x3c, !PT ;  /* 0x0000000607069212 */ /* 0x000fc800078e3cff */
[----:B------:R-:W-:-:S05]  /*ff60*/  @!P1 LOP3.LUT R7, R7, R6, RZ, 0x3c, !PT ;  /* 0x0000000607079212 */ /* 0x000fca00078e3cff */
[----:B------:R-:W-:Y:S01]  /*ff70*/  @!PT LDS RZ, [RZ] ;  /* 0x00000000fffff984 */ /* 0x000fe20000000800 */
[----:B------:R-:W-:Y:S01]  /*ff80*/  @!PT LDS RZ, [RZ] ;  /* 0x00000000fffff984 */ /* 0x000fe20000000800 */
[----:B------:R-:W-:Y:S01]  /*ff90*/  @!PT LDS RZ, [RZ] ;  /* 0x00000000fffff984 */ /* 0x000fe20000000800 */
[----:B------:R0:W-:Y:S01]  /*ffa0*/  @!P1 LDGSTS.E.BYPASS.LTC128B.128 [R10+0xc400], desc[UR40][R6.64], !P0 ;  /* 0x0c400000060a9fae */ /* 0x0001e2000c101d68 */
[----:B------:R-:W-:Y:S01]  /*ffb0*/  ISETP.GE.AND P1, PT, R8, R3, PT ;  /* 0x000000030800720c */ /* 0x000fe20003f26270 */
[----:B0-----:R-:W-:-:S12]  /*ffc0*/  IMAD.MOV.U32 R6, RZ, RZ, R14 ;  /* 0x000000ffff067224 */ /* 0x001fd800078e000e */
[----:B------:R-:W-:Y:S05]  /*ffd0*/  WARPSYNC.COLLECTIVE R15, `(.L_x_324) ;  /* 0x000000000f087348 */ /* 0x000fea0003c00000 */
[----:B------:R0:W1:Y:S02]  /*ffe0*/  SHFL.IDX P6, R14, R13, R12, R11 ;  /* 0x0000000c0d0e7389 */ /* 0x00006400000c000b */
[----:B01----:R-:W-:Y:S01]  /*fff0*/  ENDCOLLECTIVE ;  /* 0x000000000000791b */ /* 0x003fe20003800000 */
.L_x_324:
[----:B------:R-:W-:Y:S02]  /*10000*/  IMAD.MOV.U32 R13, RZ, RZ, R4 ;  /* 0x000000ffff0d7224 */ /* 0x000fe400078e0004 */
[----:B------:R-:W-:Y:S02]  /*10010*/  IMAD.MOV.U32 R12, RZ, RZ, 0x2 ;  /* 0x00000002ff0c7424 */ /* 0x000fe400078e00ff */
[----:B------:R-:W-:-:S07]  /*10020*/  IMAD.MOV.U32 R7, RZ, RZ, R14 ;  /* 0x000000ffff077224 */ /* 0x000fce00078e000e */
[----:B------:R-:W-:Y:S05]  /*10030*/  WARPSYNC.COLLECTIVE R15, `(.L_x_325) ;  /* 0x000000000f087348 */ /* 0x000fea0003c00000 */
[----:B------:R0:W1:Y:S02]  /*10040*/  SHFL.IDX P6, R14, R13, R12, R11 ;  /* 0x0000000c0d0e7389 */ /* 0x00006400000c000b */
[----:B01----:R-:W-:Y:S01]  /*10050*/  ENDCOLLECTIVE ;  /* 0x000000000000791b */ /* 0x003fe20003800000 */
.L_x_325:
        /* <DEDUP_REMOVED lines=9> */
[----:B------:R0:W-:Y:S02]  /*100f0*/  @!P1 LDGSTS.E.BYPASS.LTC128B.128 [R10+0xcc00], desc[UR40][R6.64], !P0 ;  /* 0x0cc00000060a9fae */ /* 0x0001e4000c101d68 */
[----:B0-----:R-:W-:-:S05]  /*10100*/  VIADD R6, R25, 0x20 ;  /* 0x0000002019067836 */ /* 0x001fca0000000000 */
[----:B------:R-:W-:Y:S01]  /*10110*/  ISETP.GE.AND P1, PT, R6, R3, PT ;  /* 0x000000030600720c */ /* 0x000fe20003f26270 */
[----:B------:R-:W-:-:S12]  /*10120*/  IMAD.MOV.U32 R6, RZ, RZ, R14 ;  /* 0x000000ffff067224 */ /* 0x000fd800078e000e */
[----:B------:R-:W-:Y:S05]  /*10130*/  WARPSYNC.COLLECTIVE R15, `(.L_x_326) ;  /* 0x000000000f087348 */ /* 0x000fea0003c00000 */
[----:B------:R0:W1:Y:S02]  /*10140*/  SHFL.IDX P6, R14, R13, R12, R11 ;  /* 0x0000000c0d0e7389 */ /* 0x00006400000c000b */
[----:B01----:R-:W-:Y:S01]  /*10150*/  ENDCOLLECTIVE ;  /* 0x000000000000791b */ /* 0x003fe20003800000 */
.L_x_326:
[----:B------:R-:W-:Y:S02]  /*10160*/  IMAD.MOV.U32 R13, RZ, RZ, R4 ;  /* 0x000000ffff0d7224 */ /* 0x000fe400078e0004 */
[----:B------:R-:W-:Y:S02]  /*10170*/  IMAD.MOV.U32 R12, RZ, RZ, 0x3 ;  /* 0x00000003ff0c7424 */ /* 0x000fe400078e00ff */
[----:B------:R-:W-:-:S07]  /*10180*/  IMAD.MOV.U32 R7, RZ, RZ, R14 ;  /* 0x000000ffff077224 */ /* 0x000fce00078e000e */
[----:B------:R-:W-:Y:S05]  /*10190*/  WARPSYNC.COLLECTIVE R15, `(.L_x_327) ;  /* 0x000000000f087348 */ /* 0x000fea0003c00000 */
[----:B------:R0:W1:Y:S02]  /*101a0*/  SHFL.IDX P6, R14, R13, R12, R11 ;  /* 0x0000000c0d0e7389 */ /* 0x00006400000c000b */
[----:B01----:R-:W-:Y:S01]  /*101b0*/  ENDCOLLECTIVE ;  /* 0x000000000000791b */ /* 0x003fe20003800000 */
.L_x_327:
        /* <DEDUP_REMOVED lines=16> */
.L_x_328:
[----:B------:R-:W-:Y:S02]  /*102c0*/  IMAD.MOV.U32 R13, RZ, RZ, R4 ;  /* 0x000000ffff0d7224 */ /* 0x000fe400078e0004 */
[----:B------:R-:W-:Y:S02]  /*102d0*/  IMAD.MOV.U32 R12, RZ, RZ, 0x4 ;  /* 0x00000004ff0c7424 */ /* 0x000fe400078e00ff */
[----:B------:R-:W-:-:S07]  /*102e0*/  IMAD.MOV.U32 R7, RZ, RZ, R14 ;  /* 0x000000ffff077224 */ /* 0x000fce00078e000e */
[----:B------:R-:W-:Y:S05]  /*102f0*/  WARPSYNC.COLLECTIVE R15, `(.L_x_329) ;  /* 0x000000000f087348 */ /* 0x000fea0003c00000 */
[----:B------:R0:W1:Y:S02]  /*10300*/  SHFL.IDX P6, R14, R13, R12, R11 ;  /* 0x0000000c0d0e7389 */ /* 0x00006400000c000b */
[----:B01----:R-:W-:Y:S01]  /*10310*/  ENDCOLLECTIVE ;  /* 0x000000000000791b */ /* 0x003fe20003800000 */
.L_x_329:
        /* <DEDUP_REMOVED lines=16> */
.L_x_330:
[----:B------:R-:W-:Y:S02]  /*10420*/  IMAD.MOV.U32 R13, RZ, RZ, R4 ;  /* 0x000000ffff0d7224 */ /* 0x000fe400078e0004 */
[----:B------:R-:W-:Y:S02]  /*10430*/  IMAD.MOV.U32 R12, RZ, RZ, 0x5 ;  /* 0x00000005ff0c7424 */ /* 0x000fe400078e00ff */
[----:B------:R-:W-:-:S07]  /*10440*/  IMAD.MOV.U32 R7, RZ, RZ, R14 ;  /* 0x000000ffff077224 */ /* 0x000fce00078e000e */
[----:B------:R-:W-:Y:S05]  /*10450*/  WARPSYNC.COLLECTIVE R15, `(.L_x_331) ;  /* 0x000000000f087348 */ /* 0x000fea0003c00000 */
[----:B------:R0:W1:Y:S02]  /*10460*/  SHFL.IDX P6, R14, R13, R12, R11 ;  /* 0x0000000c0d0e7389 */ /* 0x00006400000c000b */
[----:B01----:R-:W-:Y:S01]  /*10470*/  ENDCOLLECTIVE ;  /* 0x000000000000791b */ /* 0x003fe20003800000 */
.L_x_331:
        /* <DEDUP_REMOVED lines=16> */
.L_x_332:
[----:B------:R-:W-:Y:S02]  /*10580*/  IMAD.MOV.U32 R13, RZ, RZ, R4 ;  /* 0x000000ffff0d7224 */ /* 0x000fe400078e0004 */
[----:B------:R-:W-:Y:S02]  /*10590*/  IMAD.MOV.U32 R12, RZ, RZ, 0x6 ;  /* 0x00000006ff0c7424 */ /* 0x000fe400078e00ff */
[----:B------:R-:W-:-:S07]  /*105a0*/  IMAD.MOV.U32 R7, RZ, RZ, R14 ;  /* 0x000000ffff077224 */ /* 0x000fce00078e000e */
[----:B------:R-:W-:Y:S05]  /*105b0*/  WARPSYNC.COLLECTIVE R15, `(.L_x_333) ;  /* 0x000000000f087348 */ /* 0x000fea0003c00000 */
[----:B------:R0:W1:Y:S02]  /*105c0*/  SHFL.IDX P6, R14, R13, R12, R11 ;  /* 0x0000000c0d0e7389 */ /* 0x00006400000c000b */
[----:B01----:R-:W-:Y:S01]  /*105d0*/  ENDCOLLECTIVE ;  /* 0x000000000000791b */ /* 0x003fe20003800000 */
.L_x_333:
        /* <DEDUP_REMOVED lines=16> */
.L_x_334:
[----:B------:R-:W-:Y:S02]  /*106e0*/  IMAD.MOV.U32 R13, RZ, RZ, R4 ;  /* 0x000000ffff0d7224 */ /* 0x000fe400078e0004 */
[----:B------:R-:W-:Y:S02]  /*106f0*/  IMAD.MOV.U32 R12, RZ, RZ, 0x7 ;  /* 0x00000007ff0c7424 */ /* 0x000fe400078e00ff */
[----:B------:R-:W-:-:S07]  /*10700*/  IMAD.MOV.U32 R7, RZ, RZ, R14 ;  /* 0x000000ffff077224 */ /* 0x000fce00078e000e */
[----:B------:R-:W-:Y:S05]  /*10710*/  WARPSYNC.COLLECTIVE R15, `(.L_x_335) ;  /* 0x000000000f087348 */ /* 0x000fea0003c00000 */
[----:B------:R0:W1:Y:S02]  /*10720*/  SHFL.IDX P6, R14, R13, R12, R11 ;  /* 0x0000000c0d0e7389 */ /* 0x00006400000c000b */
[----:B01----:R-:W-:Y:S01]  /*10730*/  ENDCOLLECTIVE ;  /* 0x000000000000791b */ /* 0x003fe20003800000 */
.L_x_335:
[----:B------:R-:W-:-:S05]  /*10740*/  @!P1 LEA R7, P2, R20, R7, 0x1 ;  /* 0x0000000714079211 */ /* 0x000fca00078408ff */
[----:B------:R-:W-:-:S05]  /*10750*/  @!P1 IMAD.X R6, RZ, RZ, R6, P2 ;  /* 0x000000ffff069224 */ /* 0x000fca00010e0606 */
[-C--:B------:R-:W-:Y:S01]  /*10760*/  @!P1 LOP3.LUT R7, R7, R6.reuse, RZ, 0x3c, !PT ;  /* 0x0000000607079212 */ /* 0x080fe200078e3cff */
[----:B------:R-:W-:Y:S02]  /*10770*/  IMAD.MOV.U32 R13, RZ, RZ, R0 ;  /* 0x000000ffff0d7224 */ /* 0x000fe400078e0000 */
[----:B------:R-:W-:Y:S01]  /*10780*/  VIADD R0, R25, 0x70 ;  /* 0x0000007019007836 */ /* 0x000fe20000000000 */
[----:B------:R-:W-:-:S04]  /*10790*/  @!P1 LOP3.LUT R6, R7, R6, RZ, 0x3c, !PT ;  /* 0x0000000607069212 */ /* 0x000fc800078e3cff */
[----:B------:R-:W-:Y:S01]  /*107a0*/  @!P1 LOP3.LUT R7, R7, R6, RZ, 0x3c, !PT ;  /* 0x0000000607079212 */ /* 0x000fe200078e3cff */
[----:B------:R-:W-:-:S07]  /*107b0*/  IMAD.MOV.U32 R4, RZ, RZ, R14 ;  /* 0x000000ffff047224 */ /* 0x000fce00078e000e */
[----:B------:R-:W-:Y:S05]  /*107c0*/  WARPSYNC.COLLECTIVE R15, `(.L_x_336) ;  /* 0x000000000f087348 */ /* 0x000fea0003c00000 */
[----:B------:R0:W1:Y:S02]  /*107d0*/  SHFL.IDX P6, R14, R13, R12, R11 ;  /* 0x0000000c0d0e7389 */ /* 0x00006400000c000b */
[----:B01----:R-:W-:Y:S01]  /*107e0*/  ENDCOLLECTIVE ;  /* 0x000000000000791b */ /* 0x003fe20003800000 */
.L_x_336:
[----:B------:R-:W-:Y:S01]  /*107f0*/  @!PT LDS RZ, [RZ] ;  /* 0x00000000fffff984 */ /* 0x000fe20000000800 */
[----:B------:R-:W-:Y:S01]  /*10800*/  @!PT LDS RZ, [RZ] ;  /* 0x00000000fffff984 */ /* 0x000fe20000000800 */
[----:B------:R-:W-:Y:S01]  /*10810*/  @!PT LDS RZ, [RZ] ;  /* 0x00000000fffff984 */ /* 0x000fe20000000800 */
[----:B------:R0:W-:Y:S01]  /*10820*/  @!P1 LDGSTS.E.BYPASS.LTC128B.128 [R10+0xf400], desc[UR40][R6.64], !P0 ;  /* 0x0f400000060a9fae */ /* 0x0001e2000c101d68 */
[----:B------:R-:W-:Y:S01]  /*10830*/  ISETP.GE.AND P1, PT, R0, R3, PT ;  /* 0x000000030000720c */ /* 0x000fe20003f26270 */
[----:B------:R-:W-:-:S05]  /*10840*/  VIADD R0, R25, 0x80 ;  /* 0x0000008019007836 */ /* 0x000fca0000000000 */
[----:B------:R-:W-:Y:S01]  /*10850*/  ISETP.GE.AND P2, PT, R0, R3, PT ;  /* 0x000000030000720c */ /* 0x000fe20003f46270 */
[----:B------:R-:W-:Y:S02]  /*10860*/  IMAD.MOV.U32 R13, RZ, RZ, R2 ;  /* 0x000000ffff0d7224 */ /* 0x000fe400078e0002 */
[----:B------:R-:W-:Y:S02]  /*10870*/  IMAD.MOV.U32 R12, RZ, RZ, RZ ;  /* 0x000000ffff0c7224 */ /* 0x000fe400078e00ff */
[----:B0-----:R-:W-:-:S08]  /*10880*/  IMAD.MOV.U32 R6, RZ, RZ, R14 ;  /* 0x000000ffff067224 */ /* 0x001fd000078e000e */
[----:B------:R-:W-:Y:S05]  /*10890*/  WARPSYNC.COLLECTIVE R15, `(.L_x_337) ;  /* 0x000000000f087348 */ /* 0x000fea0003c00000 */
[----:B------:R0:W1:Y:S02]  /*108a0*/  SHFL.IDX P6, R14, R13, R12, R11 ;  /* 0x0000000c0d0e7389 */ /* 0x00006400000c000b */
[----:B01----:R-:W-:Y:S01]  /*108b0*/  ENDCOLLECTIVE ;  /* 0x000000000000791b */ /* 0x003fe20003800000 */
.L_x_337:
[----:B------:R-:W-:-:S05]  /*108c0*/  @!P1 LEA R6, P3, R20, R6, 0x1 ;  /* 0x0000000614069211 */ /* 0x000fca00078608ff */
[----:B------:R-:W-:-:S04]  /*108d0*/  @!P1 IMAD.X R4, RZ, RZ, R4, P3 ;  /* 0x000000ffff049224 */ /* 0x000fc800018e0604 */
[----:B------:R-:W-:Y:S02]  /*108e0*/  @!P1 IMAD.MOV.U32 R7, RZ, RZ, R4 ;  /* 0x000000ffff079224 */ /* 0x000fe400078e0004 */
[----:B------:R-:W-:Y:S02]  /*108f0*/  IMAD.MOV.U32 R13, RZ, RZ, R5 ;  /* 0x000000ffff0d7224 */ /* 0x000fe400078e0005 */
[----:B------:R-:W-:Y:S01]  /*10900*/  VIADD R4, R25, 0xa0 ;  /* 0x000000a019047836 */ /* 0x000fe20000000000 */
        /* <DEDUP_REMOVED lines=8> */
.L_x_338:
[----:B------:R-:W-:Y:S02]  /*10990*/  IMAD.MOV.U32 R13, RZ, RZ, R2 ;  /* 0x000000ffff0d7224 */ /* 0x000fe400078e0002 */
[----:B------:R-:W-:Y:S02]  /*109a0*/  IMAD.MOV.U32 R12, RZ, RZ, 0x1 ;  /* 0x00000001ff0c7424 */ /* 0x000fe400078e00ff */
[----:B------:R-:W-:-:S07]  /*109b0*/  IMAD.MOV.U32 R8, RZ, RZ, R14 ;  /* 0x000000ffff087224 */ /* 0x000fce00078e000e */
[----:B------:R-:W-:Y:S05]  /*109c0*/  WARPSYNC.COLLECTIVE R15, `(.L_x_339) ;  /* 0x000000000f087348 */ /* 0x000fea0003c00000 */
[----:B------:R0:W1:Y:S02]  /*109d0*/  SHFL.IDX P6, R14, R13, R12, R11 ;  /* 0x0000000c0d0e7389 */ /* 0x00006400000c000b */
[----:B01----:R-:W-:Y:S01]  /*109e0*/  ENDCOLLECTIVE ;  /* 0x000000000000791b */ /* 0x003fe20003800000 */
.L_x_339:
[----:B------:R-:W-:-:S05]  /*109f0*/  @!P2 LEA R6, P1, R20, R8, 0x1 ;  /* 0x000000081406a211 */ /* 0x000fca00078208ff */
[----:B------:R-:W-:-:S04]  /*10a00*/  @!P2 IMAD.X R0, RZ, RZ, R0, P1 ;  /* 0x000000ffff00a224 */ /* 0x000fc800008e0600 */
[----:B------:R-:W-:Y:S02]  /*10a10*/  @!P2 IMAD.MOV.U32 R7, RZ, RZ, R0 ;  /* 0x000000ffff07a224 */ /* 0x000fe400078e0000 */
[----:B------:R-:W-:Y:S02]  /*10a20*/  VIADD R0, R25, 0x90 ;  /* 0x0000009019007836 */ /* 0x000fe40000000000 */
[----:B------:R-:W-:Y:S01]  /*10a30*/  IMAD.MOV.U32 R13, RZ, RZ, R5 ;  /* 0x000000ffff0d7224 */ /* 0x000fe200078e0005 */
[----:B------:R-:W-:Y:S01]  /*10a40*/  @!PT LDS RZ, [RZ] ;  /* 0x00000000fffff984 */ /* 0x000fe20000000800 */
[----:B------:R-:W-:Y:S01]  /*10a50*/  @!PT LDS RZ, [RZ] ;  /* 0x00000000fffff984 */ /* 0x000fe20000000800 */
[----:B------:R-:W-:Y:S01]  /*10a60*/  @!PT LDS RZ, [RZ] ;  /* 0x00000000fffff984 */ /* 0x000fe20000000800 */
[----:B------:R0:W-:Y:S02]  /*10a70*/  @!P2 LDGSTS.E.BYPASS.LTC128B.128 [R10+0x10400], desc[UR40][R6.64], !P0 ;  /* 0x10400000060aafae */ /* 0x0001e4000c101d68 */
[----:B------:R-:W-:Y:S01]  /*10a80*/  ISETP.GE.AND P1, PT, R0, R3, PT ;  /* 0x000000030000720c */ /* 0x000fe20003f26270 */
[----:B------:R-:W-:-:S12]  /*10a90*/  IMAD.MOV.U32 R0, RZ, RZ, R14 ;  /* 0x000000ffff007224 */ /* 0x000fd800078e000e */
[----:B0-----:R-:W-:Y:S05]  /*10aa0*/  WARPSYNC.COLLECTIVE R15, `(.L_x_340) ;  /* 0x000000000f087348 */ /* 0x001fea0003c00000 */
[----:B------:R1:W2:Y:S02]  /*10ab0*/  SHFL.IDX P6, R14, R13, R12, R11 ;  /* 0x0000000c0d0e7389 */ /* 0x0002a400000c000b */
[----:B012---:R-:W-:Y:S01]  /*10ac0*/  ENDCOLLECTIVE ;  /* 0x000000000000791b */ /* 0x007fe20003800000 */
.L_x_340:
[----:B------:R-:W-:Y:S02]  /*10ad0*/  IMAD.MOV.U32 R13, RZ, RZ, R2 ;  /* 0x000000ffff0d7224 */ /* 0x000fe400078e0002 */
[----:B------:R-:W-:Y:S02]  /*10ae0*/  IMAD.MOV.U32 R12, RZ, RZ, 0x2 ;  /* 0x00000002ff0c7424 */ /* 0x000fe400078e00ff */
[----:B------:R-:W-:-:S07]  /*10af0*/  IMAD.MOV.U32 R6, RZ, RZ, R14 ;  /* 0x000000ffff067224 */ /* 0x000fce00078e000e */
[----:B------:R-:W-:Y:S05]  /*10b00*/  WARPSYNC.COLLECTIVE R15, `(.L_x_341) ;  /* 0x000000000f087348 */ /* 0x000fea0003c00000 */
[----:B------:R0:W1:Y:S02]  /*10b10*/  SHFL.IDX P6, R14, R13, R12, R11 ;  /* 0x0000000c0d0e7389 */ /* 0x00006400000c000b */
[----:B01----:R-:W-:Y:S01]  /*10b20*/  ENDCOLLECTIVE ;  /* 0x000000000000791b */ /* 0x003fe20003800000 */
.L_x_341:
[----:B------:R-:W-:-:S05]  /*10b30*/  @!P1 LEA R6, P2, R20, R6, 0x1 ;  /* 0x0000000614069211 */ /* 0x000fca00078408ff */
[----:B------:R-:W-:-:S04]  /*10b40*/  @!P1 IMAD.X R0, RZ, RZ, R0, P2 ;  /* 0x000000ffff009224 */ /* 0x000fc800010e0600 */
[----:B------:R-:W-:Y:S02]  /*10b50*/  @!P1 IMAD.MOV.U32 R7, RZ, RZ, R0 ;  /* 0x000000ffff079224 */ /* 0x000fe400078e0000 */
[----:B------:R-:W-:-:S03]  /*10b60*/  IMAD.MOV.U32 R13, RZ, RZ, R5 ;  /* 0x000000ffff0d7224 */ /* 0x000fc600078e0005 */
[----:B------:R-:W-:Y:S01]  /*10b70*/  @!PT LDS RZ, [RZ] ;  /* 0x00000000fffff984 */ /* 0x000fe20000000800 */
[----:B------:R-:W-:Y:S01]  /*10b80*/  @!PT LDS RZ, [RZ] ;  /* 0x00000000fffff984 */ /* 0x000fe20000000800 */
[----:B------:R-:W-:Y:S01]  /*10b90*/  @!PT LDS RZ, [RZ] ;  /* 0x00000000fffff984 */ /* 0x000fe20000000800 */
[----:B------:R0:W-:Y:S01]  /*10ba0*/  @!P1 LDGSTS.E.BYPASS.LTC128B.128 [R10+0x10c00], desc[UR40][R6.64], !P0 ;  /* 0x10c00000060a9fae */ /* 0x0001e2000c101d68 */
[----:B------:R-:W-:Y:S01]  /*10bb0*/  ISETP.GE.AND P1, PT, R4, R3, PT ;  /* 0x000000030400720c */ /* 0x000fe20003f26270 */
[----:B------:R-:W-:-:S12]  /*10bc0*/  IMAD.MOV.U32 R0, RZ, RZ, R14 ;  /* 0x000000ffff007224 */ /* 0x000fd800078e000e */
[----:B0-----:R-:W-:Y:S05]  /*10bd0*/  WARPSYNC.COLLECTIVE R15, `(.L_x_342) ;  /* 0x000000000f087348 */ /* 0x001fea0003c00000 */
[----:B------:R1:W2:Y:S02]  /*10be0*/  SHFL.IDX P6, R14, R13, R12, R11 ;  /* 0x0000000c0d0e7389 */ /* 0x0002a400000c000b */
[----:B012---:R-:W-:Y:S01]  /*10bf0*/  ENDCOLLECTIVE ;  /* 0x000000000000791b */ /* 0x007fe20003800000 */
.L_x_342:
[----:B------:R-:W-:Y:S02]  /*10c00*/  IMAD.MOV.U32 R13, RZ, RZ, R2 ;  /* 0x000000ffff0d7224 */ /* 0x000fe400078e0002 */
[----:B------:R-:W-:Y:S02]  /*10c10*/  IMAD.MOV.U32 R12, RZ, RZ, 0x3 ;  /* 0x00000003ff0c7424 */ /* 0x000fe400078e00ff */
[----:B------:R-:W-:-:S07]  /*10c20*/  IMAD.MOV.U32 R6, RZ, RZ, R14 ;  /* 0x000000ffff067224 */ /* 0x000fce00078e000e */
[----:B------:R-:W-:Y:S05]  /*10c30*/  WARPSYNC.COLLECTIVE R15, `(.L_x_343) ;  /* 0x000000000f087348 */ /* 0x000fea0003c00000 */
[----:B------:R0:W1:Y:S02]  /*10c40*/  SHFL.IDX P6, R14, R13, R12, R11 ;  /* 0x0000000c0d0e7389 */ /* 0x00006400000c000b */
[----:B01----:R-:W-:Y:S01]  /*10c50*/  ENDCOLLECTIVE ;  /* 0x000000000000791b */ /* 0x003fe20003800000 */
.L_x_343:
        /* <DEDUP_REMOVED lines=12> */
.L_x_344:
[----:B------:R-:W-:Y:S01]  /*10d20*/  IMAD.MOV.U32 R2, RZ, RZ, R14 ;  /* 0x000000ffff027224 */ /* 0x000fe200078e000e */
[----:B------:R-:W-:Y:S06]  /*10d30*/  BRA `(.L_x_345) ;  /* 0xffffffbc00ec7947 */ /* 0x000fec000383ffff */
.L_x_235:
[----:B0-----:R0:W1:Y:S02]  /*10d40*/  SYNCS.PHASECHK.TRANS64.TRYWAIT P0, [R17+URZ+0x30820], R0 ;  /* 0x03082000110075a7 */ /* 0x001064000800017f */
[----:B-1----:R-:W-:Y:S05]  /*10d50*/  @!P0 NANOSLEEP.SYNCS 0x989680 ;  /* 0x009896800000895d */ /* 0x002fea0003900000 */
[----:B------:R-:W1:Y:S02]  /*10d60*/  @!P0 SYNCS.PHASECHK.TRANS64 P0, [R17+URZ+0x30820], R0 ;  /* 0x03082000110085a7 */ /* 0x000e64000800007f */
[----:B-1----:R-:W-:Y:S05]  /*10d70*/  @!P0 BRA `(.L_x_235) ;  /* 0xfffffffc00f08947 */ /* 0x002fea000383ffff */
[----:B------:R-:W-:Y:S05]  /*10d80*/  BRA `(.L_x_346) ;  /* 0xffffffc0004c7947 */ /* 0x000fea000383ffff */
.L_x_244:
[----:B-1----:R1:W2:Y:S02]  /*10d90*/  SYNCS.PHASECHK.TRANS64.TRYWAIT P0, [R2+URZ+0x30840], R3 ;  /* 0x03084003020075a7 */ /* 0x0022a4000800017f */
[----:B--2---:R-:W-:Y:S05]  /*10da0*/  @!P0 NANOSLEEP.SYNCS 0x989680 ;  /* 0x009896800000895d */ /* 0x004fea0003900000 */
[----:B------:R-:W2:Y:S02]  /*10db0*/  @!P0 SYNCS.PHASECHK.TRANS64 P0, [R2+URZ+0x30840], R3 ;  /* 0x03084003020085a7 */ /* 0x000ea4000800007f */
[----:B--2---:R-:W-:Y:S05]  /*10dc0*/  @!P0 BRA `(.L_x_244) ;  /* 0xfffffffc00f08947 */ /* 0x004fea000383ffff */
[----:B------:R-:W-:Y:S05]  /*10dd0*/  BRA `(.L_x_347) ;  /* 0xffffffc4001c7947 */ /* 0x000fea000383ffff */
.L_x_249:
[----:B0-----:R0:W1:Y:S02]  /*10de0*/  SYNCS.PHASECHK.TRANS64.TRYWAIT P0, [R3+URZ+0x60], R2 ;  /* 0x00006002030075a7 */ /* 0x001064000800017f */
[----:B-1----:R-:W-:Y:S05]  /*10df0*/  @!P0 NANOSLEEP.SYNCS 0x989680 ;  /* 0x009896800000895d */ /* 0x002fea0003900000 */
[----:B------:R-:W1:Y:S02]  /*10e00*/  @!P0 SYNCS.PHASECHK.TRANS64 P0, [R3+URZ+0x60], R2 ;  /* 0x00006002030085a7 */ /* 0x000e64000800007f */
[----:B-1----:R-:W-:Y:S05]  /*10e10*/  @!P0 BRA `(.L_x_249) ;  /* 0xfffffffc00f08947 */ /* 0x002fea000383ffff */
[----:B------:R-:W-:Y:S05]  /*10e20*/  BRA `(.L_x_348) ;  /* 0xffffffc400a87947 */ /* 0x000fea000383ffff */
.L_x_257:
[----:B-1----:R1:W2:Y:S02]  /*10e30*/  SYNCS.PHASECHK.TRANS64.TRYWAIT P0, [R2+URZ+0x30840], R3 ;  /* 0x03084003020075a7 */ /* 0x0022a4000800017f */
[----:B--2---:R-:W-:Y:S05]  /*10e40*/  @!P0 NANOSLEEP.SYNCS 0x989680 ;  /* 0x009896800000895d */ /* 0x004fea0003900000 */
[----:B------:R-:W2:Y:S02]  /*10e50*/  @!P0 SYNCS.PHASECHK.TRANS64 P0, [R2+URZ+0x30840], R3 ;  /* 0x03084003020085a7 */ /* 0x000ea4000800007f */
[----:B--2---:R-:W-:Y:S05]  /*10e60*/  @!P0 BRA `(.L_x_257) ;  /* 0xfffffffc00f08947 */ /* 0x004fea000383ffff */
[----:B------:R-:W-:Y:S05]  /*10e70*/  BRA `(.L_x_349) ;  /* 0xffffffc800e87947 */ /* 0x000fea000383ffff */
.L_x_262:
[----:B0-----:R0:W1:Y:S02]  /*10e80*/  SYNCS.PHASECHK.TRANS64.TRYWAIT P0, [R10+URZ+0x60], R28 ;  /* 0x0000601c0a0075a7 */ /* 0x001064000800017f */
[----:B-1----:R-:W-:Y:S05]  /*10e90*/  @!P0 NANOSLEEP.SYNCS 0x989680 ;  /* 0x009896800000895d */ /* 0x002fea0003900000 */
[----:B------:R-:W1:Y:S02]  /*10ea0*/  @!P0 SYNCS.PHASECHK.TRANS64 P0, [R10+URZ+0x60], R28 ;  /* 0x0000601c0a0085a7 */ /* 0x000e64000800007f */
[----:B-1----:R-:W-:Y:S05]  /*10eb0*/  @!P0 BRA `(.L_x_262) ;  /* 0xfffffffc00f08947 */ /* 0x002fea000383ffff */
[----:B------:R-:W-:Y:S05]  /*10ec0*/  BRA `(.L_x_350) ;  /* 0xffffffcc00747947 */ /* 0x000fea000383ffff */
.L_x_270:
[----:B-1----:R1:W2:Y:S02]  /*10ed0*/  SYNCS.PHASECHK.TRANS64.TRYWAIT P0, [R2+URZ+0x30840], R3 ;  /* 0x03084003020075a7 */ /* 0x0022a4000800017f */
[----:B--2---:R-:W-:Y:S05]  /*10ee0*/  @!P0 NANOSLEEP.SYNCS 0x989680 ;  /* 0x009896800000895d */ /* 0x004fea0003900000 */
[----:B------:R-:W2:Y:S02]  /*10ef0*/  @!P0 SYNCS.PHASECHK.TRANS64 P0, [R2+URZ+0x30840], R3 ;  /* 0x03084003020085a7 */ /* 0x000ea4000800007f */
[----:B--2---:R-:W-:Y:S05]  /*10f00*/  @!P0 BRA `(.L_x_270) ;  /* 0xfffffffc00f08947 */ /* 0x004fea000383ffff */
[----:B------:R-:W-:Y:S05]  /*10f10*/  BRA `(.L_x_351) ;  /* 0xffffffd000847947 */ /* 0x000fea000383ffff */
.L_x_275:
[----:B0-----:R0:W1:Y:S02]  /*10f20*/  SYNCS.PHASECHK.TRANS64.TRYWAIT P0, [R7+URZ+0x60], R2 ;  /* 0x00006002070075a7 */ /* 0x001064000800017f */
[----:B-1----:R-:W-:Y:S05]  /*10f30*/  @!P0 NANOSLEEP.SYNCS 0x989680 ;  /* 0x009896800000895d */ /* 0x002fea0003900000 */
[----:B------:R-:W1:Y:S02]  /*10f40*/  @!P0 SYNCS.PHASECHK.TRANS64 P0, [R7+URZ+0x60], R2 ;  /* 0x00006002070085a7 */ /* 0x000e64000800007f */
[----:B-1----:R-:W-:Y:S05]  /*10f50*/  @!P0 BRA `(.L_x_275) ;  /* 0xfffffffc00f08947 */ /* 0x002fea000383ffff */
[----:B------:R-:W-:Y:S05]  /*10f60*/  BRA `(.L_x_352) ;  /* 0xffffffd400147947 */ /* 0x000fea000383ffff */
.L_x_285:
[----:B0-----:R0:W1:Y:S02]  /*10f70*/  SYNCS.PHASECHK.TRANS64.TRYWAIT P0, [R3+URZ+0x30860], R0 ;  /* 0x03086000030075a7 */ /* 0x001064000800017f */
[----:B-1----:R-:W-:Y:S05]  /*10f80*/  @!P0 NANOSLEEP.SYNCS 0x989680 ;  /* 0x009896800000895d */ /* 0x002fea0003900000 */
[----:B------:R-:W1:Y:S02]  /*10f90*/  @!P0 SYNCS.PHASECHK.TRANS64 P0, [R3+URZ+0x30860], R0 ;  /* 0x03086000030085a7 */ /* 0x000e64000800007f */
[----:B-1----:R-:W-:Y:S05]  /*10fa0*/  @!P0 BRA `(.L_x_285) ;  /* 0xfffffffc00f08947 */ /* 0x002fea000383ffff */
[----:B------:R-:W-:Y:S05]  /*10fb0*/  BRA `(.L_x_353) ;  /* 0xffffffd800107947 */ /* 0x000fea000383ffff */
.L_x_291:
[----:B------:R-:W-:Y:S01]  /*10fc0*/  BSSY B0, `(.L_x_354) ;  /* 0x0000008000007945 */ /* 0x000fe20003800000 */
[----:B------:R-:W-:Y:S02]  /*10fd0*/  IMAD.MOV.U32 R13, RZ, RZ, R24 ;  /* 0x000000ffff0d7224 */ /* 0x000fe400078e0018 */
[----:B------:R-:W-:Y:S02]  /*10fe0*/  IMAD.MOV.U32 R12, RZ, RZ, RZ ;  /* 0x000000ffff0c7224 */ /* 0x000fe400078e00ff */
[----:B------:R-:W-:Y:S02]  /*10ff0*/  IMAD.MOV.U32 R11, RZ, RZ, 0x1f ;  /* 0x0000001fff0b7424 */ /* 0x000fe400078e00ff */
[----:B------:R-:W-:-:S07]  /*11000*/  IMAD.MOV.U32 R15, RZ, RZ, -0x1 ;  /* 0xffffffffff0f7424 */ /* 0x000fce00078e00ff */
[----:B-1----:R-:W-:Y:S05]  /*11010*/  WARPSYNC.COLLECTIVE R15, `(.L_x_355) ;  /* 0x000000000f087348 */ /* 0x002fea0003c00000 */
[----:B------:R0:W2:Y:S02]  /*11020*/  SHFL.IDX P6, R14, R13, R12, R11 ;  /* 0x0000000c0d0e7389 */ /* 0x0000a400000c000b */
[----:B012---:R-:W-:Y:S01]  /*11030*/  ENDCOLLECTIVE ;  /* 0x000000000000791b */ /* 0x007fe20003800000 */
.L_x_355:
[----:B------:R-:W-:Y:S05]  /*11040*/  BSYNC B0 ;  /* 0x0000000000007941 */ /* 0x000fea0003800000 */
.L_x_354:
[----:B------:R-:W-:Y:S02]  /*11050*/  IMAD.MOV.U32 R13, RZ, RZ, R24 ;  /* 0x000000ffff0d7224 */ /* 0x000fe400078e0018 */
[----:B------:R-:W-:Y:S02]  /*11060*/  IMAD.MOV.U32 R12, RZ, RZ, 0x1 ;  /* 0x00000001ff0c7424 */ /* 0x000fe400078e00ff */
[----:B------:R-:W-:Y:S02]  /*11070*/  IMAD.MOV.U32 R11, RZ, RZ, 0x1f ;  /* 0x0000001fff0b7424 */ /* 0x000fe400078e00ff */
[----:B------:R-:W-:Y:S02]  /*11080*/  IMAD.MOV.U32 R15, RZ, RZ, -0x1 ;  /* 0xffffffffff0f7424 */ /* 0x000fe400078e00ff */
[----:B------:R-:W-:Y:S02]  /*11090*/  IMAD.IADD R7, R27, 0x1, R9 ;  /* 0x000000011b077824 */ /* 0x000fe400078e0209 */
[----:B------:R-:W-:-:S07]  /*110a0*/  IMAD.MOV.U32 R0, RZ, RZ, R14 ;  /* 0x000000ffff007224 */ /* 0x000fce00078e000e */
[----:B------:R-:W-:Y:S05]  /*110b0*/  WARPSYNC.COLLECTIVE R15, `(.L_x_356) ;  /* 0x000000000f087348 */ /* 0x000fea0003c00000 */
[----:B------:R0:W1:Y:S02]  /*110c0*/  SHFL.IDX P6, R14, R13, R12, R11 ;  /* 0x0000000c0d0e7389 */ /* 0x00006400000c000b */
[----:B01----:R-:W-:Y:S01]  /*110d0*/  ENDCOLLECTIVE ;  /* 0x000000000000791b */ /* 0x003fe20003800000 */
.L_x_356:
[----:B------:R-:W-:Y:S02]  /*110e0*/  ULDC UR4, c[0x0][0xc3c] ;  /* 0x00030f0000047ab9 */ /* 0x000fe40000000800 */
[----:B------:R-:W-:-:S13]  /*110f0*/  ISETP.GE.OR P1, PT, R7, UR4, !P0 ;  /* 0x0000000407007c0c */ /* 0x000fda000c726670 */
[----:B------:R-:W0:Y:S08]  /*11100*/  @!P1 LDC.64 R2, c[0x0][0xc80] ;  /* 0x00032000ff029b82 */ /* 0x000e300000000a00 */
[----:B------:R-:W1:Y:S01]  /*11110*/  @!P1 LDC.64 R4, c[0x0][0xc78] ;  /* 0x00031e00ff049b82 */ /* 0x000e620000000a00 */
[----:B------:R-:W-:Y:S02]  /*11120*/  IMAD.MOV.U32 R11, RZ, RZ, RZ ;  /* 0x000000ffff0b7224 */ /* 0x000fe400078e00ff */
[----:B------:R-:W-:-:S02]  /*11130*/  IMAD.MOV.U32 R6, RZ, RZ, R14 ;  /* 0x000000ffff067224 */ /* 0x000fc400078e000e */
        /* <DEDUP_REMOVED lines=8> */
[----:B------:R-:W-:Y:S01]  /*111c0*/  IMAD.MOV.U32 R24, RZ, RZ, RZ ;  /* 0x000000ffff187224 */ /* 0x000fe200078e00ff */
[C---:B------:R-:W-:Y:S02]  /*111d0*/  ISETP.GE.U32.AND P4, PT, R9.reuse, 0x8, PT ;  /* 0x000000080900780c */ /* 0x040fe40003f86070 */
[C---:B------:R-:W-:Y:S01]  /*111e0*/  ISETP.GE.U32.AND P5, PT, R9.reuse, 0x10, PT ;  /* 0x000000100900780c */ /* 0x040fe20003fa6070 */
[----:B--2---:R-:W-:Y:S02]  /*111f0*/  @!P1 IMAD.MOV.U32 R7, RZ, RZ, R8 ;  /* 0x000000ffff079224 */ /* 0x004fe400078e0008 */
[----:B---3--:R-:W-:Y:S01]  /*11200*/  @!P1 IMAD.MOV.U32 R4, RZ, RZ, R5 ;  /* 0x000000ffff049224 */ /* 0x008fe200078e0005 */
[----:B------:R-:W-:-:S03]  /*11210*/  ISETP.NE.AND P1, PT, R9, RZ, PT ;  /* 0x000000ff0900720c */ /* 0x000fc60003f25270 */
[----:B------:R-:W-:-:S10]  /*11220*/  IMAD R13, R4, R7, RZ ;  /* 0x00000007040d7224 */ /* 0x000fd400078e02ff */
[----:B------:R-:W-:Y:S05]  /*11230*/  WARPSYNC.COLLECTIVE R15, `(.L_x_357) ;  /* 0x000000000f087348 */ /* 0x000fea0003c00000 */
[----:B------:R0:W1:Y:S02]  /*11240*/  SHFL.UP P6, R14, R13, R12, R11 ;  /* 0x0400000c0d0e7389 */ /* 0x00006400000c000b */
[----:B01----:R-:W-:Y:S01]  /*11250*/  ENDCOLLECTIVE ;  /* 0x000000000000791b */ /* 0x003fe20003800000 */
.L_x_357:
[----:B------:R-:W-:Y:S01]  /*11260*/  IMAD.MOV.U32 R12, RZ, RZ, 0x2 ;  /* 0x00000002ff0c7424 */ /* 0x000fe200078e00ff */
[----:B------:R-:W-:-:S05]  /*11270*/  SEL R14, R14, RZ, P1 ;  /* 0x000000ff0e0e7207 */ /* 0x000fca0000800000 */
[----:B------:R-:W-:-:S04]  /*11280*/  IMAD.IADD R5, R13, 0x1, R14 ;  /* 0x000000010d057824 */ /* 0x000fc800078e020e */
[----:B------:R-:W-:-:S07]  /*11290*/  IMAD.MOV.U32 R13, RZ, RZ, R5 ;  /* 0x000000ffff0d7224 */ /* 0x000fce00078e0005 */
[----:B------:R-:W-:Y:S05]  /*112a0*/  WARPSYNC.COLLECTIVE R15, `(.L_x_358) ;  /* 0x000000000f087348 */ /* 0x000fea0003c00000 */
[----:B------:R0:W1:Y:S02]  /*112b0*/  SHFL.UP P6, R14, R13, R12, R11 ;  /* 0x0400000c0d0e7389 */ /* 0x00006400000c000b */
[----:B01----:R-:W-:Y:S01]  /*112c0*/  ENDCOLLECTIVE ;  /* 0x000000000000791b */ /* 0x003fe20003800000 */
.L_x_358:
[----:B------:R-:W-:Y:S01]  /*112d0*/  IMAD.MOV.U32 R12, RZ, RZ, 0x4 ;  /* 0x00000004ff0c7424 */ /* 0x000fe200078e00ff */
[----:B------:R-:W-:-:S05]  /*112e0*/  SEL R2, R14, RZ, P2 ;  /* 0x000000ff0e027207 */ /* 0x000fca0001000000 */
[----:B------:R-:W-:-:S04]  /*112f0*/  IMAD.IADD R2, R5, 0x1, R2 ;  /* 0x0000000105027824 */ /* 0x000fc800078e0202 */
[----:B------:R-:W-:-:S07]  /*11300*/  IMAD.MOV.U32 R13, RZ, RZ, R2 ;  /* 0x000000ffff0d7224 */ /* 0x000fce00078e0002 */
[----:B------:R-:W-:Y:S05]  /*11310*/  WARPSYNC.COLLECTIVE R15, `(.L_x_359) ;  /* 0x000000000f087348 */ /* 0x000fea0003c00000 */
[----:B------:R0:W1:Y:S02]  /*11320*/  SHFL.UP P6, R14, R13, R12, R11 ;  /* 0x0400000c0d0e7389 */ /* 0x00006400000c000b */
[----:B01----:R-:W-:Y:S01]  /*11330*/  ENDCOLLECTIVE ;  /* 0x000000000000791b */ /* 0x003fe20003800000 */
.L_x_359:
[----:B------:R-:W-:Y:S01]  /*11340*/  IMAD.MOV.U32 R12, RZ, RZ, 0x8 ;  /* 0x00000008ff0c7424 */ /* 0x000fe200078e00ff */
[----:B------:R-:W-:-:S05]  /*11350*/  SEL R3, R14, RZ, P3 ;  /* 0x000000ff0e037207 */ /* 0x000fca0001800000 */
[----:B------:R-:W-:-:S04]  /*11360*/  IMAD.IADD R3, R2, 0x1, R3 ;  /* 0x0000000102037824 */ /* 0x000fc800078e0203 */
[----:B------:R-:W-:-:S07]  /*11370*/  IMAD.MOV.U32 R13, RZ, RZ, R3 ;  /* 0x000000ffff0d7224 */ /* 0x000fce00078e0003 */
[----:B------:R-:W-:Y:S05]  /*11380*/  WARPSYNC.COLLECTIVE R15, `(.L_x_360) ;  /* 0x000000000f087348 */ /* 0x000fea0003c00000 */
[----:B------:R0:W1:Y:S02]  /*11390*/  SHFL.UP P6, R14, R13, R12, R11 ;  /* 0x0400000c0d0e7389 */ /* 0x00006400000c000b */
[----:B01----:R-:W-:Y:S01]  /*113a0*/  ENDCOLLECTIVE ;  /* 0x000000000000791b */ /* 0x003fe20003800000 */
.L_x_360:
[----:B------:R-:W-:Y:S01]  /*113b0*/  IMAD.MOV.U32 R12, RZ, RZ, 0x10 ;  /* 0x00000010ff0c7424 */ /* 0x000fe200078e00ff */
[----:B------:R-:W-:-:S05]  /*113c0*/  SEL R14, R14, RZ, P4 ;  /* 0x000000ff0e0e7207 */ /* 0x000fca0002000000 */
[----:B------:R-:W-:-:S04]  /*113d0*/  IMAD.IADD R5, R3, 0x1, R14 ;  /* 0x0000000103057824 */ /* 0x000fc800078e020e */
[----:B------:R-:W-:-:S07]  /*113e0*/  IMAD.MOV.U32 R13, RZ, RZ, R5 ;  /* 0x000000ffff0d7224 */ /* 0x000fce00078e0005 */
[----:B------:R-:W-:Y:S05]  /*113f0*/  WARPSYNC.COLLECTIVE R15, `(.L_x_361) ;  /* 0x000000000f087348 */ /* 0x000fea0003c00000 */
[----:B------:R0:W1:Y:S02]  /*11400*/  SHFL.UP P6, R14, R13, R12, R11 ;  /* 0x0400000c0d0e7389 */ /* 0x00006400000c000b */
[----:B01----:R-:W-:Y:S01]  /*11410*/  ENDCOLLECTIVE ;  /* 0x000000000000791b */ /* 0x003fe20003800000 */
.L_x_361:
[----:B------:R-:W-:Y:S02]  /*11420*/  IMAD.MOV.U32 R12, RZ, RZ, 0x1f ;  /* 0x0000001fff0c7424 */ /* 0x000fe400078e00ff */
[----:B------:R-:W-:Y:S01]  /*11430*/  IMAD.MOV.U32 R11, RZ, RZ, 0x1f ;  /* 0x0000001fff0b7424 */ /* 0x000fe200078e00ff */
[----:B------:R-:W-:-:S05]  /*11440*/  SEL R14, R14, RZ, P5 ;  /* 0x000000ff0e0e7207 */ /* 0x000fca0002800000 */
[----:B------:R-:W-:-:S04]  /*11450*/  IMAD.IADD R3, R5, 0x1, R14 ;  /* 0x0000000105037824 */ /* 0x000fc800078e020e */
[----:B------:R-:W-:-:S07]  /*11460*/  IMAD.MOV.U32 R13, RZ, RZ, R3 ;  /* 0x000000ffff0d7224 */ /* 0x000fce00078e0003 */
[----:B------:R-:W-:Y:S05]  /*11470*/  WARPSYNC.COLLECTIVE R15, `(.L_x_362) ;  /* 0x000000000f087348 */ /* 0x000fea0003c00000 */
[----:B------:R0:W1:Y:S02]  /*11480*/  SHFL.IDX P6, R14, R13, R12, R11 ;  /* 0x0000000c0d0e7389 */ /* 0x00006400000c000b */
[----:B01----:R-:W-:Y:S01]  /*11490*/  ENDCOLLECTIVE ;  /* 0x000000000000791b */ /* 0x003fe20003800000 */
.L_x_362:
[----:B------:R-:W-:Y:S05]  /*114a0*/  BRA `(.L_x_363) ;  /* 0xffffffd800447947 */ /* 0x000fea000383ffff */
.L_x_294:
[----:B------:R-:W-:Y:S01]  /*114b0*/  BSSY B0, `(.L_x_364) ;  /* 0x0000007000007945 */ /* 0x000fe20003800000 */
[----:B------:R-:W-:Y:S02]  /*114c0*/  IMAD.MOV.U32 R12, RZ, RZ, 0x1 ;  /* 0x00000001ff0c7424 */ /* 0x000fe400078e00ff */
[----:B------:R-:W-:Y:S02]  /*114d0*/  IMAD.MOV.U32 R11, RZ, RZ, RZ ;  /* 0x000000ffff0b7224 */ /* 0x000fe400078e00ff */
[----:B------:R-:W-:-:S07]  /*114e0*/  IMAD.MOV.U32 R15, RZ, RZ, -0x1 ;  /* 0xffffffffff0f7424 */ /* 0x000fce00078e00ff */
[----:B------:R-:W-:Y:S05]  /*114f0*/  WARPSYNC.COLLECTIVE R15, `(.L_x_365) ;  /* 0x000000000f087348 */ /* 0x000fea0003c00000 */
[----:B------:R0:W1:Y:S02]  /*11500*/  SHFL.UP P6, R14, R13, R12, R11 ;  /* 0x0400000c0d0e7389 */ /* 0x00006400000c000b */
[----:B01----:R-:W-:Y:S01]  /*11510*/  ENDCOLLECTIVE ;  /* 0x000000000000791b */ /* 0x003fe20003800000 */
.L_x_365:
[----:B------:R-:W-:Y:S05]  /*11520*/  BSYNC B0 ;  /* 0x0000000000007941 */ /* 0x000fea0003800000 */
.L_x_364:
[----:B------:R-:W-:Y:S01]  /*11530*/  SEL R14, R14, RZ, P1 ;  /* 0x000000ff0e0e7207 */ /* 0x000fe20000800000 */
[----:B------:R-:W-:Y:S02]  /*11540*/  IMAD.MOV.U32 R12, RZ, RZ, 0x2 ;  /* 0x00000002ff0c7424 */ /* 0x000fe400078e00ff */
[----:B------:R-:W-:Y:S02]  /*11550*/  IMAD.MOV.U32 R11, RZ, RZ, RZ ;  /* 0x000000ffff0b7224 */ /* 0x000fe400078e00ff */
[----:B------:R-:W-:Y:S02]  /*11560*/  IMAD.IADD R13, R13, 0x1, R14 ;  /* 0x000000010d0d7824 */ /* 0x000fe400078e020e */
[----:B------:R-:W-:-:S07]  /*11570*/  IMAD.MOV.U32 R15, RZ, RZ, -0x1 ;  /* 0xffffffffff0f7424 */ /* 0x000fce00078e00ff */
[----:B------:R-:W-:Y:S05]  /*11580*/  WARPSYNC.COLLECTIVE R15, `(.L_x_366) ;  /* 0x000000000f087348 */ /* 0x000fea0003c00000 */
[----:B------:R0:W1:Y:S02]  /*11590*/  SHFL.UP P6, R14, R13, R12, R11 ;  /* 0x0400000c0d0e7389 */ /* 0x00006400000c000b */
[----:B01----:R-:W-:Y:S01]  /*115a0*/  ENDCOLLECTIVE ;  /* 0x000000000000791b */ /* 0x003fe20003800000 */
.L_x_366:
[----:B------:R-:W-:Y:S01]  /*115b0*/  IMAD.MOV.U32 R12, RZ, RZ, 0x4 ;  /* 0x00000004ff0c7424 */ /* 0x000fe200078e00ff */
[----:B------:R-:W-:-:S05]  /*115c0*/  SEL R2, R14, RZ, P2 ;  /* 0x000000ff0e027207 */ /* 0x000fca0001000000 */
[----:B------:R-:W-:-:S04]  /*115d0*/  IMAD.IADD R2, R13, 0x1, R2 ;  /* 0x000000010d027824 */ /* 0x000fc800078e0202 */
[----:B------:R-:W-:-:S07]  /*115e0*/  IMAD.MOV.U32 R13, RZ, RZ, R2 ;  /* 0x000000ffff0d7224 */ /* 0x000fce00078e0002 */
[----:B------:R-:W-:Y:S05]  /*115f0*/  WARPSYNC.COLLECTIVE R15, `(.L_x_367) ;  /* 0x000000000f087348 */ /* 0x000fea0003c00000 */
[----:B------:R0:W1:Y:S02]  /*11600*/  SHFL.UP P6, R14, R13, R12, R11 ;  /* 0x0400000c0d0e7389 */ /* 0x00006400000c000b */
[----:B01----:R-:W-:Y:S01]  /*11610*/  ENDCOLLECTIVE ;  /* 0x000000000000791b */ /* 0x003fe20003800000 */
.L_x_367:
[----:B------:R-:W-:Y:S01]  /*11620*/  IMAD.MOV.U32 R12, RZ, RZ, 0x8 ;  /* 0x00000008ff0c7424 */ /* 0x000fe200078e00ff */
[----:B------:R-:W-:-:S05]  /*11630*/  SEL R3, R14, RZ, P3 ;  /* 0x000000ff0e037207 */ /* 0x000fca0001800000 */
[----:B------:R-:W-:-:S04]  /*11640*/  IMAD.IADD R3, R2, 0x1, R3 ;  /* 0x0000000102037824 */ /* 0x000fc800078e0203 */
[----:B------:R-:W-:-:S07]  /*11650*/  IMAD.MOV.U32 R13, RZ, RZ, R3 ;  /* 0x000000ffff0d7224 */ /* 0x000fce00078e0003 */
[----:B------:R-:W-:Y:S05]  /*11660*/  WARPSYNC.COLLECTIVE R15, `(.L_x_368) ;  /* 0x000000000f087348 */ /* 0x000fea0003c00000 */
[----:B------:R0:W1:Y:S02]  /*11670*/  SHFL.UP P6, R14, R13, R12, R11 ;  /* 0x0400000c0d0e7389 */ /* 0x00006400000c000b */
[----:B01----:R-:W-:Y:S01]  /*11680*/  ENDCOLLECTIVE ;  /* 0x000000000000791b */ /* 0x003fe20003800000 */
.L_x_368:
[----:B------:R-:W-:Y:S01]  /*11690*/  IMAD.MOV.U32 R12, RZ, RZ, 0x10 ;  /* 0x00000010ff0c7424 */ /* 0x000fe200078e00ff */
[----:B------:R-:W-:-:S05]  /*116a0*/  SEL R14, R14, RZ, P4 ;  /* 0x000000ff0e0e7207 */ /* 0x000fca0002000000 */
[----:B------:R-:W-:-:S04]  /*116b0*/  IMAD.IADD R5, R3, 0x1, R14 ;  /* 0x0000000103057824 */ /* 0x000fc800078e020e */
[----:B------:R-:W-:-:S07]  /*116c0*/  IMAD.MOV.U32 R13, RZ, RZ, R5 ;  /* 0x000000ffff0d7224 */ /* 0x000fce00078e0005 */
[----:B------:R-:W-:Y:S05]  /*116d0*/  WARPSYNC.COLLECTIVE R15, `(.L_x_369) ;  /* 0x000000000f087348 */ /* 0x000fea0003c00000 */
[----:B------:R0:W1:Y:S02]  /*116e0*/  SHFL.UP P6, R14, R13, R12, R11 ;  /* 0x0400000c0d0e7389 */ /* 0x00006400000c000b */
[----:B01----:R-:W-:Y:S01]  /*116f0*/  ENDCOLLECTIVE ;  /* 0x000000000000791b */ /* 0x003fe20003800000 */
.L_x_369:
        /* <DEDUP_REMOVED lines=8> */
.L_x_370:
[----:B------:R-:W-:Y:S05]  /*11780*/  BRA `(.L_x_371) ;  /* 0xffffffd800307947 */ /* 0x000fea000383ffff */
.L_x_296:
[----:B------:R-:W-:Y:S01]  /*11790*/  BSSY B0, `(.L_x_372) ;  /* 0x0000006000007945 */ /* 0x000fe20003800000 */
[----:B------:R-:W-:Y:S01]  /*117a0*/  PLOP3.LUT P6, PT, P6, PT, PT, 0x8, 0x0 ;  /* 0x000000000000781c */ /* 0x000fe200037ce170 */
[----:B------:R-:W-:-:S12]  /*117b0*/  IMAD.MOV.U32 R15, RZ, RZ, -0x1 ;  /* 0xffffffffff0f7424 */ /* 0x000fd800078e00ff */
[----:B0-----:R-:W-:Y:S05]  /*117c0*/  WARPSYNC.COLLECTIVE R15, `(.L_x_373) ;  /* 0x000000000f087348 */ /* 0x001fea0003c00000 */
[----:B------:R-:W-:Y:S01]  /*117d0*/  VOTE.ANY R14, PT, P6 ;  /* 0x00000000000e7806 */ /* 0x000fe200030e0100 */
[----:B0-----:R-:W-:Y:S06]  /*117e0*/  ENDCOLLECTIVE ;  /* 0x000000000000791b */ /* 0x001fec0003800000 */
.L_x_373:
[----:B------:R-:W-:Y:S05]  /*117f0*/  BSYNC B0 ;  /* 0x0000000000007941 */ /* 0x000fea0003800000 */
.L_x_372:
[----:B------:R-:W-:Y:S02]  /*11800*/  IMAD.MOV.U32 R8, RZ, RZ, R14 ;  /* 0x000000ffff087224 */ /* 0x000fe400078e000e */
[----:B------:R-:W-:Y:S02]  /*11810*/  IMAD.MOV.U32 R13, RZ, RZ, R7 ;  /* 0x000000ffff0d7224 */ /* 0x000fe400078e0007 */
[----:B------:R-:W0:Y:S01]  /*11820*/  POPC R5, R8 ;  /* 0x0000000800057309 */ /* 0x000e220000000000 */
[----:B------:R-:W-:Y:S02]  /*11830*/  IMAD.MOV.U32 R11, RZ, RZ, 0x1f ;  /* 0x0000001fff0b7424 */ /* 0x000fe400078e00ff */
[----:B------:R-:W-:Y:S02]  /*11840*/  IMAD.MOV.U32 R15, RZ, RZ, -0x1 ;  /* 0xffffffffff0f7424 */ /* 0x000fe400078e00ff */
[----:B0-----:R-:W-:-:S07]  /*11850*/  IMAD.MOV.U32 R12, RZ, RZ, R5 ;  /* 0x000000ffff0c7224 */ /* 0x001fce00078e0005 */
[----:B------:R-:W-:Y:S05]  /*11860*/  WARPSYNC.COLLECTIVE R15, `(.L_x_374) ;  /* 0x000000000f087348 */ /* 0x000fea0003c00000 */
[----:B------:R0:W1:Y:S02]  /*11870*/  SHFL.IDX P6, R14, R13, R12, R11 ;  /* 0x0000000c0d0e7389 */ /* 0x00006400000c000b */
[----:B01----:R-:W-:Y:S01]  /*11880*/  ENDCOLLECTIVE ;  /* 0x000000000000791b */ /* 0x003fe20003800000 */
.L_x_374:
[----:B------:R-:W-:Y:S02]  /*11890*/  IMAD.MOV.U32 R13, RZ, RZ, R4 ;  /* 0x000000ffff0d7224 */ /* 0x000fe400078e0004 */
[----:B------:R-:W-:-:S07]  /*118a0*/  IMAD.MOV.U32 R7, RZ, RZ, R14 ;  /* 0x000000ffff077224 */ /* 0x000fce00078e000e */
[----:B------:R-:W-:Y:S05]  /*118b0*/  WARPSYNC.COLLECTIVE R15, `(.L_x_375) ;  /* 0x000000000f087348 */ /* 0x000fea0003c00000 */
[----:B------:R0:W1:Y:S02]  /*118c0*/  SHFL.IDX P6, R14, R13, R12, R11 ;  /* 0x0000000c0d0e7389 */ /* 0x00006400000c000b */
[----:B01----:R-:W-:Y:S01]  /*118d0*/  ENDCOLLECTIVE ;  /* 0x000000000000791b */ /* 0x003fe20003800000 */
.L_x_375:
[----:B------:R-:W-:Y:S01]  /*118e0*/  IMAD.MOV.U32 R4, RZ, RZ, R14 ;  /* 0x000000ffff047224 */ /* 0x000fe200078e000e */
[----:B------:R-:W-:Y:S06]  /*118f0*/  BRA `(.L_x_376) ;  /* 0xffffffd800107947 */ /* 0x000fec000383ffff */
.L_x_298:
[----:B------:R-:W-:Y:S01]  /*11900*/  BSSY B0, `(.L_x_377) ;  /* 0x0000007000007945 */ /* 0x000fe20003800000 */
[----:B------:R-:W-:Y:S02]  /*11910*/  IMAD.MOV.U32 R13, RZ, RZ, R3 ;  /* 0x000000ffff0d7224 */ /* 0x000fe400078e0003 */
[----:B------:R-:W-:Y:S02]  /*11920*/  IMAD.MOV.U32 R11, RZ, RZ, 0x1f ;  /* 0x0000001fff0b7424 */ /* 0x000fe400078e00ff */
[----:B------:R-:W-:-:S07]  /*11930*/  IMAD.MOV.U32 R15, RZ, RZ, -0x1 ;  /* 0xffffffffff0f7424 */ /* 0x000fce00078e00ff */
[----:B0123--:R-:W-:Y:S05]  /*11940*/  WARPSYNC.COLLECTIVE R15, `(.L_x_378) ;  /* 0x000000000f087348 */ /* 0x00ffea0003c00000 */
[----:B------:R4:W0:Y:S02]  /*11950*/  SHFL.IDX P6, R14, R13, R12, R11 ;  /* 0x0000000c0d0e7389 */ /* 0x00082400000c000b */
[----:B01234-:R-:W-:Y:S01]  /*11960*/  ENDCOLLECTIVE ;  /* 0x000000000000791b */ /* 0x01ffe20003800000 */
.L_x_378:
[----:B------:R-:W-:Y:S05]  /*11970*/  BSYNC B0 ;  /* 0x0000000000007941 */ /* 0x000fea0003800000 */
.L_x_377:
[----:B------:R-:W-:Y:S01]  /*11980*/  IMAD.MOV.U32 R24, RZ, RZ, R14 ;  /* 0x000000ffff187224 */ /* 0x000fe200078e000e */
[----:B------:R-:W-:Y:S06]  /*11990*/  BRA `(.L_x_297) ;  /* 0xffffffd800007947 */ /* 0x000fec000383ffff */
.L_x_302:
[----:B-1----:R1:W3:Y:S02]  /*119a0*/  SYNCS.PHASECHK.TRANS64.TRYWAIT P0, [R9+URZ+0x30820], R0 ;  /* 0x03082000090075a7 */ /* 0x0022e4000800017f */
[----:B---3--:R-:W-:Y:S05]  /*119b0*/  @!P0 NANOSLEEP.SYNCS 0x989680 ;  /* 0x009896800000895d */ /* 0x008fea0003900000 */
[----:B------:R-:W3:Y:S02]  /*119c0*/  @!P0 SYNCS.PHASECHK.TRANS64 P0, [R9+URZ+0x30820], R0 ;  /* 0x03082000090085a7 */ /* 0x000ee4000800007f */
[----:B---3--:R-:W-:Y:S05]  /*119d0*/  @!P0 BRA `(.L_x_302) ;  /* 0xfffffffc00f08947 */ /* 0x008fea000383ffff */
[----:B------:R-:W-:Y:S05]  /*119e0*/  BRA `(.L_x_379) ;  /* 0xffffffdc00587947 */ /* 0x000fea000383ffff */
.L_x_303:
[----:B------:R-:W3:Y:S01]  /*119f0*/  S2R R2, SR_TID.X ;  /* 0x0000000000027919 */ /* 0x000ee20000002100 */
[----:B------:R-:W-:Y:S01]  /*11a00*/  BSSY B0, `(.L_x_380) ;  /* 0x000000a000007945 */ /* 0x000fe20003800000 */
[----:B------:R-:W-:Y:S02]  /*11a10*/  IMAD.MOV.U32 R12, RZ, RZ, RZ ;  /* 0x000000ffff0c7224 */ /* 0x000fe400078e00ff */
[----:B------:R-:W-:Y:S02]  /*11a20*/  IMAD.MOV.U32 R11, RZ, RZ, 0x1f ;  /* 0x0000001fff0b7424 */ /* 0x000fe400078e00ff */
[----:B------:R-:W-:Y:S01]  /*11a30*/  IMAD.MOV.U32 R15, RZ, RZ, -0x1 ;  /* 0xffffffffff0f7424 */ /* 0x000fe200078e00ff */
[----:B---3--:R-:W-:-:S04]  /*11a40*/  SHF.R.U32.HI R2, RZ, 0x5, R2 ;  /* 0x00000005ff027819 */ /* 0x008fc80000011602 */
[----:B------:R-:W-:-:S05]  /*11a50*/  LOP3.LUT R2, R2, 0x3, RZ, 0xc0, !PT ;  /* 0x0000000302027812 */ /* 0x000fca00078ec0ff */
[----:B------:R-:W-:-:S07]  /*11a60*/  IMAD.MOV.U32 R13, RZ, RZ, R2 ;  /* 0x000000ffff0d7224 */ /* 0x000fce00078e0002 */
[----:B012---:R-:W-:Y:S05]  /*11a70*/  WARPSYNC.COLLECTIVE R15, `(.L_x_381) ;  /* 0x000000000f087348 */ /* 0x007fea0003c00000 */
[----:B------:R3:W4:Y:S02]  /*11a80*/  SHFL.IDX P6, R14, R13, R12, R11 ;  /* 0x0000000c0d0e7389 */ /* 0x00072400000c000b */
[----:B01234-:R-:W-:Y:S01]  /*11a90*/  ENDCOLLECTIVE ;  /* 0x000000000000791b */ /* 0x01ffe20003800000 */
.L_x_381:
[----:B------:R-:W-:Y:S05]  /*11aa0*/  BSYNC B0 ;  /* 0x0000000000007941 */ /* 0x000fea0003800000 */
.L_x_380:
[----:B------:R-:W-:Y:S05]  /*11ab0*/  BRA `(.L_x_382) ;  /* 0xffffffdc00407947 */ /* 0x000fea000383ffff */
.L_x_306:
[----:B------:R-:W-:Y:S01]  /*11ac0*/  BSSY B1, `(.L_x_383) ;  /* 0x0000006000017945 */ /* 0x000fe20003800000 */
[----:B------:R-:W-:-:S07]  /*11ad0*/  IMAD.MOV.U32 R15, RZ, RZ, -0x1 ;  /* 0xffffffffff0f7424 */ /* 0x000fce00078e00ff */
[----:B012---:R-:W-:Y:S05]  /*11ae0*/  WARPSYNC.COLLECTIVE R15, `(.L_x_384) ;  /* 0x000000000f0c7348 */ /* 0x007fea0003c00000 */
[----:B------:R-:W-:Y:S02]  /*11af0*/  ELECT P6, UR62, PT ;  /* 0x00000000003e782f */ /* 0x000fe400038c0000 */
[----:B------:R-:W-:Y:S01]  /*11b00*/  MOV R14, UR62 ;  /* 0x0000003e000e7c02 */ /* 0x000fe20008000f00 */
[----:B012---:R-:W-:Y:S10]  /*11b10*/  ENDCOLLECTIVE ;  /* 0x000000000000791b */ /* 0x007ff40003800000 */
.L_x_384:
[----:B------:R-:W-:Y:S05]  /*11b20*/  BSYNC B1 ;  /* 0x0000000000017941 */ /* 0x000fea0003800000 */
.L_x_383:
[----:B------:R-:W-:Y:S05]  /*11b30*/  BRA `(.L_x_385) ;  /* 0xffffffdc00387947 */ /* 0x000fea000383ffff */
.L_x_308:
[----:B-1----:R1:W3:Y:S02]  /*11b40*/  SYNCS.PHASECHK.TRANS64.TRYWAIT P0, [R7+URZ], R2 ;  /* 0x00000002070075a7 */ /* 0x0022e4000800017f */
[----:B---3--:R-:W-:Y:S05]  /*11b50*/  @!P0 NANOSLEEP.SYNCS 0x989680 ;  /* 0x009896800000895d */ /* 0x008fea0003900000 */
[----:B------:R-:W3:Y:S02]  /*11b60*/  @!P0 SYNCS.PHASECHK.TRANS64 P0, [R7+URZ], R2 ;  /* 0x00000002070085a7 */ /* 0x000ee4000800007f */
[----:B---3--:R-:W-:Y:S05]  /*11b70*/  @!P0 BRA `(.L_x_308) ;  /* 0xfffffffc00f08947 */ /* 0x008fea000383ffff */
[----:B------:R-:W-:Y:S05]  /*11b80*/  BRA `(.L_x_386) ;  /* 0xffffffdc006c7947 */ /* 0x000fea000383ffff */
.L_x_309:
[----:B---3--:R3:W4:Y:S02]  /*11b90*/  SYNCS.PHASECHK.TRANS64.TRYWAIT P0, [R3+URZ], R0 ;  /* 0x00000000030075a7 */ /* 0x008724000800017f */
[----:B----4-:R-:W-:Y:S05]  /*11ba0*/  @!P0 NANOSLEEP.SYNCS 0x989680 ;  /* 0x009896800000895d */ /* 0x010fea0003900000 */
[----:B------:R-:W4:Y:S02]  /*11bb0*/  @!P0 SYNCS.PHASECHK.TRANS64 P0, [R3+URZ], R0 ;  /* 0x00000000030085a7 */ /* 0x000f24000800007f */
[----:B----4-:R-:W-:Y:S05]  /*11bc0*/  @!P0 BRA `(.L_x_309) ;  /* 0xfffffffc00f08947 */ /* 0x010fea000383ffff */
[----:B------:R-:W-:Y:S05]  /*11bd0*/  BRA `(.L_x_387) ;  /* 0xffffffdc00607947 */ /* 0x000fea000383ffff */
.L_x_311:
[----:B---3--:R3:W4:Y:S02]  /*11be0*/  SYNCS.PHASECHK.TRANS64.TRYWAIT P0, [R5+URZ], R2 ;  /* 0x00000002050075a7 */ /* 0x008724000800017f */
[----:B----4-:R-:W-:Y:S05]  /*11bf0*/  @!P0 NANOSLEEP.SYNCS 0x989680 ;  /* 0x009896800000895d */ /* 0x010fea0003900000 */
[----:B------:R-:W4:Y:S02]  /*11c00*/  @!P0 SYNCS.PHASECHK.TRANS64 P0, [R5+URZ], R2 ;  /* 0x00000002050085a7 */ /* 0x000f24000800007f */
[----:B----4-:R-:W-:Y:S05]  /*11c10*/  @!P0 BRA `(.L_x_311) ;  /* 0xfffffffc00f08947 */ /* 0x010fea000383ffff */
[----:B------:R-:W-:Y:S05]  /*11c20*/  BRA `(.L_x_388) ;  /* 0xffffffdc00647947 */ /* 0x000fea000383ffff */
.L_x_389:
        /* <DEDUP_REMOVED lines=13> */
.L_x_2703:


//--------------------- .text._ZN7cutlass13device_kernelIN5flash11enable_sm90INS1_16FlashAttnFwdSm90INS1_25CollectiveMainloopFwdSm90ILi2EN4cute5tupleIJNS5_1CILi1EEES8_S8_EEENS6_IJNS7_ILi192EEESA_NS7_ILi64EEEEEELi64ENS_10bfloat16_tEfNS_4arch4Sm90ELb0ELb0ELb0ELb1ELb0ELb1ELb0ELb0ELb1ELb1ELb1ELb0EEENS1_21CollectiveEpilogueFwdINS6_IJSA_SB_SA_EEES9_SD_SF_Li384ELb1ELb1ELb1ELb0EEENS1_36VarlenDynamicPersistentTileSchedulerILi192ELi192ELi384ELi128ELb1ELb1ELb1ELb0ELb1ELb1EEEEEEEEEvNT_6ParamsE --------------------------
	.section	.text._ZN7cutlass13device_kernelIN5flash11enable_sm90INS1_16FlashAttnFwdSm90INS1_25CollectiveMainloopFwdSm90ILi2EN4cute5tupleIJNS5_1CILi1EEES8_S8_EEENS6_IJNS7_ILi192EEESA_NS7_ILi64EEEEEELi64ENS_10bfloat16_tEfNS_4arch4Sm90ELb0ELb0ELb0ELb1ELb0ELb1ELb0ELb0ELb1ELb1ELb1ELb0EEENS1_21CollectiveEpilogueFwdINS6_IJSA_SB_SA_EEES9_SD_SF_Li384ELb1ELb1ELb1ELb0EEENS1_36VarlenDynamicPersistentTileSchedulerILi192ELi192ELi384ELi128ELb1ELb1ELb1ELb0ELb1ELb1EEEEEEEEEvNT_6ParamsE,"ax",@progbits
	.align	128
.text._ZN7cutlass13device_kernelIN5flash11enable_sm90INS1_16FlashAttnFwdSm90INS1_25CollectiveMainloopFwdSm90ILi2EN4cute5tupleIJNS5_1CILi1EEES8_S8_EEENS6_IJNS7_ILi192EEESA_NS7_ILi64EEEEEELi64ENS_10bfloat16_tEfNS_4arch4Sm90ELb0ELb0ELb0ELb1ELb0ELb1ELb0ELb0ELb1ELb1ELb1ELb0EEENS1_21CollectiveEpilogueFwdINS6_IJSA_SB_SA_EEES9_SD_SF_Li384ELb1ELb1ELb1ELb0EEENS1_36VarlenDynamicPersistentTileSchedulerILi192ELi192ELi384ELi128ELb1ELb1ELb1ELb0ELb1ELb1EEEEEEEEEvNT_6ParamsE:
        .type           _ZN7cutlass13device_kernelIN5flash11enable_sm90INS1_16FlashAttnFwdSm90INS1_25CollectiveMainloopFwdSm90ILi2EN4cute5tupleIJNS5_1CILi1EEES8_S8_EEENS6_IJNS7_ILi192EEESA_NS7_ILi64EEEEEELi64ENS_10bfloat16_tEfNS_4arch4Sm90ELb0ELb0ELb0ELb1ELb0ELb1ELb0ELb0ELb1ELb1ELb1ELb0EEENS1_21CollectiveEpilogueFwdINS6_IJSA_SB_SA_EEES9_SD_SF_Li384ELb1ELb1ELb1ELb0EEENS1_36VarlenDynamicPersistentTileSchedulerILi192ELi192ELi384ELi128ELb1ELb1ELb1ELb0ELb1ELb1EEEEEEEEEvNT_6ParamsE,@function
        .size           _ZN7cutlass13device_kernelIN5flash11enable_sm90INS1_16FlashAttnFwdSm90INS1_25CollectiveMainloopFwdSm90ILi2EN4cute5tupleIJNS5_1CILi1EEES8_S8_EEENS6_IJNS7_ILi192EEESA_NS7_ILi64EEEEEELi64ENS_10bfloat16_tEfNS_4arch4Sm90ELb0ELb0ELb0ELb1ELb0ELb1ELb0ELb0ELb1ELb1ELb1ELb0EEENS1_21CollectiveEpilogueFwdINS6_IJSA_SB_SA_EEES9_SD_SF_Li384ELb1ELb1ELb1ELb0EEENS1_36VarlenDynamicPersistentTileSchedulerILi192ELi192ELi384ELi128ELb1ELb1ELb1ELb0ELb1ELb1EEEEEEEEEvNT_6ParamsE,(.L_x_2704 - _ZN7cutlass13device_kernelIN5flash11enable_sm90INS1_16FlashAttnFwdSm90INS1_25CollectiveMainloopFwdSm90ILi2EN4cute5tupleIJNS5_1CILi1EEES8_S8_EEENS6_IJNS7_ILi192EEESA_NS7_ILi64EEEEEELi64ENS_10bfloat16_tEfNS_4arch4Sm90ELb0ELb0ELb0ELb1ELb0ELb1ELb0ELb0ELb1ELb1ELb1ELb0EEENS1_21CollectiveEpilogueFwdINS6_IJSA_SB_SA_EEES9_SD_SF_Li384ELb1ELb1ELb1ELb0EEENS1_36VarlenDynamicPersistentTileSchedulerILi192ELi192ELi384ELi128ELb1ELb1ELb1ELb0ELb1ELb1EEEEEEEEEvNT_6ParamsE)
        .other          _ZN7cutlass13device_kernelIN5flash11enable_sm90INS1_16FlashAttnFwdSm90INS1_25CollectiveMainloopFwdSm90ILi2EN4cute5tupleIJNS5_1CILi1EEES8_S8_EEENS6_IJNS7_ILi192EEESA_NS7_ILi64EEEEEELi64ENS_10bfloat16_tEfNS_4arch4Sm90ELb0ELb0ELb0ELb1ELb0ELb1ELb0ELb0ELb1ELb1ELb1ELb0EEENS1_21CollectiveEpilogueFwdINS6_IJSA_SB_SA_EEES9_SD_SF_Li384ELb1ELb1ELb1ELb0EEENS1_36VarlenDynamicPersistentTileSchedulerILi192ELi192ELi384ELi128ELb1ELb1ELb1ELb0ELb1ELb1EEEEEEEEEvNT_6ParamsE,@"STO_CUDA_ENTRY STV_DEFAULT"
_ZN7cutlass13device_kernelIN5flash11enable_sm90INS1_16FlashAttnFwdSm90INS1_25CollectiveMainloopFwdSm90ILi2EN4cute5tupleIJNS5_1CILi1EEES8_S8_EEENS6_IJNS7_ILi192EEESA_NS7_ILi64EEEEEELi64ENS_10bfloat16_tEfNS_4arch4Sm90ELb0ELb0ELb0ELb1ELb0ELb1ELb0ELb0ELb1ELb1ELb1ELb0EEENS1_21CollectiveEpilogueFwdINS6_IJSA_SB_SA_EEES9_SD_SF_Li384ELb1ELb1ELb1ELb0EEENS1_36VarlenDynamicPersistentTileSchedulerILi192ELi192ELi384ELi128ELb1ELb1ELb1ELb0ELb1ELb1EEEEEEEEEvNT_6ParamsE:
        /* <DEDUP_REMOVED lines=12> */
[----:B------:R-:W-:Y:S02]  /*00c0*/  UIADD3 UR10, UP2, UR4, 0x570, URZ ;  /* 0x00000570040a7890 */ /* 0x000fe4000ff5e03f */
[----:B------:R-:W-:Y:S02]  /*00d0*/  UIADD3 UR4, UP3, UR4, 0x670, URZ ;  /* 0x0000067004047890 */ /* 0x000fe4000ff7e03f */
[----:B------:R-:W-:-:S02]  /*00e0*/  UIADD3.X UR7, URZ, UR5, URZ, UP0, !UPT ;  /* 0x000000053f077290 */ /* 0x000fc400087fe43f */
[----:B------:R-:W-:Y:S02]  /*00f0*/  UIADD3.X UR9, URZ, UR5, URZ, UP1, !UPT ;  /* 0x000000053f097290 */ /* 0x000fe40008ffe43f */
[----:B------:R-:W-:Y:S02]  /*0100*/  UIADD3.X UR11, URZ, UR5, URZ, UP2, !UPT ;  /* 0x000000053f0b7290 */ /* 0x000fe400097fe43f */
[----:B------:R-:W-:-:S03]  /*0110*/  UIADD3.X UR5, URZ, UR5, URZ, UP3, !UPT ;  /* 0x000000053f057290 */ /* 0x000fc60009ffe43f */
[----:B------:R0:W-:Y:S02]  /*0120*/  UTMACCTL.PF [UR6] ;  /* 0x00000000060079b9 */ /* 0x0001e40008040000 */
[----:B------:R0:W-:Y:S02]  /*0130*/  UTMACCTL.PF [UR8] ;  /* 0x00000000080079b9 */ /* 0x0001e40008040000 */
[----:B------:R0:W-:Y:S02]  /*0140*/  UTMACCTL.PF [UR10] ;  /* 0x000000000a0079b9 */ /* 0x0001e40008040000 */
[----:B------:R0:W-:Y:S02]  /*0150*/  UTMACCTL.PF [UR4] ;  /* 0x00000000040079b9 */ /* 0x0001e40008040000 */
[----:B0-----:R-:W-:Y:S01]  /*0160*/  NOP ;  /* 0x0000000000007918 */ /* 0x001fe20000000000 */
.L_x_391:
[----:B------:R-:W-:Y:S05]  /*0170*/  BSYNC B0 ;  /* 0x0000000000007941 */ /* 0x000fea0003800000 */
.L_x_390:
        /* <DEDUP_REMOVED lines=40> */
.L_x_392:
        /* <DEDUP_REMOVED lines=22> */
.L_x_393:
        /* <DEDUP_REMOVED lines=18> */
.L_x_394:
        /* <DEDUP_REMOVED lines=22> */
.L_x_395:
        /* <DEDUP_REMOVED lines=22> */
.L_x_396:
[----:B--2---:R-:W-:Y:S01]  /*0940*/  ISETP.NE.AND P0, PT, R2, RZ, PT ;  /* 0x000000ff0200720c */ /* 0x004fe20003f05270 */
[----:B------:R-:W-:Y:S01]  /*0950*/  IMAD.MOV.U32 R2, RZ, RZ, 0x1 ;  /* 0x00000001ff027424 */ /* 0x000fe200078e00ff */
[----:B------:R-:W-:Y:S01]  /*0960*/  NOP ;  /* 0x0000000000007918 */ /* 0x000fe20000000000 */
[----:B------:R-:W-:Y:S01]  /*0970*/  ULDC.64 UR56, c[0x0][0x208] ;  /* 0x0000820000387ab9 */ /* 0x000fe20000000a00 */
[----:B------:R-:W-:Y:S02]  /*0980*/  BSSY B9, `(.L_x_397) ;  /* 0x0001762000097945 */ /* 0x000fe40003800000 */
[----:B------:R-:W-:-:S05]  /*0990*/  SEL R2, R2, 0x2, !P0 ;  /* 0x0000000202027807 */ /* 0x000fca0004000000 */
[----:B------:R2:W-:Y:S01]  /*09a0*/  STL [R1+0x50], R2 ;  /* 0x0000500201007387 */ /* 0x0005e20000100800 */
[----:B01-34-:R-:W-:Y:S06]  /*09b0*/  BAR.SYNC.DEFER_BLOCKING 0x0 ;  /* 0x0000000000007b1d */ /* 0x01bfec0000010000 */
[----:B------:R-:W-:Y:S05]  /*09c0*/  @!P0 BRA `(.L_x_398) ;  /* 0x0000010800ac8947 */ /* 0x000fea0003800000 */
.L_x_399:
[----:B------:R-:W-:-:S08]  /*09d0*/  NOP ;  /* 0x0000000000007918 */ /* 0x000fd00000000000 */
[----:B------:R-:W0:Y:S02]  /*09e0*/  USETMAXREG.TRY_ALLOC.CTAPOOL UP0, 0xa0 ;  /* 0x000000a0000079c8 */ /* 0x000e240008000600 */
[----:B0-----:R-:W-:-:S13]  /*09f0*/  PLOP3.LUT P0, PT, PT, PT, UP0, 0x80, 0x0 ;  /* 0x000000000000781c */ /* 0x001fda0003f0f008 */
[----:B------:R-:W-:Y:S05]  /*0a00*/  @!P0 BRA `(.L_x_399) ;  /* 0xfffffffc00f08947 */ /* 0x000fea000383ffff */
[----:B------:R-:W3:Y:S01]  /*0a10*/  LDL.LU R0, [R1] ;  /* 0x0000000001007983 */ /* 0x000ee20000300800 */
[----:B--2---:R-:W0:Y:S01]  /*0a20*/  S2R R2, SR_TID.X ;  /* 0x0000000000027919 */ /* 0x004e220000002100 */
[----:B------:R-:W1:Y:S01]  /*0a30*/  S2UR UR5, SR_CgaCtaId ;  /* 0x00000000000579c3 */ /* 0x000e620000008800 */
[----:B------:R-:W-:Y:S01]  /*0a40*/  UMOV UR4, 0x400 ;  /* 0x0000040000047882 */ /* 0x000fe20000000000 */
[----:B0-----:R-:W-:-:S06]  /*0a50*/  SHF.R.U32.HI R2, RZ, 0x7, R2 ;  /* 0x00000007ff027819 */ /* 0x001fcc0000011602 */
[----:B------:R-:W-:Y:S06]  /*0a60*/  BAR.ARV 0x8, 0x200 ;  /* 0x0208000000007b1d */ /* 0x000fec0000002000 */
[----:B------:R-:W-:-:S13]  /*0a70*/  ISETP.NE.AND P0, PT, R2, 0x1, PT ;  /* 0x000000010200780c */ /* 0x000fda0003f05270 */
[----:B------:R-:W-:Y:S08]  /*0a80*/  @!P0 BAR.ARV 0x9, 0x100 ;  /* 0x0244000000008b1d */ /* 0x000ff00000002000 */
[----:B------:R-:W-:Y:S01]  /*0a90*/  BAR.SYNC.DEFER_BLOCKING 0x5, 0x200 ;  /* 0x0148000000007b1d */ /* 0x000fe20000010000 */
[----:B-1----:R-:W-:-:S06]  /*0aa0*/  ULEA UR4, UR5, UR4, 0x18 ;  /* 0x0000000405047291 */ /* 0x002fcc000f8ec03f */
[----:B------:R-:W-:Y:S01]  /*0ab0*/  IMAD.U32 R2, RZ, RZ, UR4 ;  /* 0x00000004ff027e24 */ /* 0x000fe2000f8e00ff */
[----:B------:R-:W-:-:S04]  /*0ac0*/  ULDC UR4, c[0x0][0xc3c] ;  /* 0x00030f0000047ab9 */ /* 0x000fc80000000800 */
[----:B------:R-:W0:Y:S01]  /*0ad0*/  LDS.128 R32, [R2+0x308d0] ;  /* 0x0308d00002207984 */ /* 0x000e220000000c00 */
[----:B------:R-:W-:Y:S06]  /*0ae0*/  BAR.ARV 0x4, 0x200 ;  /* 0x0108000000007b1d */ /* 0x000fec0000002000 */
[----:B---3--:R-:W-:-:S04]  /*0af0*/  LOP3.LUT R0, R0, 0xffffffef, RZ, 0xc0, !PT ;  /* 0xffffffef00007812 */ /* 0x008fc800078ec0ff */
[----:B------:R-:W-:-:S05]  /*0b00*/  @P0 LOP3.LUT R0, R0, 0x10, RZ, 0xfc, !PT ;  /* 0x0000001000000812 */ /* 0x000fca00078efcff */
[----:B------:R1:W-:Y:S01]  /*0b10*/  STL [R1], R0 ;  /* 0x0000000001007387 */ /* 0x0003e20000100800 */
[----:B0-----:R-:W-:-:S13]  /*0b20*/  ISETP.GE.AND P0, PT, R35, UR4, PT ;  /* 0x0000000423007c0c */ /* 0x001fda000bf06270 */
[----:B-1----:R-:W-:Y:S05]  /*0b30*/  @P0 BRA `(.L_x_400) ;  /* 0x0000017400180947 */ /* 0x002fea0003800000 */
[----:B------:R-:W2:Y:S01]  /*0b40*/  LDL.LU R14, [R1+0x50] ;  /* 0x00005000010e7983 */ /* 0x000ea20000300800 */
[----:B------:R-:W0:Y:S02]  /*0b50*/  S2R R0, SR_TID.X ;  /* 0x0000000000007919 */ /* 0x000e240000002100 */
[----:B0-----:R-:W-:-:S05]  /*0b60*/  VIADD R13, R0, 0xffffff80 ;  /* 0xffffff80000d7836 */ /* 0x001fca0000000000 */
[----:B------:R-:W-:-:S04]  /*0b70*/  SHF.R.S32.HI R0, RZ, 0x1f, R13 ;  /* 0x0000001fff007819 */ /* 0x000fc8000001140d */
[----:B------:R-:W-:-:S04]  /*0b80*/  LEA.HI R3, R0, R13, RZ, 0x7 ;  /* 0x0000000d00037211 */ /* 0x000fc800078f38ff */
[----:B------:R-:W-:Y:S02]  /*0b90*/  LOP3.LUT R5, R3, 0xffffff80, RZ, 0xc0, !PT ;  /* 0xffffff8003057812 */ /* 0x000fe400078ec0ff */
[----:B------:R-:W-:-:S03]  /*0ba0*/  LEA.HI R4, R0, R13, RZ, 0x4 ;  /* 0x0000000d00047211 */ /* 0x000fc600078f20ff */
[C---:B------:R-:W-:Y:S01]  /*0bb0*/  IMAD.IADD R12, R13.reuse, 0x1, -R5 ;  /* 0x000000010d0c7824 */ /* 0x040fe200078e0a05 */
[C---:B------:R-:W-:Y:S02]  /*0bc0*/  LOP3.LUT R5, R4.reuse, 0xfffffff0, RZ, 0xc0, !PT ;  /* 0xfffffff004057812 */ /* 0x040fe400078ec0ff */
[----:B------:R-:W-:Y:S02]  /*0bd0*/  SHF.R.S32.HI R7, RZ, 0x4, R4 ;  /* 0x00000004ff077819 */ /* 0x000fe40000011404 */
[----:B------:R-:W-:Y:S01]  /*0be0*/  SHF.R.S32.HI R9, RZ, 0x1f, R12 ;  /* 0x0000001fff097819 */ /* 0x000fe2000001140c */
[----:B------:R-:W-:Y:S01]  /*0bf0*/  IMAD.IADD R5, R13, 0x1, -R5 ;  /* 0x000000010d057824 */ /* 0x000fe200078e0a05 */
[----:B------:R-:W-:Y:S02]  /*0c00*/  LEA.HI R6, R4, R7, RZ, 0x1 ;  /* 0x0000000704067211 */ /* 0x000fe400078f08ff */
[----:B------:R-:W-:Y:S02]  /*0c10*/  LEA.HI R8, R9, R12, RZ, 0x2 ;  /* 0x0000000c09087211 */ /* 0x000fe400078f10ff */
[----:B------:R-:W-:-:S02]  /*0c20*/  SHF.R.S32.HI R4, RZ, 0x1f, R5 ;  /* 0x0000001fff047819 */ /* 0x000fc40000011405 */
[--C-:B------:R-:W-:Y:S02]  /*0c30*/  SHF.R.S32.HI R10, RZ, 0x2, R8.reuse ;  /* 0x00000002ff0a7819 */ /* 0x100fe40000011408 */
[----:B------:R-:W-:Y:S02]  /*0c40*/  SHF.R.S32.HI R11, RZ, 0x1f, R8 ;  /* 0x0000001fff0b7819 */ /* 0x000fe40000011408 */
[----:B------:R-:W-:Y:S02]  /*0c50*/  LOP3.LUT R6, R6, 0x1ffffffe, RZ, 0xc0, !PT ;  /* 0x1ffffffe06067812 */ /* 0x000fe400078ec0ff */
[----:B------:R-:W-:Y:S02]  /*0c60*/  LEA.HI R4, R4, R5, RZ, 0x3 ;  /* 0x0000000504047211 */ /* 0x000fe400078f18ff */
[----:B------:R-:W-:Y:S01]  /*0c70*/  LEA.HI R11, R11, R10, RZ, 0x3 ;  /* 0x0000000a0b0b7211 */ /* 0x000fe200078f18ff */
[----:B------:R-:W-:Y:S01]  /*0c80*/  IMAD.IADD R7, R7, 0x1, -R6 ;  /* 0x0000000107077824 */ /* 0x000fe200078e0a06 */
[----:B------:R-:W-:-:S02]  /*0c90*/  LOP3.LUT R6, R4, 0xfffffff8, RZ, 0xc0, !PT ;  /* 0xfffffff804067812 */ /* 0x000fc400078ec0ff */
[----:B------:R-:W-:Y:S02]  /*0ca0*/  LOP3.LUT R11, R11, 0xfffffff8, RZ, 0xc0, !PT ;  /* 0xfffffff80b0b7812 */ /* 0x000fe400078ec0ff */
[----:B------:R-:W-:Y:S02]  /*0cb0*/  SHF.R.S32.HI R15, RZ, 0x7, R3 ;  /* 0x00000007ff0f7819 */ /* 0x000fe40000011403 */
[----:B------:R-:W-:Y:S02]  /*0cc0*/  LEA.HI R9, R9, R12, RZ, 0x5 ;  /* 0x0000000c09097211 */ /* 0x000fe400078f28ff */
[----:B------:R-:W-:Y:S01]  /*0cd0*/  LEA.HI R8, R0, R13, RZ, 0x5 ;  /* 0x0000000d00087211 */ /* 0x000fe200078f28ff */
[----:B------:R-:W-:Y:S01]  /*0ce0*/  IMAD.IADD R6, R5, 0x1, -R6 ;  /* 0x0000000105067824 */ /* 0x000fe200078e0a06 */
[----:B------:R-:W-:Y:S01]  /*0cf0*/  SHF.R.S32.HI R9, RZ, 0x5, R9 ;  /* 0x00000005ff097819 */ /* 0x000fe20000011409 */
[----:B------:R-:W-:Y:S01]  /*0d00*/  IMAD.IADD R12, R10, 0x1, -R11 ;  /* 0x000000010a0c7824 */ /* 0x000fe200078e0a0b */
[----:B------:R-:W-:Y:S01]  /*0d10*/  SHF.R.S32.HI R16, RZ, 0x5, R8 ;  /* 0x00000005ff107819 */ /* 0x000fe20000011408 */
[----:B------:R-:W-:-:S04]  /*0d20*/  IMAD.HI R10, R15, 0x55555556, RZ ;  /* 0x555555560f0a7827 */ /* 0x000fc800078e02ff */
[----:B------:R-:W-:Y:S01]  /*0d30*/  IMAD.SHL.U32 R3, R6, 0x40, RZ ;  /* 0x0000004006037824 */ /* 0x000fe200078e00ff */
[----:B------:R-:W-:Y:S01]  /*0d40*/  LEA.HI R11, R10, R10, RZ, 0x1 ;  /* 0x0000000a0a0b7211 */ /* 0x000fe200078f08ff */
[----:B------:R-:W-:Y:S01]  /*0d50*/  IMAD R12, R9, 0x10, R12 ;  /* 0x00000010090c7824 */ /* 0x000fe200078e020c */
[----:B------:R-:W-:Y:S01]  /*0d60*/  LEA.HI R0, R0, R13, RZ, 0x2 ;  /* 0x0000000d00007211 */ /* 0x000fe200078f10ff */
[----:B------:R-:W-:Y:S01]  /*0d70*/  IMAD.SHL.U32 R9, R16, 0x400, RZ ;  /* 0x0000040010097824 */ /* 0x000fe200078e00ff */
[----:B------:R-:W-:Y:S01]  /*0d80*/  LOP3.LUT R3, R3, 0x1c0, RZ, 0xc0, !PT ;  /* 0x000001c003037812 */ /* 0x000fe200078ec0ff */
[----:B------:R-:W-:Y:S01]  /*0d90*/  IMAD.SHL.U32 R8, R7, 0x8, RZ ;  /* 0x0000000807087824 */ /* 0x000fe200078e00ff */
[----:B------:R-:W-:Y:S01]  /*0da0*/  SHF.R.S32.HI R18, RZ, 0x2, R0 ;  /* 0x00000002ff127819 */ /* 0x000fe20000011400 */
[----:B------:R-:W-:Y:S01]  /*0db0*/  IMAD R5, R5, 0x40, R9 ;  /* 0x0000004005057824 */ /* 0x000fe200078e0209 */
[----:B------:R-:W-:Y:S01]  /*0dc0*/  SHF.R.U32.HI R10, RZ, 0x3, R3 ;  /* 0x00000003ff0a7819 */ /* 0x000fe20000011603 */
[----:B------:R-:W-:Y:S01]  /*0dd0*/  IMAD.SHL.U32 R4, R4, 0x40, RZ ;  /* 0x0000004004047824 */ /* 0x000fe200078e00ff */
[----:B------:R-:W-:Y:S01]  /*0de0*/  LOP3.LUT R7, R3, 0x8, R8, 0xf8, !PT ;  /* 0x0000000803077812 */ /* 0x000fe200078ef808 */
[----:B------:R-:W-:-:S02]  /*0df0*/  IMAD R11, R11, -0x3, R15 ;  /* 0xfffffffd0b0b7824 */ /* 0x000fc400078e020f */
[----:B------:R-:W-:Y:S01]  /*0e00*/  IMAD.IADD R5, R8, 0x1, R5 ;  /* 0x0000000108057824 */ /* 0x000fe200078e0205 */
[----:B------:R-:W-:Y:S01]  /*0e10*/  LOP3.LUT R7, R7, R10, RZ, 0x3c, !PT ;  /* 0x0000000a07077212 */ /* 0x000fe200078e3cff */
[----:B------:R-:W-:Y:S01]  /*0e20*/  IMAD R3, R11, 0x40, R12 ;  /* 0x000000400b037824 */ /* 0x000fe200078e020c */
[----:B------:R-:W-:Y:S01]  /*0e30*/  LOP3.LUT R4, R4, 0x7ffffe00, RZ, 0xc0, !PT ;  /* 0x7ffffe0004047812 */ /* 0x000fe200078ec0ff */
[----:B------:R-:W-:Y:S01]  /*0e40*/  VIADD R8, R18, 0x60 ;  /* 0x0000006012087836 */ /* 0x000fe20000000000 */
[----:B------:R-:W-:Y:S02]  /*0e50*/  STL [R1+0x78], R5 ;  /* 0x0000780501007387 */ /* 0x000fe40000100800 */
[----:B------:R-:W-:Y:S02]  /*0e60*/  IADD3 R7, R7, R4, R9 ;  /* 0x0000000407077210 */ /* 0x000fe40007ffe009 */
[----:B------:R0:W-:Y:S01]  /*0e70*/  STL [R1+0x74], R3 ;  /* 0x0000740301007387 */ /* 0x0001e20000100800 */
[----:B------:R-:W-:-:S04]  /*0e80*/  SHF.R.S32.HI R4, RZ, 0x1f, R8 ;  /* 0x0000001fff047819 */ /* 0x000fc80000011408 */
[----:B------:R-:W-:Y:S02]  /*0e90*/  LEA.HI R4, R4, R8, RZ, 0x3 ;  /* 0x0000000804047211 */ /* 0x000fe400078f18ff */
[----:B0-----:R-:W-:Y:S02]  /*0ea0*/  LOP3.LUT R3, R0, 0xfffffffc, RZ, 0xc0, !PT ;  /* 0xfffffffc00037812 */ /* 0x001fe400078ec0ff */
[----:B------:R-:W-:Y:S01]  /*0eb0*/  SHF.R.S32.HI R5, RZ, 0x1f, R0 ;  /* 0x0000001fff057819 */ /* 0x000fe20000011400 */
[----:B------:R-:W-:Y:S02]  /*0ec0*/  IMAD.SHL.U32 R0, R8, 0x40, RZ ;  /* 0x0000004008007824 */ /* 0x000fe400078e00ff */
[----:B------:R-:W-:Y:S01]  /*0ed0*/  IMAD.IADD R3, R13, 0x1, -R3 ;  /* 0x000000010d037824 */ /* 0x000fe200078e0a03 */
[----:B------:R-:W-:Y:S01]  /*0ee0*/  LEA.HI R5, R5, R18, RZ, 0x3 ;  /* 0x0000001205057211 */ /* 0x000fe200078f18ff */
[----:B------:R-:W-:Y:S01]  /*0ef0*/  IMAD.SHL.U32 R4, R4, 0x40, RZ ;  /* 0x0000004004047824 */ /* 0x000fe200078e00ff */
[----:B------:R-:W-:Y:S01]  /*0f00*/  R2P PR, R6, 0x6 ;  /* 0x0000000606007804 */ /* 0x000fe20000000000 */
[C---:B------:R-:W-:Y:S01]  /*0f10*/  IMAD.SHL.U32 R16, R3.reuse, 0x8, RZ ;  /* 0x0000000803107824 */ /* 0x040fe200078e00ff */
[----:B------:R-:W-:Y:S01]  /*0f20*/  LOP3.LUT R0, R0, 0x1c0, RZ, 0xc0, !PT ;  /* 0x000001c000007812 */ /* 0x000fe200078ec0ff */
[----:B------:R-:W-:Y:S01]  /*0f30*/  IMAD.SHL.U32 R22, R3, 0x4, RZ ;  /* 0x0000000403167824 */ /* 0x000fe200078e00ff */
[----:B------:R-:W-:Y:S01]  /*0f40*/  LOP3.LUT R5, R5, 0xfffffff8, RZ, 0xc0, !PT ;  /* 0xfffffff805057812 */ /* 0x000fe200078ec0ff */
[----:B------:R-:W-:Y:S01]  /*0f50*/  IMAD.MOV.U32 R6, RZ, RZ, 0x40 ;  /* 0x00000040ff067424 */ /* 0x000fe200078e00ff */
[----:B------:R-:W-:Y:S01]  /*0f60*/  SHF.R.U32.HI R8, RZ, 0x3, R0 ;  /* 0x00000003ff087819 */ /* 0x000fe20000011600 */
[----:B------:R-:W-:Y:S01]  /*0f70*/  IMAD R157, R7, 0x2, R2 ;  /* 0x00000002079d7824 */ /* 0x000fe200078e0202 */
[----:B------:R-:W-:-:S02]  /*0f80*/  LOP3.LUT R3, R0, 0x38, R16, 0xf8, !PT ;  /* 0x0000003800037812 */ /* 0x000fc400078ef810 */
[----:B------:R-:W-:Y:S02]  /*0f90*/  LOP3.LUT R4, R4, 0xfffffe00, RZ, 0xc0, !PT ;  /* 0xfffffe0004047812 */ /* 0x000fe400078ec0ff */
[----:B------:R-:W-:Y:S01]  /*0fa0*/  SHF.R.S32.HI R9, RZ, 0x1f, R18 ;  /* 0x0000001fff097819 */ /* 0x000fe20000011412 */
[----:B------:R-:W-:Y:S01]  /*0fb0*/  IMAD.IADD R9, R18, 0x1, -R5 ;  /* 0x0000000112097824 */ /* 0x000fe200078e0a05 */
[----:B------:R-:W-:Y:S01]  /*0fc0*/  LOP3.LUT R5, R4, R3, R8, 0xf6, !PT ;  /* 0x0000000304057212 */ /* 0x000fe200078ef608 */
[C---:B------:R-:W-:Y:S01]  /*0fd0*/  VIADD R0, R157.reuse, 0x1e800 ;  /* 0x0001e8009d007836 */ /* 0x040fe20000000000 */
[----:B------:R-:W-:Y:S01]  /*0fe0*/  SEL R3, R6, 0xffffffc0, !P2 ;  /* 0xffffffc006037807 */ /* 0x000fe20005000000 */
[----:B------:R-:W-:Y:S01]  /*0ff0*/  STL [R1+0x64], RZ ;  /* 0x000064ff01007387 */ /* 0x000fe20000100800 */
[----:B------:R-:W-:Y:S02]  /*1000*/  VIADD R7, R157, 0x1e820 ;  /* 0x0001e8209d077836 */ /* 0x000fe40000000000 */
[C---:B------:R-:W-:Y:S01]  /*1010*/  @P1 VIADD R7, R0.reuse, 0xffffffe0 ;  /* 0xffffffe000071836 */ /* 0x040fe20000000000 */
[----:B------:R0:W-:Y:S01]  /*1020*/  STL [R1+0x48], R4 ;  /* 0x0000480401007387 */ /* 0x0001e20000100800 */
[----:B------:R-:W-:-:S03]  /*1030*/  IMAD.IADD R0, R0, 0x1, R3 ;  /* 0x0000000100007824 */ /* 0x000fc600078e0203 */
[----:B------:R-:W-:Y:S01]  /*1040*/  STL [R1+0x34], R9 ;  /* 0x0000340901007387 */ /* 0x000fe20000100800 */
[----:B0-----:R-:W-:-:S03]  /*1050*/  IMAD R4, R5, 0x2, R2 ;  /* 0x0000000205047824 */ /* 0x001fc600078e0202 */
[----:B------:R-:W-:Y:S04]  /*1060*/  STL [R1+0x4c], R7 ;  /* 0x00004c0701007387 */ /* 0x000fe80000100800 */
[----:B------:R0:W-:Y:S04]  /*1070*/  STL [R1+0x70], R4 ;  /* 0x0000700401007387 */ /* 0x0001e80000100800 */
[----:B------:R1:W-:Y:S01]  /*1080*/  STL [R1+0x8], R0 ;  /* 0x0000080001007387 */ /* 0x0003e20000100800 */
[----:B0-----:R-:W-:Y:S02]  /*1090*/  IMAD.IADD R4, R3, 0x1, R7 ;  /* 0x0000000103047824 */ /* 0x001fe400078e0207 */
[----:B------:R-:W-:-:S02]  /*10a0*/  VIADD R3, R7, 0x6000 ;  /* 0x0000600007037836 */ /* 0x000fc40000000000 */
[----:B-1----:R-:W-:Y:S01]  /*10b0*/  VIADD R0, R7, 0xc000 ;  /* 0x0000c00007007836 */ /* 0x002fe20000000000 */
[----:B------:R0:W-:Y:S04]  /*10c0*/  STL [R1+0x4], R4 ;  /* 0x0000040401007387 */ /* 0x0001e80000100800 */
[----:B------:R0:W-:Y:S04]  /*10d0*/  STL [R1+0x50], R0 ;  /* 0x0000500001007387 */ /* 0x0001e80000100800 */
[----:B------:R0:W-:Y:S01]  /*10e0*/  STL [R1+0x54], R3 ;  /* 0x0000540301007387 */ /* 0x0001e20000100800 */
[----:B------:R-:W-:Y:S01]  /*10f0*/  IMAD.MOV.U32 R19, RZ, RZ, RZ ;  /* 0x000000ffff137224 */ /* 0x000fe200078e00ff */
[----:B------:R-:W-:Y:S01]  /*1100*/  CS2R R152, SRZ ;  /* 0x0000000000987805 */ /* 0x000fe2000001ff00 */
[----:B------:R-:W-:-:S02]  /*1110*/  IMAD.MOV.U32 R156, RZ, RZ, RZ ;  /* 0x000000ffff9c7224 */ /* 0x000fc400078e00ff */
[----:B------:R-:W-:Y:S01]  /*1120*/  VIADD R154, R22, 0x10 ;  /* 0x00000010169a7836 */ /* 0x000fe20000000000 */
[----:B0-2---:R-:W-:-:S07]  /*1130*/  LOP3.LUT R155, R14, 0x1, RZ, 0xfc, !PT ;  /* 0x000000010e9b7812 */ /* 0x005fce00078efcff */
.L_x_530:
[----:B01-3--:R-:W0:Y:S02]  /*1140*/  LDC.64 R4, c[0x0][0xc88] ;  /* 0x00032200ff047b82 */ /* 0x00be240000000a00 */
[----:B0-----:R-:W-:-:S05]  /*1150*/  IMAD.WIDE R4, R35, 0x4, R4 ;  /* 0x0000000423047825 */ /* 0x001fca00078e0204 */
[----:B--2-4-:R-:W2:Y:S01]  /*1160*/  LDG.E R38, desc[UR56][R4.64] ;  /* 0x0000003804267981 */ /* 0x014ea2000c1e1900 */
[----:B------:R-:W-:Y:S05]  /*1170*/  YIELD ;  /* 0x0000000000007946 */ /* 0x000fea0003800000 */
[----:B------:R-:W-:Y:S01]  /*1180*/  ULDC.64 UR4, c[0x0][0xa28] ;  /* 0x00028a0000047ab9 */ /* 0x000fe20000000a00 */
[----:B------:R-:W-:Y:S01]  /*1190*/  ULDC.64 UR8, c[0x0][0xa18] ;  /* 0x0002860000087ab9 */ /* 0x000fe20000000a00 */
[----:B------:R-:W-:Y:S01]  /*11a0*/  ISETP.NE.U32.AND P1, PT, RZ, UR4, PT ;  /* 0x00000004ff007c0c */ /* 0x000fe2000bf25070 */
[----:B------:R-:W-:Y:S01]  /*11b0*/  ULDC.64 UR6, c[0x0][0xa08] ;  /* 0x0002820000067ab9 */ /* 0x000fe20000000a00 */
[----:B------:R-:W-:Y:S01]  /*11c0*/  IMAD.MOV.U32 R11, RZ, RZ, RZ ;  /* 0x000000ffff0b7224 */ /* 0x000fe200078e00ff */
[----:B------:R-:W-:Y:S01]  /*11d0*/  ISETP.NE.U32.AND P0, PT, RZ, UR6, PT ;  /* 0x00000006ff007c0c */ /* 0x000fe2000bf05070 */
[----:B------:R-:W-:Y:S01]  /*11e0*/  IMAD.MOV.U32 R35, RZ, RZ, RZ ;  /* 0x000000ffff237224 */ /* 0x000fe200078e00ff */
[----:B------:R-:W-:-:S02]  /*11f0*/  ISETP.NE.AND.EX P1, PT, RZ, UR5, PT, P1 ;  /* 0x00000005ff007c0c */ /* 0x000fc4000bf25310 */
[----:B------:R-:W-:Y:S02]  /*1200*/  ISETP.NE.AND.EX P0, PT, RZ, UR7, PT, P0 ;  /* 0x00000007ff007c0c */ /* 0x000fe4000bf05300 */
[----:B--2---:R-:W-:Y:S01]  /*1210*/  SHF.R.S32.HI R0, RZ, 0x1f, R38 ;  /* 0x0000001fff007819 */ /* 0x004fe20000011426 */
[----:B------:R0:W-:Y:S08]  /*1220*/  STL [R1+0x5c], R38 ;  /* 0x00005c2601007387 */ /* 0x0001f00000100800 */
[----:B------:R-:W-:-:S02]  /*1230*/  @P1 LEA R6, P2, R38, UR4, 0x2 ;  /* 0x0000000426061c11 */ /* 0x000fc4000f8410ff */
[C---:B------:R-:W-:Y:S02]  /*1240*/  SHF.L.U32 R36, R38.reuse, 0x2, RZ ;  /* 0x0000000226247819 */ /* 0x040fe400000006ff */
[C-C-:B------:R-:W-:Y:S02]  /*1250*/  @P1 LEA.HI.X R7, R38.reuse, UR5, R0.reuse, 0x2, P2 ;  /* 0x0000000526071c11 */ /* 0x140fe400090f1400 */
[----:B------:R-:W-:Y:S01]  /*1260*/  ISETP.NE.U32.AND P2, PT, RZ, UR8, PT ;  /* 0x00000008ff007c0c */ /* 0x000fe2000bf45070 */
[----:B------:R-:W-:Y:S01]  /*1270*/  ULDC UR4, c[0x0][0x288] ;  /* 0x0000a20000047ab9 */ /* 0x000fe20000000800 */
[----:B------:R-:W-:Y:S01]  /*1280*/  SHF.L.U64.HI R37, R38, 0x2, R0 ;  /* 0x0000000226257819 */ /* 0x000fe20000010200 */
[----:B------:R0:W5:Y:S01]  /*1290*/  @P1 LDG.E R11, desc[UR56][R6.64] ;  /* 0x00000038060b1981 */ /* 0x000162000c1e1900 */
[----:B------:R-:W-:Y:S02]  /*12a0*/  ISETP.NE.AND.EX P2, PT, RZ, UR9, PT, P2 ;  /* 0x00000009ff007c0c */ /* 0x000fe4000bf45320 */
[----:B------:R-:W-:Y:S01]  /*12b0*/  IADD3 R8, P3, R36, UR6, RZ ;  /* 0x0000000624087c10 */ /* 0x000fe2000ff7e0ff */
[----:B------:R-:W-:Y:S01]  /*12c0*/  IMAD.U32 R24, RZ, RZ, UR4 ;  /* 0x00000004ff187e24 */ /* 0x000fe2000f8e00ff */
[----:B------:R-:W-:-:S02]  /*12d0*/  ULDC.64 UR4, c[0x0][0x418] ;  /* 0x0001060000047ab9 */ /* 0x000fc40000000a00 */
[----:B------:R-:W-:-:S05]  /*12e0*/  IADD3.X R9, R37, UR7, RZ, P3, !PT ;  /* 0x0000000725097c10 */ /* 0x000fca0009ffe4ff */
[----:B------:R0:W5:Y:S02]  /*12f0*/  @P0 LDG.E R35, desc[UR56][R8.64] ;  /* 0x0000003808230981 */ /* 0x000164000c1e1900 */
[----:B------:R-:W-:-:S04]  /*1300*/  @P2 IADD3 R4, P1, R36, UR8, RZ ;  /* 0x0000000824042c10 */ /* 0x000fc8000ff3e0ff */
[----:B------:R-:W-:-:S05]  /*1310*/  @P2 IADD3.X R5, R37, UR9, RZ, P1, !PT ;  /* 0x0000000925052c10 */ /* 0x000fca0008ffe4ff */
[----:B------:R0:W5:Y:S01]  /*1320*/  @P2 LDG.E R24, desc[UR56][R4.64] ;  /* 0x0000003804182981 */ /* 0x000162000c1e1900 */
[----:B------:R-:W-:-:S03]  /*1330*/  UISETP.NE.U32.AND UP0, UPT, UR4, URZ, UPT ;  /* 0x0000003f0400728c */ /* 0x000fc6000bf05070 */
[----:B------:R-:W-:Y:S01]  /*1340*/  ULDC UR4, c[0x0][0x424] ;  /* 0x0001090000047ab9 */ /* 0x000fe20000000800 */
[----:B------:R-:W-:-:S03]  /*1350*/  UISETP.NE.AND.EX UP0, UPT, UR5, URZ, UPT, UP0 ;  /* 0x0000003f0500728c */ /* 0x000fc6000bf05300 */
[----:B------:R-:W-:Y:S01]  /*1360*/  ULDC UR5, c[0x0][0x2f0] ;  /* 0x0000bc0000057ab9 */ /* 0x000fe20000000800 */
[----:B------:R-:W-:-:S04]  /*1370*/  USEL UR4, UR4, 0x1, UP0 ;  /* 0x0000000104047887 */ /* 0x000fc80008000000 */
[----:B------:R-:W-:-:S03]  /*1380*/  UIMAD UR4, UR4, UR5, URZ ;  /* 0x00000005040472a4 */ /* 0x000fc6000f8e023f */
[----:B------:R-:W-:Y:S02]  /*1390*/  ULDC UR5, c[0x0][0x348] ;  /* 0x0000d20000057ab9 */ /* 0x000fe40000000800 */
[----:B------:R-:W-:Y:S02]  /*13a0*/  IMAD.U32 R27, RZ, RZ, UR5 ;  /* 0x00000005ff1b7e24 */ /* 0x000fe4000f8e00ff */
[----:B------:R-:W-:Y:S01]  /*13b0*/  IMAD.U32 R32, RZ, RZ, UR4 ;  /* 0x00000004ff207e24 */ /* 0x000fe2000f8e00ff */
[----:B0-----:R-:W-:Y:S06]  /*13c0*/  @P2 BRA `(.L_x_401) ;  /* 0x0000000000242947 */ /* 0x001fec0003800000 */
[----:B------:R-:W-:Y:S02]  /*13d0*/  ULDC.64 UR4, c[0x0][0xa00] ;  /* 0x0002800000047ab9 */ /* 0x000fe40000000a00 */
[----:B------:R-:W-:-:S04]  /*13e0*/  ISETP.NE.U32.AND P1, PT, RZ, UR4, PT ;  /* 0x00000004ff007c0c */ /* 0x000fc8000bf25070 */
[----:B------:R-:W-:-:S13]  /*13f0*/  ISETP.NE.AND.EX P1, PT, RZ, UR5, PT, P1 ;  /* 0x00000005ff007c0c */ /* 0x000fda000bf25310 */
[----:B------:R-:W-:Y:S05]  /*1400*/  @!P1 BRA `(.L_x_401) ;  /* 0x0000000000149947 */ /* 0x000fea0003800000 */
[----:B------:R-:W0:Y:S02]  /*1410*/  LDC.64 R4, c[0x0][0xa00] ;  /* 0x00028000ff047b82 */ /* 0x000e240000000a00 */
[----:B0-----:R-:W-:-:S05]  /*1420*/  IMAD.WIDE R4, R38, 0x4, R4 ;  /* 0x0000000426047825 */ /* 0x001fca00078e0204 */
[----:B-----5:R-:W2:Y:S04]  /*1430*/  LDG.E R24, desc[UR56][R4.64] ;  /* 0x0000003804187981 */ /* 0x020ea8000c1e1900 */
[----:B------:R-:W2:Y:S02]  /*1440*/  LDG.E R3, desc[UR56][R4.64+0x4] ;  /* 0x0000043804037981 */ /* 0x000ea4000c1e1900 */
[----:B--2---:R-:W-:-:S07]  /*1450*/  IMAD.IADD R24, R3, 0x1, -R24 ;  /* 0x0000000103187824 */ /* 0x004fce00078e0a18 */
.L_x_401:
[C---:B------:R-:W-:Y:S01]  /*1460*/  LOP3.LUT R42, R34.reuse, 0xffff, RZ, 0xc0, !PT ;  /* 0x0000ffff222a7812 */ /* 0x040fe200078ec0ff */
[----:B------:R-:W-:Y:S01]  /*1470*/  ULDC.64 UR4, c[0x0][0xa20] ;  /* 0x0002880000047ab9 */ /* 0x000fe20000000a00 */
[----:B------:R0:W-:Y:S01]  /*1480*/  STL [R1+0x68], R33 ;  /* 0x0000682101007387 */ /* 0x0001e20000100800 */
[----:B------:R-:W-:Y:S02]  /*1490*/  ISETP.NE.U32.AND P1, PT, RZ, UR4, PT ;  /* 0x00000004ff007c0c */ /* 0x000fe4000bf25070 */
[C---:B------:R-:W-:Y:S01]  /*14a0*/  LOP3.LUT R3, R34.reuse, 0xff000000, RZ, 0xc0, !PT ;  /* 0xff00000022037812 */ /* 0x040fe200078ec0ff */
[----:B------:R0:W-:Y:S01]  /*14b0*/  STL [R1+0x58], R42 ;  /* 0x0000582a01007387 */ /* 0x0001e20000100800 */
[----:B------:R-:W-:Y:S02]  /*14c0*/  ISETP.NE.AND.EX P1, PT, RZ, UR5, PT, P1 ;  /* 0x00000005ff007c0c */ /* 0x000fe4000bf25310 */
[----:B------:R-:W-:Y:S02]  /*14d0*/  LOP3.LUT R0, R34, 0xff0000, RZ, 0xc0, !PT ;  /* 0x00ff000022007812 */ /* 0x000fe400078ec0ff */
[----:B------:R-:W-:-:S04]  /*14e0*/  SHF.R.U32.HI R3, RZ, 0x8, R3 ;  /* 0x00000008ff037819 */ /* 0x000fc80000011603 */
[----:B------:R-:W-:-:S05]  /*14f0*/  LEA.HI R10, R0, R3, RZ, 0x10 ;  /* 0x00000003000a7211 */ /* 0x000fca00078f80ff */
[----:B0-----:R-:W-:Y:S05]  /*1500*/  @!P1 BRA `(.L_x_402) ;  /* 0x0000000000109947 */ /* 0x001fea0003800000 */
[----:B------:R-:W-:-:S04]  /*1510*/  IADD3 R4, P0, R36, UR4, RZ ;  /* 0x0000000424047c10 */ /* 0x000fc8000ff1e0ff */
[----:B------:R-:W-:-:S05]  /*1520*/  IADD3.X R5, R37, UR5, RZ, P0, !PT ;  /* 0x0000000525057c10 */ /* 0x000fca00087fe4ff */
[----:B------:R0:W5:Y:S01]  /*1530*/  LDG.E R32, desc[UR56][R4.64] ;  /* 0x0000003804207981 */ /* 0x000162000c1e1900 */
[----:B------:R-:W-:Y:S05]  /*1540*/  BRA `(.L_x_403) ;  /* 0x0000000000107947 */ /* 0x000fea0003800000 */
.L_x_402:
[----:B------:R-:W-:Y:S05]  /*1550*/  @!P0 BRA `(.L_x_403) ;  /* 0x00000000000c8947 */ /* 0x000fea0003800000 */
[----:B------:R-:W2:Y:S04]  /*1560*/  LDG.E R3, desc[UR56][R8.64] ;  /* 0x0000003808037981 */ /* 0x000ea8000c1e1900 */
[----:B------:R-:W2:Y:S02]  /*1570*/  LDG.E R32, desc[UR56][R8.64+0x4] ;  /* 0x0000043808207981 */ /* 0x000ea4000c1e1900 */
[----:B--2---:R-:W-:-:S07]  /*1580*/  IMAD.IADD R32, R32, 0x1, -R3 ;  /* 0x0000000120207824 */ /* 0x004fce00078e0a03 */
.L_x_403:
[----:B------:R-:W-:Y:S01]  /*1590*/  ULDC.64 UR4, c[0x0][0xa10] ;  /* 0x0002840000047ab9 */ /* 0x000fe20000000a00 */
[----:B------:R-:W2:Y:S01]  /*15a0*/  LDL.LU R34, [R1] ;  /* 0x0000000001227983 */ /* 0x000ea20000300800 */
[----:B------:R-:W-:-:S04]  /*15b0*/  ISETP.NE.U32.AND P0, PT, RZ, UR4, PT ;  /* 0x00000004ff007c0c */ /* 0x000fc8000bf05070 */
[----:B------:R-:W-:Y:S01]  /*15c0*/  ISETP.NE.AND.EX P0, PT, RZ, UR5, PT, P0 ;  /* 0x00000005ff007c0c */ /* 0x000fe2000bf05300 */
[----:B------:R-:W-:-:S12]  /*15d0*/  ULDC.64 UR4, c[0x0][0xa30] ;  /* 0x00028c0000047ab9 */ /* 0x000fd80000000a00 */
[----:B0-----:R-:W0:Y:S02]  /*15e0*/  @P0 LDC.64 R4, c[0x0][0xa10] ;  /* 0x00028400ff040b82 */ /* 0x001e240000000a00 */
[----:B0-----:R-:W-:-:S05]  /*15f0*/  @P0 IMAD.WIDE R4, R38, 0x4, R4 ;  /* 0x0000000426040825 */ /* 0x001fca00078e0204 */
[----:B------:R-:W3:Y:S04]  /*1600*/  @P0 LDG.E R0, desc[UR56][R4.64] ;  /* 0x0000003804000981 */ /* 0x000ee8000c1e1900 */
[----:B------:R-:W3:Y:S01]  /*1610*/  @P0 LDG.E R3, desc[UR56][R4.64+0x4] ;  /* 0x0000043804030981 */ /* 0x000ee2000c1e1900 */
[----:B------:R-:W-:Y:S01]  /*1620*/  ISETP.NE.U32.AND P1, PT, RZ, UR4, PT ;  /* 0x00000004ff007c0c */ /* 0x000fe2000bf25070 */
[----:B-----5:R-:W-:-:S03]  /*1630*/  IMAD.MOV.U32 R25, RZ, RZ, R32 ;  /* 0x000000ffff197224 */ /* 0x020fc600078e0020 */
[----:B------:R-:W-:-:S13]  /*1640*/  ISETP.NE.AND.EX P1, PT, RZ, UR5, PT, P1 ;  /* 0x00000005ff007c0c */ /* 0x000fda000bf25310 */
[----:B------:R-:W-:-:S04]  /*1650*/  @P1 IADD3 R6, P2, R36, UR4, RZ ;  /* 0x0000000424061c10 */ /* 0x000fc8000ff5e0ff */
[----:B------:R-:W-:-:S05]  /*1660*/  @P1 IADD3.X R7, R37, UR5, RZ, P2, !PT ;  /* 0x0000000525071c10 */ /* 0x000fca00097fe4ff */
[----:B------:R0:W5:Y:S01]  /*1670*/  @P1 LDG.E R25, desc[UR56][R6.64] ;  /* 0x0000003806191981 */ /* 0x000162000c1e1900 */
[----:B------:R-:W-:Y:S01]  /*1680*/  IMAD.IADD R12, R32, 0x1, -R11 ;  /* 0x00000001200c7824 */ /* 0x000fe200078e0a0b */
[----:B------:R-:W-:Y:S01]  /*1690*/  LOP3.LUT R13, R10, 0xff, RZ, 0xc0, !PT ;  /* 0x000000ff0a0d7812 */ /* 0x000fe200078ec0ff */
[----:B------:R-:W-:Y:S01]  /*16a0*/  BSSY B0, `(.L_x_404) ;  /* 0x000002d000007945 */ /* 0x000fe20003800000 */
[----:B------:R-:W-:-:S03]  /*16b0*/  SHF.R.U32.HI R8, RZ, 0x10, R10 ;  /* 0x00000010ff087819 */ /* 0x000fc6000001160a */
[----:B------:R0:W-:Y:S01]  /*16c0*/  STL [R1+0x6c], R13 ;  /* 0x00006c0d01007387 */ /* 0x0001e20000100800 */
[----:B--2---:R-:W-:Y:S01]  /*16d0*/  LOP3.LUT R34, R34, 0xfffffff7, RZ, 0xc0, !PT ;  /* 0xfffffff722227812 */ /* 0x004fe200078ec0ff */
[----:B---3--:R-:W-:-:S04]  /*16e0*/  @P0 IMAD.IADD R27, R3, 0x1, -R0 ;  /* 0x00000001031b0824 */ /* 0x008fc800078e0a00 */
[----:B------:R-:W-:-:S04]  /*16f0*/  IMAD.IADD R120, R12, 0x1, R27 ;  /* 0x000000010c787824 */ /* 0x000fc800078e021b */
[C---:B------:R-:W-:Y:S01]  /*1700*/  VIADD R0, R120.reuse, 0xbf ;  /* 0x000000bf78007836 */ /* 0x040fe20000000000 */
[----:B------:R-:W-:-:S03]  /*1710*/  ISETP.GE.AND P3, PT, R120, 0x1, PT ;  /* 0x000000017800780c */ /* 0x000fc60003f66270 */
[----:B------:R-:W-:-:S05]  /*1720*/  IMAD.HI R0, R0, 0x2aaaaaab, RZ ;  /* 0x2aaaaaab00007827 */ /* 0x000fca00078e02ff */
[----:B------:R-:W-:-:S04]  /*1730*/  SHF.R.U32.HI R3, RZ, 0x1f, R0 ;  /* 0x0000001fff037819 */ /* 0x000fc80000011600 */
[----:B------:R-:W-:Y:S01]  /*1740*/  LEA.HI.SX32 R26, R0, R3, 0x1b ;  /* 0x00000003001a7211 */ /* 0x000fe200078fdaff */
[----:B------:R-:W-:Y:S01]  /*1750*/  IMAD.MOV.U32 R3, RZ, RZ, RZ ;  /* 0x000000ffff037224 */ /* 0x000fe200078e00ff */
[----:B------:R-:W-:-:S05]  /*1760*/  @P3 LOP3.LUT R34, R34, 0x8, RZ, 0xfc, !PT ;  /* 0x0000000822223812 */ /* 0x000fca00078efcff */
[----:B------:R0:W-:Y:S04]  /*1770*/  STL [R1], R34 ;  /* 0x0000002201007387 */ /* 0x0001e80000100800 */
[----:B------:R0:W-:Y:S01]  /*1780*/  STL [R1+0x60], R8 ;  /* 0x0000600801007387 */ /* 0x0001e20000100800 */
[----:B------:R-:W-:Y:S05]  /*1790*/  @!P3 BRA `(.L_x_405) ;  /* 0x000000000074b947 */ /* 0x000fea0003800000 */
[----:B------:R-:W-:Y:S01]  /*17a0*/  ISETP.NE.AND P0, PT, R8, RZ, PT ;  /* 0x000000ff0800720c */ /* 0x000fe20003f05270 */
[----:B------:R-:W-:-:S03]  /*17b0*/  ULDC UR4, c[0x0][0x9f0] ;  /* 0x00027c0000047ab9 */ /* 0x000fc60000000800 */
[----:B------:R-:W-:-:S04]  /*17c0*/  SEL R9, R8, UR4, P0 ;  /* 0x0000000408097c07 */ /* 0x000fc80008000000 */
[-C--:B0-----:R-:W-:Y:S02]  /*17d0*/  IABS R6, R9.reuse ;  /* 0x0000000900067213 */ /* 0x081fe40000000000 */
[----:B------:R-:W-:Y:S02]  /*17e0*/  IADD3 R0, R26, -0x1, R9 ;  /* 0xffffffff1a007810 */ /* 0x000fe40007ffe009 */
[----:B------:R-:W0:Y:S01]  /*17f0*/  I2F.RP R3, R6 ;  /* 0x0000000600037306 */ /* 0x000e220000209400 */
[-C--:B------:R-:W-:Y:S02]  /*1800*/  IABS R10, R9.reuse ;  /* 0x00000009000a7213 */ /* 0x080fe40000000000 */
[----:B------:R-:W-:Y:S02]  /*1810*/  IABS R8, R0 ;  /* 0x0000000000087213 */ /* 0x000fe40000000000 */
[----:B------:R-:W-:-:S04]  /*1820*/  LOP3.LUT R0, R0, R9, RZ, 0x3c, !PT ;  /* 0x0000000900007212 */ /* 0x000fc800078e3cff */
[----:B------:R-:W-:Y:S01]  /*1830*/  ISETP.GE.AND P2, PT, R0, RZ, PT ;  /* 0x000000ff0000720c */ /* 0x000fe20003f46270 */
[----:B0-----:R-:W0:Y:S02]  /*1840*/  MUFU.RCP R3, R3 ;  /* 0x0000000300037308 */ /* 0x001e240000001000 */
[----:B0-----:R-:W-:Y:S02]  /*1850*/  VIADD R4, R3, 0xffffffe ;  /* 0x0ffffffe03047836 */ /* 0x001fe40000000000 */
[----:B------:R-:W-:-:S04]  /*1860*/  IMAD.MOV R3, RZ, RZ, -R10 ;  /* 0x000000ffff037224 */ /* 0x000fc800078e0a0a */
[----:B------:R0:W1:Y:S02]  /*1870*/  F2I.FTZ.U32.TRUNC.NTZ R5, R4 ;  /* 0x0000000400057305 */ /* 0x000064000021f000 */
[----:B0-----:R-:W-:Y:S02]  /*1880*/  IMAD.MOV.U32 R4, RZ, RZ, RZ ;  /* 0x000000ffff047224 */ /* 0x001fe400078e00ff */
[----:B-1----:R-:W-:-:S04]  /*1890*/  IMAD.MOV R7, RZ, RZ, -R5 ;  /* 0x000000ffff077224 */ /* 0x002fc800078e0a05 */
        /* <DEDUP_REMOVED lines=10> */
[----:B------:R-:W-:-:S04]  /*1940*/  IMAD.MOV.U32 R3, RZ, RZ, R5 ;  /* 0x000000ffff037224 */ /* 0x000fc800078e0005 */
[----:B------:R-:W-:Y:S01]  /*1950*/  @!P2 IMAD.MOV R3, RZ, RZ, -R3 ;  /* 0x000000ffff03a224 */ /* 0x000fe200078e0a03 */
[----:B------:R-:W-:-:S07]  /*1960*/  @!P1 LOP3.LUT R3, RZ, R9, RZ, 0x33, !PT ;  /* 0x00000009ff039212 */ /* 0x000fce00078e33ff */
.L_x_405:
[----:B------:R-:W-:Y:S05]  /*1970*/  BSYNC B0 ;  /* 0x0000000000007941 */ /* 0x000fea0003800000 */
.L_x_404:
[----:B------:R-:W-:-:S05]  /*1980*/  IMAD R0, R13, R3, RZ ;  /* 0x000000030d007224 */ /* 0x000fca00078e02ff */
[C---:B------:R-:W-:Y:S01]  /*1990*/  VIADDMNMX R3, R0.reuse, R3, R26, PT ;  /* 0x0000000300037246 */ /* 0x040fe2000380011a */
[----:B------:R-:W-:-:S04]  /*19a0*/  IMAD R0, R0, 0xc0, -R12 ;  /* 0x000000c000007824 */ /* 0x000fc800078e0a0c */
[----:B------:R-:W-:Y:S01]  /*19b0*/  IMAD R4, R3, 0xc0, -R12 ;  /* 0x000000c003047824 */ /* 0x000fe200078e0a0c */
[----:B------:R-:W-:-:S04]  /*19c0*/  VIMNMX R0, RZ, R0, !PT ;  /* 0x00000000ff007248 */ /* 0x000fc80007fe0100 */
[----:B------:R-:W-:Y:S01]  /*19d0*/  VIMNMX R3, R4, R27, PT ;  /* 0x0000001b04037248 */ /* 0x000fe20003fe0100 */
[----:B------:R-:W-:-:S03]  /*19e0*/  IMAD.WIDE.U32 R30, R0, -0x55555555, RZ ;  /* 0xaaaaaaab001e7825 */ /* 0x000fc600078e00ff */
[----:B------:R-:W-:Y:S02]  /*19f0*/  ISETP.GT.AND P0, PT, R3, R0, PT ;  /* 0x000000000300720c */ /* 0x000fe40003f04270 */
[----:B------:R-:W-:-:S05]  /*1a00*/  SHF.R.U32.HI R30, RZ, 0x7, R31 ;  /* 0x00000007ff1e7819 */ /* 0x000fca000001161f */
[----:B------:R-:W-:-:S06]  /*1a10*/  IMAD.MOV.U32 R29, RZ, RZ, R30 ;  /* 0x000000ffff1d7224 */ /* 0x000fcc00078e001e */
[----:B------:R-:W-:-:S04]  /*1a20*/  @P0 VIADD R0, R3, 0xbf ;  /* 0x000000bf03000836 */ /* 0x000fc80000000000 */
[----:B------:R-:W-:-:S05]  /*1a30*/  @P0 IMAD.HI R0, R0, 0x2aaaaaab, RZ ;  /* 0x2aaaaaab00000827 */ /* 0x000fca00078e02ff */
[----:B------:R-:W-:-:S04]  /*1a40*/  @P0 SHF.R.U32.HI R3, RZ, 0x1f, R0 ;  /* 0x0000001fff030819 */ /* 0x000fc80000011600 */
[----:B------:R-:W-:Y:S02]  /*1a50*/  @P0 LEA.HI.SX32 R29, R0, R3, 0x1b ;  /* 0x00000003001d0211 */ /* 0x000fe400078fdaff */
[----:B------:R-:W-:Y:S02]  /*1a60*/  PLOP3.LUT P0, PT, PT, PT, PT, 0x80, 0x0 ;  /* 0x000000000000781c */ /* 0x000fe40003f0f070 */
[----:B------:R-:W-:-:S13]  /*1a70*/  ISETP.GT.AND P1, PT, R29, R30, PT ;  /* 0x0000001e1d00720c */ /* 0x000fda0003f24270 */
[----:B------:R-:W-:Y:S05]  /*1a80*/  @!P1 BRA `(.L_x_406) ;  /* 0x0000004000289947 */ /* 0x000fea0003800000 */
[----:B------:R-:W-:Y:S01]  /*1a90*/  VIADD R0, R2, 0x12400 ;  /* 0x0001240002007836 */ /* 0x000fe20000000000 */
[----:B------:R-:W-:Y:S04]  /*1aa0*/  BSSY B6, `(.L_x_407) ;  /* 0x0000013000067945 */ /* 0x000fe80003800000 */
[----:B------:R-:W-:-:S13]  /*1ab0*/  LOP3.LUT P0, RZ, R0, 0x3ff, RZ, 0xc0, !PT ;  /* 0x000003ff00ff7812 */ /* 0x000fda000780c0ff */
[----:B------:R-:W-:Y:S05]  /*1ac0*/  @!P0 BRA `(.L_x_408) ;  /* 0x0000000000408947 */ /* 0x000fea0003800000 */
[----:B------:R-:W-:Y:S01]  /*1ad0*/  MOV R0, 0x0 ;  /* 0x0000000000007802 */ /* 0x000fe20000000f00 */
[----:B------:R-:W-:Y:S01]  /*1ae0*/  ULDC.64 UR4, c[0x4][0xa8] ;  /* 0x01002a0000047ab9 */ /* 0x000fe20000000a00 */
[----:B------:R-:W-:Y:S01]  /*1af0*/  ULDC.64 UR6, c[0x4][0x40] ;  /* 0x0100100000067ab9 */ /* 0x000fe20000000a00 */
[----:B------:R-:W-:Y:S01]  /*1b00*/  IMAD.U32 R4, RZ, RZ, UR4 ;  /* 0x00000004ff047e24 */ /* 0x000fe2000f8e00ff */
[----:B------:R1:W2:Y:S01]  /*1b10*/  LDC.64 R14, c[0x4][R0] ;  /* 0x01000000000e7b82 */ /* 0x0002a20000000a00 */
[----:B------:R-:W-:Y:S01]  /*1b20*/  IMAD.U32 R5, RZ, RZ, UR5 ;  /* 0x00000005ff057e24 */ /* 0x000fe2000f8e00ff */
[----:B------:R-:W-:Y:S01]  /*1b30*/  ULDC.64 UR4, c[0x4][0xb0] ;  /* 0x01002c0000047ab9 */ /* 0x000fe20000000a00 */
[----:B------:R-:W-:Y:S02]  /*1b40*/  IMAD.U32 R10, RZ, RZ, UR6 ;  /* 0x00000006ff0a7e24 */ /* 0x000fe4000f8e00ff */
[----:B0-----:R-:W-:Y:S02]  /*1b50*/  IMAD.U32 R6, RZ, RZ, UR4 ;  /* 0x00000004ff067e24 */ /* 0x001fe4000f8e00ff */
[----:B------:R-:W-:-:S02]  /*1b60*/  IMAD.U32 R7, RZ, RZ, UR5 ;  /* 0x00000005ff077e24 */ /* 0x000fc4000f8e00ff */
[----:B------:R-:W-:Y:S02]  /*1b70*/  IMAD.U32 R11, RZ, RZ, UR7 ;  /* 0x00000007ff0b7e24 */ /* 0x000fe4000f8e00ff */
[----:B------:R-:W-:Y:S02]  /*1b80*/  IMAD.MOV.U32 R8, RZ, RZ, 0x70 ;  /* 0x00000070ff087424 */ /* 0x000fe400078e00ff */
[----:B------:R-:W-:Y:S02]  /*1b90*/  IMAD.MOV.U32 R12, RZ, RZ, 0x1 ;  /* 0x00000001ff0c7424 */ /* 0x000fe400078e00ff */
[----:B-1----:R-:W-:-:S07]  /*1ba0*/  IMAD.MOV.U32 R13, RZ, RZ, RZ ;  /* 0x000000ffff0d7224 */ /* 0x002fce00078e00ff */
[----:B------:R-:W-:-:S07]  /*1bb0*/  LEPC R20, `(.L_x_408) ;  /* 0x000000001014794e */ /* 0x000fce0000000000 */
[----:B--2--5:R-:W-:Y:S05]  /*1bc0*/  CALL.ABS.NOINC R14 ;  /* 0x000000000e007343 */ /* 0x024fea0003c00000 */
.L_x_408:
[----:B------:R-:W-:Y:S05]  /*1bd0*/  BSYNC B6 ;  /* 0x0000000000067941 */ /* 0x000fea0003800000 */
.L_x_407:
        /* <DEDUP_REMOVED lines=9> */
[----:B------:R-:W-:Y:S01]  /*1c70*/  MOV R5, UR5 ;  /* 0x0000000500057c02 */ /* 0x000fe20008000f00 */
        /* <DEDUP_REMOVED lines=10> */
.L_x_410:
[----:B------:R-:W-:Y:S05]  /*1d20*/  BSYNC B6 ;  /* 0x0000000000067941 */ /* 0x000fea0003800000 */
.L_x_409:
[----:B------:R-:W-:Y:S01]  /*1d30*/  ULDC.64 UR4, c[0x0][0x9f8] ;  /* 0x00027e0000047ab9 */ /* 0x000fe20000000a00 */
[----:B------:R-:W-:Y:S01]  /*1d40*/  IMAD.MOV.U32 R0, RZ, RZ, R38 ;  /* 0x000000ffff007224 */ /* 0x000fe200078e0026 */
[----:B------:R-:W-:Y:S01]  /*1d50*/  ISETP.NE.U32.AND P0, PT, RZ, UR4, PT ;  /* 0x00000004ff007c0c */ /* 0x000fe2000bf05070 */
[----:B------:R-:W2:Y:S01]  /*1d60*/  LDL R12, [R1+0x34] ;  /* 0x00003400010c7983 */ /* 0x000ea20000100800 */
[----:B------:R-:W0:Y:S02]  /*1d70*/  LDC.64 R58, c[0x0][0x300] ;  /* 0x0000c000ff3a7b82 */ /* 0x000e240000000a00 */
[----:B------:R-:W-:Y:S01]  /*1d80*/  ISETP.NE.AND.EX P0, PT, RZ, UR5, PT, P0 ;  /* 0x00000005ff007c0c */ /* 0x000fe2000bf05300 */
[----:B------:R-:W3:Y:S01]  /*1d90*/  LDL R14, [R1+0x48] ;  /* 0x00004800010e7983 */ /* 0x000ee20000100800 */
[----:B------:R-:W1:Y:S01]  /*1da0*/  S2R R31, SR_TID.X ;  /* 0x00000000001f7919 */ /* 0x000e620000002100 */
[----:B------:R-:W-:-:S03]  /*1db0*/  IMAD.IADD R41, R35, 0x1, R32 ;  /* 0x0000000123297824 */ /* 0x000fc600078e0220 */
[----:B------:R-:W4:Y:S07]  /*1dc0*/  LDC R39, c[0x0][0x3f4] ;  /* 0x0000fd00ff277b82 */ /* 0x000f2e0000000800 */
[----:B------:R-:W-:Y:S01]  /*1dd0*/  @P0 IADD3 R4, P1, R36, UR4, RZ ;  /* 0x0000000424040c10 */ /* 0x000fe2000ff3e0ff */
[----:B------:R-:W4:Y:S03]  /*1de0*/  LDC.64 R20, c[0x0][0x3f8] ;  /* 0x0000fe00ff147b82 */ /* 0x000f260000000a00 */
[----:B------:R-:W-:Y:S01]  /*1df0*/  @P0 IADD3.X R5, R37, UR5, RZ, P1, !PT ;  /* 0x0000000525050c10 */ /* 0x000fe20008ffe4ff */
[----:B------:R-:W-:-:S04]  /*1e00*/  ULDC.64 UR4, c[0x0][0xa08] ;  /* 0x0002820000047ab9 */ /* 0x000fc80000000a00 */
[----:B------:R1:W3:Y:S01]  /*1e10*/  @P0 LDG.E R0, desc[UR56][R4.64] ;  /* 0x0000003804000981 */ /* 0x0002e2000c1e1900 */
[----:B------:R-:W-:Y:S01]  /*1e20*/  SHF.R.S32.HI R43, RZ, 0x1f, R41 ;  /* 0x0000001fff2b7819 */ /* 0x000fe20000011429 */
[-C--:B0-----:R-:W-:Y:S01]  /*1e30*/  IMAD.WIDE.U32 R6, R41, R58.reuse, RZ ;  /* 0x0000003a29067225 */ /* 0x081fe200078e00ff */
[----:B------:R-:W-:Y:S02]  /*1e40*/  ISETP.NE.U32.AND P0, PT, RZ, UR4, PT ;  /* 0x00000004ff007c0c */ /* 0x000fe4000bf05070 */
[----:B------:R-:W-:Y:S01]  /*1e50*/  SHF.R.S32.HI R40, RZ, 0x1f, R18 ;  /* 0x0000001fff287819 */ /* 0x000fe20000011412 */
[----:B------:R-:W-:Y:S01]  /*1e60*/  IMAD R8, R43, R58, RZ ;  /* 0x0000003a2b087224 */ /* 0x000fe200078e02ff */
[----:B------:R-:W-:Y:S01]  /*1e70*/  ISETP.NE.AND.EX P0, PT, RZ, UR5, PT, P0 ;  /* 0x00000005ff007c0c */ /* 0x000fe2000bf05300 */
[----:B------:R-:W-:Y:S01]  /*1e80*/  ULDC.64 UR4, c[0x0][0x308] ;  /* 0x0000c20000047ab9 */ /* 0x000fe20000000a00 */
[----:B------:R-:W-:Y:S01]  /*1e90*/  SHF.R.S32.HI R17, RZ, 0x1f, R16 ;  /* 0x0000001fff117819 */ /* 0x000fe20000011410 */
[----:B------:R-:W-:-:S04]  /*1ea0*/  IMAD R3, R41, R59, R8 ;  /* 0x0000003b29037224 */ /* 0x000fc800078e0208 */
[----:B------:R-:W-:Y:S01]  /*1eb0*/  IMAD.IADD R7, R7, 0x1, R3 ;  /* 0x0000000107077824 */ /* 0x000fe200078e0203 */
[----:B-1----:R-:W-:Y:S01]  /*1ec0*/  SHF.R.U32.HI R38, RZ, 0x7, R31 ;  /* 0x00000007ff267819 */ /* 0x002fe2000001161f */
[----:B------:R-:W-:-:S03]  /*1ed0*/  IMAD.WIDE.U32 R4, R42, UR4, R6 ;  /* 0x000000042a047c25 */ /* 0x000fc6000f8e0006 */
[----:B------:R-:W-:Y:S01]  /*1ee0*/  ISETP.NE.AND P6, PT, R38, 0x1, PT ;  /* 0x000000012600780c */ /* 0x000fe20003fc5270 */
[----:B------:R-:W0:Y:S01]  /*1ef0*/  LDC.64 R6, c[0x0][0x408] ;  /* 0x00010200ff067b82 */ /* 0x000e220000000a00 */
[----:B------:R-:W-:Y:S01]  /*1f00*/  IMAD R5, R42, UR5, R5 ;  /* 0x000000052a057c24 */ /* 0x000fe2000f8e0205 */
[----:B------:R-:W-:Y:S01]  /*1f10*/  ULDC.64 UR4, c[0x0][0x310] ;  /* 0x0000c40000047ab9 */ /* 0x000fe20000000a00 */
[----:B------:R-:W-:-:S03]  /*1f20*/  SHF.R.S32.HI R23, RZ, 0x1f, R22 ;  /* 0x0000001fff177819 */ /* 0x000fc60000011416 */
[----:B----4-:R-:W-:-:S04]  /*1f30*/  IMAD.WIDE.U32 R56, R18, R20, R22 ;  /* 0x0000001412387225 */ /* 0x010fc800078e0016 */
[----:B------:R-:W-:Y:S02]  /*1f40*/  VIADD R95, R38, 0x8 ;  /* 0x00000008265f7836 */ /* 0x000fe40000000000 */
[----:B------:R-:W-:-:S04]  /*1f50*/  VIADD R32, R18, 0x60 ;  /* 0x0000006012207836 */ /* 0x000fc80000000000 */
[----:B------:R-:W-:-:S05]  /*1f60*/  IMAD.SHL.U32 R32, R32, 0x40, RZ ;  /* 0x0000004020207824 */ /* 0x000fca00078e00ff */
[----:B------:R-:W-:Y:S01]  /*1f70*/  LOP3.LUT R32, R32, 0x1c0, RZ, 0xc0, !PT ;  /* 0x000001c020207812 */ /* 0x000fe200078ec0ff */
[----:B------:R-:W-:-:S03]  /*1f80*/  IMAD R31, R21, 0xc0, RZ ;  /* 0x000000c0151f7824 */ /* 0x000fc600078e02ff */
[----:B------:R-:W-:Y:S01]  /*1f90*/  SHF.R.U32.HI R32, RZ, 0x3, R32 ;  /* 0x00000003ff207819 */ /* 0x000fe20000011620 */
[----:B------:R-:W-:Y:S02]  /*1fa0*/  IMAD R73, R59, 0xc0, RZ ;  /* 0x000000c03b497824 */ /* 0x000fe400078e02ff */
[----:B0-----:R-:W-:Y:S02]  /*1fb0*/  IMAD R71, R7, 0xc0, RZ ;  /* 0x000000c007477824 */ /* 0x001fe400078e02ff */
[----:B------:R-:W-:Y:S02]  /*1fc0*/  VIADD R77, R16, 0x20 ;  /* 0x00000020104d7836 */ /* 0x000fe40000000000 */
[----:B------:R-:W-:Y:S02]  /*1fd0*/  IMAD.SHL.U32 R74, R39, 0x2, RZ ;  /* 0x00000002274a7824 */ /* 0x000fe400078e00ff */
[C---:B--2---:R-:W-:Y:S01]  /*1fe0*/  IMAD.SHL.U32 R78, R12.reuse, 0x40, RZ ;  /* 0x000000400c4e7824 */ /* 0x044fe200078e00ff */
[----:B------:R-:W-:Y:S01]  /*1ff0*/  LOP3.LUT P1, RZ, R12, 0x4, RZ, 0xc0, !PT ;  /* 0x000000040cff7812 */ /* 0x000fe2000782c0ff */
[----:B------:R-:W-:-:S05]  /*2000*/  VIADD R12, R18, 0x60 ;  /* 0x00000060120c7836 */ /* 0x000fca0000000000 */
[----:B------:R-:W-:Y:S02]  /*2010*/  SHF.R.S32.HI R76, RZ, 0x1f, R12 ;  /* 0x0000001fff4c7819 */ /* 0x000fe4000001140c */
[----:B------:R-:W0:Y:S01]  /*2020*/  S2R R12, SR_TID.X ;  /* 0x00000000000c7919 */ /* 0x000e220000002100 */
[----:B---3--:R-:W-:Y:S02]  /*2030*/  SHF.R.S32.HI R3, RZ, 0x1f, R0 ;  /* 0x0000001fff037819 */ /* 0x008fe40000011400 */
[----:B------:R-:W-:Y:S02]  /*2040*/  SEL R61, R0, RZ, !P0 ;  /* 0x000000ff003d7207 */ /* 0x000fe40004000000 */
[----:B------:R-:W-:-:S03]  /*2050*/  SEL R10, R3, RZ, !P0 ;  /* 0x000000ff030a7207 */ /* 0x000fc60004000000 */
[----:B------:R-:W-:-:S04]  /*2060*/  IMAD.WIDE.U32 R62, R61, UR4, R4 ;  /* 0x000000043d3e7c25 */ /* 0x000fc8000f8e0004 */
[----:B------:R-:W-:Y:S02]  /*2070*/  IMAD R0, R10, UR4, RZ ;  /* 0x000000040a007c24 */ /* 0x000fe4000f8e02ff */
[----:B------:R-:W-:-:S04]  /*2080*/  IMAD.WIDE.U32 R4, R18, R58, R16 ;  /* 0x0000003a12047225 */ /* 0x000fc800078e0010 */
[----:B------:R-:W-:Y:S01]  /*2090*/  IMAD R3, R61, UR5, R0 ;  /* 0x000000053d037c24 */ /* 0x000fe2000f8e0200 */
[----:B------:R-:W-:Y:S05]  /*20a0*/  @!P6 WARPSYNC.ALL ;  /* 0x000000000000e948 */ /* 0x000fea0003800000 */
[----:B------:R-:W-:Y:S01]  /*20b0*/  IMAD R0, R40, R58, RZ ;  /* 0x0000003a28007224 */ /* 0x000fe200078e02ff */
[----:B------:R-:W-:Y:S01]  /*20c0*/  ULDC.64 UR4, c[0x0][0x330] ;  /* 0x0000cc0000047ab9 */ /* 0x000fe20000000a00 */
[----:B------:R-:W-:Y:S01]  /*20d0*/  IMAD.IADD R80, R63, 0x1, R3 ;  /* 0x000000013f507824 */ /* 0x000fe200078e0203 */
[----:B------:R-:W-:Y:S01]  /*20e0*/  @!P6 BAR.SYNC.DEFER_BLOCKING 0x9, 0x100 ;  /* 0x024400000000eb1d */ /* 0x000fe20000010000 */
[----:B------:R-:W-:Y:S01]  /*20f0*/  IMAD.WIDE.U32 R8, R42, UR4, R16 ;  /* 0x000000042a087c25 */ /* 0x000fe2000f8e0010 */
[----:B------:R-:W-:-:S03]  /*2100*/  IADD3 R81, P0, R62, R4, RZ ;  /* 0x000000043e517210 */ /* 0x000fc60007f1e0ff */
[----:B------:R-:W-:Y:S02]  /*2110*/  IMAD R79, R18, R59, R0 ;  /* 0x0000003b124f7224 */ /* 0x000fe400078e0200 */
[----:B------:R-:W-:Y:S01]  /*2120*/  IMAD R9, R42, UR5, R9 ;  /* 0x000000052a097c24 */ /* 0x000fe2000f8e0209 */
[----:B------:R-:W-:Y:S01]  /*2130*/  ULDC.64 UR4, c[0x0][0x338] ;  /* 0x0000ce0000047ab9 */ /* 0x000fe20000000a00 */
[----:B------:R-:W-:Y:S01]  /*2140*/  IMAD R0, R40, R20, RZ ;  /* 0x0000001428007224 */ /* 0x000fe200078e02ff */
[----:B------:R-:W-:Y:S01]  /*2150*/  IADD3.X R79, R80, R5, R79, P0, !PT ;  /* 0x00000005504f7210 */ /* 0x000fe200007fe44f */
[----:B------:R-:W-:Y:S01]  /*2160*/  IMAD R3, R10, UR4, RZ ;  /* 0x000000040a037c24 */ /* 0x000fe2000f8e02ff */
[----:B------:R-:W-:Y:S01]  /*2170*/  ISETP.GE.AND P0, PT, R16, R39, PT ;  /* 0x000000271000720c */ /* 0x000fe20003f06270 */
[----:B------:R-:W-:Y:S02]  /*2180*/  IMAD.MOV.U32 R42, RZ, RZ, R34 ;  /* 0x000000ffff2a7224 */ /* 0x000fe400078e0022 */
[----:B------:R-:W-:Y:S01]  /*2190*/  IMAD R37, R61, UR5, R3 ;  /* 0x000000053d257c24 */ /* 0x000fe2000f8e0203 */
[----:B------:R-:W-:Y:S01]  /*21a0*/  SEL R3, R39, RZ, P0 ;  /* 0x000000ff27037207 */ /* 0x000fe20000000000 */
[----:B------:R-:W-:-:S02]  /*21b0*/  IMAD R5, R18, R21, R0 ;  /* 0x0000001512057224 */ /* 0x000fc400078e0200 */
[----:B------:R-:W-:Y:S02]  /*21c0*/  IMAD R0, R40, R6, RZ ;  /* 0x0000000628007224 */ /* 0x000fe400078e02ff */
[----:B------:R-:W-:-:S04]  /*21d0*/  IMAD.WIDE.U32 R34, R18, R20, R16 ;  /* 0x0000001412227225 */ /* 0x000fc800078e0010 */
[----:B------:R-:W-:Y:S01]  /*21e0*/  IMAD.IADD R3, R16, 0x1, R3 ;  /* 0x0000000110037824 */ /* 0x000fe200078e0203 */
[----:B------:R-:W-:Y:S01]  /*21f0*/  LOP3.LUT R42, R42, 0xfffffffb, RZ, 0xc0, !PT ;  /* 0xfffffffb2a2a7812 */ /* 0x000fe200078ec0ff */
[----:B------:R-:W-:Y:S02]  /*2200*/  IMAD.IADD R57, R57, 0x1, R5 ;  /* 0x0000000139397824 */ /* 0x000fe400078e0205 */
[----:B------:R-:W-:Y:S01]  /*2210*/  IMAD R13, R18, R7, R0 ;  /* 0x00000007120d7224 */ /* 0x000fe200078e0200 */
[----:B------:R-:W-:Y:S01]  /*2220*/  SHF.R.S32.HI R0, RZ, 0x1f, R3 ;  /* 0x0000001fff007819 */ /* 0x000fe20000011403 */
[----:B------:R-:W-:Y:S01]  /*2230*/  IMAD.IADD R35, R5, 0x1, R35 ;  /* 0x0000000105237824 */ /* 0x000fe200078e0223 */
[----:B-----5:R-:W-:Y:S01]  /*2240*/  SHF.R.S32.HI R5, RZ, 0x1f, R25 ;  /* 0x0000001fff057819 */ /* 0x020fe20000011419 */
[----:B0-----:R-:W-:Y:S01]  /*2250*/  VIADD R38, R12, 0xffffff80 ;  /* 0xffffff800c267836 */ /* 0x001fe20000000000 */
[----:B------:R-:W-:Y:S02]  /*2260*/  LEA.HI R3, R0, R3, RZ, 0x3 ;  /* 0x0000000300037211 */ /* 0x000fe400078f18ff */
[----:B------:R-:W-:Y:S01]  /*2270*/  @P1 LOP3.LUT R42, R42, 0x4, RZ, 0xfc, !PT ;  /* 0x000000042a2a1812 */ /* 0x000fe200078efcff */
[----:B------:R-:W-:Y:S01]  /*2280*/  IMAD R0, R5, R6, RZ ;  /* 0x0000000605007224 */ /* 0x000fe200078e02ff */
[----:B------:R-:W-:Y:S01]  /*2290*/  LOP3.LUT R78, R78, 0x1c0, RZ, 0xc0, !PT ;  /* 0x000001c04e4e7812 */ /* 0x000fe200078ec0ff */
[----:B------:R-:W-:Y:S01]  /*22a0*/  VIADD R12, R18, 0x60 ;  /* 0x00000060120c7836 */ /* 0x000fe20000000000 */
[----:B------:R-:W-:Y:S01]  /*22b0*/  SHF.R.S32.HI R36, RZ, 0x1f, R38 ;  /* 0x0000001fff247819 */ /* 0x000fe20000011426 */
[----:B------:R-:W-:Y:S01]  /*22c0*/  IMAD R15, R25, R7, R0 ;  /* 0x00000007190f7224 */ /* 0x000fe200078e0200 */
[----:B------:R0:W-:Y:S01]  /*22d0*/  STL [R1], R42 ;  /* 0x0000002a01007387 */ /* 0x0001e20000100800 */
[----:B------:R-:W-:Y:S01]  /*22e0*/  SHF.R.U32.HI R75, RZ, 0x3, R78 ;  /* 0x00000003ff4b7819 */ /* 0x000fe2000001164e */
[----:B------:R-:W-:Y:S01]  /*22f0*/  IMAD.SHL.U32 R12, R12, 0x40, RZ ;  /* 0x000000400c0c7824 */ /* 0x000fe200078e00ff */
[----:B------:R-:W-:-:S02]  /*2300*/  LOP3.LUT R0, R78, 0x18, R16, 0xf8, !PT ;  /* 0x000000184e007812 */ /* 0x000fc400078ef810 */
[----:B------:R-:W-:Y:S01]  /*2310*/  LEA.HI R36, R36, R38, RZ, 0x5 ;  /* 0x0000002624247211 */ /* 0x000fe200078f28ff */
[----:B------:R-:W-:Y:S01]  /*2320*/  IMAD.WIDE.U32 R60, R61, UR4, R8 ;  /* 0x000000043d3c7c25 */ /* 0x000fe2000f8e0008 */
[----:B------:R-:W-:Y:S01]  /*2330*/  LOP3.LUT R0, R0, R75, RZ, 0x3c, !PT ;  /* 0x0000004b00007212 */ /* 0x000fe200078e3cff */
[----:B------:R-:W-:Y:S01]  /*2340*/  ULDC UR4, c[0x0][0x2f4] ;  /* 0x0000bd0000047ab9 */ /* 0x000fe20000000800 */
[----:B------:R-:W-:Y:S01]  /*2350*/  SHF.R.S32.HI R36, RZ, 0x5, R36 ;  /* 0x00000005ff247819 */ /* 0x000fe20000011424 */
[----:B------:R-:W-:Y:S01]  /*2360*/  IMAD.WIDE.U32 R10, R18, R6, R22 ;  /* 0x00000006120a7225 */ /* 0x000fe200078e0016 */
[----:B------:R-:W-:-:S03]  /*2370*/  LOP3.LUT R12, R12, 0x1c0, RZ, 0xc0, !PT ;  /* 0x000001c00c0c7812 */ /* 0x000fc600078ec0ff */
[----:B------:R-:W-:Y:S01]  /*2380*/  IMAD.WIDE.U32 R8, R18, R6, R16 ;  /* 0x0000000612087225 */ /* 0x000fe200078e0010 */
[----:B------:R-:W-:-:S03]  /*2390*/  LOP3.LUT R12, R12, 0x38, R3, 0xf8, !PT ;  /* 0x000000380c0c7812 */ /* 0x000fc600078ef803 */
[-C--:B------:R-:W-:Y:S02]  /*23a0*/  IMAD R4, R5, R20.reuse, RZ ;  /* 0x0000001405047224 */ /* 0x080fe400078e02ff */
[----:B------:R-:W-:Y:S01]  /*23b0*/  IMAD R70, R36, 0x200, R0 ;  /* 0x0000020024467824 */ /* 0x000fe200078e0200 */
[----:B------:R-:W-:Y:S01]  /*23c0*/  LOP3.LUT R0, R78, 0x38, R3, 0xf8, !PT ;  /* 0x000000384e007812 */ /* 0x000fe200078ef803 */
[----:B------:R-:W-:Y:S02]  /*23d0*/  IMAD.IADD R11, R11, 0x1, R13 ;  /* 0x000000010b0b7824 */ /* 0x000fe400078e020d */
[----:B------:R-:W-:Y:S02]  /*23e0*/  IMAD.IADD R9, R13, 0x1, R9 ;  /* 0x000000010d097824 */ /* 0x000fe400078e0209 */
[C---:B------:R-:W-:Y:S01]  /*23f0*/  IMAD R13, R25.reuse, R21, R4 ;  /* 0x00000015190d7224 */ /* 0x040fe200078e0204 */
[----:B------:R-:W-:Y:S01]  /*2400*/  IADD3 R4, P1, R18, R41, RZ ;  /* 0x0000002912047210 */ /* 0x000fe20007f3e0ff */
[----:B------:R-:W-:Y:S01]  /*2410*/  IMAD.WIDE.U32 R56, R25, R20, R56 ;  /* 0x0000001419387225 */ /* 0x000fe200078e0038 */
[----:B------:R-:W-:-:S03]  /*2420*/  LOP3.LUT R0, R0, R75, RZ, 0x3c, !PT ;  /* 0x0000004b00007212 */ /* 0x000fc600078e3cff */
[----:B------:R-:W-:Y:S01]  /*2430*/  IMAD.WIDE.U32 R34, R25, R20, R34 ;  /* 0x0000001419227225 */ /* 0x000fe200078e0022 */
[----:B------:R-:W-:-:S03]  /*2440*/  LOP3.LUT R12, R12, R32, RZ, 0x3c, !PT ;  /* 0x000000200c0c7212 */ /* 0x000fc600078e3cff */
[----:B------:R-:W-:Y:S01]  /*2450*/  IMAD.WIDE.U32 R20, R20, 0xc0, RZ ;  /* 0x000000c014147825 */ /* 0x000fe200078e00ff */
[----:B------:R-:W-:-:S03]  /*2460*/  LOP3.LUT R65, R3, 0xfffffff8, RZ, 0xc0, !PT ;  /* 0xfffffff803417812 */ /* 0x000fc600078ec0ff */
[----:B------:R-:W-:-:S04]  /*2470*/  IMAD.WIDE.U32 R10, R25, R6, R10 ;  /* 0x00000006190a7225 */ /* 0x000fc800078e000a */
[----:B------:R-:W-:Y:S01]  /*2480*/  IMAD.WIDE.U32 R8, R25, R6, R8 ;  /* 0x0000000619087225 */ /* 0x000fe200078e0008 */
[----:B------:R-:W-:-:S03]  /*2490*/  SHF.R.S32.HI R64, RZ, 0x3, R3 ;  /* 0x00000003ff407819 */ /* 0x000fc60000011403 */
[----:B------:R-:W-:-:S04]  /*24a0*/  IMAD.WIDE.U32 R58, R58, 0xc0, RZ ;  /* 0x000000c03a3a7825 */ /* 0x000fc800078e00ff */
[----:B------:R-:W-:Y:S01]  /*24b0*/  IMAD.WIDE.U32 R6, R6, 0xc0, RZ ;  /* 0x000000c006067825 */ /* 0x000fe200078e00ff */
[----:B------:R-:W-:-:S03]  /*24c0*/  ISETP.GE.AND P2, PT, R77, UR4, PT ;  /* 0x000000044d007c0c */ /* 0x000fc6000bf46270 */
[----:B------:R-:W-:Y:S01]  /*24d0*/  IMAD.IADD R72, R21, 0x1, R31 ;  /* 0x0000000115487824 */ /* 0x000fe200078e021f */
[----:B------:R-:W-:Y:S01]  /*24e0*/  LEA R31, R36, R0, 0x9 ;  /* 0x00000000241f7211 */ /* 0x000fe200078e48ff */
[----:B------:R-:W-:Y:S01]  /*24f0*/  IMAD.X R5, R40, 0x1, R43, P1 ;  /* 0x0000000128057824 */ /* 0x000fe200008e062b */
[----:B------:R-:W-:Y:S01]  /*2500*/  ISETP.GE.AND P1, PT, R16, UR4, PT ;  /* 0x0000000410007c0c */ /* 0x000fe2000bf26270 */
[----:B------:R-:W-:Y:S01]  /*2510*/  IMAD.IADD R73, R59, 0x1, R73 ;  /* 0x000000013b497824 */ /* 0x000fe200078e0249 */
[----:B------:R-:W-:Y:S01]  /*2520*/  SHF.R.S32.HI R32, RZ, 0x1f, R65 ;  /* 0x0000001fff207819 */ /* 0x000fe20000011441 */
[----:B------:R-:W-:Y:S02]  /*2530*/  IMAD.IADD R71, R7, 0x1, R71 ;  /* 0x0000000107477824 */ /* 0x000fe400078e0247 */
[----:B------:R-:W-:Y:S02]  /*2540*/  IMAD.IADD R69, R57, 0x1, R13 ;  /* 0x0000000139457824 */ /* 0x000fe400078e020d */
[----:B------:R-:W-:-:S02]  /*2550*/  IMAD.IADD R68, R13, 0x1, R35 ;  /* 0x000000010d447824 */ /* 0x000fc400078e0223 */
[----:B------:R-:W-:Y:S02]  /*2560*/  IMAD.IADD R67, R11, 0x1, R15 ;  /* 0x000000010b437824 */ /* 0x000fe400078e020f */
[----:B------:R-:W-:Y:S02]  /*2570*/  IMAD.IADD R66, R15, 0x1, R9 ;  /* 0x000000010f427824 */ /* 0x000fe400078e0209 */
[----:B------:R-:W-:Y:S02]  /*2580*/  IMAD.IADD R3, R14, 0x1, R12 ;  /* 0x000000010e037824 */ /* 0x000fe400078e020c */
[----:B0-----:R-:W-:-:S07]  /*2590*/  IMAD.IADD R0, R61, 0x1, R37 ;  /* 0x000000013d007824 */ /* 0x001fce00078e0225 */
.L_x_460:
[----:B------:R-:W2:Y:S01]  /*25a0*/  LDL R39, [R1+0x34] ;  /* 0x0000340001277983 */ /* 0x000ea20000100800 */
[----:B------:R-:W0:Y:S03]  /*25b0*/  LDC.64 R90, c[0x0][0x300] ;  /* 0x0000c000ff5a7b82 */ /* 0x000e260000000a00 */
[----:B------:R-:W3:Y:S01]  /*25c0*/  LDL.LU R38, [R1] ;  /* 0x0000000001267983 */ /* 0x000ee20000300800 */
[----:B------:R-:W-:Y:S01]  /*25d0*/  VIADD R37, R29, 0xffffffff ;  /* 0xffffffff1d257836 */ /* 0x000fe20000000000 */
[----:B------:R-:W-:Y:S05]  /*25e0*/  YIELD ;  /* 0x0000000000007946 */ /* 0x000fea0003800000 */
[----:B------:R-:W1:Y:S01]  /*25f0*/  LDC.64 R84, c[0x0][0x2e8] ;  /* 0x0000ba00ff547b82 */ /* 0x000e620000000a00 */
[----:B------:R-:W-:Y:S01]  /*2600*/  SHF.R.S32.HI R36, RZ, 0x1f, R37 ;  /* 0x0000001fff247819 */ /* 0x000fe20000011425 */
[-C--:B------:R-:W-:Y:S01]  /*2610*/  IMAD R13, R73, R37.reuse, RZ ;  /* 0x00000025490d7224 */ /* 0x080fe200078e02ff */
[----:B------:R-:W-:Y:S01]  /*2620*/  BSSY B0, `(.L_x_411) ;  /* 0x00002f8000007945 */ /* 0x000fe20003800000 */
[----:B------:R-:W-:-:S04]  /*2630*/  IMAD.WIDE.U32 R88, R58, R37, RZ ;  /* 0x000000253a587225 */ /* 0x000fc800078e00ff */
[----:B------:R-:W-:Y:S01]  /*2640*/  IMAD R13, R36, R58, R13 ;  /* 0x0000003a240d7224 */ /* 0x000fe200078e020d */
[----:B------:R-:W-:Y:S01]  /*2650*/  IADD3 R14, P3, R81, R88, RZ ;  /* 0x00000058510e7210 */ /* 0x000fe20007f7e0ff */
[----:B------:R-:W4:Y:S01]  /*2660*/  LDC R92, c[0x0][0x3f4] ;  /* 0x0000fd00ff5c7b82 */ /* 0x000f220000000800 */
[----:B------:R-:W-:Y:S02]  /*2670*/  IMAD R87, R19, 0x3000, R70 ;  /* 0x0000300013577824 */ /* 0x000fe400078e0246 */
[----:B------:R-:W-:Y:S02]  /*2680*/  IMAD.IADD R89, R89, 0x1, R13 ;  /* 0x0000000159597824 */ /* 0x000fe400078e020d */
[----:B0-----:R-:W-:Y:S02]  /*2690*/  IMAD R29, R91, 0x60, RZ ;  /* 0x000000605b1d7824 */ /* 0x001fe400078e02ff */
[----:B------:R-:W-:-:S04]  /*26a0*/  IMAD.WIDE.U32 R12, R90, 0x60, R88 ;  /* 0x000000605a0c7825 */ /* 0x000fc800078e0058 */
[----:B------:R-:W-:Y:S01]  /*26b0*/  IMAD.X R15, R89, 0x1, R79, P3 ;  /* 0x00000001590f7824 */ /* 0x000fe200018e064f */
[----:B------:R-:W-:Y:S01]  /*26c0*/  IADD3 R12, P3, R81, R12, RZ ;  /* 0x0000000c510c7210 */ /* 0x000fe20007f7e0ff */
[----:B------:R-:W-:-:S03]  /*26d0*/  VIADD R83, R87, 0x20 ;  /* 0x0000002057537836 */ /* 0x000fc60000000000 */
[----:B------:R-:W-:Y:S01]  /*26e0*/  IADD3.X R13, R79, R13, R29, P3, !PT ;  /* 0x0000000d4f0d7210 */ /* 0x000fe20001ffe41d */
[----:B------:R-:W-:Y:S01]  /*26f0*/  IMAD.MOV.U32 R29, RZ, RZ, R37 ;  /* 0x000000ffff1d7224 */ /* 0x000fe200078e0025 */
[----:B-1----:R-:W-:-:S04]  /*2700*/  LEA R42, P3, R14, R84, 0x1 ;  /* 0x000000540e2a7211 */ /* 0x002fc800078608ff */
[----:B------:R-:W-:Y:S02]  /*2710*/  LEA.HI.X R43, R14, R85, R15, 0x1, P3 ;  /* 0x000000550e2b7211 */ /* 0x000fe400018f0c0f */
[----:B------:R-:W-:-:S04]  /*2720*/  LEA R40, P3, R12, R84, 0x1 ;  /* 0x000000540c287211 */ /* 0x000fc800078608ff */
[----:B------:R-:W-:Y:S02]  /*2730*/  LEA.HI.X R41, R12, R85, R13, 0x1, P3 ;  /* 0x000000550c297211 */ /* 0x000fe400018f0c0d */
[----:B------:R-:W-:Y:S02]  /*2740*/  ISETP.GT.AND P3, PT, R37, R30, PT ;  /* 0x0000001e2500720c */ /* 0x000fe40003f64270 */
[----:B--2---:R-:W-:Y:S02]  /*2750*/  LOP3.LUT P4, RZ, R39, 0x4, RZ, 0xc0, !PT ;  /* 0x0000000427ff7812 */ /* 0x004fe4000788c0ff */
[----:B---3--:R-:W-:-:S09]  /*2760*/  LOP3.LUT R38, R38, 0xfffffffd, RZ, 0xc0, !PT ;  /* 0xfffffffd26267812 */ /* 0x008fd200078ec0ff */
[----:B------:R-:W-:Y:S02]  /*2770*/  @P3 LOP3.LUT R38, R38, 0x2, RZ, 0xfc, !PT ;  /* 0x0000000226263812 */ /* 0x000fe400078efcff */
[----:B----4-:R-:W-:-:S03]  /*2780*/  ISETP.GE.AND P3, PT, R92, 0x1, PT ;  /* 0x000000015c00780c */ /* 0x010fc60003f66270 */
[----:B------:R0:W-:Y:S01]  /*2790*/  STL [R1], R38 ;  /* 0x0000002601007387 */ /* 0x0001e20000100800 */
[C---:B------:R-:W-:Y:S02]  /*27a0*/  @P4 VIADD R83, R87.reuse, 0xffffffe0 ;  /* 0xffffffe057534836 */ /* 0x040fe40000000000 */
[--C-:B------:R-:W-:Y:S02]  /*27b0*/  IMAD R87, R87, 0x2, R28.reuse ;  /* 0x0000000257577824 */ /* 0x100fe400078e021c */
[----:B------:R-:W-:-:S05]  /*27c0*/  IMAD R83, R83, 0x2, R28 ;  /* 0x0000000253537824 */ /* 0x000fca00078e021c */
[----:B0-----:R-:W-:Y:S05]  /*27d0*/  @!P3 BRA `(.L_x_412) ;  /* 0x0000002c0008b947 */ /* 0x001fea0003800000 */
[----:B------:R-:W-:Y:S01]  /*27e0*/  ULDC.U8 UR4, c[0x0][0x410] ;  /* 0x0001040000047ab9 */ /* 0x000fe20000000000 */
[-C--:B------:R-:W-:Y:S01]  /*27f0*/  IMAD R13, R72, R37.reuse, RZ ;  /* 0x00000025480d7224 */ /* 0x080fe200078e02ff */
[----:B------:R-:W-:Y:S01]  /*2800*/  ISETP.NE.AND P3, PT, RZ, UR4, PT ;  /* 0x00000004ff007c0c */ /* 0x000fe2000bf65270 */
[-C--:B------:R-:W-:Y:S02]  /*2810*/  IMAD R15, R71, R37.reuse, RZ ;  /* 0x00000025470f7224 */ /* 0x080fe400078e02ff */
[----:B------:R-:W-:Y:S02]  /*2820*/  IMAD R86, R29, -0xc0, R27 ;  /* 0xffffff401d567824 */ /* 0x000fe400078e021b */
[C---:B------:R-:W-:Y:S02]  /*2830*/  IMAD R13, R36.reuse, R20, R13 ;  /* 0x00000014240d7224 */ /* 0x040fe400078e020d */
[----:B------:R-:W-:Y:S01]  /*2840*/  IMAD R15, R36, R6, R15 ;  /* 0x00000006240f7224 */ /* 0x000fe200078e020f */
[----:B------:R-:W-:Y:S01]  /*2850*/  VIMNMX R86, R86, 0xc0, PT ;  /* 0x000000c056567848 */ /* 0x000fe20003fe0100 */
[----:B------:R-:W-:-:S04]  /*2860*/  IMAD.WIDE.U32 R50, R20, R37, RZ ;  /* 0x0000002514327225 */ /* 0x000fc800078e00ff */
[----:B------:R-:W-:-:S04]  /*2870*/  IMAD.WIDE.U32 R48, R6, R37, RZ ;  /* 0x0000002506307225 */ /* 0x000fc800078e00ff */
[----:B------:R-:W-:Y:S02]  /*2880*/  IMAD.IADD R93, R51, 0x1, R13 ;  /* 0x00000001335d7824 */ /* 0x000fe400078e020d */
[----:B------:R-:W-:Y:S01]  /*2890*/  IMAD.IADD R82, R49, 0x1, R15 ;  /* 0x0000000131527824 */ /* 0x000fe200078e020f */
[----:B------:R-:W-:Y:S06]  /*28a0*/  @!P3 BRA `(.L_x_413) ;  /* 0x000000140018b947 */ /* 0x000fec0003800000 */
[----:B------:R-:W-:Y:S01]  /*28b0*/  ISETP.GE.AND P4, PT, R18, R86, PT ;  /* 0x000000561200720c */ /* 0x000fe20003f86270 */
[----:B------:R-:W-:Y:S01]  /*28c0*/  BSSY B1, `(.L_x_414) ;  /* 0x000001e000017945 */ /* 0x000fe20003800000 */
[----:B------:R-:W-:Y:S02]  /*28d0*/  CS2R R36, SRZ ;  /* 0x0000000000247805 */ /* 0x000fe4000001ff00 */
[----:B------:R-:W-:Y:S02]  /*28e0*/  CS2R R52, SRZ ;  /* 0x0000000000347805 */ /* 0x000fe4000001ff00 */
[----:B------:R-:W-:Y:S02]  /*28f0*/  CS2R R84, SRZ ;  /* 0x0000000000547805 */ /* 0x000fe4000001ff00 */
[----:B------:R-:W-:Y:S02]  /*2900*/  CS2R R54, SRZ ;  /* 0x0000000000367805 */ /* 0x000fe4000001ff00 */
[----:B------:R-:W-:-:S02]  /*2910*/  CS2R R88, SRZ ;  /* 0x0000000000587805 */ /* 0x000fc4000001ff00 */
[----:B------:R-:W-:Y:S02]  /*2920*/  CS2R R44, SRZ ;  /* 0x00000000002c7805 */ /* 0x000fe4000001ff00 */
[----:B------:R-:W-:Y:S02]  /*2930*/  CS2R R38, SRZ ;  /* 0x0000000000267805 */ /* 0x000fe4000001ff00 */
[----:B------:R-:W-:Y:S01]  /*2940*/  CS2R R46, SRZ ;  /* 0x00000000002e7805 */ /* 0x000fe2000001ff00 */
[----:B------:R-:W-:Y:S06]  /*2950*/  @P4 BRA `(.L_x_415) ;  /* 0x0000000000504947 */ /* 0x000fec0003800000 */
[----:B------:R-:W-:Y:S01]  /*2960*/  IADD3 R13, P3, R56, R50, RZ ;  /* 0x00000032380d7210 */ /* 0x000fe20007f7e0ff */
[----:B------:R-:W-:Y:S01]  /*2970*/  ULDC.64 UR4, c[0x0][0x3e8] ;  /* 0x0000fa0000047ab9 */ /* 0x000fe20000000a00 */
[----:B------:R-:W-:Y:S02]  /*2980*/  CS2R R84, SRZ ;  /* 0x0000000000547805 */ /* 0x000fe4000001ff00 */
[----:B------:R-:W-:Y:S01]  /*2990*/  CS2R R88, SRZ ;  /* 0x0000000000587805 */ /* 0x000fe2000001ff00 */
[----:B------:R-:W-:Y:S01]  /*29a0*/  IMAD.X R14, R93, 0x1, R69, P3 ;  /* 0x000000015d0e7824 */ /* 0x000fe200018e0645 */
[----:B------:R-:W-:-:S05]  /*29b0*/  IADD3 R15, P3, R10, R48, RZ ;  /* 0x000000300a0f7210 */ /* 0x000fca0007f7e0ff */
[----:B------:R-:W-:Y:S01]  /*29c0*/  IMAD.X R52, R82, 0x1, R67, P3 ;  /* 0x0000000152347824 */ /* 0x000fe200018e0643 */
[----:B------:R-:W-:-:S04]  /*29d0*/  LEA R12, P3, R13, UR4, 0x1 ;  /* 0x000000040d0c7c11 */ /* 0x000fc8000f8608ff */
[----:B------:R-:W-:Y:S01]  /*29e0*/  LEA.HI.X R13, R13, UR5, R14, 0x1, P3 ;  /* 0x000000050d0d7c11 */ /* 0x000fe200098f0c0e */
[----:B------:R-:W-:Y:S02]  /*29f0*/  ULDC.64 UR4, c[0x0][0x400] ;  /* 0x0001000000047ab9 */ /* 0x000fe40000000a00 */
[----:B------:R-:W-:-:S04]  /*2a00*/  LEA R14, P3, R15, UR4, 0x1 ;  /* 0x000000040f0e7c11 */ /* 0x000fc8000f8608ff */
[----:B------:R-:W-:Y:S02]  /*2a10*/  LEA.HI.X R15, R15, UR5, R52, 0x1, P3 ;  /* 0x000000050f0f7c11 */ /* 0x000fe400098f0c34 */
[----:B------:R-:W-:Y:S02]  /*2a20*/  ISETP.GE.AND P3, PT, R22, R92, PT ;  /* 0x0000005c1600720c */ /* 0x000fe40003f66270 */
[----:B------:R-:W-:Y:S02]  /*2a30*/  CS2R R52, SRZ ;  /* 0x0000000000347805 */ /* 0x000fe4000001ff00 */
[----:B------:R-:W-:-:S09]  /*2a40*/  CS2R R54, SRZ ;  /* 0x0000000000367805 */ /* 0x000fd2000001ff00 */
[----:B------:R0:W5:Y:S04]  /*2a50*/  @!P3 LDG.E.64 R84, desc[UR56][R12.64] ;  /* 0x000000380c54b981 */ /* 0x000168000c1e1b00 */
[----:B------:R0:W5:Y:S01]  /*2a60*/  @!P3 LDG.E.64 R88, desc[UR56][R14.64] ;  /* 0x000000380e58b981 */ /* 0x000162000c1e1b00 */
[----:B------:R-:W-:-:S13]  /*2a70*/  ISETP.GE.AND P3, PT, R154, R92, PT ;  /* 0x0000005c9a00720c */ /* 0x000fda0003f66270 */
[----:B------:R0:W5:Y:S04]  /*2a80*/  @!P3 LDG.E.64 R52, desc[UR56][R12.64+0x20] ;  /* 0x000020380c34b981 */ /* 0x000168000c1e1b00 */
[----:B------:R0:W5:Y:S02]  /*2a90*/  @!P3 LDG.E.64 R54, desc[UR56][R14.64+0x20] ;  /* 0x000020380e36b981 */ /* 0x000164000c1e1b00 */
.L_x_415:
[----:B------:R-:W-:Y:S05]  /*2aa0*/  BSYNC B1 ;  /* 0x0000000000017941 */ /* 0x000fea0003800000 */
.L_x_414:
[----:B0-----:R-:W-:Y:S01]  /*2ab0*/  VIADD R12, R18, 0x60 ;  /* 0x00000060120c7836 */ /* 0x001fe20000000000 */
[----:B------:R-:W-:Y:S01]  /*2ac0*/  BSSY B1, `(.L_x_416) ;  /* 0x0000021000017945 */ /* 0x000fe20003800000 */
[----:B-----5:R-:W-:Y:S02]  /*2ad0*/  IMAD.MOV.U32 R90, RZ, RZ, R52 ;  /* 0x000000ffff5a7224 */ /* 0x020fe400078e0034 */
[----:B------:R-:W-:Y:S01]  /*2ae0*/  IMAD.MOV.U32 R91, RZ, RZ, R53 ;  /* 0x000000ffff5b7224 */ /* 0x000fe200078e0035 */
[----:B------:R-:W-:-:S13]  /*2af0*/  ISETP.GE.AND P5, PT, R12, R86, PT ;  /* 0x000000560c00720c */ /* 0x000fda0003fa6270 */
[----:B------:R-:W-:Y:S05]  /*2b00*/  @P5 BRA `(.L_x_417) ;  /* 0x0000000000705947 */ /* 0x000fea0003800000 */
[----:B------:R-:W0:Y:S01]  /*2b10*/  LDC.64 R12, c[0x0][0x3f8] ;  /* 0x0000fe00ff0c7b82 */ /* 0x000e220000000a00 */
[----:B------:R-:W-:Y:S01]  /*2b20*/  IMAD.MOV.U32 R51, RZ, RZ, R93 ;  /* 0x000000ffff337224 */ /* 0x000fe200078e005d */
[----:B------:R-:W-:Y:S01]  /*2b30*/  ULDC.64 UR4, c[0x0][0x3e8] ;  /* 0x0000fa0000047ab9 */ /* 0x000fe20000000a00 */
[----:B------:R-:W-:Y:S01]  /*2b40*/  IMAD.MOV.U32 R49, RZ, RZ, R82 ;  /* 0x000000ffff317224 */ /* 0x000fe200078e0052 */
[----:B------:R-:W-:Y:S02]  /*2b50*/  CS2R R44, SRZ ;  /* 0x00000000002c7805 */ /* 0x000fe4000001ff00 */
[----:B------:R-:W-:Y:S01]  /*2b60*/  CS2R R46, SRZ ;  /* 0x00000000002e7805 */ /* 0x000fe2000001ff00 */
[----:B0-----:R-:W-:-:S04]  /*2b70*/  IMAD.WIDE.U32 R50, R12, 0x60, R50 ;  /* 0x000000600c327825 */ /* 0x001fc800078e0032 */
[----:B------:R-:W-:Y:S01]  /*2b80*/  IMAD R13, R13, 0x60, RZ ;  /* 0x000000600d0d7824 */ /* 0x000fe200078e02ff */
[----:B------:R-:W-:-:S04]  /*2b90*/  IADD3 R14, P3, R56, R50, RZ ;  /* 0x00000032380e7210 */ /* 0x000fc80007f7e0ff */
[----:B------:R-:W-:Y:S02]  /*2ba0*/  IADD3.X R51, R69, R51, R13, P3, !PT ;  /* 0x0000003345337210 */ /* 0x000fe40001ffe40d */
[----:B------:R-:W0:Y:S02]  /*2bb0*/  LDC.64 R12, c[0x0][0x408] ;  /* 0x00010200ff0c7b82 */ /* 0x000e240000000a00 */
[----:B0-----:R-:W-:-:S04]  /*2bc0*/  IMAD.WIDE.U32 R48, R12, 0x60, R48 ;  /* 0x000000600c307825 */ /* 0x001fc800078e0030 */
[----:B------:R-:W-:Y:S01]  /*2bd0*/  IMAD R13, R13, 0x60, RZ ;  /* 0x000000600d0d7824 */ /* 0x000fe200078e02ff */
[----:B------:R-:W-:-:S04]  /*2be0*/  IADD3 R15, P3, R10, R48, RZ ;  /* 0x000000300a0f7210 */ /* 0x000fc80007f7e0ff */
[----:B------:R-:W-:Y:S02]  /*2bf0*/  IADD3.X R48, R67, R49, R13, P3, !PT ;  /* 0x0000003143307210 */ /* 0x000fe40001ffe40d */
        /* <DEDUP_REMOVED lines=13> */
.L_x_417:
[----:B------:R-:W-:Y:S05]  /*2cd0*/  BSYNC B1 ;  /* 0x0000000000017941 */ /* 0x000fea0003800000 */
.L_x_416:
[----:B0-----:R-:W-:Y:S01]  /*2ce0*/  IMAD.MOV.U32 R12, RZ, RZ, R84 ;  /* 0x000000ffff0c7224 */ /* 0x001fe200078e0054 */
[----:B------:R-:W-:Y:S01]  /*2cf0*/  ISETP.NE.AND P3, PT, R155, 0x3, PT ;  /* 0x000000039b00780c */ /* 0x000fe20003f65270 */
[----:B------:R-:W-:Y:S01]  /*2d00*/  IMAD.MOV.U32 R13, RZ, RZ, R85 ;  /* 0x000000ffff0d7224 */ /* 0x000fe200078e0055 */
[----:B------:R-:W-:Y:S01]  /*2d10*/  PRMT R100, R91, 0x7610, R100 ;  /* 0x000076105b647816 */ /* 0x000fe20000000064 */
        /* <DEDUP_REMOVED lines=8> */
[----:B-----5:R-:W-:Y:S01]  /*2da0*/  IMAD.MOV.U32 R12, RZ, RZ, R36 ;  /* 0x000000ffff0c7224 */ /* 0x020fe200078e0024 */
        /* <DEDUP_REMOVED lines=14> */
[----:B------:R-:W-:-:S02]  /*2e90*/  PRMT R51, R12, 0x7610, R51 ;  /* 0x000076100c337816 */ /* 0x000fc40000000033 */
[----:B------:R-:W-:Y:S02]  /*2ea0*/  PRMT R90, R13, 0x7610, R90 ;  /* 0x000076100d5a7816 */ /* 0x000fe4000000005a */
[----:B------:R-:W-:Y:S02]  /*2eb0*/  PRMT R96, R14, 0x7610, R96 ;  /* 0x000076100e607816 */ /* 0x000fe40000000060 */
[----:B------:R-:W-:Y:S01]  /*2ec0*/  PRMT R97, R15, 0x7610, R97 ;  /* 0x000076100f617816 */ /* 0x000fe20000000061 */
[----:B------:R-:W-:Y:S06]  /*2ed0*/  @!P3 BRA `(.L_x_418) ;  /* 0x000000000004b947 */ /* 0x000fec0003800000 */
[----:B------:R-:W-:Y:S01]  /*2ee0*/  BPT.TRAP 0x1 ;  /* 0x000000040000795c */ /* 0x000fe20000300000 */
.L_x_418:
[----:B------:R-:W-:Y:S01]  /*2ef0*/  IMAD R82, R19, 0x8, R2 ;  /* 0x0000000813527824 */ /* 0x000fe200078e0202 */
[----:B------:R-:W-:Y:S01]  /*2f00*/  SHF.L.U32 R94, R153, 0x1f, RZ ;  /* 0x0000001f995e7819 */ /* 0x000fe200000006ff */
[----:B------:R-:W-:Y:S03]  /*2f10*/  BSSY B1, `(.L_x_419) ;  /* 0x0000003000017945 */ /* 0x000fe60003800000 */
[----:B------:R-:W0:Y:S02]  /*2f20*/  SYNCS.PHASECHK.TRANS64.TRYWAIT P6, [R82+URZ+0x30890], R94 ;  /* 0x0308905e520075a7 */ /* 0x000e2400080c017f */
[----:B0-----:R-:W-:Y:S05]  /*2f30*/  @!P6 BRA `(.L_x_420) ;  /* 0x000001500020e947 */ /* 0x001fea0003800000 */
.L_x_673:
[----:B------:R-:W-:Y:S05]  /*2f40*/  BSYNC B1 ;  /* 0x0000000000017941 */ /* 0x000fea0003800000 */
.L_x_419:
[----:B------:R-:W-:Y:S04]  /*2f50*/  BSSY B1, `(.L_x_421) ;  /* 0x000006d000017945 */ /* 0x000fe80003800000 */
[----:B------:R-:W-:Y:S05]  /*2f60*/  @P4 BRA `(.L_x_422) ;  /* 0x0000000400ac4947 */ /* 0x000fea0003800000 */
[----:B------:R-:W-:Y:S04]  /*2f70*/  BSSY B2, `(.L_x_423) ;  /* 0x0000036000027945 */ /* 0x000fe80003800000 */
[----:B------:R-:W-:Y:S05]  /*2f80*/  @P1 BRA `(.L_x_424) ;  /* 0x0000000000d01947 */ /* 0x000fea0003800000 */
[----:B------:R1:W2:Y:S01]  /*2f90*/  LDS.128 R12, [R87+0x12000] ;  /* 0x01200000570c7984 */ /* 0x0002a20000000c00 */
[----:B------:R-:W-:Y:S01]  /*2fa0*/  ISETP.GE.AND P4, PT, R22, R92, PT ;  /* 0x0000005c1600720c */ /* 0x000fe20003f86270 */
[----:B------:R-:W-:-:S12]  /*2fb0*/  BSSY B3, `(.L_x_425) ;  /* 0x0000030000037945 */ /* 0x000fd80003800000 */
[----:B-1----:R-:W-:Y:S05]  /*2fc0*/  @P4 BRA `(.L_x_426) ;  /* 0x0000000000b84947 */ /* 0x002fea0003800000 */
[----:B------:R-:W-:Y:S01]  /*2fd0*/  SHF.R.U64 R84, R84, 0x10, R85 ;  /* 0x0000001054547819 */ /* 0x000fe20000001255 */
[----:B--2---:R-:W-:Y:S01]  /*2fe0*/  IMAD.U32 R48, R14, 0x10000, RZ ;  /* 0x000100000e307824 */ /* 0x004fe200078e00ff */
[--C-:B------:R-:W-:Y:S02]  /*2ff0*/  SHF.R.U64 R105, R88, 0x10, R89.reuse ;  /* 0x0000001058697819 */ /* 0x100fe40000001259 */
[----:B------:R-:W-:Y:S02]  /*3000*/  SHF.R.U32.HI R107, RZ, 0x10, R89 ;  /* 0x00000010ff6b7819 */ /* 0x000fe40000011659 */
[----:B------:R-:W-:Y:S02]  /*3010*/  SHF.R.U32.HI R103, RZ, 0x10, R85 ;  /* 0x00000010ff677819 */ /* 0x000fe40000011655 */
[----:B------:R-:W-:Y:S02]  /*3020*/  PRMT R84, R49, 0x5432, R84 ;  /* 0x0000543231547816 */ /* 0x000fe40000000054 */
[----:B------:R-:W-:-:S02]  /*3030*/  PRMT R105, R102, 0x5410, R105 ;  /* 0x0000541066697816 */ /* 0x000fc40000000069 */
[----:B------:R-:W-:Y:S02]  /*3040*/  PRMT R107, R104, 0x5410, R107 ;  /* 0x00005410686b7816 */ /* 0x000fe4000000006b */
[----:B------:R-:W-:Y:S02]  /*3050*/  PRMT R103, R51, 0x5432, R103 ;  /* 0x0000543233677816 */ /* 0x000fe40000000067 */
[----:B------:R-:W-:Y:S01]  /*3060*/  LOP3.LUT R85, R14, 0xffff0000, RZ, 0xc0, !PT ;  /* 0xffff00000e557812 */ /* 0x000fe200078ec0ff */
[----:B------:R-:W-:Y:S01]  /*3070*/  IMAD.U32 R108, R107, 0x10000, RZ ;  /* 0x000100006b6c7824 */ /* 0x000fe200078e00ff */
[----:B------:R-:W-:Y:S01]  /*3080*/  LOP3.LUT R88, R13, 0xffff0000, RZ, 0xc0, !PT ;  /* 0xffff00000d587812 */ /* 0x000fe200078ec0ff */
[----:B------:R-:W-:Y:S01]  /*3090*/  IMAD.U32 R104, R103, 0x10000, RZ ;  /* 0x0001000067687824 */ /* 0x000fe200078e00ff */
[----:B------:R-:W-:Y:S01]  /*30a0*/  LOP3.LUT R106, R105, 0xffff0000, RZ, 0xc0, !PT ;  /* 0xffff0000696a7812 */ /* 0x000fe200078ec0ff */
[----:B------:R-:W-:Y:S01]  /*30b0*/  FMUL.FTZ R111, R85, R108 ;  /* 0x0000006c556f7220 */ /* 0x000fe20000410000 */
[----:B------:R-:W-:Y:S01]  /*30c0*/  LOP3.LUT R102, R84, 0xffff0000, RZ, 0xc0, !PT ;  /* 0xffff000054667812 */ /* 0x000fe200078ec0ff */
[----:B------:R-:W-:Y:S01]  /*30d0*/  IMAD.U32 R105, R105, 0x10000, RZ ;  /* 0x0001000069697824 */ /* 0x000fe200078e00ff */
[----:B------:R-:W-:Y:S01]  /*30e0*/  SHF.L.U32 R89, R13, 0x10, RZ ;  /* 0x000000100d597819 */ /* 0x000fe200000006ff */
[C---:B------:R-:W-:Y:S01]  /*30f0*/  FMUL.FTZ R110, R88.reuse, R106 ;  /* 0x0000006a586e7220 */ /* 0x040fe20000410000 */
[----:B------:R-:W-:Y:S01]  /*3100*/  LOP3.LUT R14, R15, 0xffff0000, RZ, 0xc0, !PT ;  /* 0xffff00000f0e7812 */ /* 0x000fe200078ec0ff */
[----:B------:R-:W-:Y:S01]  /*3110*/  FMUL.FTZ R109, R88, R102 ;  /* 0x00000066586d7220 */ /* 0x000fe20000410000 */
[----:B------:R-:W-:Y:S01]  /*3120*/  LOP3.LUT R107, R107, 0xffff0000, RZ, 0xc0, !PT ;  /* 0xffff00006b6b7812 */ /* 0x000fe200078ec0ff */
[C---:B------:R-:W-:Y:S01]  /*3130*/  IMAD.U32 R13, R12.reuse, 0x10000, RZ ;  /* 0x000100000c0d7824 */ /* 0x040fe200078e00ff */
[----:B------:R-:W-:Y:S01]  /*3140*/  LOP3.LUT R103, R103, 0xffff0000, RZ, 0xc0, !PT ;  /* 0xffff000067677812 */ /* 0x000fe200078ec0ff */
[----:B------:R-:W-:Y:S01]  /*3150*/  FMUL.FTZ R85, R85, R104 ;  /* 0x0000006855557220 */ /* 0x000fe20000410000 */
[----:B------:R-:W-:Y:S01]  /*3160*/  LOP3.LUT R88, R12, 0xffff0000, RZ, 0xc0, !PT ;  /* 0xffff00000c587812 */ /* 0x000fe200078ec0ff */
[----:B------:R-:W-:-:S02]  /*3170*/  IMAD.U32 R84, R84, 0x10000, RZ ;  /* 0x0001000054547824 */ /* 0x000fc400078e00ff */
[----:B------:R-:W-:Y:S01]  /*3180*/  FFMA.FTZ R12, R89, R102, -R110 ;  /* 0x00000066590c7223 */ /* 0x000fe2000001086e */
[----:B------:R-:W-:Y:S01]  /*3190*/  FFMA.FTZ R111, R48, R104, -R111 ;  /* 0x00000068306f7223 */ /* 0x000fe2000001086f */
[C---:B------:R-:W-:Y:S01]  /*31a0*/  FMUL.FTZ R102, R14.reuse, R107 ;  /* 0x0000006b0e667220 */ /* 0x040fe20000410000 */
[----:B------:R-:W-:Y:S01]  /*31b0*/  FMUL.FTZ R104, R14, R103 ;  /* 0x000000670e687220 */ /* 0x000fe20000410000 */
[----:B------:R-:W-:Y:S01]  /*31c0*/  FMUL.FTZ R14, R88, R105 ;  /* 0x00000069580e7220 */ /* 0x000fe20000410000 */
[----:B------:R-:W-:Y:S02]  /*31d0*/  IMAD.U32 R15, R15, 0x10000, RZ ;  /* 0x000100000f0f7824 */ /* 0x000fe400078e00ff */
[----:B------:R-:W-:Y:S01]  /*31e0*/  FFMA.FTZ R109, R89, R106, R109 ;  /* 0x0000006a596d7223 */ /* 0x000fe2000001006d */
[----:B------:R-:W-:Y:S01]  /*31f0*/  FFMA.FTZ R48, R48, R108, R85 ;  /* 0x0000006c30307223 */ /* 0x000fe20000010055 */
[-C--:B------:R-:W-:Y:S01]  /*3200*/  FMUL.FTZ R88, R88, R84.reuse ;  /* 0x0000005458587220 */ /* 0x080fe20000410000 */
[----:B------:R-:W-:Y:S01]  /*3210*/  FFMA.FTZ R14, R13, R84, -R14 ;  /* 0x000000540d0e7223 */ /* 0x000fe2000001080e */
[C---:B------:R-:W-:Y:S01]  /*3220*/  FFMA.FTZ R102, R15.reuse, R103, -R102 ;  /* 0x000000670f667223 */ /* 0x040fe20000010866 */
[----:B------:R-:W-:Y:S01]  /*3230*/  FFMA.FTZ R15, R15, R107, R104 ;  /* 0x0000006b0f0f7223 */ /* 0x000fe20000010068 */
[----:B------:R-:W-:Y:S01]  /*3240*/  FFMA.FTZ R13, R13, R105, R88 ;  /* 0x000000690d0d7223 */ /* 0x000fe20000010058 */
[----:B------:R-:W-:-:S02]  /*3250*/  F2FP.BF16.F32.PACK_AB R109, R109, R12 ;  /* 0x0000000c6d6d723e */ /* 0x000fc400000010ff */
[----:B------:R-:W-:Y:S02]  /*3260*/  F2FP.BF16.F32.PACK_AB R48, R48, R111 ;  /* 0x0000006f3030723e */ /* 0x000fe400000010ff */
[----:B------:R-:W-:Y:S01]  /*3270*/  F2FP.BF16.F32.PACK_AB R12, R13, R14 ;  /* 0x0000000e0d0c723e */ /* 0x000fe200000010ff */
[----:B------:R-:W-:Y:S01]  /*3280*/  IMAD.MOV.U32 R13, RZ, RZ, R109 ;  /* 0x000000ffff0d7224 */ /* 0x000fe200078e006d */
[----:B------:R-:W-:Y:S01]  /*3290*/  F2FP.BF16.F32.PACK_AB R15, R15, R102 ;  /* 0x000000660f0f723e */ /* 0x000fe200000010ff */
[----:B------:R-:W-:-:S07]  /*32a0*/  IMAD.MOV.U32 R14, RZ, RZ, R48 ;  /* 0x000000ffff0e7224 */ /* 0x000fce00078e0030 */
.L_x_426:
[----:B------:R-:W-:Y:S05]  /*32b0*/  BSYNC B3 ;  /* 0x0000000000037941 */ /* 0x000fea0003800000 */
.L_x_425:
[----:B--2---:R1:W-:Y:S02]  /*32c0*/  STG.E.128 desc[UR56][R42.64], R12 ;  /* 0x0000000c2a007986 */ /* 0x0043e4000c101d38 */
.L_x_424:
[----:B------:R-:W-:Y:S05]  /*32d0*/  BSYNC B2 ;  /* 0x0000000000027941 */ /* 0x000fea0003800000 */
.L_x_423:
[----:B------:R-:W-:Y:S05]  /*32e0*/  @P2 BRA `(.L_x_422) ;  /* 0x0000000000cc2947 */ /* 0x000fea0003800000 */
[----:B-1----:R1:W2:Y:S01]  /*32f0*/  LDS.128 R12, [R83+0x12000] ;  /* 0x01200000530c7984 */ /* 0x0022a20000000c00 */
[----:B------:R-:W-:Y:S01]  /*3300*/  ISETP.GE.AND P4, PT, R154, R92, PT ;  /* 0x0000005c9a00720c */ /* 0x000fe20003f86270 */
[----:B------:R-:W-:-:S12]  /*3310*/  BSSY B2, `(.L_x_427) ;  /* 0x000002f000027945 */ /* 0x000fd80003800000 */
[----:B-1----:R-:W-:Y:S05]  /*3320*/  @P4 BRA `(.L_x_428) ;  /* 0x0000000000b44947 */ /* 0x002fea0003800000 */
[----:B------:R-:W-:Y:S02]  /*3330*/  SHF.R.U64 R84, R54, 0x10, R55 ;  /* 0x0000001036547819 */ /* 0x000fe40000001237 */
[--C-:B------:R-:W-:Y:S01]  /*3340*/  SHF.R.U64 R88, R52, 0x10, R53.reuse ;  /* 0x0000001034587819 */ /* 0x100fe20000001235 */
[----:B--2---:R-:W-:Y:S01]  /*3350*/  IMAD.U32 R52, R14, 0x10000, RZ ;  /* 0x000100000e347824 */ /* 0x004fe200078e00ff */
[----:B------:R-:W-:Y:S02]  /*3360*/  SHF.R.U32.HI R53, RZ, 0x10, R53 ;  /* 0x00000010ff357819 */ /* 0x000fe40000011635 */
[----:B------:R-:W-:Y:S02]  /*3370*/  PRMT R99, R99, 0x5410, R84 ;  /* 0x0000541063637816 */ /* 0x000fe40000000054 */
[----:B------:R-:W-:Y:S02]  /*3380*/  PRMT R101, R101, 0x5410, R88 ;  /* 0x0000541065657816 */ /* 0x000fe40000000058 */
[----:B------:R-:W-:-:S02]  /*3390*/  SHF.R.U32.HI R55, RZ, 0x10, R55 ;  /* 0x00000010ff377819 */ /* 0x000fc40000011637 */
[----:B------:R-:W-:Y:S02]  /*33a0*/  PRMT R100, R100, 0x5410, R53 ;  /* 0x0000541064647816 */ /* 0x000fe40000000035 */
[----:B------:R-:W-:Y:S02]  /*33b0*/  LOP3.LUT R53, R13, 0xffff0000, RZ, 0xc0, !PT ;  /* 0xffff00000d357812 */ /* 0x000fe400078ec0ff */
[C---:B------:R-:W-:Y:S01]  /*33c0*/  LOP3.LUT R88, R99.reuse, 0xffff0000, RZ, 0xc0, !PT ;  /* 0xffff000063587812 */ /* 0x040fe200078ec0ff */
[----:B------:R-:W-:Y:S01]  /*33d0*/  IMAD.U32 R99, R99, 0x10000, RZ ;  /* 0x0001000063637824 */ /* 0x000fe200078e00ff */
[C---:B------:R-:W-:Y:S01]  /*33e0*/  LOP3.LUT R84, R101.reuse, 0xffff0000, RZ, 0xc0, !PT ;  /* 0xffff000065547812 */ /* 0x040fe200078ec0ff */
[----:B------:R-:W-:Y:S01]  /*33f0*/  IMAD.U32 R101, R101, 0x10000, RZ ;  /* 0x0001000065657824 */ /* 0x000fe200078e00ff */
[----:B------:R-:W-:Y:S01]  /*3400*/  PRMT R98, R98, 0x5410, R55 ;  /* 0x0000541062627816 */ /* 0x000fe20000000037 */
[----:B------:R-:W-:Y:S01]  /*3410*/  FMUL.FTZ R102, R53, R88 ;  /* 0x0000005835667220 */ /* 0x000fe20000410000 */
[----:B------:R-:W-:Y:S01]  /*3420*/  LOP3.LUT R54, R14, 0xffff0000, RZ, 0xc0, !PT ;  /* 0xffff00000e367812 */ /* 0x000fe200078ec0ff */
[C---:B------:R-:W-:Y:S01]  /*3430*/  IMAD.U32 R14, R15.reuse, 0x10000, RZ ;  /* 0x000100000f0e7824 */ /* 0x040fe200078e00ff */
[----:B------:R-:W-:Y:S01]  /*3440*/  LOP3.LUT R48, R15, 0xffff0000, RZ, 0xc0, !PT ;  /* 0xffff00000f307812 */ /* 0x000fe200078ec0ff */
[----:B------:R-:W-:-:S02]  /*3450*/  IMAD.U32 R15, R13, 0x10000, RZ ;  /* 0x000100000d0f7824 */ /* 0x000fc400078e00ff */
[-C--:B------:R-:W-:Y:S01]  /*3460*/  FMUL.FTZ R53, R53, R84.reuse ;  /* 0x0000005435357220 */ /* 0x080fe20000410000 */
[----:B------:R-:W-:Y:S02]  /*3470*/  IMAD.U32 R85, R98, 0x10000, RZ ;  /* 0x0001000062557824 */ /* 0x000fe400078e00ff */
[C---:B------:R-:W-:Y:S01]  /*3480*/  FFMA.FTZ R102, R15.reuse, R84, -R102 ;  /* 0x000000540f667223 */ /* 0x040fe20000010866 */
[----:B------:R-:W-:Y:S01]  /*3490*/  FFMA.FTZ R89, R15, R88, R53 ;  /* 0x000000580f597223 */ /* 0x000fe20000010035 */
[----:B------:R-:W-:Y:S02]  /*34a0*/  IMAD.U32 R13, R12, 0x10000, RZ ;  /* 0x000100000c0d7824 */ /* 0x000fe400078e00ff */
[----:B------:R-:W-:Y:S01]  /*34b0*/  FMUL.FTZ R103, R54, R85 ;  /* 0x0000005536677220 */ /* 0x000fe20000410000 */
[----:B------:R-:W-:Y:S01]  /*34c0*/  IMAD.U32 R55, R100, 0x10000, RZ ;  /* 0x0001000064377824 */ /* 0x000fe200078e00ff */
[----:B------:R-:W-:Y:S02]  /*34d0*/  LOP3.LUT R53, R98, 0xffff0000, RZ, 0xc0, !PT ;  /* 0xffff000062357812 */ /* 0x000fe400078ec0ff */
[----:B------:R-:W-:Y:S01]  /*34e0*/  LOP3.LUT R15, R100, 0xffff0000, RZ, 0xc0, !PT ;  /* 0xffff0000640f7812 */ /* 0x000fe200078ec0ff */
[-C--:B------:R-:W-:Y:S01]  /*34f0*/  FMUL.FTZ R105, R54, R55.reuse ;  /* 0x0000003736697220 */ /* 0x080fe20000410000 */
[----:B------:R-:W-:Y:S01]  /*3500*/  LOP3.LUT R12, R12, 0xffff0000, RZ, 0xc0, !PT ;  /* 0xffff00000c0c7812 */ /* 0x000fe200078ec0ff */
[----:B------:R-:W-:Y:S01]  /*3510*/  FFMA.FTZ R103, R52, R55, -R103 ;  /* 0x0000003734677223 */ /* 0x000fe20000010867 */
[C---:B------:R-:W-:Y:S01]  /*3520*/  FMUL.FTZ R55, R48.reuse, R53 ;  /* 0x0000003530377220 */ /* 0x040fe20000410000 */
[----:B------:R-:W-:Y:S01]  /*3530*/  FMUL.FTZ R54, R48, R15 ;  /* 0x0000000f30367220 */ /* 0x000fe20000410000 */
[----:B------:R-:W-:Y:S01]  /*3540*/  FFMA.FTZ R52, R52, R85, R105 ;  /* 0x0000005534347223 */ /* 0x000fe20000010069 */
[C---:B------:R-:W-:Y:S01]  /*3550*/  FMUL.FTZ R48, R12.reuse, R99 ;  /* 0x000000630c307220 */ /* 0x040fe20000410000 */
[----:B------:R-:W-:Y:S01]  /*3560*/  FMUL.FTZ R12, R12, R101 ;  /* 0x000000650c0c7220 */ /* 0x000fe20000410000 */
[C---:B------:R-:W-:Y:S01]  /*3570*/  FFMA.FTZ R55, R14.reuse, R15, -R55 ;  /* 0x0000000f0e377223 */ /* 0x040fe20000010837 */
[----:B------:R-:W-:Y:S01]  /*3580*/  FFMA.FTZ R54, R14, R53, R54 ;  /* 0x000000350e367223 */ /* 0x000fe20000010036 */
[C---:B------:R-:W-:Y:S01]  /*3590*/  FFMA.FTZ R48, R13.reuse, R101, -R48 ;  /* 0x000000650d307223 */ /* 0x040fe20000010830 */
[----:B------:R-:W-:Y:S01]  /*35a0*/  FFMA.FTZ R13, R13, R99, R12 ;  /* 0x000000630d0d7223 */ /* 0x000fe2000001000c */
[----:B------:R-:W-:-:S02]  /*35b0*/  F2FP.BF16.F32.PACK_AB R89, R89, R102 ;  /* 0x000000665959723e */ /* 0x000fc400000010ff */
[----:B------:R-:W-:Y:S02]  /*35c0*/  F2FP.BF16.F32.PACK_AB R15, R54, R55 ;  /* 0x00000037360f723e */ /* 0x000fe400000010ff */
[----:B------:R-:W-:Y:S01]  /*35d0*/  F2FP.BF16.F32.PACK_AB R12, R13, R48 ;  /* 0x000000300d0c723e */ /* 0x000fe200000010ff */
[----:B------:R-:W-:Y:S01]  /*35e0*/  IMAD.MOV.U32 R13, RZ, RZ, R89 ;  /* 0x000000ffff0d7224 */ /* 0x000fe200078e0059 */
[----:B------:R-:W-:-:S07]  /*35f0*/  F2FP.BF16.F32.PACK_AB R14, R52, R103 ;  /* 0x00000067340e723e */ /* 0x000fce00000010ff */
.L_x_428:
[----:B------:R-:W-:Y:S05]  /*3600*/  BSYNC B2 ;  /* 0x0000000000027941 */ /* 0x000fea0003800000 */
.L_x_427:
[----:B--2---:R2:W-:Y:S02]  /*3610*/  STG.E.128 desc[UR56][R42.64+0x40], R12 ;  /* 0x0000400c2a007986 */ /* 0x0045e4000c101d38 */
.L_x_422:
[----:B------:R-:W-:Y:S05]  /*3620*/  BSYNC B1 ;  /* 0x0000000000017941 */ /* 0x000fea0003800000 */
.L_x_421:
[----:B------:R-:W-:Y:S05]  /*3630*/  @P5 BRA `(.L_x_429) ;  /* 0x0000001c00d85947 */ /* 0x000fea0003800000 */
[----:B------:R-:W-:Y:S04]  /*3640*/  BSSY B1, `(.L_x_430) ;  /* 0x0000036000017945 */ /* 0x000fe80003800000 */
[----:B------:R-:W-:Y:S05]  /*3650*/  @P1 BRA `(.L_x_431) ;  /* 0x0000000000d01947 */ /* 0x000fea0003800000 */
[----:B-12---:R1:W2:Y:S01]  /*3660*/  LDS.128 R12, [R87+0x15000] ;  /* 0x01500000570c7984 */ /* 0x0062a20000000c00 */
[----:B------:R-:W-:Y:S01]  /*3670*/  ISETP.GE.AND P4, PT, R22, R92, PT ;  /* 0x0000005c1600720c */ /* 0x000fe20003f86270 */
[----:B------:R-:W-:-:S12]  /*3680*/  BSSY B2, `(.L_x_432) ;  /* 0x0000030000027945 */ /* 0x000fd80003800000 */
[----:B-1----:R-:W-:Y:S05]  /*3690*/  @P4 BRA `(.L_x_433) ;  /* 0x0000000000b84947 */ /* 0x002fea0003800000 */
[--C-:B------:R-:W-:Y:S01]  /*36a0*/  SHF.R.U64 R53, R46, 0x10, R47.reuse ;  /* 0x000000102e357819 */ /* 0x100fe2000000122f */
[----:B--2---:R-:W-:Y:S01]  /*36b0*/  IMAD.U32 R42, R14, 0x10000, RZ ;  /* 0x000100000e2a7824 */ /* 0x004fe200078e00ff */
[----:B------:R-:W-:Y:S02]  /*36c0*/  SHF.R.U32.HI R46, RZ, 0x10, R47 ;  /* 0x00000010ff2e7819 */ /* 0x000fe4000001162f */
[--C-:B------:R-:W-:Y:S02]  /*36d0*/  SHF.R.U32.HI R48, RZ, 0x10, R45.reuse ;  /* 0x00000010ff307819 */ /* 0x100fe4000001162d */
[----:B------:R-:W-:Y:S01]  /*36e0*/  SHF.R.U64 R52, R44, 0x10, R45 ;  /* 0x000000102c347819 */ /* 0x000fe2000000122d */
[----:B------:R-:W-:Y:S01]  /*36f0*/  IMAD.U32 R44, R15, 0x10000, RZ ;  /* 0x000100000f2c7824 */ /* 0x000fe200078e00ff */
[----:B------:R-:W-:Y:S02]  /*3700*/  PRMT R97, R97, 0x5410, R46 ;  /* 0x0000541061617816 */ /* 0x000fe4000000002e */
[----:B------:R-:W-:-:S02]  /*3710*/  PRMT R93, R93, 0x5410, R48 ;  /* 0x000054105d5d7816 */ /* 0x000fc40000000030 */
[----:B------:R-:W-:Y:S02]  /*3720*/  PRMT R96, R96, 0x5410, R53 ;  /* 0x0000541060607816 */ /* 0x000fe40000000035 */
[----:B------:R-:W-:Y:S01]  /*3730*/  LOP3.LUT R43, R14, 0xffff0000, RZ, 0xc0, !PT ;  /* 0xffff00000e2b7812 */ /* 0x000fe200078ec0ff */
[----:B------:R-:W-:Y:S01]  /*3740*/  IMAD.U32 R47, R93, 0x10000, RZ ;  /* 0x000100005d2f7824 */ /* 0x000fe200078e00ff */
[----:B------:R-:W-:Y:S01]  /*3750*/  LOP3.LUT R45, R15, 0xffff0000, RZ, 0xc0, !PT ;  /* 0xffff00000f2d7812 */ /* 0x000fe200078ec0ff */
[----:B------:R-:W-:Y:S01]  /*3760*/  IMAD.U32 R14, R13, 0x10000, RZ ;  /* 0x000100000d0e7824 */ /* 0x000fe200078e00ff */
[----:B------:R-:W-:Y:S01]  /*3770*/  PRMT R91, R91, 0x5410, R52 ;  /* 0x000054105b5b7816 */ /* 0x000fe20000000034 */
[----:B------:R-:W-:Y:S01]  /*3780*/  IMAD.U32 R52, R97, 0x10000, RZ ;  /* 0x0001000061347824 */ /* 0x000fe200078e00ff */
[----:B------:R-:W-:Y:S01]  /*3790*/  LOP3.LUT R15, R13, 0xffff0000, RZ, 0xc0, !PT ;  /* 0xffff00000d0f7812 */ /* 0x000fe200078ec0ff */
[----:B------:R-:W-:Y:S01]  /*37a0*/  IMAD.U32 R13, R12, 0x10000, RZ ;  /* 0x000100000c0d7824 */ /* 0x000fe200078e00ff */
[----:B------:R-:W-:Y:S01]  /*37b0*/  LOP3.LUT R48, R96, 0xffff0000, RZ, 0xc0, !PT ;  /* 0xffff000060307812 */ /* 0x000fe200078ec0ff */
[----:B------:R-:W-:Y:S01]  /*37c0*/  FMUL.FTZ R55, R43, R52 ;  /* 0x000000342b377220 */ /* 0x000fe20000410000 */
[----:B------:R-:W-:Y:S01]  /*37d0*/  LOP3.LUT R46, R91, 0xffff0000, RZ, 0xc0, !PT ;  /* 0xffff00005b2e7812 */ /* 0x000fe200078ec0ff */
[-C--:B------:R-:W-:Y:S01]  /*37e0*/  FMUL.FTZ R43, R43, R47.reuse ;  /* 0x0000002f2b2b7220 */ /* 0x080fe20000410000 */
[----:B------:R-:W-:Y:S01]  /*37f0*/  LOP3.LUT R97, R97, 0xffff0000, RZ, 0xc0, !PT ;  /* 0xffff000061617812 */ /* 0x000fe200078ec0ff */
[----:B------:R-:W-:Y:S01]  /*3800*/  FMUL.FTZ R53, R15, R48 ;  /* 0x000000300f357220 */ /* 0x000fe20000410000 */
[----:B------:R-:W-:Y:S01]  /*3810*/  LOP3.LUT R93, R93, 0xffff0000, RZ, 0xc0, !PT ;  /* 0xffff00005d5d7812 */ /* 0x000fe200078ec0ff */
[----:B------:R-:W-:Y:S01]  /*3820*/  FFMA.FTZ R55, R42, R47, -R55 ;  /* 0x0000002f2a377223 */ /* 0x000fe20000010837 */
[-C--:B------:R-:W-:Y:S01]  /*3830*/  FMUL.FTZ R15, R15, R46.reuse ;  /* 0x0000002e0f0f7220 */ /* 0x080fe20000410000 */
[----:B------:R-:W-:Y:S01]  /*3840*/  LOP3.LUT R12, R12, 0xffff0000, RZ, 0xc0, !PT ;  /* 0xffff00000c0c7812 */ /* 0x000fe200078ec0ff */
[----:B------:R-:W-:Y:S01]  /*3850*/  FFMA.FTZ R53, R14, R46, -R53 ;  /* 0x0000002e0e357223 */ /* 0x000fe20000010835 */
[----:B------:R-:W-:Y:S01]  /*3860*/  FFMA.FTZ R42, R42, R52, R43 ;  /* 0x000000342a2a7223 */ /* 0x000fe2000001002b */
[----:B------:R-:W-:-:S02]  /*3870*/  IMAD.U32 R96, R96, 0x10000, RZ ;  /* 0x0001000060607824 */ /* 0x000fc400078e00ff */
[----:B------:R-:W-:Y:S01]  /*3880*/  FMUL.FTZ R43, R45, R97 ;  /* 0x000000612d2b7220 */ /* 0x000fe20000410000 */
[----:B------:R-:W-:Y:S02]  /*3890*/  IMAD.U32 R91, R91, 0x10000, RZ ;  /* 0x000100005b5b7824 */ /* 0x000fe400078e00ff */
[----:B------:R-:W-:Y:S01]  /*38a0*/  FMUL.FTZ R46, R45, R93 ;  /* 0x0000005d2d2e7220 */ /* 0x000fe20000410000 */
[----:B------:R-:W-:Y:S01]  /*38b0*/  FFMA.FTZ R48, R14, R48, R15 ;  /* 0x000000300e307223 */ /* 0x000fe2000001000f */
[CC--:B------:R-:W-:Y:S01]  /*38c0*/  FMUL.FTZ R14, R12.reuse, R96.reuse ;  /* 0x000000600c0e7220 */ /* 0x0c0fe20000410000 */
        /* <DEDUP_REMOVED lines=9> */
[----:B------:R-:W-:Y:S01]  /*3960*/  F2FP.BF16.F32.PACK_AB R13, R48, R53 ;  /* 0x00000035300d723e */ /* 0x000fe200000010ff */
[----:B------:R-:W-:-:S07]  /*3970*/  IMAD.MOV.U32 R15, RZ, RZ, R43 ;  /* 0x000000ffff0f7224 */ /* 0x000fce00078e002b */
.L_x_433:
[----:B------:R-:W-:Y:S05]  /*3980*/  BSYNC B2 ;  /* 0x0000000000027941 */ /* 0x000fea0003800000 */
.L_x_432:
[----:B--2---:R3:W-:Y:S02]  /*3990*/  STG.E.128 desc[UR56][R40.64], R12 ;  /* 0x0000000c28007986 */ /* 0x0047e4000c101d38 */
.L_x_431:
[----:B------:R-:W-:Y:S05]  /*39a0*/  BSYNC B1 ;  /* 0x0000000000017941 */ /* 0x000fea0003800000 */
.L_x_430:
[----:B------:R-:W-:Y:S05]  /*39b0*/  @P2 BRA `(.L_x_429) ;  /* 0x0000001800f82947 */ /* 0x000fea0003800000 */
[----:B-123--:R1:W2:Y:S01]  /*39c0*/  LDS.128 R12, [R83+0x15000] ;  /* 0x01500000530c7984 */ /* 0x00e2a20000000c00 */
[----:B------:R-:W-:Y:S01]  /*39d0*/  ISETP.GE.AND P4, PT, R154, R92, PT ;  /* 0x0000005c9a00720c */ /* 0x000fe20003f86270 */
[----:B------:R-:W-:-:S12]  /*39e0*/  BSSY B1, `(.L_x_434) ;  /* 0x0000030000017945 */ /* 0x000fd80003800000 */
[----:B-1----:R-:W-:Y:S05]  /*39f0*/  @P4 BRA `(.L_x_435) ;  /* 0x0000000000b84947 */ /* 0x002fea0003800000 */
[----:B------:R-:W-:Y:S01]  /*3a00*/  SHF.R.U64 R42, R38, 0x10, R39 ;  /* 0x00000010262a7819 */ /* 0x000fe20000001227 */
[----:B--2---:R-:W-:Y:S01]  /*3a10*/  IMAD.U32 R38, R15, 0x10000, RZ ;  /* 0x000100000f267824 */ /* 0x004fe200078e00ff */
[----:B------:R-:W-:Y:S01]  /*3a20*/  SHF.R.U64 R44, R36, 0x10, R37 ;  /* 0x00000010242c7819 */ /* 0x000fe20000001225 */
[----:B------:R-:W-:Y:S01]  /*3a30*/  IMAD.U32 R36, R14, 0x10000, RZ ;  /* 0x000100000e247824 */ /* 0x000fe200078e00ff */
[----:B------:R-:W-:Y:S02]  /*3a40*/  SHF.R.U32.HI R43, RZ, 0x10, R39 ;  /* 0x00000010ff2b7819 */ /* 0x000fe40000011627 */
[----:B------:R-:W-:Y:S02]  /*3a50*/  SHF.R.U32.HI R45, RZ, 0x10, R37 ;  /* 0x00000010ff2d7819 */ /* 0x000fe40000011625 */
[----:B------:R-:W-:Y:S02]  /*3a60*/  PRMT R51, R51, 0x5410, R42 ;  /* 0x0000541033337816 */ /* 0x000fe4000000002a */
[----:B------:R-:W-:-:S02]  /*3a70*/  PRMT R49, R49, 0x5410, R44 ;  /* 0x0000541031317816 */ /* 0x000fc4000000002c */
[----:B------:R-:W-:Y:S02]  /*3a80*/  PRMT R90, R90, 0x5410, R43 ;  /* 0x000054105a5a7816 */ /* 0x000fe4000000002b */
[----:B------:R-:W-:Y:S02]  /*3a90*/  LOP3.LUT R39, R15, 0xffff0000, RZ, 0xc0, !PT ;  /* 0xffff00000f277812 */ /* 0x000fe400078ec0ff */
[----:B------:R-:W-:Y:S01]  /*3aa0*/  PRMT R50, R50, 0x5410, R45 ;  /* 0x0000541032327816 */ /* 0x000fe2000000002d */
[----:B------:R-:W-:Y:S01]  /*3ab0*/  IMAD.U32 R45, R90, 0x10000, RZ ;  /* 0x000100005a2d7824 */ /* 0x000fe200078e00ff */
[----:B------:R-:W-:Y:S02]  /*3ac0*/  LOP3.LUT R15, R13, 0xffff0000, RZ, 0xc0, !PT ;  /* 0xffff00000d0f7812 */ /* 0x000fe400078ec0ff */
[----:B------:R-:W-:Y:S01]  /*3ad0*/  LOP3.LUT R44, R51, 0xffff0000, RZ, 0xc0, !PT ;  /* 0xffff0000332c7812 */ /* 0x000fe200078ec0ff */
[----:B------:R-:W-:Y:S01]  /*3ae0*/  IMAD.U32 R43, R50, 0x10000, RZ ;  /* 0x00010000322b7824 */ /* 0x000fe200078e00ff */
[----:B------:R-:W-:Y:S01]  /*3af0*/  LOP3.LUT R42, R49, 0xffff0000, RZ, 0xc0, !PT ;  /* 0xffff0000312a7812 */ /* 0x000fe200078ec0ff */
[----:B------:R-:W-:Y:S01]  /*3b00*/  IMAD.U32 R51, R51, 0x10000, RZ ;  /* 0x0001000033337824 */ /* 0x000fe200078e00ff */
[----:B------:R-:W-:Y:S01]  /*3b10*/  LOP3.LUT R37, R14, 0xffff0000, RZ, 0xc0, !PT ;  /* 0xffff00000e257812 */ /* 0x000fe200078ec0ff */
[----:B------:R-:W-:-:S02]  /*3b20*/  IMAD.U32 R14, R13, 0x10000, RZ ;  /* 0x000100000d0e7824 */ /* 0x000fc400078e00ff */
[C---:B------:R-:W-:Y:S01]  /*3b30*/  FMUL.FTZ R47, R15.reuse, R44 ;  /* 0x0000002c0f2f7220 */ /* 0x040fe20000410000 */
[C---:B------:R-:W-:Y:S02]  /*3b40*/  IMAD.U32 R13, R12.reuse, 0x10000, RZ ;  /* 0x000100000c0d7824 */ /* 0x040fe400078e00ff */
[-C--:B------:R-:W-:Y:S01]  /*3b50*/  FMUL.FTZ R15, R15, R42.reuse ;  /* 0x0000002a0f0f7220 */ /* 0x080fe20000410000 */
[----:B------:R-:W-:Y:S01]  /*3b60*/  LOP3.LUT R12, R12, 0xffff0000, RZ, 0xc0, !PT ;  /* 0xffff00000c0c7812 */ /* 0x000fe200078ec0ff */
[C---:B------:R-:W-:Y:S01]  /*3b70*/  FMUL.FTZ R53, R37.reuse, R45 ;  /* 0x0000002d25357220 */ /* 0x040fe20000410000 */
[----:B------:R-:W-:Y:S01]  /*3b80*/  LOP3.LUT R90, R90, 0xffff0000, RZ, 0xc0, !PT ;  /* 0xffff00005a5a7812 */ /* 0x000fe200078ec0ff */
[-C--:B------:R-:W-:Y:S01]  /*3b90*/  FMUL.FTZ R37, R37, R43.reuse ;  /* 0x0000002b25257220 */ /* 0x080fe20000410000 */
[----:B------:R-:W-:Y:S01]  /*3ba0*/  LOP3.LUT R50, R50, 0xffff0000, RZ, 0xc0, !PT ;  /* 0xffff000032327812 */ /* 0x000fe200078ec0ff */
[----:B------:R-:W-:Y:S02]  /*3bb0*/  IMAD.U32 R49, R49, 0x10000, RZ ;  /* 0x0001000031317824 */ /* 0x000fe400078e00ff */
[C---:B------:R-:W-:Y:S01]  /*3bc0*/  FFMA.FTZ R47, R14.reuse, R42, -R47 ;  /* 0x0000002a0e2f7223 */ /* 0x040fe2000001082f */
[----:B------:R-:W-:Y:S01]  /*3bd0*/  FFMA.FTZ R44, R14, R44, R15 ;  /* 0x0000002c0e2c7223 */ /* 0x000fe2000001000f */
[----:B------:R-:W-:Y:S01]  /*3be0*/  FFMA.FTZ R53, R36, R43, -R53 ;  /* 0x0000002b24357223 */ /* 0x000fe20000010835 */
[----:B------:R-:W-:Y:S01]  /*3bf0*/  FMUL.FTZ R14, R12, R51 ;  /* 0x000000330c0e7220 */ /* 0x000fe20000410000 */
[----:B------:R-:W-:Y:S01]  /*3c00*/  FFMA.FTZ R36, R36, R45, R37 ;  /* 0x0000002d24247223 */ /* 0x000fe20000010025 */
[C---:B------:R-:W-:Y:S01]  /*3c10*/  FMUL.FTZ R15, R39.reuse, R90 ;  /* 0x0000005a270f7220 */ /* 0x040fe20000410000 */
[-C--:B------:R-:W-:Y:S01]  /*3c20*/  FMUL.FTZ R12, R12, R49.reuse ;  /* 0x000000310c0c7220 */ /* 0x080fe20000410000 */
[-C--:B------:R-:W-:Y:S01]  /*3c30*/  FMUL.FTZ R39, R39, R50.reuse ;  /* 0x0000003227277220 */ /* 0x080fe20000410000 */
[C---:B------:R-:W-:Y:S01]  /*3c40*/  FFMA.FTZ R14, R13.reuse, R49, -R14 ;  /* 0x000000310d0e7223 */ /* 0x040fe2000001080e */
        /* <DEDUP_REMOVED lines=9> */
.L_x_435:
[----:B------:R-:W-:Y:S05]  /*3ce0*/  BSYNC B1 ;  /* 0x0000000000017941 */ /* 0x000fea0003800000 */
.L_x_434:
[----:B--2---:R4:W-:Y:S01]  /*3cf0*/  STG.E.128 desc[UR56][R40.64+0x40], R12 ;  /* 0x0000400c28007986 */ /* 0x0049e2000c101d38 */
[----:B------:R-:W-:Y:S05]  /*3d00*/  BRA `(.L_x_429) ;  /* 0x0000001800247947 */ /* 0x000fea0003800000 */
.L_x_413:
[C---:B------:R-:W-:Y:S02]  /*3d10*/  ISETP.GE.AND P3, PT, R18.reuse, R86, PT ;  /* 0x000000561200720c */ /* 0x040fe40003f66270 */
[----:B------:R-:W-:Y:S02]  /*3d20*/  CS2R R38, SRZ ;  /* 0x0000000000267805 */ /* 0x000fe4000001ff00 */
[----:B------:R-:W-:Y:S01]  /*3d30*/  CS2R R36, SRZ ;  /* 0x0000000000247805 */ /* 0x000fe2000001ff00 */
[----:B------:R-:W-:Y:S01]  /*3d40*/  VIADD R44, R18, 0x60 ;  /* 0x00000060122c7836 */ /* 0x000fe20000000000 */
[----:B------:R-:W-:-:S13]  /*3d50*/  ISETP.GE.OR P3, PT, R16, R92, P3 ;  /* 0x0000005c1000720c */ /* 0x000fda0001f66670 */
[----:B------:R-:W0:Y:S01]  /*3d60*/  @!P3 LDC.64 R40, c[0x0][0x3e8] ;  /* 0x0000fa00ff28bb82 */ /* 0x000e220000000a00 */
[----:B------:R-:W-:-:S04]  /*3d70*/  @!P3 IADD3 R14, P4, R34, R50, RZ ;  /* 0x00000032220eb210 */ /* 0x000fc80007f9e0ff */
[----:B------:R-:W-:Y:S02]  /*3d80*/  @!P3 IADD3.X R15, R93, R68, RZ, P4, !PT ;  /* 0x000000445d0fb210 */ /* 0x000fe400027fe4ff */
[----:B------:R-:W-:Y:S01]  /*3d90*/  @!P3 IADD3 R12, P4, R8, R48, RZ ;  /* 0x00000030080cb210 */ /* 0x000fe20007f9e0ff */
[----:B------:R-:W1:Y:S04]  /*3da0*/  @!P3 LDC.64 R42, c[0x0][0x400] ;  /* 0x00010000ff2abb82 */ /* 0x000e680000000a00 */
[----:B------:R-:W-:Y:S01]  /*3db0*/  @!P3 IMAD.X R13, R82, 0x1, R66, P4 ;  /* 0x00000001520db824 */ /* 0x000fe200020e0642 */
[----:B0-----:R-:W-:-:S04]  /*3dc0*/  @!P3 LEA R40, P4, R14, R40, 0x1 ;  /* 0x000000280e28b211 */ /* 0x001fc800078808ff */
[----:B------:R-:W-:Y:S02]  /*3dd0*/  @!P3 LEA.HI.X R41, R14, R41, R15, 0x1, P4 ;  /* 0x000000290e29b211 */ /* 0x000fe400020f0c0f */
[----:B------:R-:W-:Y:S02]  /*3de0*/  CS2R R14, SRZ ;  /* 0x00000000000e7805 */ /* 0x000fe4000001ff00 */
[----:B-1----:R-:W-:-:S04]  /*3df0*/  @!P3 LEA R42, P4, R12, R42, 0x1 ;  /* 0x0000002a0c2ab211 */ /* 0x002fc800078808ff */
[----:B------:R-:W-:Y:S02]  /*3e00*/  @!P3 LEA.HI.X R43, R12, R43, R13, 0x1, P4 ;  /* 0x0000002b0c2bb211 */ /* 0x000fe400020f0c0d */
[----:B------:R-:W-:-:S03]  /*3e10*/  CS2R R12, SRZ ;  /* 0x00000000000c7805 */ /* 0x000fc6000001ff00 */
[----:B------:R0:W5:Y:S04]  /*3e20*/  @!P3 LDG.E.128 R36, desc[UR56][R42.64] ;  /* 0x000000382a24b981 */ /* 0x000168000c1e1d00 */
[----:B------:R1:W5:Y:S01]  /*3e30*/  @!P3 LDG.E.128 R12, desc[UR56][R40.64] ;  /* 0x00000038280cb981 */ /* 0x000362000c1e1d00 */
[----:B------:R-:W-:-:S04]  /*3e40*/  ISETP.GE.AND P3, PT, R44, R86, PT ;  /* 0x000000562c00720c */ /* 0x000fc80003f66270 */
[----:B------:R-:W-:Y:S01]  /*3e50*/  ISETP.GE.OR P3, PT, R16, R92, P3 ;  /* 0x0000005c1000720c */ /* 0x000fe20001f66670 */
[----:B------:R-:W-:Y:S01]  /*3e60*/  BSSY B1, `(.L_x_436) ;  /* 0x000001a000017945 */ /* 0x000fe20003800000 */
[----:B0-----:R-:W-:Y:S02]  /*3e70*/  CS2R R42, SRZ ;  /* 0x00000000002a7805 */ /* 0x001fe4000001ff00 */
[----:B------:R-:W-:Y:S02]  /*3e80*/  CS2R R46, SRZ ;  /* 0x00000000002e7805 */ /* 0x000fe4000001ff00 */
[----:B------:R-:W-:Y:S02]  /*3e90*/  CS2R R44, SRZ ;  /* 0x00000000002c7805 */ /* 0x000fe4000001ff00 */
[----:B-1----:R-:W-:-:S05]  /*3ea0*/  CS2R R40, SRZ ;  /* 0x0000000000287805 */ /* 0x002fca000001ff00 */
[----:B------:R-:W-:Y:S05]  /*3eb0*/  @P3 BRA `(.L_x_437) ;  /* 0x0000000000503947 */ /* 0x000fea0003800000 */
[----:B------:R-:W0:Y:S01]  /*3ec0*/  LDC.64 R40, c[0x0][0x3f8] ;  /* 0x0000fe00ff287b82 */ /* 0x000e220000000a00 */
[----:B------:R-:W-:Y:S01]  /*3ed0*/  IMAD.MOV.U32 R51, RZ, RZ, R93 ;  /* 0x000000ffff337224 */ /* 0x000fe200078e005d */
[----:B------:R-:W-:Y:S01]  /*3ee0*/  ULDC.64 UR4, c[0x0][0x3e8] ;  /* 0x0000fa0000047ab9 */ /* 0x000fe20000000a00 */
[----:B------:R-:W-:Y:S02]  /*3ef0*/  IMAD.MOV.U32 R49, RZ, RZ, R82 ;  /* 0x000000ffff317224 */ /* 0x000fe400078e0052 */
        /* <DEDUP_REMOVED lines=14> */
[----:B------:R-:W5:Y:S04]  /*3fe0*/  LDG.E.128 R40, desc[UR56][R40.64] ;  /* 0x0000003828287981 */ /* 0x000f68000c1e1d00 */
[----:B------:R-:W5:Y:S03]  /*3ff0*/  LDG.E.128 R44, desc[UR56][R44.64] ;  /* 0x000000382c2c7981 */ /* 0x000f66000c1e1d00 */
.L_x_437:
[----:B------:R-:W-:Y:S05]  /*4000*/  BSYNC B1 ;  /* 0x0000000000017941 */ /* 0x000fea0003800000 */
.L_x_436:
[----:B-----5:R-:W-:Y:S01]  /*4010*/  IMAD.MOV.U32 R48, RZ, RZ, R42 ;  /* 0x000000ffff307224 */ /* 0x020fe200078e002a */
[----:B------:R-:W-:Y:S01]  /*4020*/  ISETP.NE.AND P3, PT, R155, 0x3, PT ;  /* 0x000000039b00780c */ /* 0x000fe20003f65270 */
[----:B------:R-:W-:Y:S01]  /*4030*/  IMAD.MOV.U32 R49, RZ, RZ, R43 ;  /* 0x000000ffff317224 */ /* 0x000fe200078e002b */
[----:B------:R-:W-:Y:S01]  /*4040*/  ISETP.GE.AND P4, PT, R16, R92, PT ;  /* 0x0000005c1000720c */ /* 0x000fe20003f86270 */
        /* <DEDUP_REMOVED lines=29> */
[----:B------:R-:W-:Y:S01]  /*4220*/  PRMT R100, R51, 0x7610, R100 ;  /* 0x0000761033647816 */ /* 0x000fe20000000064 */
[----:B------:R-:W-:Y:S06]  /*4230*/  @!P3 BRA `(.L_x_438) ;  /* 0x000000000004b947 */ /* 0x000fec0003800000 */
[----:B------:R-:W-:Y:S01]  /*4240*/  BPT.TRAP 0x1 ;  /* 0x000000040000795c */ /* 0x000fe20000300000 */
.L_x_438:
[----:B------:R-:W-:Y:S01]  /*4250*/  IMAD R82, R19, 0x8, R2 ;  /* 0x0000000813527824 */ /* 0x000fe200078e0202 */
[----:B------:R-:W-:Y:S01]  /*4260*/  SHF.L.U32 R94, R153, 0x1f, RZ ;  /* 0x0000001f995e7819 */ /* 0x000fe200000006ff */
[----:B------:R-:W0:Y:S01]  /*4270*/  LDC R97, c[0x0][0x2f4] ;  /* 0x0000bd00ff617b82 */ /* 0x000e220000000800 */
[----:B------:R-:W-:Y:S02]  /*4280*/  BSSY B1, `(.L_x_439) ;  /* 0x0000004000017945 */ /* 0x000fe40003800000 */
[----:B------:R-:W1:Y:S01]  /*4290*/  SYNCS.PHASECHK.TRANS64.TRYWAIT P5, [R82+URZ+0x30890], R94 ;  /* 0x0308905e520075a7 */ /* 0x000e6200080a017f */
[----:B0-----:R-:W-:Y:S01]  /*42a0*/  IMAD.IADD R99, R97, 0x1, -R74 ;  /* 0x0000000161637824 */ /* 0x001fe200078e0a4a */
[----:B-1----:R-:W-:Y:S06]  /*42b0*/  @!P5 BRA `(.L_x_440) ;  /* 0x0000013c0054d947 */ /* 0x002fec0003800000 */
.L_x_674:
[----:B------:R-:W-:Y:S05]  /*42c0*/  BSYNC B1 ;  /* 0x0000000000017941 */ /* 0x000fea0003800000 */
.L_x_439:
[----:B------:R-:W-:Y:S01]  /*42d0*/  ISETP.GE.OR P5, PT, R18, R86, P1 ;  /* 0x000000561200720c */ /* 0x000fe20000fa6670 */
[----:B------:R-:W-:-:S12]  /*42e0*/  BSSY B1, `(.L_x_441) ;  /* 0x0000086000017945 */ /* 0x000fd80003800000 */
[----:B------:R-:W-:Y:S05]  /*42f0*/  @P5 BRA `(.L_x_442) ;  /* 0x0000000800105947 */ /* 0x000fea0003800000 */
[----:B------:R-:W1:Y:S01]  /*4300*/  S2R R49, SR_TID.X ;  /* 0x0000000000317919 */ /* 0x000e620000002100 */
[----:B------:R-:W-:Y:S01]  /*4310*/  SHF.R.S32.HI R48, RZ, 0x1f, R18 ;  /* 0x0000001fff307819 */ /* 0x000fe20000011412 */
[-C--:B------:R-:W-:Y:S01]  /*4320*/  IMAD.WIDE.U32 R92, R18, R90.reuse, R88 ;  /* 0x0000005a125c7225 */ /* 0x080fe200078e0058 */
[----:B------:R-:W-:Y:S03]  /*4330*/  BSSY B2, `(.L_x_443) ;  /* 0x0000074000027945 */ /* 0x000fe60003800000 */
[----:B------:R-:W-:Y:S01]  /*4340*/  IMAD R48, R48, R90, RZ ;  /* 0x0000005a30307224 */ /* 0x000fe200078e02ff */
[----:B------:R-:W-:-:S03]  /*4350*/  IADD3 R96, P5, P6, R62, R92, R65 ;  /* 0x0000005c3e607210 */ /* 0x000fc60007ebe041 */
[----:B------:R-:W-:Y:S01]  /*4360*/  IMAD R101, R18, R91, R48 ;  /* 0x0000005b12657224 */ /* 0x000fe200078e0230 */
[----:B------:R-:W-:-:S03]  /*4370*/  SEL R48, R74, R99, !P0 ;  /* 0x000000634a307207 */ /* 0x000fc60004000000 */
[----:B------:R-:W-:-:S05]  /*4380*/  IMAD.IADD R101, R101, 0x1, R93 ;  /* 0x0000000165657824 */ /* 0x000fca00078e025d */
[----:B------:R-:W-:Y:S01]  /*4390*/  IADD3.X R98, R80, R101, R32, P5, P6 ;  /* 0x0000006550627210 */ /* 0x000fe20002fec420 */
[----:B-1----:R-:W-:Y:S01]  /*43a0*/  VIADD R51, R49, 0xffffff80 ;  /* 0xffffff8031337836 */ /* 0x002fe20000000000 */
[----:B------:R-:W-:-:S04]  /*43b0*/  SHF.R.S32.HI R49, RZ, 0x1f, R48 ;  /* 0x0000001fff317819 */ /* 0x000fc80000011430 */
[----:B------:R-:W-:Y:S02]  /*43c0*/  LEA.HI R49, R49, R48, RZ, 0x4 ;  /* 0x0000003031317211 */ /* 0x000fe400078f20ff */
[----:B------:R-:W-:Y:S02]  /*43d0*/  SHF.R.S32.HI R50, RZ, 0x1f, R51 ;  /* 0x0000001fff327819 */ /* 0x000fe40000011433 */
[----:B------:R-:W-:Y:S02]  /*43e0*/  LEA.HI.SX32 R49, R49, R64, 0x1c ;  /* 0x0000004031317211 */ /* 0x000fe400078fe2ff */
[----:B------:R-:W-:-:S03]  /*43f0*/  LEA.HI R50, R50, R51, RZ, 0x5 ;  /* 0x0000003332327211 */ /* 0x000fc600078f28ff */
[----:B------:R-:W-:Y:S01]  /*4400*/  IMAD.SHL.U32 R103, R49, 0x8, RZ ;  /* 0x0000000831677824 */ /* 0x000fe200078e00ff */
[----:B------:R-:W-:Y:S01]  /*4410*/  SHF.R.S32.HI R50, RZ, 0x5, R50 ;  /* 0x00000005ff327819 */ /* 0x000fe20000011432 */
[----:B------:R-:W-:-:S03]  /*4420*/  IMAD R49, R19, 0x3000, R31 ;  /* 0x0000300013317824 */ /* 0x000fc600078e021f */
[----:B------:R-:W-:Y:S01]  /*4430*/  LOP3.LUT R48, R78, 0x38, R103, 0xf8, !PT ;  /* 0x000000384e307812 */ /* 0x000fe200078ef867 */
[----:B------:R-:W-:-:S03]  /*4440*/  IMAD R49, R49, 0x2, R2 ;  /* 0x0000000231317824 */ /* 0x000fc600078e0202 */
[----:B------:R-:W-:-:S05]  /*4450*/  LOP3.LUT R48, R48, R75, RZ, 0x3c, !PT ;  /* 0x0000004b30307212 */ /* 0x000fca00078e3cff */
[----:B------:R-:W-:-:S04]  /*4460*/  IMAD R48, R50, 0x200, R48 ;  /* 0x0000020032307824 */ /* 0x000fc800078e0230 */
[----:B------:R-:W-:-:S04]  /*4470*/  IMAD R51, R19, 0x3000, R48 ;  /* 0x0000300013337824 */ /* 0x000fc800078e0230 */
[----:B------:R-:W-:Y:S02]  /*4480*/  IMAD R52, R51, 0x2, R2 ;  /* 0x0000000233347824 */ /* 0x000fe400078e0202 */
[----:B------:R-:W1:Y:S04]  /*4490*/  LDS.128 R48, [R49+0x12400] ;  /* 0x0124000031307984 */ /* 0x000e680000000c00 */
[----:B------:R-:W2:Y:S01]  /*44a0*/  LDS.128 R52, [R52+0x12400] ;  /* 0x0124000034347984 */ /* 0x000ea20000000c00 */
[----:B------:R-:W-:Y:S05]  /*44b0*/  @P4 BRA `(.L_x_444) ;  /* 0x00000004006c4947 */ /* 0x000fea0003800000 */
[----:B------:R-:W-:Y:S01]  /*44c0*/  SHF.R.U32.HI R105, RZ, 0x10, R37 ;  /* 0x00000010ff697819 */ /* 0x000fe20000011625 */
[----:B--2---:R-:W-:Y:S01]  /*44d0*/  IMAD.U32 R117, R53, 0x10000, RZ ;  /* 0x0001000035757824 */ /* 0x004fe200078e00ff */
[----:B------:R-:W-:Y:S01]  /*44e0*/  SHF.R.U32.HI R104, RZ, 0x10, R13 ;  /* 0x00000010ff687819 */ /* 0x000fe2000001160d */
[----:B-1----:R-:W-:Y:S01]  /*44f0*/  IMAD.U32 R107, R49, 0x10000, RZ ;  /* 0x00010000316b7824 */ /* 0x002fe200078e00ff */
[C---:B------:R-:W-:Y:S01]  /*4500*/  PRMT R105, R100.reuse, 0x5410, R105 ;  /* 0x0000541064697816 */ /* 0x040fe20000000069 */
[----:B------:R-:W-:Y:S01]  /*4510*/  IMAD.U32 R118, R55, 0x10000, RZ ;  /* 0x0001000037767824 */ /* 0x000fe200078e00ff */
[----:B------:R-:W-:Y:S02]  /*4520*/  PRMT R104, R100, 0x5432, R104 ;  /* 0x0000543264687816 */ /* 0x000fe40000000068 */
[----:B------:R-:W-:Y:S01]  /*4530*/  SHF.R.U64 R36, R36, 0x10, R37 ;  /* 0x0000001024247819 */ /* 0x000fe20000001225 */
[C---:B------:R-:W-:Y:S01]  /*4540*/  IMAD.U32 R102, R105.reuse, 0x10000, RZ ;  /* 0x0001000069667824 */ /* 0x040fe200078e00ff */
[----:B------:R-:W-:Y:S01]  /*4550*/  LOP3.LUT R105, R105, 0xffff0000, RZ, 0xc0, !PT ;  /* 0xffff000069697812 */ /* 0x000fe200078ec0ff */
[----:B------:R-:W-:Y:S01]  /*4560*/  IMAD.U32 R100, R104, 0x10000, RZ ;  /* 0x0001000068647824 */ /* 0x000fe200078e00ff */
[----:B------:R-:W-:Y:S01]  /*4570*/  LOP3.LUT R55, R55, 0xffff0000, RZ, 0xc0, !PT ;  /* 0xffff000037377812 */ /* 0x000fe200078ec0ff */
[C---:B------:R-:W-:Y:S01]  /*4580*/  FMUL.FTZ R106, R117.reuse, R102 ;  /* 0x00000066756a7220 */ /* 0x040fe20000410000 */
[----:B------:R-:W-:Y:S01]  /*4590*/  SHF.R.U64 R12, R12, 0x10, R13 ;  /* 0x000000100c0c7819 */ /* 0x000fe2000000120d */
[-C--:B------:R-:W-:Y:S01]  /*45a0*/  FMUL.FTZ R117, R117, R100.reuse ;  /* 0x0000006475757220 */ /* 0x080fe20000410000 */
[----:B------:R-:W-:Y:S01]  /*45b0*/  SHF.R.U64 R38, R38, 0x10, R39 ;  /* 0x0000001026267819 */ /* 0x000fe20000001227 */
[----:B------:R-:W-:Y:S01]  /*45c0*/  FFMA.FTZ R100, R107, R100, -R106 ;  /* 0x000000646b647223 */ /* 0x000fe2000001086a */
[----:B------:R-:W-:Y:S01]  /*45d0*/  LOP3.LUT R106, R53, 0xffff0000, RZ, 0xc0, !PT ;  /* 0xffff0000356a7812 */ /* 0x000fe200078ec0ff */
[----:B------:R-:W-:Y:S01]  /*45e0*/  FFMA.FTZ R102, R107, R102, R117 ;  /* 0x000000666b667223 */ /* 0x000fe20000010075 */
[----:B------:R-:W-:Y:S01]  /*45f0*/  LOP3.LUT R53, R104, 0xffff0000, RZ, 0xc0, !PT ;  /* 0xffff000068357812 */ /* 0x000fe200078ec0ff */
[----:B------:R-:W-:Y:S01]  /*4600*/  IMAD.U32 R37, R50, 0x10000, RZ ;  /* 0x0001000032257824 */ /* 0x000fe200078e00ff */
[----:B------:R-:W-:Y:S01]  /*4610*/  LOP3.LUT R104, R49, 0xffff0000, RZ, 0xc0, !PT ;  /* 0xffff000031687812 */ /* 0x000fe200078ec0ff */
[C---:B------:R-:W-:Y:S01]  /*4620*/  FMUL.FTZ R49, R106.reuse, R105 ;  /* 0x000000696a317220 */ /* 0x040fe20000410000 */
[----:B------:R-:W-:Y:S01]  /*4630*/  SHF.R.U32.HI R107, RZ, 0x10, R15 ;  /* 0x00000010ff6b7819 */ /* 0x000fe2000001160f */
[-C--:B------:R-:W-:Y:S01]  /*4640*/  FMUL.FTZ R106, R106, R53.reuse ;  /* 0x000000356a6a7220 */ /* 0x080fe20000410000 */
[----:B------:R-:W-:Y:S01]  /*4650*/  PRMT R12, R111, 0x5432, R12 ;  /* 0x000054326f0c7816 */ /* 0x000fe2000000000c */
[----:B------:R-:W-:Y:S01]  /*4660*/  FFMA.FTZ R49, R104, R53, -R49 ;  /* 0x0000003568317223 */ /* 0x000fe20000010831 */
[----:B------:R-:W-:Y:S01]  /*4670*/  SHF.R.U64 R14, R14, 0x10, R15 ;  /* 0x000000100e0e7819 */ /* 0x000fe2000000120f */
[----:B------:R-:W-:Y:S01]  /*4680*/  FFMA.FTZ R53, R104, R105, R106 ;  /* 0x0000006968357223 */ /* 0x000fe2000001006a */
[----:B------:R-:W-:Y:S01]  /*4690*/  SHF.R.U32.HI R105, RZ, 0x10, R39 ;  /* 0x00000010ff697819 */ /* 0x000fe20000011627 */
[----:B------:R-:W-:Y:S01]  /*46a0*/  IMAD.U32 R15, R52, 0x10000, RZ ;  /* 0x00010000340f7824 */ /* 0x000fe200078e00ff */
[----:B------:R-:W-:-:S02]  /*46b0*/  PRMT R104, R112, 0x5432, R107 ;  /* 0x0000543270687816 */ /* 0x000fc4000000006b */
[----:B------:R-:W-:Y:S01]  /*46c0*/  PRMT R105, R116, 0x5410, R105 ;  /* 0x0000541074697816 */ /* 0x000fe20000000069 */
[C---:B------:R-:W-:Y:S01]  /*46d0*/  IMAD.U32 R116, R51.reuse, 0x10000, RZ ;  /* 0x0001000033747824 */ /* 0x040fe200078e00ff */
[----:B------:R-:W-:Y:S01]  /*46e0*/  LOP3.LUT R39, R51, 0xffff0000, RZ, 0xc0, !PT ;  /* 0xffff000033277812 */ /* 0x000fe200078ec0ff */
[----:B------:R-:W-:Y:S01]  /*46f0*/  IMAD.U32 R117, R104, 0x10000, RZ ;  /* 0x0001000068757824 */ /* 0x000fe200078e00ff */
[----:B------:R-:W-:Y:S01]  /*4700*/  LOP3.LUT R52, R52, 0xffff0000, RZ, 0xc0, !PT ;  /* 0xffff000034347812 */ /* 0x000fe200078ec0ff */
[----:B------:R-:W-:Y:S01]  /*4710*/  IMAD.U32 R107, R105, 0x10000, RZ ;  /* 0x00010000696b7824 */ /* 0x000fe200078e00ff */
[----:B------:R-:W-:Y:S01]  /*4720*/  SHF.L.U32 R13, R48, 0x10, RZ ;  /* 0x00000010300d7819 */ /* 0x000fe200000006ff */
[----:B------:R-:W-:Y:S01]  /*4730*/  IMAD.U32 R51, R54, 0x10000, RZ ;  /* 0x0001000036337824 */ /* 0x000fe200078e00ff */
[----:B------:R-:W-:Y:S01]  /*4740*/  LOP3.LUT R48, R48, 0xffff0000, RZ, 0xc0, !PT ;  /* 0xffff000030307812 */ /* 0x000fe200078ec0ff */
[C---:B------:R-:W-:Y:S01]  /*4750*/  FMUL.FTZ R119, R118.reuse, R107 ;  /* 0x0000006b76777220 */ /* 0x040fe20000410000 */
[----:B------:R-:W-:Y:S01]  /*4760*/  FMUL.FTZ R118, R118, R117 ;  /* 0x0000007576767220 */ /* 0x000fe20000410000 */
[----:B------:R-:W-:-:S02]  /*4770*/  PRMT R38, R108, 0x5432, R38 ;  /* 0x000054326c267816 */ /* 0x000fc40000000026 */
[C---:B------:R-:W-:Y:S01]  /*4780*/  FFMA.FTZ R106, R116.reuse, R117, -R119 ;  /* 0x00000075746a7223 */ /* 0x040fe20000010877 */
[----:B------:R-:W-:Y:S01]  /*4790*/  FFMA.FTZ R107, R116, R107, R118 ;  /* 0x0000006b746b7223 */ /* 0x000fe20000010076 */
[----:B------:R-:W-:Y:S02]  /*47a0*/  LOP3.LUT R116, R105, 0xffff0000, RZ, 0xc0, !PT ;  /* 0xffff000069747812 */ /* 0x000fe400078ec0ff */
[----:B------:R-:W-:Y:S02]  /*47b0*/  LOP3.LUT R118, R104, 0xffff0000, RZ, 0xc0, !PT ;  /* 0xffff000068767812 */ /* 0x000fe400078ec0ff */
[----:B------:R-:W-:Y:S01]  /*47c0*/  PRMT R104, R109, 0x5432, R36 ;  /* 0x000054326d687816 */ /* 0x000fe20000000024 */
[C---:B------:R-:W-:Y:S01]  /*47d0*/  FMUL.FTZ R36, R55.reuse, R116 ;  /* 0x0000007437247220 */ /* 0x040fe20000410000 */
[----:B------:R-:W-:Y:S01]  /*47e0*/  PRMT R14, R110, 0x5432, R14 ;  /* 0x000054326e0e7816 */ /* 0x000fe2000000000e */
[-C--:B------:R-:W-:Y:S01]  /*47f0*/  FMUL.FTZ R105, R55, R118.reuse ;  /* 0x0000007637697220 */ /* 0x080fe20000410000 */
[----:B------:R-:W-:Y:S01]  /*4800*/  LOP3.LUT R54, R54, 0xffff0000, RZ, 0xc0, !PT ;  /* 0xffff000036367812 */ /* 0x000fe200078ec0ff */
[----:B------:R-:W-:Y:S01]  /*4810*/  FFMA.FTZ R55, R39, R118, -R36 ;  /* 0x0000007627377223 */ /* 0x000fe20000010824 */
[----:B------:R-:W-:-:S02]  /*4820*/  IMAD.U32 R36, R104, 0x10000, RZ ;  /* 0x0001000068247824 */ /* 0x000fc400078e00ff */
[----:B------:R-:W-:Y:S01]  /*4830*/  FFMA.FTZ R116, R39, R116, R105 ;  /* 0x0000007427747223 */ /* 0x000fe20000010069 */
[----:B------:R-:W-:Y:S01]  /*4840*/  IMAD.U32 R118, R12, 0x10000, RZ ;  /* 0x000100000c767824 */ /* 0x000fe200078e00ff */
[----:B------:R-:W-:Y:S01]  /*4850*/  LOP3.LUT R39, R104, 0xffff0000, RZ, 0xc0, !PT ;  /* 0xffff000068277812 */ /* 0x000fe200078ec0ff */
[C---:B------:R-:W-:Y:S01]  /*4860*/  FMUL.FTZ R104, R15.reuse, R36 ;  /* 0x000000240f687220 */ /* 0x040fe20000410000 */
[----:B------:R-:W-:Y:S01]  /*4870*/  LOP3.LUT R105, R12, 0xffff0000, RZ, 0xc0, !PT ;  /* 0xffff00000c697812 */ /* 0x000fe200078ec0ff */
[-C--:B------:R-:W-:Y:S01]  /*4880*/  FMUL.FTZ R15, R15, R118.reuse ;  /* 0x000000760f0f7220 */ /* 0x080fe20000410000 */
[----:B------:R-:W-:Y:S01]  /*4890*/  LOP3.LUT R50, R50, 0xffff0000, RZ, 0xc0, !PT ;  /* 0xffff000032327812 */ /* 0x000fe200078ec0ff */
[C---:B------:R-:W-:Y:S01]  /*48a0*/  FMUL.FTZ R117, R52.reuse, R39 ;  /* 0x0000002734757220 */ /* 0x040fe20000410000 */
[C---:B------:R-:W-:Y:S01]  /*48b0*/  FFMA.FTZ R12, R13.reuse, R118, -R104 ;  /* 0x000000760d0c7223 */ /* 0x040fe20000010868 */
[----:B------:R-:W-:Y:S01]  /*48c0*/  FFMA.FTZ R13, R13, R36, R15 ;  /* 0x000000240d0d7223 */ /* 0x000fe2000001000f */
[-C--:B------:R-:W-:Y:S01]  /*48d0*/  FMUL.FTZ R119, R52, R105.reuse ;  /* 0x0000006934777220 */ /* 0x080fe20000410000 */
[----:B------:R-:W-:Y:S01]  /*48e0*/  FFMA.FTZ R15, R48, R105, -R117 ;  /* 0x00000069300f7223 */ /* 0x000fe20000010875 */
[C---:B------:R-:W-:Y:S01]  /*48f0*/  LOP3.LUT R105, R38.reuse, 0xffff0000, RZ, 0xc0, !PT ;  /* 0xffff000026697812 */ /* 0x040fe200078ec0ff */
[----:B------:R-:W-:Y:S01]  /*4900*/  IMAD.U32 R36, R38, 0x10000, RZ ;  /* 0x0001000026247824 */ /* 0x000fe200078e00ff */
[C---:B------:R-:W-:Y:S01]  /*4910*/  LOP3.LUT R117, R14.reuse, 0xffff0000, RZ, 0xc0, !PT ;  /* 0xffff00000e757812 */ /* 0x040fe200078ec0ff */
[----:B------:R-:W-:-:S02]  /*4920*/  IMAD.U32 R52, R14, 0x10000, RZ ;  /* 0x000100000e347824 */ /* 0x000fc400078e00ff */
[----:B------:R-:W-:Y:S01]  /*4930*/  FFMA.FTZ R48, R48, R39, R119 ;  /* 0x0000002730307223 */ /* 0x000fe20000010077 */
[C---:B------:R-:W-:Y:S01]  /*4940*/  FMUL.FTZ R14, R51.reuse, R36 ;  /* 0x00000024330e7220 */ /* 0x040fe20000410000 */
[C---:B------:R-:W-:Y:S01]  /*4950*/  FMUL.FTZ R39, R54.reuse, R105 ;  /* 0x0000006936277220 */ /* 0x040fe20000410000 */
[----:B------:R-:W-:Y:S01]  /*4960*/  FMUL.FTZ R51, R51, R52 ;  /* 0x0000003433337220 */ /* 0x000fe20000410000 */
[----:B------:R-:W-:Y:S01]  /*4970*/  FMUL.FTZ R54, R54, R117 ;  /* 0x0000007536367220 */ /* 0x000fe20000410000 */
[----:B------:R-:W-:Y:S01]  /*4980*/  F2FP.BF16.F32.PACK_AB R55, R55, R106 ;  /* 0x0000006a3737723e */ /* 0x000fe200000010ff */
[C---:B------:R-:W-:Y:S01]  /*4990*/  FFMA.FTZ R14, R37.reuse, R52, -R14 ;  /* 0x00000034250e7223 */ /* 0x040fe2000001080e */
[----:B------:R-:W-:Y:S01]  /*49a0*/  FFMA.FTZ R51, R37, R36, R51 ;  /* 0x0000002425337223 */ /* 0x000fe20000010033 */
[C---:B------:R-:W-:Y:S01]  /*49b0*/  FFMA.FTZ R54, R50.reuse, R105, R54 ;  /* 0x0000006932367223 */ /* 0x040fe20000010036 */
[----:B------:R-:W-:Y:S01]  /*49c0*/  FFMA.FTZ R39, R50, R117, -R39 ;  /* 0x0000007532277223 */ /* 0x000fe20000010827 */
[----:B------:R-:W-:-:S02]  /*49d0*/  F2FP.BF16.F32.PACK_AB R107, R116, R107 ;  /* 0x0000006b746b723e */ /* 0x000fc400000010ff */
[----:B------:R-:W-:Y:S02]  /*49e0*/  F2FP.BF16.F32.PACK_AB R12, R15, R12 ;  /* 0x0000000c0f0c723e */ /* 0x000fe400000010ff */
[----:B------:R-:W-:Y:S01]  /*49f0*/  F2FP.BF16.F32.PACK_AB R54, R54, R51 ;  /* 0x000000333636723e */ /* 0x000fe200000010ff */
[----:B------:R-:W-:Y:S01]  /*4a00*/  IMAD.MOV.U32 R51, RZ, RZ, R55 ;  /* 0x000000ffff337224 */ /* 0x000fe200078e0037 */
[----:B------:R-:W-:Y:S01]  /*4a10*/  F2FP.BF16.F32.PACK_AB R52, R48, R13 ;  /* 0x0000000d3034723e */ /* 0x000fe200000010ff */
[----:B------:R-:W-:Y:S01]  /*4a20*/  IMAD.MOV.U32 R48, RZ, RZ, R12 ;  /* 0x000000ffff307224 */ /* 0x000fe200078e000c */
[----:B------:R-:W-:Y:S01]  /*4a30*/  F2FP.BF16.F32.PACK_AB R49, R49, R100 ;  /* 0x000000643131723e */ /* 0x000fe200000010ff */
[----:B------:R-:W-:Y:S01]  /*4a40*/  IMAD.MOV.U32 R55, RZ, RZ, R107 ;  /* 0x000000ffff377224 */ /* 0x000fe200078e006b */
[----:B------:R-:W-:Y:S02]  /*4a50*/  F2FP.BF16.F32.PACK_AB R53, R53, R102 ;  /* 0x000000663535723e */ /* 0x000fe400000010ff */
[----:B------:R-:W-:-:S07]  /*4a60*/  F2FP.BF16.F32.PACK_AB R50, R39, R14 ;  /* 0x0000000e2732723e */ /* 0x000fce00000010ff */
.L_x_444:
[----:B------:R-:W-:Y:S05]  /*4a70*/  BSYNC B2 ;  /* 0x0000000000027941 */ /* 0x000fea0003800000 */
.L_x_443:
[----:B------:R-:W-:Y:S02]  /*4a80*/  ISETP.GE.AND P5, PT, R103, R97, PT ;  /* 0x000000616700720c */ /* 0x000fe40003fa6270 */
[----:B------:R-:W-:-:S11]  /*4a90*/  P2R R13, PR, RZ, 0x1 ;  /* 0x00000001ff0d7803 */ /* 0x000fd60000000000 */
[--C-:B------:R-:W-:Y:S02]  /*4aa0*/  @!P5 SHF.R.S32.HI R12, RZ, 0x1f, R103.reuse ;  /* 0x0000001fff0cd819 */ /* 0x100fe40000011467 */
[----:B------:R-:W-:-:S04]  /*4ab0*/  @!P5 IADD3 R92, P0, P6, R62, R92, R103 ;  /* 0x0000005c3e5cd210 */ /* 0x000fc80007e1e067 */
[----:B------:R-:W-:Y:S02]  /*4ac0*/  @!P5 IADD3.X R101, R80, R101, R12, P0, P6 ;  /* 0x000000655065d210 */ /* 0x000fe400007ec40c */
[CC--:B------:R-:W-:Y:S02]  /*4ad0*/  LEA R12, P6, R96.reuse, R84.reuse, 0x1 ;  /* 0x00000054600c7211 */ /* 0x0c0fe400078c08ff */
[----:B------:R-:W-:Y:S02]  /*4ae0*/  ISETP.NE.AND P0, PT, R13, RZ, PT ;  /* 0x000000ff0d00720c */ /* 0x000fe40003f05270 */
[----:B------:R-:W-:Y:S02]  /*4af0*/  LEA.HI.X R13, R96, R85, R98, 0x1, P6 ;  /* 0x00000055600d7211 */ /* 0x000fe400030f0c62 */
[----:B------:R-:W-:-:S03]  /*4b00*/  @!P5 LEA R14, P6, R92, R84, 0x1 ;  /* 0x000000545c0ed211 */ /* 0x000fc600078c08ff */
[----:B-1----:R1:W-:Y:S01]  /*4b10*/  STG.E.128 desc[UR56][R12.64], R48 ;  /* 0x000000300c007986 */ /* 0x0023e2000c101d38 */
[----:B------:R-:W-:-:S05]  /*4b20*/  @!P5 LEA.HI.X R15, R92, R85, R101, 0x1, P6 ;  /* 0x000000555c0fd211 */ /* 0x000fca00030f0c65 */
[----:B--2---:R1:W-:Y:S04]  /*4b30*/  @!P5 STG.E.128 desc[UR56][R14.64], R52 ;  /* 0x000000340e00d986 */ /* 0x0043e8000c101d38 */
.L_x_442:
[----:B------:R-:W-:Y:S05]  /*4b40*/  BSYNC B1 ;  /* 0x0000000000017941 */ /* 0x000fea0003800000 */
.L_x_441:
[----:B-1----:R-:W-:Y:S02]  /*4b50*/  VIADD R13, R18, 0x60 ;  /* 0x00000060120d7836 */ /* 0x002fe40000000000 */
[-C--:B------:R-:W-:Y:S02]  /*4b60*/  IMAD R12, R76, R90.reuse, RZ ;  /* 0x0000005a4c0c7224 */ /* 0x080fe400078e02ff */
[C---:B------:R-:W-:Y:S01]  /*4b70*/  IMAD.WIDE.U32 R88, R13.reuse, R90, R88 ;  /* 0x0000005a0d587225 */ /* 0x040fe200078e0058 */
[----:B------:R-:W-:-:S03]  /*4b80*/  ISETP.GE.OR P5, PT, R13, R86, P1 ;  /* 0x000000560d00720c */ /* 0x000fc60000fa6670 */
[----:B------:R-:W-:-:S10]  /*4b90*/  IMAD R51, R13, R91, R12 ;  /* 0x0000005b0d337224 */ /* 0x000fd400078e020c */
[----:B------:R-:W-:Y:S05]  /*4ba0*/  @P5 BRA `(.L_x_429) ;  /* 0x00000008007c5947 */ /* 0x000fea0003800000 */
[----:B------:R-:W2:Y:S01]  /*4bb0*/  LDL R14, [R1+0x48] ;  /* 0x00004800010e7983 */ /* 0x000ea20000100800 */
[----:B------:R-:W-:Y:S01]  /*4bc0*/  IMAD.IADD R51, R89, 0x1, R51 ;  /* 0x0000000159337824 */ /* 0x000fe200078e0233 */
[----:B------:R-:W-:Y:S01]  /*4bd0*/  IADD3 R12, P5, P6, R62, R88, R65 ;  /* 0x000000583e0c7210 */ /* 0x000fe20007ebe041 */
[----:B------:R-:W-:Y:S01]  /*4be0*/  VIADD R15, R18, 0x60 ;  /* 0x00000060120f7836 */ /* 0x000fe20000000000 */
[----:B------:R-:W-:Y:S01]  /*4bf0*/  SEL R99, R74, R99, !P0 ;  /* 0x000000634a637207 */ /* 0x000fe20004000000 */
[----:B------:R-:W-:Y:S01]  /*4c00*/  VIADD R36, R18, 0x60 ;  /* 0x0000006012247836 */ /* 0x000fe20000000000 */
[----:B------:R-:W-:Y:S01]  /*4c10*/  IADD3.X R13, R80, R51, R32, P5, P6 ;  /* 0x00000033500d7210 */ /* 0x000fe20002fec420 */
[----:B------:R-:W-:Y:S01]  /*4c20*/  IMAD.SHL.U32 R15, R15, 0x40, RZ ;  /* 0x000000400f0f7824 */ /* 0x000fe200078e00ff */
[----:B------:R-:W-:Y:S01]  /*4c30*/  LEA R48, P5, R12, R84, 0x1 ;  /* 0x000000540c307211 */ /* 0x000fe200078a08ff */
[----:B------:R-:W-:Y:S01]  /*4c40*/  IMAD.SHL.U32 R36, R36, 0x40, RZ ;  /* 0x0000004024247824 */ /* 0x000fe200078e00ff */
[----:B------:R-:W-:Y:S02]  /*4c50*/  BSSY B1, `(.L_x_445) ;  /* 0x0000070000017945 */ /* 0x000fe40003800000 */
[----:B------:R-:W-:Y:S01]  /*4c60*/  LEA.HI.X R49, R12, R85, R13, 0x1, P5 ;  /* 0x000000550c317211 */ /* 0x000fe200028f0c0d */
[----:B------:R-:W-:Y:S01]  /*4c70*/  IMAD R13, R19, 0x3000, R3 ;  /* 0x00003000130d7824 */ /* 0x000fe200078e0203 */
[----:B------:R-:W-:-:S02]  /*4c80*/  SHF.R.S32.HI R12, RZ, 0x1f, R99 ;  /* 0x0000001fff0c7819 */ /* 0x000fc40000011463 */
[----:B------:R-:W-:Y:S01]  /*4c90*/  LOP3.LUT R15, R15, 0x1c0, RZ, 0xc0, !PT ;  /* 0x000001c00f0f7812 */ /* 0x000fe200078ec0ff */
[----:B------:R-:W-:Y:S01]  /*4ca0*/  IMAD R13, R13, 0x2, R2 ;  /* 0x000000020d0d7824 */ /* 0x000fe200078e0202 */
[----:B------:R-:W-:Y:S02]  /*4cb0*/  LEA.HI R99, R12, R99, RZ, 0x4 ;  /* 0x000000630c637211 */ /* 0x000fe400078f20ff */
[----:B------:R-:W-:Y:S02]  /*4cc0*/  LOP3.LUT R36, R36, 0x1c0, RZ, 0xc0, !PT ;  /* 0x000001c024247812 */ /* 0x000fe400078ec0ff */
[----:B------:R-:W-:Y:S02]  /*4cd0*/  LEA.HI.SX32 R53, R99, R64, 0x1c ;  /* 0x0000004063357211 */ /* 0x000fe400078fe2ff */
[----:B------:R-:W-:-:S03]  /*4ce0*/  SHF.R.U32.HI R15, RZ, 0x3, R15 ;  /* 0x00000003ff0f7819 */ /* 0x000fc6000001160f */
[----:B------:R-:W-:-:S05]  /*4cf0*/  IMAD.SHL.U32 R53, R53, 0x8, RZ ;  /* 0x0000000835357824 */ /* 0x000fca00078e00ff */
[----:B------:R-:W-:-:S04]  /*4d00*/  LOP3.LUT R12, R36, 0x38, R53, 0xf8, !PT ;  /* 0x00000038240c7812 */ /* 0x000fc800078ef835 */
[----:B------:R-:W-:-:S05]  /*4d10*/  LOP3.LUT R12, R12, R15, RZ, 0x3c, !PT ;  /* 0x0000000f0c0c7212 */ /* 0x000fca00078e3cff */
[----:B--2---:R-:W-:-:S04]  /*4d20*/  IMAD.IADD R12, R14, 0x1, R12 ;  /* 0x000000010e0c7824 */ /* 0x004fc800078e020c */
[----:B------:R-:W-:-:S04]  /*4d30*/  IMAD R15, R19, 0x3000, R12 ;  /* 0x00003000130f7824 */ /* 0x000fc800078e020c */
[----:B------:R-:W-:Y:S02]  /*4d40*/  IMAD R36, R15, 0x2, R2 ;  /* 0x000000020f247824 */ /* 0x000fe400078e0202 */
[----:B------:R-:W1:Y:S04]  /*4d50*/  LDS.128 R12, [R13+0x12400] ;  /* 0x012400000d0c7984 */ /* 0x000e680000000c00 */
[----:B------:R-:W2:Y:S01]  /*4d60*/  LDS.128 R36, [R36+0x12400] ;  /* 0x0124000024247984 */ /* 0x000ea20000000c00 */
[----:B------:R-:W-:Y:S05]  /*4d70*/  @P4 BRA `(.L_x_446) ;  /* 0x0000000400744947 */ /* 0x000fea0003800000 */
[----:B------:R-:W-:Y:S01]  /*4d80*/  SHF.R.U32.HI R52, RZ, 0x10, R45 ;  /* 0x00000010ff347819 */ /* 0x000fe2000001162d */
[----:B--2---:R-:W-:Y:S01]  /*4d90*/  IMAD.U32 R50, R37, 0x10000, RZ ;  /* 0x0001000025327824 */ /* 0x004fe200078e00ff */
[----:B------:R-:W-:Y:S02]  /*4da0*/  SHF.R.U32.HI R92, RZ, 0x10, R41 ;  /* 0x00000010ff5c7819 */ /* 0x000fe40000011629 */
[----:B------:R-:W-:Y:S02]  /*4db0*/  PRMT R115, R115, 0x5410, R52 ;  /* 0x0000541073737816 */ /* 0x000fe40000000034 */
[----:B------:R-:W-:Y:S02]  /*4dc0*/  PRMT R111, R111, 0x5410, R92 ;  /* 0x000054106f6f7816 */ /* 0x000fe4000000005c */
[--C-:B------:R-:W-:Y:S01]  /*4dd0*/  SHF.R.U64 R93, R42, 0x10, R43.reuse ;  /* 0x000000102a5d7819 */ /* 0x100fe2000000122b */
[----:B------:R-:W-:Y:S01]  /*4de0*/  IMAD.U32 R52, R115, 0x10000, RZ ;  /* 0x0001000073347824 */ /* 0x000fe200078e00ff */
[----:B------:R-:W-:-:S02]  /*4df0*/  SHF.R.U32.HI R54, RZ, 0x10, R43 ;  /* 0x00000010ff367819 */ /* 0x000fc4000001162b */
[--C-:B------:R-:W-:Y:S02]  /*4e00*/  SHF.R.U64 R55, R46, 0x10, R47.reuse ;  /* 0x000000102e377819 */ /* 0x100fe4000000122f */
[----:B------:R-:W-:Y:S01]  /*4e10*/  SHF.R.U32.HI R90, RZ, 0x10, R47 ;  /* 0x00000010ff5a7819 */ /* 0x000fe2000001162f */
[C---:B------:R-:W-:Y:S01]  /*4e20*/  IMAD.U32 R47, R39.reuse, 0x10000, RZ ;  /* 0x00010000272f7824 */ /* 0x040fe200078e00ff */
[----:B------:R-:W-:Y:S01]  /*4e30*/  LOP3.LUT R42, R39, 0xffff0000, RZ, 0xc0, !PT ;  /* 0xffff0000272a7812 */ /* 0x000fe200078ec0ff */
[----:B------:R-:W-:Y:S01]  /*4e40*/  IMAD.U32 R39, R111, 0x10000, RZ ;  /* 0x000100006f277824 */ /* 0x000fe200078e00ff */
[----:B------:R-:W-:Y:S01]  /*4e50*/  SHF.R.U64 R91, R44, 0x10, R45 ;  /* 0x000000102c5b7819 */ /* 0x000fe2000000122d */
[----:B-1----:R-:W-:Y:S01]  /*4e60*/  IMAD.U32 R45, R13, 0x10000, RZ ;  /* 0x000100000d2d7824 */ /* 0x002fe200078e00ff */
[----:B------:R-:W-:Y:S01]  /*4e70*/  PRMT R109, R109, 0x5410, R54 ;  /* 0x000054106d6d7816 */ /* 0x000fe20000000036 */
[CC--:B------:R-:W-:Y:S01]  /*4e80*/  FMUL.FTZ R54, R50.reuse, R52.reuse ;  /* 0x0000003432367220 */ /* 0x0c0fe20000410000 */
[----:B------:R-:W-:Y:S01]  /*4e90*/  PRMT R113, R113, 0x5410, R90 ;  /* 0x0000541071717816 */ /* 0x000fe2000000005a */
[-C--:B------:R-:W-:Y:S01]  /*4ea0*/  FMUL.FTZ R50, R50, R39.reuse ;  /* 0x0000002732327220 */ /* 0x080fe20000410000 */
[----:B------:R-:W-:Y:S01]  /*4eb0*/  LOP3.LUT R46, R37, 0xffff0000, RZ, 0xc0, !PT ;  /* 0xffff0000252e7812 */ /* 0x000fe200078ec0ff */
[----:B------:R-:W-:Y:S01]  /*4ec0*/  FFMA.FTZ R39, R45, R39, -R54 ;  /* 0x000000272d277223 */ /* 0x000fe20000010836 */
[----:B------:R-:W-:Y:S01]  /*4ed0*/  LOP3.LUT R115, R115, 0xffff0000, RZ, 0xc0, !PT ;  /* 0xffff000073737812 */ /* 0x000fe200078ec0ff */
[----:B------:R-:W-:Y:S01]  /*4ee0*/  IMAD.U32 R54, R113, 0x10000, RZ ;  /* 0x0001000071367824 */ /* 0x000fe200078e00ff */
[----:B------:R-:W-:Y:S01]  /*4ef0*/  LOP3.LUT R111, R111, 0xffff0000, RZ, 0xc0, !PT ;  /* 0xffff00006f6f7812 */ /* 0x000fe200078ec0ff */
[----:B------:R-:W-:Y:S01]  /*4f00*/  FFMA.FTZ R45, R45, R52, R50 ;  /* 0x000000342d2d7223 */ /* 0x000fe20000010032 */
[----:B------:R-:W-:Y:S01]  /*4f10*/  IMAD.U32 R52, R109, 0x10000, RZ ;  /* 0x000100006d347824 */ /* 0x000fe200078e00ff */
[----:B------:R-:W-:Y:S01]  /*4f20*/  SHF.R.U64 R99, R40, 0x10, R41 ;  /* 0x0000001028637819 */ /* 0x000fe20000001229 */
[C---:B------:R-:W-:Y:S01]  /*4f30*/  FMUL.FTZ R90, R46.reuse, R115 ;  /* 0x000000732e5a7220 */ /* 0x040fe20000410000 */
[----:B------:R-:W-:Y:S01]  /*4f40*/  LOP3.LUT R43, R13, 0xffff0000, RZ, 0xc0, !PT ;  /* 0xffff00000d2b7812 */ /* 0x000fe200078ec0ff */
[----:B------:R-:W-:Y:S01]  /*4f50*/  FMUL.FTZ R50, R46, R111 ;  /* 0x0000006f2e327220 */ /* 0x000fe20000410000 */
[----:B------:R-:W-:Y:S01]  /*4f60*/  PRMT R112, R112, 0x5410, R55 ;  /* 0x0000541070707816 */ /* 0x000fe20000000037 */
[----:B------:R-:W-:-:S02]  /*4f70*/  IMAD.U32 R44, R15, 0x10000, RZ ;  /* 0x000100000f2c7824 */ /* 0x000fc400078e00ff */
[C---:B------:R-:W-:Y:S01]  /*4f80*/  FMUL.FTZ R55, R47.reuse, R54 ;  /* 0x000000362f377220 */ /* 0x040fe20000410000 */
[----:B------:R-:W-:Y:S01]  /*4f90*/  PRMT R114, R114, 0x5410, R91 ;  /* 0x0000541072727816 */ /* 0x000fe2000000005b */
[-C--:B------:R-:W-:Y:S01]  /*4fa0*/  FMUL.FTZ R47, R47, R52.reuse ;  /* 0x000000342f2f7220 */ /* 0x080fe20000410000 */
[----:B------:R-:W-:Y:S01]  /*4fb0*/  PRMT R110, R110, 0x5410, R99 ;  /* 0x000054106e6e7816 */ /* 0x000fe20000000063 */
[----:B------:R-:W-:Y:S01]  /*4fc0*/  FFMA.FTZ R46, R43, R111, -R90 ;  /* 0x0000006f2b2e7223 */ /* 0x000fe2000001085a */
[----:B------:R-:W-:Y:S01]  /*4fd0*/  LOP3.LUT R113, R113, 0xffff0000, RZ, 0xc0, !PT ;  /* 0xffff000071717812 */ /* 0x000fe200078ec0ff */
[----:B------:R-:W-:Y:S01]  /*4fe0*/  FFMA.FTZ R50, R43, R115, R50 ;  /* 0x000000732b327223 */ /* 0x000fe20000010032 */
[C---:B------:R-:W-:Y:S01]  /*4ff0*/  FFMA.FTZ R43, R44.reuse, R52, -R55 ;  /* 0x000000342c2b7223 */ /* 0x040fe20000010837 */
[----:B------:R-:W-:Y:S01]  /*5000*/  LOP3.LUT R109, R109, 0xffff0000, RZ, 0xc0, !PT ;  /* 0xffff00006d6d7812 */ /* 0x000fe200078ec0ff */
[----:B------:R-:W-:Y:S01]  /*5010*/  FFMA.FTZ R44, R44, R54, R47 ;  /* 0x000000362c2c7223 */ /* 0x000fe2000001002f */
[----:B------:R-:W-:Y:S01]  /*5020*/  IMAD.U32 R37, R36, 0x10000, RZ ;  /* 0x0001000024257824 */ /* 0x000fe200078e00ff */
[----:B------:R-:W-:Y:S01]  /*5030*/  LOP3.LUT R40, R15, 0xffff0000, RZ, 0xc0, !PT ;  /* 0xffff00000f287812 */ /* 0x000fe200078ec0ff */
[----:B------:R-:W-:-:S02]  /*5040*/  IMAD.U32 R54, R114, 0x10000, RZ ;  /* 0x0001000072367824 */ /* 0x000fc400078e00ff */
[----:B------:R-:W-:Y:S01]  /*5050*/  FMUL.FTZ R47, R42, R113 ;  /* 0x000000712a2f7220 */ /* 0x000fe20000410000 */
[----:B------:R-:W-:Y:S02]  /*5060*/  IMAD.U32 R52, R110, 0x10000, RZ ;  /* 0x000100006e347824 */ /* 0x000fe400078e00ff */
[-C--:B------:R-:W-:Y:S01]  /*5070*/  FMUL.FTZ R91, R42, R109.reuse ;  /* 0x0000006d2a5b7220 */ /* 0x080fe20000410000 */
[C---:B------:R-:W-:Y:S01]  /*5080*/  FMUL.FTZ R42, R37.reuse, R54 ;  /* 0x00000036252a7220 */ /* 0x040fe20000410000 */
[----:B------:R-:W-:Y:S01]  /*5090*/  IMAD.U32 R13, R12, 0x10000, RZ ;  /* 0x000100000c0d7824 */ /* 0x000fe200078e00ff */
[----:B------:R-:W-:Y:S01]  /*50a0*/  LOP3.LUT R36, R36, 0xffff0000, RZ, 0xc0, !PT ;  /* 0xffff000024247812 */ /* 0x000fe200078ec0ff */
[----:B------:R-:W-:Y:S01]  /*50b0*/  FFMA.FTZ R90, R40, R109, -R47 ;  /* 0x0000006d285a7223 */ /* 0x000fe2000001082f */
[----:B------:R-:W-:Y:S01]  /*50c0*/  PRMT R108, R108, 0x5410, R93 ;  /* 0x000054106c6c7816 */ /* 0x000fe2000000005d */
[-C--:B------:R-:W-:Y:S01]  /*50d0*/  FMUL.FTZ R37, R37, R52.reuse ;  /* 0x0000003425257220 */ /* 0x080fe20000410000 */
[----:B------:R-:W-:Y:S01]  /*50e0*/  LOP3.LUT R55, R114, 0xffff0000, RZ, 0xc0, !PT ;  /* 0xffff000072377812 */ /* 0x000fe200078ec0ff */
[----:B------:R-:W-:Y:S01]  /*50f0*/  IMAD.U32 R15, R14, 0x10000, RZ ;  /* 0x000100000e0f7824 */ /* 0x000fe200078e00ff */
[----:B------:R-:W-:Y:S01]  /*5100*/  LOP3.LUT R47, R110, 0xffff0000, RZ, 0xc0, !PT ;  /* 0xffff00006e2f7812 */ /* 0x000fe200078ec0ff */
[----:B------:R-:W-:Y:S01]  /*5110*/  FFMA.FTZ R113, R40, R113, R91 ;  /* 0x0000007128717223 */ /* 0x000fe2000001005b */
[----:B------:R-:W-:Y:S01]  /*5120*/  LOP3.LUT R12, R12, 0xffff0000, RZ, 0xc0, !PT ;  /* 0xffff00000c0c7812 */ /* 0x000fe200078ec0ff */
[C---:B------:R-:W-:Y:S01]  /*5130*/  FFMA.FTZ R42, R13.reuse, R52, -R42 ;  /* 0x000000340d2a7223 */ /* 0x040fe2000001082a */
[----:B------:R-:W-:Y:S01]  /*5140*/  LOP3.LUT R41, R14, 0xffff0000, RZ, 0xc0, !PT ;  /* 0xffff00000e297812 */ /* 0x000fe200078ec0ff */
[----:B------:R-:W-:Y:S01]  /*5150*/  FFMA.FTZ R37, R13, R54, R37 ;  /* 0x000000360d257223 */ /* 0x000fe20000010025 */
[----:B------:R-:W-:-:S02]  /*5160*/  IMAD.U32 R14, R38, 0x10000, RZ ;  /* 0x00010000260e7824 */ /* 0x000fc400078e00ff */
[----:B------:R-:W-:Y:S01]  /*5170*/  FMUL.FTZ R91, R36, R55 ;  /* 0x00000037245b7220 */ /* 0x000fe20000410000 */
[----:B------:R-:W-:Y:S01]  /*5180*/  IMAD.U32 R13, R108, 0x10000, RZ ;  /* 0x000100006c0d7824 */ /* 0x000fe200078e00ff */
[----:B------:R-:W-:Y:S01]  /*5190*/  LOP3.LUT R38, R38, 0xffff0000, RZ, 0xc0, !PT ;  /* 0xffff000026267812 */ /* 0x000fe200078ec0ff */
[-C--:B------:R-:W-:Y:S01]  /*51a0*/  FMUL.FTZ R93, R36, R47.reuse ;  /* 0x0000002f245d7220 */ /* 0x080fe20000410000 */
[----:B------:R-:W-:Y:S01]  /*51b0*/  LOP3.LUT R108, R108, 0xffff0000, RZ, 0xc0, !PT ;  /* 0xffff00006c6c7812 */ /* 0x000fe200078ec0ff */
[----:B------:R-:W-:Y:S02]  /*51c0*/  IMAD.U32 R36, R112, 0x10000, RZ ;  /* 0x0001000070247824 */ /* 0x000fe400078e00ff */
[----:B------:R-:W-:Y:S01]  /*51d0*/  FFMA.FTZ R91, R12, R47, -R91 ;  /* 0x0000002f0c5b7223 */ /* 0x000fe2000001085b */
[----:B------:R-:W-:Y:S01]  /*51e0*/  LOP3.LUT R112, R112, 0xffff0000, RZ, 0xc0, !PT ;  /* 0xffff000070707812 */ /* 0x000fe200078ec0ff */
[----:B------:R-:W-:Y:S01]  /*51f0*/  FFMA.FTZ R12, R12, R55, R93 ;  /* 0x000000370c0c7223 */ /* 0x000fe2000001005d */
[-C--:B------:R-:W-:Y:S01]  /*5200*/  FMUL.FTZ R47, R14, R13.reuse ;  /* 0x0000000d0e2f7220 */ /* 0x080fe20000410000 */
[----:B------:R-:W-:Y:S01]  /*5210*/  FMUL.FTZ R55, R38, R108 ;  /* 0x0000006c26377220 */ /* 0x000fe20000410000 */
[----:B------:R-:W-:Y:S01]  /*5220*/  FMUL.FTZ R40, R14, R36 ;  /* 0x000000240e287220 */ /* 0x000fe20000410000 */
[----:B------:R-:W-:Y:S01]  /*5230*/  FMUL.FTZ R14, R38, R112 ;  /* 0x00000070260e7220 */ /* 0x000fe20000410000 */
[----:B------:R-:W-:Y:S01]  /*5240*/  FFMA.FTZ R47, R15, R36, R47 ;  /* 0x000000240f2f7223 */ /* 0x000fe2000001002f */
[----:B------:R-:W-:Y:S01]  /*5250*/  FFMA.FTZ R112, R41, R112, R55 ;  /* 0x0000007029707223 */ /* 0x000fe20000010037 */
[----:B------:R-:W-:Y:S01]  /*5260*/  FFMA.FTZ R40, R15, R13, -R40 ;  /* 0x0000000d0f287223 */ /* 0x000fe20000010828 */
[----:B------:R-:W-:Y:S01]  /*5270*/  FFMA.FTZ R13, R41, R108, -R14 ;  /* 0x0000006c290d7223 */ /* 0x000fe2000001080e */
[----:B------:R-:W-:-:S02]  /*5280*/  F2FP.BF16.F32.PACK_AB R39, R46, R39 ;  /* 0x000000272e27723e */ /* 0x000fc400000010ff */
[----:B------:R-:W-:Y:S02]  /*5290*/  F2FP.BF16.F32.PACK_AB R45, R50, R45 ;  /* 0x0000002d322d723e */ /* 0x000fe400000010ff */
[----:B------:R-:W-:Y:S02]  /*52a0*/  F2FP.BF16.F32.PACK_AB R44, R113, R44 ;  /* 0x0000002c712c723e */ /* 0x000fe400000010ff */
[----:B------:R-:W-:Y:S02]  /*52b0*/  F2FP.BF16.F32.PACK_AB R38, R91, R42 ;  /* 0x0000002a5b26723e */ /* 0x000fe400000010ff */
[----:B------:R-:W-:Y:S02]  /*52c0*/  F2FP.BF16.F32.PACK_AB R47, R112, R47 ;  /* 0x0000002f702f723e */ /* 0x000fe400000010ff */
[----:B------:R-:W-:Y:S01]  /*52d0*/  F2FP.BF16.F32.PACK_AB R36, R12, R37 ;  /* 0x000000250c24723e */ /* 0x000fe200000010ff */
[----:B------:R-:W-:Y:S01]  /*52e0*/  IMAD.MOV.U32 R37, RZ, RZ, R45 ;  /* 0x000000ffff257224 */ /* 0x000fe200078e002d */
[----:B------:R-:W-:Y:S01]  /*52f0*/  F2FP.BF16.F32.PACK_AB R14, R13, R40 ;  /* 0x000000280d0e723e */ /* 0x000fe200000010ff */
[----:B------:R-:W-:Y:S01]  /*5300*/  IMAD.MOV.U32 R13, RZ, RZ, R39 ;  /* 0x000000ffff0d7224 */ /* 0x000fe200078e0027 */
[----:B------:R-:W-:Y:S01]  /*5310*/  MOV R12, R38 ;  /* 0x00000026000c7202 */ /* 0x000fe20000000f00 */
[----:B------:R-:W-:Y:S01]  /*5320*/  IMAD.MOV.U32 R38, RZ, RZ, R47 ;  /* 0x000000ffff267224 */ /* 0x000fe200078e002f */
[----:B------:R-:W-:Y:S01]  /*5330*/  F2FP.BF16.F32.PACK_AB R15, R90, R43 ;  /* 0x0000002b5a0f723e */ /* 0x000fe200000010ff */
[----:B------:R-:W-:-:S07]  /*5340*/  IMAD.MOV.U32 R39, RZ, RZ, R44 ;  /* 0x000000ffff277224 */ /* 0x000fce00078e002c */
.L_x_446:
[----:B------:R-:W-:Y:S05]  /*5350*/  BSYNC B1 ;  /* 0x0000000000017941 */ /* 0x000fea0003800000 */
.L_x_445:
[----:B-1----:R1:W-:Y:S01]  /*5360*/  STG.E.128 desc[UR56][R48.64], R12 ;  /* 0x0000000c30007986 */ /* 0x0023e2000c101d38 */
[----:B------:R-:W-:-:S13]  /*5370*/  ISETP.GE.AND P4, PT, R53, R97, PT ;  /* 0x000000613500720c */ /* 0x000fda0003f86270 */
[----:B------:R-:W-:Y:S05]  /*5380*/  @P4 BRA `(.L_x_429) ;  /* 0x0000000000844947 */ /* 0x000fea0003800000 */
[--C-:B-1----:R-:W-:Y:S02]  /*5390*/  SHF.R.S32.HI R12, RZ, 0x1f, R53.reuse ;  /* 0x0000001fff0c7819 */ /* 0x102fe40000011435 */
[----:B------:R-:W-:-:S04]  /*53a0*/  IADD3 R53, P4, P5, R62, R88, R53 ;  /* 0x000000583e357210 */ /* 0x000fc80007d9e035 */
[----:B------:R-:W-:Y:S02]  /*53b0*/  IADD3.X R12, R80, R51, R12, P4, P5 ;  /* 0x00000033500c7210 */ /* 0x000fe400027ea40c */
[----:B------:R-:W-:-:S04]  /*53c0*/  LEA R84, P4, R53, R84, 0x1 ;  /* 0x0000005435547211 */ /* 0x000fc800078808ff */
[----:B------:R-:W-:-:S05]  /*53d0*/  LEA.HI.X R85, R53, R85, R12, 0x1, P4 ;  /* 0x0000005535557211 */ /* 0x000fca00020f0c0c */
[----:B--2---:R1:W-:Y:S01]  /*53e0*/  STG.E.128 desc[UR56][R84.64], R36 ;  /* 0x0000002454007986 */ /* 0x0043e2000c101d38 */
[----:B------:R-:W-:Y:S05]  /*53f0*/  BRA `(.L_x_429) ;  /* 0x0000000000687947 */ /* 0x000fea0003800000 */
.L_x_412:
[----:B------:R-:W-:-:S13]  /*5400*/  ISETP.NE.AND P3, PT, R155, 0x3, PT ;  /* 0x000000039b00780c */ /* 0x000fda0003f65270 */
[----:B------:R-:W-:Y:S05]  /*5410*/  @!P3 BRA `(.L_x_447) ;  /* 0x000000000004b947 */ /* 0x000fea0003800000 */
[----:B------:R-:W-:Y:S01]  /*5420*/  BPT.TRAP 0x1 ;  /* 0x000000040000795c */ /* 0x000fe20000300000 */
.L_x_447:
[----:B------:R-:W-:Y:S01]  /*5430*/  IMAD R82, R19, 0x8, R2 ;  /* 0x0000000813527824 */ /* 0x000fe200078e0202 */
[----:B------:R-:W-:Y:S01]  /*5440*/  SHF.L.U32 R94, R153, 0x1f, RZ ;  /* 0x0000001f995e7819 */ /* 0x000fe200000006ff */
[----:B------:R-:W-:Y:S01]  /*5450*/  IMAD R86, R29, -0xc0, R27 ;  /* 0xffffff401d567824 */ /* 0x000fe200078e021b */
[----:B------:R-:W-:Y:S02]  /*5460*/  BSSY B1, `(.L_x_448) ;  /* 0x0000004000017945 */ /* 0x000fe40003800000 */
[----:B------:R-:W0:Y:S02]  /*5470*/  SYNCS.PHASECHK.TRANS64.TRYWAIT P4, [R82+URZ+0x30890], R94 ;  /* 0x0308905e520075a7 */ /* 0x000e24000808017f */
[----:B------:R-:W-:Y:S01]  /*5480*/  VIMNMX R86, R86, 0xc0, PT ;  /* 0x000000c056567848 */ /* 0x000fe20003fe0100 */
[----:B0-----:R-:W-:Y:S06]  /*5490*/  @!P4 BRA `(.L_x_449) ;  /* 0x0000012800f0c947 */ /* 0x001fec0003800000 */
.L_x_675:
[----:B------:R-:W-:Y:S05]  /*54a0*/  BSYNC B1 ;  /* 0x0000000000017941 */ /* 0x000fea0003800000 */
.L_x_448:
[----:B------:R-:W-:Y:S01]  /*54b0*/  ISETP.GE.AND P4, PT, R18, R86, PT ;  /* 0x000000561200720c */ /* 0x000fe20003f86270 */
[----:B------:R-:W-:-:S12]  /*54c0*/  BSSY B1, `(.L_x_450) ;  /* 0x0000006000017945 */ /* 0x000fd80003800000 */
[----:B------:R-:W-:Y:S05]  /*54d0*/  @P4 BRA `(.L_x_451) ;  /* 0x0000000000104947 */ /* 0x000fea0003800000 */
[----:B------:R-:W1:Y:S04]  /*54e0*/  @!P1 LDS.128 R12, [R87+0x12000] ;  /* 0x01200000570c9984 */ /* 0x000e680000000c00 */
[----:B------:R-:W2:Y:S04]  /*54f0*/  @!P2 LDS.128 R36, [R83+0x12000] ;  /* 0x012000005324a984 */ /* 0x000ea80000000c00 */
[----:B-1----:R1:W-:Y:S04]  /*5500*/  @!P1 STG.E.128 desc[UR56][R42.64], R12 ;  /* 0x0000000c2a009986 */ /* 0x0023e8000c101d38 */
[----:B--2---:R1:W-:Y:S02]  /*5510*/  @!P2 STG.E.128 desc[UR56][R42.64+0x40], R36 ;  /* 0x000040242a00a986 */ /* 0x0043e4000c101d38 */
.L_x_451:
[----:B------:R-:W-:Y:S05]  /*5520*/  BSYNC B1 ;  /* 0x0000000000017941 */ /* 0x000fea0003800000 */
.L_x_450:
[----:B-1----:R-:W-:-:S05]  /*5530*/  VIADD R12, R18, 0x60 ;  /* 0x00000060120c7836 */ /* 0x002fca0000000000 */
[----:B------:R-:W-:-:S13]  /*5540*/  ISETP.GE.AND P4, PT, R12, R86, PT ;  /* 0x000000560c00720c */ /* 0x000fda0003f86270 */
[----:B------:R-:W-:Y:S05]  /*5550*/  @P4 BRA `(.L_x_429) ;  /* 0x0000000000104947 */ /* 0x000fea0003800000 */
[----:B------:R-:W1:Y:S04]  /*5560*/  @!P1 LDS.128 R12, [R87+0x15000] ;  /* 0x01500000570c9984 */ /* 0x000e680000000c00 */
[----:B------:R-:W2:Y:S04]  /*5570*/  @!P2 LDS.128 R36, [R83+0x15000] ;  /* 0x015000005324a984 */ /* 0x000ea80000000c00 */
[----:B-1----:R1:W-:Y:S04]  /*5580*/  @!P1 STG.E.128 desc[UR56][R40.64], R12 ;  /* 0x0000000c28009986 */ /* 0x0023e8000c101d38 */
[----:B--2---:R1:W-:Y:S02]  /*5590*/  @!P2 STG.E.128 desc[UR56][R40.64+0x40], R36 ;  /* 0x000040242800a986 */ /* 0x0043e4000c101d38 */
.L_x_429:
[----:B------:R-:W-:Y:S05]  /*55a0*/  BSYNC B0 ;  /* 0x0000000000007941 */ /* 0x000fea0003800000 */
.L_x_411:
[----:B-1234-:R-:W1:Y:S01]  /*55b0*/  S2R R12, SR_TID.X ;  /* 0x00000000000c7919 */ /* 0x01ee620000002100 */
[----:B------:R-:W-:Y:S01]  /*55c0*/  @!PT LDS RZ, [RZ] ;  /* 0x00000000fffff984 */ /* 0x000fe20000000800 */
[----:B------:R-:W-:Y:S01]  /*55d0*/  @!PT LDS RZ, [RZ] ;  /* 0x00000000fffff984 */ /* 0x000fe20000000800 */
[----:B------:R-:W-:Y:S01]  /*55e0*/  @!PT LDS RZ, [RZ] ;  /* 0x00000000fffff984 */ /* 0x000fe20000000800 */
[----:B------:R-:W-:Y:S01]  /*55f0*/  @!PT LDS RZ, [RZ] ;  /* 0x00000000fffff984 */ /* 0x000fe20000000800 */
[----:B------:R2:W-:Y:S06]  /*5600*/  MEMBAR.ALL.CTA ;  /* 0x0000000000007992 */ /* 0x0005ec0000008000 */
[----:B--2---:R-:W2:Y:S01]  /*5610*/  FENCE.VIEW.ASYNC.S ;  /* 0x00000000000073c6 */ /* 0x004ea20000000000 */
[----:B------:R-:W-:Y:S05]  /*5620*/  WARPSYNC.ALL ;  /* 0x0000000000007948 */ /* 0x000fea0003800000 */
[----:B------:R-:W-:Y:S01]  /*5630*/  BSSY B0, `(.L_x_452) ;  /* 0x0000009000007945 */ /* 0x000fe20003800000 */
[----:B-1----:R-:W-:Y:S01]  /*5640*/  LOP3.LUT R12, R12, 0x7f, RZ, 0xc0, !PT ;  /* 0x0000007f0c0c7812 */ /* 0x002fe200078ec0ff */
[----:B--2---:R1:W-:Y:S03]  /*5650*/  BAR.SYNC.DEFER_BLOCKING R95, 0x80 ;  /* 0x0002005f0000751d */ /* 0x0043e60000010000 */
[----:B------:R-:W-:-:S13]  /*5660*/  ISETP.NE.AND P4, PT, R12, RZ, PT ;  /* 0x000000ff0c00720c */ /* 0x000fda0003f85270 */
[----:B------:R-:W-:-:S05]  /*5670*/  @!P4 VIADD R12, R82, 0x308a0 ;  /* 0x000308a0520cc836 */ /* 0x000fca0000000000 */
[----:B------:R-:W-:-:S04]  /*5680*/  @!P4 PRMT R12, RZ, 0x654, R12 ;  /* 0x00000654ff0cc816 */ /* 0x000fc8000000000c */
[----:B------:R1:W-:Y:S01]  /*5690*/  @!P4 SYNCS.ARRIVE.TRANS64.RED.A1T0 RZ, [R12+URZ], RZ ;  /* 0x000000ff0cffc9a7 */ /* 0x0003e2000810043f */
[----:B------:R-:W-:Y:S05]  /*56a0*/  @!P3 BRA `(.L_x_453) ;  /* 0x000000000004b947 */ /* 0x000fea0003800000 */
[----:B------:R-:W-:Y:S01]  /*56b0*/  BPT.TRAP 0x1 ;  /* 0x000000040000795c */ /* 0x000fe20000300000 */
.L_x_453:
[----:B------:R-:W-:Y:S05]  /*56c0*/  BSYNC B0 ;  /* 0x0000000000007941 */ /* 0x000fea0003800000 */
.L_x_452:
[----:B------:R-:W2:Y:S01]  /*56d0*/  SYNCS.PHASECHK.TRANS64.TRYWAIT P3, [R82+URZ+0x308b0], R94 ;  /* 0x0308b05e520075a7 */ /* 0x000ea2000806017f */
[----:B------:R-:W-:Y:S01]  /*56e0*/  ULDC UR58, c[0x0][0x2f4] ;  /* 0x0000bd00003a7ab9 */ /* 0x000fe20000000800 */
[----:B------:R-:W-:Y:S01]  /*56f0*/  ULDC.64 UR38, c[0x0][0x328] ;  /* 0x0000ca0000267ab9 */ /* 0x000fe20000000a00 */
[----:B------:R-:W-:Y:S01]  /*5700*/  ULDC.64 UR36, c[0x0][0x318] ;  /* 0x0000c60000247ab9 */ /* 0x000fe20000000a00 */
[----:B------:R-:W-:Y:S01]  /*5710*/  BSSY B0, `(.L_x_454) ;  /* 0x0000003000007945 */ /* 0x000fe20003800000 */
[----:B------:R-:W-:-:S03]  /*5720*/  IMAD.WIDE R36, R29, 0xc0, R4 ;  /* 0x000000c01d247825 */ /* 0x000fc600078e0204 */
[----:B--2---:R-:W-:Y:S05]  /*5730*/  @!P3 BRA `(.L_x_455) ;  /* 0x00000128005cb947 */ /* 0x004fea0003800000 */
.L_x_676:
[----:B------:R-:W-:Y:S05]  /*5740*/  BSYNC B0 ;  /* 0x0000000000007941 */ /* 0x000fea0003800000 */
.L_x_454:
[----:B------:R-:W-:Y:S01]  /*5750*/  ISETP.GE.AND P3, PT, R18, R86, PT ;  /* 0x000000561200720c */ /* 0x000fe20003f66270 */
[----:B------:R-:W-:-:S12]  /*5760*/  BSSY B0, `(.L_x_456) ;  /* 0x0000010000007945 */ /* 0x000fd80003800000 */
[----:B------:R-:W-:Y:S05]  /*5770*/  @P3 BRA `(.L_x_457) ;  /* 0x0000000000383947 */ /* 0x000fea0003800000 */
[----:B------:R-:W-:Y:S02]  /*5780*/  IMAD R15, R37, UR38, RZ ;  /* 0x00000026250f7c24 */ /* 0x000fe4000f8e02ff */
[----:B-1----:R-:W-:Y:S02]  /*5790*/  IMAD.MOV.U32 R12, RZ, RZ, R60 ;  /* 0x000000ffff0c7224 */ /* 0x002fe400078e003c */
[----:B------:R-:W-:Y:S02]  /*57a0*/  IMAD.MOV.U32 R13, RZ, RZ, R0 ;  /* 0x000000ffff0d7224 */ /* 0x000fe400078e0000 */
[C---:B------:R-:W-:Y:S02]  /*57b0*/  IMAD R15, R36.reuse, UR39, R15 ;  /* 0x00000027240f7c24 */ /* 0x040fe4000f8e020f */
[----:B------:R-:W-:-:S04]  /*57c0*/  IMAD.WIDE.U32 R12, R36, UR38, R12 ;  /* 0x00000026240c7c25 */ /* 0x000fc8000f8e000c */
[----:B------:R-:W-:Y:S01]  /*57d0*/  IMAD.IADD R13, R13, 0x1, R15 ;  /* 0x000000010d0d7824 */ /* 0x000fe200078e020f */
[----:B------:R-:W-:-:S04]  /*57e0*/  LEA R38, P3, R12, UR36, 0x1 ;  /* 0x000000240c267c11 */ /* 0x000fc8000f8608ff */
[----:B------:R-:W-:Y:S02]  /*57f0*/  LEA.HI.X R39, R12, UR37, R13, 0x1, P3 ;  /* 0x000000250c277c11 */ /* 0x000fe400098f0c0d */
[----:B------:R-:W-:-:S13]  /*5800*/  ISETP.GE.AND P3, PT, R16, UR58, PT ;  /* 0x0000003a10007c0c */ /* 0x000fda000bf66270 */
[----:B------:R-:W1:Y:S04]  /*5810*/  @!P3 LDS.128 R12, [R87] ;  /* 0x00000000570cb984 */ /* 0x000e680000000c00 */
[----:B-1----:R-:W-:Y:S01]  /*5820*/  @!P3 STG.E.128 desc[UR56][R38.64], R12 ;  /* 0x0000000c2600b986 */ /* 0x002fe2000c101d38 */
[----:B------:R-:W-:-:S13]  /*5830*/  ISETP.GE.AND P3, PT, R77, UR58, PT ;  /* 0x0000003a4d007c0c */ /* 0x000fda000bf66270 */
[----:B------:R-:W1:Y:S04]  /*5840*/  @!P3 LDS.128 R12, [R83] ;  /* 0x00000000530cb984 */ /* 0x000e680000000c00 */
[----:B-1----:R3:W-:Y:S02]  /*5850*/  @!P3 STG.E.128 desc[UR56][R38.64+0x40], R12 ;  /* 0x0000400c2600b986 */ /* 0x0027e4000c101d38 */
.L_x_457:
[----:B------:R-:W-:Y:S05]  /*5860*/  BSYNC B0 ;  /* 0x0000000000007941 */ /* 0x000fea0003800000 */
.L_x_456:
[----:B-1-3--:R-:W-:Y:S01]  /*5870*/  VIADD R12, R18, 0x60 ;  /* 0x00000060120c7836 */ /* 0x00afe20000000000 */
[----:B------:R-:W-:Y:S04]  /*5880*/  BSSY B0, `(.L_x_458) ;  /* 0x0000013000007945 */ /* 0x000fe80003800000 */
[----:B------:R-:W-:-:S13]  /*5890*/  ISETP.GE.AND P3, PT, R12, R86, PT ;  /* 0x000000560c00720c */ /* 0x000fda0003f66270 */
[----:B------:R-:W-:Y:S05]  /*58a0*/  @P3 BRA `(.L_x_459) ;  /* 0x0000000000403947 */ /* 0x000fea0003800000 */
[----:B------:R-:W-:Y:S01]  /*58b0*/  IADD3 R15, P3, R36, 0x60, RZ ;  /* 0x00000060240f7810 */ /* 0x000fe20007f7e0ff */
[----:B------:R-:W-:Y:S02]  /*58c0*/  IMAD.MOV.U32 R12, RZ, RZ, R60 ;  /* 0x000000ffff0c7224 */ /* 0x000fe400078e003c */
[----:B------:R-:W-:Y:S02]  /*58d0*/  IMAD.MOV.U32 R13, RZ, RZ, R0 ;  /* 0x000000ffff0d7224 */ /* 0x000fe400078e0000 */
[----:B------:R-:W-:Y:S02]  /*58e0*/  IMAD.X R36, RZ, RZ, R37, P3 ;  /* 0x000000ffff247224 */ /* 0x000fe400018e0625 */
[----:B------:R-:W-:-:S04]  /*58f0*/  IMAD.WIDE.U32 R12, R15, UR38, R12 ;  /* 0x000000260f0c7c25 */ /* 0x000fc8000f8e000c */
[----:B------:R-:W-:-:S04]  /*5900*/  IMAD R36, R36, UR38, RZ ;  /* 0x0000002624247c24 */ /* 0x000fc8000f8e02ff */
[----:B------:R-:W-:Y:S01]  /*5910*/  IMAD R15, R15, UR39, R36 ;  /* 0x000000270f0f7c24 */ /* 0x000fe2000f8e0224 */
[----:B------:R-:W-:-:S03]  /*5920*/  LEA R36, P3, R12, UR36, 0x1 ;  /* 0x000000240c247c11 */ /* 0x000fc6000f8608ff */
[----:B------:R-:W-:-:S05]  /*5930*/  IMAD.IADD R13, R13, 0x1, R15 ;  /* 0x000000010d0d7824 */ /* 0x000fca00078e020f */
[----:B------:R-:W-:Y:S02]  /*5940*/  LEA.HI.X R37, R12, UR37, R13, 0x1, P3 ;  /* 0x000000250c257c11 */ /* 0x000fe400098f0c0d */
[----:B------:R-:W-:-:S13]  /*5950*/  ISETP.GE.AND P3, PT, R16, UR58, PT ;  /* 0x0000003a10007c0c */ /* 0x000fda000bf66270 */
[----:B------:R-:W1:Y:S04]  /*5960*/  @!P3 LDS.128 R12, [R87+0x3000] ;  /* 0x00300000570cb984 */ /* 0x000e680000000c00 */
[----:B-1----:R-:W-:Y:S01]  /*5970*/  @!P3 STG.E.128 desc[UR56][R36.64], R12 ;  /* 0x0000000c2400b986 */ /* 0x002fe2000c101d38 */
[----:B------:R-:W-:-:S13]  /*5980*/  ISETP.GE.AND P3, PT, R77, UR58, PT ;  /* 0x0000003a4d007c0c */ /* 0x000fda000bf66270 */
[----:B------:R-:W1:Y:S04]  /*5990*/  @!P3 LDS.128 R12, [R83+0x3000] ;  /* 0x00300000530cb984 */ /* 0x000e680000000c00 */
[----:B-1----:R1:W-:Y:S02]  /*59a0*/  @!P3 STG.E.128 desc[UR56][R36.64+0x40], R12 ;  /* 0x0000400c2400b986 */ /* 0x0023e4000c101d38 */
.L_x_459:
[----:B------:R-:W-:Y:S05]  /*59b0*/  BSYNC B0 ;  /* 0x0000000000007941 */ /* 0x000fea0003800000 */
.L_x_458:
[----:B-1----:R-:W3:Y:S01]  /*59c0*/  LDL R12, [R1] ;  /* 0x00000000010c7983 */ /* 0x002ee20000100800 */
[----:B------:R-:W-:Y:S02]  /*59d0*/  VIADD R19, R19, 0x1 ;  /* 0x0000000113137836 */ /* 0x000fe40000000000 */
[----:B0-2---:R-:W-:Y:S01]  /*59e0*/  @!P4 VIADD R82, R82, 0x308c0 ;  /* 0x000308c05252c836 */ /* 0x005fe20000000000 */
[----:B------:R-:W-:Y:S01]  /*59f0*/  @!PT LDS RZ, [RZ] ;  /* 0x00000000fffff984 */ /* 0x000fe20000000800 */
[----:B------:R-:W-:Y:S01]  /*5a00*/  @!PT LDS RZ, [RZ] ;  /* 0x00000000fffff984 */ /* 0x000fe20000000800 */
[----:B------:R-:W-:Y:S01]  /*5a10*/  @!PT LDS RZ, [RZ] ;  /* 0x00000000fffff984 */ /* 0x000fe20000000800 */
[----:B------:R-:W-:Y:S01]  /*5a20*/  @!PT LDS RZ, [RZ] ;  /* 0x00000000fffff984 */ /* 0x000fe20000000800 */
[----:B------:R0:W-:Y:S06]  /*5a30*/  MEMBAR.ALL.CTA ;  /* 0x0000000000007992 */ /* 0x0001ec0000008000 */
[----:B0-----:R-:W0:Y:S02]  /*5a40*/  FENCE.VIEW.ASYNC.S ;  /* 0x00000000000073c6 */ /* 0x001e240000000000 */
[----:B0-----:R0:W-:Y:S01]  /*5a50*/  BAR.SYNC.DEFER_BLOCKING R95, 0x80 ;  /* 0x0002005f0000751d */ /* 0x0011e20000010000 */
[----:B------:R-:W-:-:S02]  /*5a60*/  ISETP.NE.AND P3, PT, R19, 0x2, PT ;  /* 0x000000021300780c */ /* 0x000fc40003f65270 */
[----:B------:R-:W-:Y:S02]  /*5a70*/  @!P4 PRMT R82, RZ, 0x654, R82 ;  /* 0x00000654ff52c816 */ /* 0x000fe40000000052 */
[----:B------:R-:W-:Y:S02]  /*5a80*/  SEL R19, R19, RZ, P3 ;  /* 0x000000ff13137207 */ /* 0x000fe40001800000 */
[----:B------:R0:W-:Y:S01]  /*5a90*/  @!P4 SYNCS.ARRIVE.TRANS64.RED.A1T0 RZ, [R82+URZ], RZ ;  /* 0x000000ff52ffc9a7 */ /* 0x0001e2000810043f */
[----:B---3--:R-:W-:Y:S02]  /*5aa0*/  LOP3.LUT P5, RZ, R12, 0x2, RZ, 0xc0, !PT ;  /* 0x000000020cff7812 */ /* 0x008fe400078ac0ff */
[----:B------:R-:W-:-:S04]  /*5ab0*/  SEL R12, RZ, 0x1, P3 ;  /* 0x00000001ff0c7807 */ /* 0x000fc80001800000 */
[----:B------:R-:W-:-:S07]  /*5ac0*/  LOP3.LUT R153, R153, R12, RZ, 0x3c, !PT ;  /* 0x0000000c99997212 */ /* 0x000fce00078e3cff */
[----:B0-----:R-:W-:Y:S05]  /*5ad0*/  @P5 BRA `(.L_x_460) ;  /* 0xffffffc800b05947 */ /* 0x001fea000383ffff */
[----:B------:R-:W0:Y:S01]  /*5ae0*/  S2R R13, SR_TID.X ;  /* 0x00000000000d7919 */ /* 0x000e220000002100 */
[----:B------:R-:W-:Y:S02]  /*5af0*/  PLOP3.LUT P0, PT, PT, PT, PT, 0x8, 0x0 ;  /* 0x000000000000781c */ /* 0x000fe40003f0e170 */
[----:B0-----:R-:W-:-:S04]  /*5b00*/  SHF.R.U32.HI R13, RZ, 0x7, R13 ;  /* 0x00000007ff0d7819 */ /* 0x001fc8000001160d */
[----:B------:R-:W-:-:S13]  /*5b10*/  ISETP.NE.AND P5, PT, R13, 0x1, PT ;  /* 0x000000010d00780c */ /* 0x000fda0003fa5270 */
[----:B------:R-:W-:Y:S06]  /*5b20*/  @!P5 BAR.ARV 0x9, 0x100 ;  /* 0x024400000000db1d */ /* 0x000fec0000002000 */
.L_x_406:
[----:B------:R-:W-:Y:S01]  /*5b30*/  IMAD.MOV.U32 R3, RZ, RZ, RZ ;  /* 0x000000ffff037224 */ /* 0x000fe200078e00ff */
[----:B------:R-:W-:Y:S06]  /*5b40*/  @P0 BRA `(.L_x_461) ;  /* 0x00000000000c0947 */ /* 0x000fec0003800000 */
[----:B------:R-:W1:Y:S01]  /*5b50*/  FENCE.VIEW.ASYNC.G ;  /* 0x00000000000073c6 */ /* 0x000e620000000100 */
[----:B------:R-:W-:Y:S05]  /*5b60*/  WARPSYNC.ALL ;  /* 0x0000000000007948 */ /* 0x000fea0003800000 */
[----:B-1----:R-:W-:Y:S06]  /*5b70*/  BAR.ARV 0xc, 0x200 ;  /* 0x0308000000007b1d */ /* 0x002fec0000002000 */
.L_x_461:
[----:B------:R-:W2:Y:S01]  /*5b80*/  LDL R0, [R1] ;  /* 0x0000000001007983 */ /* 0x000ea20000100800 */
[----:B------:R-:W-:Y:S01]  /*5b90*/  BSSY B0, `(.L_x_462) ;  /* 0x0000021000007945 */ /* 0x000fe20003800000 */
[----:B--2---:R-:W-:-:S13]  /*5ba0*/  LOP3.LUT P0, RZ, R0, 0x8, RZ, 0xc0, !PT ;  /* 0x0000000800ff7812 */ /* 0x004fda000780c0ff */
[----:B------:R-:W-:Y:S05]  /*5bb0*/  @!P0 BRA `(.L_x_463) ;  /* 0x0000000000788947 */ /* 0x000fea0003800000 */
[----:B------:R-:W2:Y:S01]  /*5bc0*/  LDL R0, [R1+0x60] ;  /* 0x0000600001007983 */ /* 0x000ea20000100800 */
[----:B------:R-:W-:Y:S01]  /*5bd0*/  ULDC UR4, c[0x0][0x9f0] ;  /* 0x00027c0000047ab9 */ /* 0x000fe20000000800 */
[----:B--2---:R-:W-:-:S04]  /*5be0*/  ISETP.NE.AND P0, PT, R0, RZ, PT ;  /* 0x000000ff0000720c */ /* 0x004fc80003f05270 */
        /* <DEDUP_REMOVED lines=27> */
.L_x_463:
[----:B------:R-:W-:Y:S05]  /*5da0*/  BSYNC B0 ;  /* 0x0000000000007941 */ /* 0x000fea0003800000 */
.L_x_462:
[----:B------:R-:W2:Y:S01]  /*5db0*/  LDL R0, [R1+0x6c] ;  /* 0x00006c0001007983 */ /* 0x000ea20000100800 */
[----:B------:R-:W-:Y:S02]  /*5dc0*/  PLOP3.LUT P0, PT, PT, PT, PT, 0x80, 0x0 ;  /* 0x000000000000781c */ /* 0x000fe40003f0f070 */
        /* <DEDUP_REMOVED lines=16> */
[----:B--2---:R-:W-:-:S05]  /*5ed0*/  IMAD R0, R0, R3, RZ ;  /* 0x0000000300007224 */ /* 0x004fca00078e02ff */
[----:B------:R1:W-:Y:S01]  /*5ee0*/  STL [R1+0x38], R0 ;  /* 0x0000380001007387 */ /* 0x0003e20000100800 */
[----:B------:R-:W-:Y:S02]  /*5ef0*/  VIADDMNMX R136, R0, R3, R26, PT ;  /* 0x0000000300887246 */ /* 0x000fe4000380011a */
[----:B------:R-:W-:Y:S02]  /*5f00*/  CS2R R26, SRZ ;  /* 0x00000000001a7805 */ /* 0x000fe4000001ff00 */
[----:B------:R-:W-:-:S13]  /*5f10*/  ISETP.GT.AND P1, PT, R136, R0, PT ;  /* 0x000000008800720c */ /* 0x000fda0003f24270 */
[----:B-1----:R-:W-:Y:S05]  /*5f20*/  @!P1 BRA `(.L_x_464) ;  /* 0x0000009000089947 */ /* 0x002fea0003800000 */
[----:B------:R-:W-:-:S03]  /*5f30*/  UMOV UR4, 0xffffffff ;  /* 0xffffffff00047882 */ /* 0x000fc60000000000 */
[----:B------:R-:W-:Y:S05]  /*5f40*/  BRA.DIV UR4, `(.L_x_465) ;  /* 0x00000122046c7947 */ /* 0x000fea000b800000 */
[----:B------:R-:W1:Y:S02]  /*5f50*/  S2R R0, SR_TID.X ;  /* 0x0000000000007919 */ /* 0x000e640000002100 */
[----:B-1----:R-:W-:-:S05]  /*5f60*/  VIADD R3, R0, 0xffffff80 ;  /* 0xffffff8000037836 */ /* 0x002fca0000000000 */
[----:B------:R-:W-:-:S04]  /*5f70*/  SHF.R.S32.HI R0, RZ, 0x1f, R3 ;  /* 0x0000001fff007819 */ /* 0x000fc80000011403 */
[----:B------:R-:W-:-:S04]  /*5f80*/  LEA.HI R0, R0, R3, RZ, 0x7 ;  /* 0x0000000300007211 */ /* 0x000fc800078f38ff */
[----:B------:R-:W-:-:S06]  /*5f90*/  SHF.R.S32.HI R0, RZ, 0x7, R0 ;  /* 0x00000007ff007819 */ /* 0x000fcc0000011400 */
[----:B------:R-:W1:Y:S04]  /*5fa0*/  SHFL.IDX PT, R0, R0, RZ, 0x1f ;  /* 0x00001fff00007589 */ /* 0x000e6800000e0000 */
[----:B-1----:R1:W-:Y:S02]  /*5fb0*/  STL [R1+0x40], R0 ;  /* 0x0000400001007387 */ /* 0x0023e40000100800 */
.L_x_679:
[----:B------:R-:W1:Y:S01]  /*5fc0*/  LDL R3, [R1+0x40] ;  /* 0x0000400001037983 */ /* 0x000e620000100800 */
[----:B------:R-:W-:Y:S01]  /*5fd0*/  BSSY B6, `(.L_x_466) ;  /* 0x000001c000067945 */ /* 0x000fe20003800000 */
[----:B-1----:R-:W-:-:S05]  /*5fe0*/  IMAD.HI R0, R3, 0x55555556, RZ ;  /* 0x5555555603007827 */ /* 0x002fca00078e02ff */
[----:B------:R-:W-:-:S05]  /*5ff0*/  LEA.HI R0, R0, R0, RZ, 0x1 ;  /* 0x0000000000007211 */ /* 0x000fca00078f08ff */
[----:B------:R-:W-:-:S04]  /*6000*/  IMAD R3, R0, -0x3, R3 ;  /* 0xfffffffd00037824 */ /* 0x000fc800078e0203 */
[----:B------:R-:W-:Y:S01]  /*6010*/  IMAD R0, R3, 0x2000, R2 ;  /* 0x0000200003007824 */ /* 0x000fe200078e0202 */
[----:B------:R1:W-:Y:S03]  /*6020*/  STL [R1+0x3c], R3 ;  /* 0x00003c0301007387 */ /* 0x0003e60000100800 */
[----:B------:R-:W-:-:S05]  /*6030*/  VIADD R0, R0, 0xc400 ;  /* 0x0000c40000007836 */ /* 0x000fca0000000000 */
[----:B------:R-:W-:Y:S01]  /*6040*/  SHF.R.U32.HI R0, RZ, 0x4, R0 ;  /* 0x00000004ff007819 */ /* 0x000fe20000011600 */
[----:B-1----:R-:W-:-:S03]  /*6050*/  VIADD R3, R2, 0x1e800 ;  /* 0x0001e80002037836 */ /* 0x002fc60000000000 */
[----:B------:R-:W-:Y:S02]  /*6060*/  LOP3.LUT R29, R0, 0x3fff, RZ, 0xc0, !PT ;  /* 0x00003fff001d7812 */ /* 0x000fe400078ec0ff */
[----:B------:R-:W-:-:S13]  /*6070*/  LOP3.LUT P0, RZ, R3, 0x3ff, RZ, 0xc0, !PT ;  /* 0x000003ff03ff7812 */ /* 0x000fda000780c0ff */
[----:B------:R-:W-:Y:S05]  /*6080*/  @!P0 BRA `(.L_x_467) ;  /* 0x0000000000408947 */ /* 0x000fea0003800000 */
[----:B------:R-:W-:Y:S01]  /*6090*/  MOV R0, 0x0 ;  /* 0x0000000000007802 */ /* 0x000fe20000000f00 */
[----:B------:R-:W-:Y:S01]  /*60a0*/  ULDC.64 UR4, c[0x4][0xa8] ;  /* 0x01002a0000047ab9 */ /* 0x000fe20000000a00 */
[----:B------:R-:W-:Y:S01]  /*60b0*/  ULDC.64 UR6, c[0x4][0xb0] ;  /* 0x01002c0000067ab9 */ /* 0x000fe20000000a00 */
[----:B------:R-:W-:Y:S01]  /*60c0*/  IMAD.U32 R4, RZ, RZ, UR4 ;  /* 0x00000004ff047e24 */ /* 0x000fe2000f8e00ff */
[----:B0-----:R0:W1:Y:S01]  /*60d0*/  LDC.64 R14, c[0x4][R0] ;  /* 0x01000000000e7b82 */ /* 0x0010620000000a00 */
        /* <DEDUP_REMOVED lines=10> */
[----:B-1---5:R-:W-:Y:S05]  /*6180*/  CALL.ABS.NOINC R14 ;  /* 0x000000000e007343 */ /* 0x022fea0003c00000 */
.L_x_467:
[----:B------:R-:W-:Y:S05]  /*6190*/  BSYNC B6 ;  /* 0x0000000000067941 */ /* 0x000fea0003800000 */
.L_x_466:
[----:B------:R-:W-:Y:S02]  /*61a0*/  ULDC UR4, c[0x0][0x3f4] ;  /* 0x0000fd0000047ab9 */ /* 0x000fe40000000800 */
[----:B------:R-:W-:-:S13]  /*61b0*/  ISETP.LT.AND P0, PT, RZ, UR4, PT ;  /* 0x00000004ff007c0c */ /* 0x000fda000bf01270 */
[----:B------:R-:W-:Y:S05]  /*61c0*/  @P0 BRA `(.L_x_468) ;  /* 0x0000000000400947 */ /* 0x000fea0003800000 */
[----:B------:R-:W2:Y:S02]  /*61d0*/  LDL R20, [R1+0x64] ;  /* 0x0000640001147983 */ /* 0x000ea40000100800 */
[----:B--2---:R-:W-:-:S04]  /*61e0*/  LEA.HI R0, R20, R20, RZ, 0x1 ;  /* 0x0000001414007211 */ /* 0x004fc800078f08ff */
[----:B------:R-:W-:-:S05]  /*61f0*/  LOP3.LUT R0, R0, 0xfffffffe, RZ, 0xc0, !PT ;  /* 0xfffffffe00007812 */ /* 0x000fca00078ec0ff */
[----:B------:R-:W-:-:S05]  /*6200*/  IMAD.IADD R0, R20, 0x1, -R0 ;  /* 0x0000000114007824 */ /* 0x000fca00078e0a00 */
[----:B------:R-:W-:-:S04]  /*6210*/  SHF.L.U32 R3, R0, 0x1f, RZ ;  /* 0x0000001f00037819 */ /* 0x000fc800000006ff */
[----:B------:R1:W2:Y:S03]  /*6220*/  SYNCS.PHASECHK.TRANS64.TRYWAIT P0, [R2+URZ+0x30800], R3 ;  /* 0x03080003020075a7 */ /* 0x0002a6000800017f */
[----:B--2---:R-:W-:Y:S05]  /*6230*/  @!P0 NANOSLEEP.SYNCS 0x989680 ;  /* 0x009896800000895d */ /* 0x004fea0003900000 */
[----:B------:R-:W2:Y:S01]  /*6240*/  @!P0 SYNCS.PHASECHK.TRANS64 P0, [R2+URZ+0x30800], R3 ;  /* 0x03080003020085a7 */ /* 0x000ea2000800007f */
[----:B------:R-:W-:Y:S04]  /*6250*/  BSSY B0, `(.L_x_469) ;  /* 0x0000006000007945 */ /* 0x000fe80003800000 */
[----:B--2---:R-:W-:Y:S05]  /*6260*/  @P0 BRA `(.L_x_470) ;  /* 0x0000000000100947 */ /* 0x004fea0003800000 */
.L_x_471:
[----:B--2---:R2:W3:Y:S02]  /*6270*/  SYNCS.PHASECHK.TRANS64.TRYWAIT P0, [R2+URZ+0x30800], R3 ;  /* 0x03080003020075a7 */ /* 0x0044e4000800017f */
[----:B---3--:R-:W-:Y:S05]  /*6280*/  @!P0 NANOSLEEP.SYNCS 0x989680 ;  /* 0x009896800000895d */ /* 0x008fea0003900000 */
[----:B------:R-:W3:Y:S02]  /*6290*/  @!P0 SYNCS.PHASECHK.TRANS64 P0, [R2+URZ+0x30800], R3 ;  /* 0x03080003020085a7 */ /* 0x000ee4000800007f */
[----:B---3--:R-:W-:Y:S05]  /*62a0*/  @!P0 BRA `(.L_x_471) ;  /* 0xfffffffc00f08947 */ /* 0x008fea000383ffff */
.L_x_470:
[----:B------:R-:W-:Y:S05]  /*62b0*/  BSYNC B0 ;  /* 0x0000000000007941 */ /* 0x000fea0003800000 */
.L_x_469:
[----:B------:R-:W-:Y:S05]  /*62c0*/  BRA `(.L_x_472) ;  /* 0x0000002000f87947 */ /* 0x000fea0003800000 */
.L_x_468:
[----:B-----5:R-:W-:Y:S01]  /*62d0*/  SHF.R.S32.HI R0, RZ, 0x1f, R25 ;  /* 0x0000001fff007819 */ /* 0x020fe20000011419 */
[----:B------:R-:W-:Y:S01]  /*62e0*/  VIADD R3, R2, 0xc400 ;  /* 0x0000c40002037836 */ /* 0x000fe20000000000 */
[----:B------:R-:W-:Y:S01]  /*62f0*/  ULDC.64 UR4, c[0x0][0x3f8] ;  /* 0x0000fe0000047ab9 */ /* 0x000fe20000000a00 */
[----:B------:R-:W-:Y:S01]  /*6300*/  ULDC.64 UR6, c[0x0][0x408] ;  /* 0x0001020000067ab9 */ /* 0x000fe20000000a00 */
[----:B------:R-:W-:Y:S01]  /*6310*/  IMAD.WIDE.U32 R4, R25, UR4, RZ ;  /* 0x0000000419047c25 */ /* 0x000fe2000f8e00ff */
[----:B------:R-:W-:Y:S01]  /*6320*/  BSSY B6, `(.L_x_473) ;  /* 0x0000020000067945 */ /* 0x000fe20003800000 */
[----:B------:R-:W-:Y:S02]  /*6330*/  LOP3.LUT P0, RZ, R3, 0x3ff, RZ, 0xc0, !PT ;  /* 0x000003ff03ff7812 */ /* 0x000fe4000780c0ff */
[C---:B0-----:R-:W-:Y:S02]  /*6340*/  IMAD R6, R0.reuse, UR4, RZ ;  /* 0x0000000400067c24 */ /* 0x041fe4000f8e02ff */
[----:B------:R-:W-:-:S02]  /*6350*/  IMAD R0, R0, UR6, RZ ;  /* 0x0000000600007c24 */ /* 0x000fc4000f8e02ff */
[C---:B------:R-:W-:Y:S01]  /*6360*/  IMAD R3, R25.reuse, UR5, R6 ;  /* 0x0000000519037c24 */ /* 0x040fe2000f8e0206 */
[----:B------:R-:W-:Y:S01]  /*6370*/  ULDC.64 UR4, c[0x0][0x3e8] ;  /* 0x0000fa0000047ab9 */ /* 0x000fe20000000a00 */
[----:B------:R-:W-:-:S04]  /*6380*/  IMAD.WIDE.U32 R6, R25, UR6, RZ ;  /* 0x0000000619067c25 */ /* 0x000fc8000f8e00ff */
[----:B------:R-:W-:Y:S01]  /*6390*/  IMAD R9, R25, UR7, R0 ;  /* 0x0000000719097c24 */ /* 0x000fe2000f8e0200 */
[----:B------:R-:W-:Y:S01]  /*63a0*/  ULDC.64 UR6, c[0x0][0x400] ;  /* 0x0001000000067ab9 */ /* 0x000fe20000000a00 */
[----:B------:R-:W-:Y:S01]  /*63b0*/  IMAD.IADD R5, R3, 0x1, R5 ;  /* 0x0000000103057824 */ /* 0x000fe200078e0205 */
[----:B------:R-:W-:Y:S01]  /*63c0*/  LEA R25, P1, R4, UR4, 0x1 ;  /* 0x0000000404197c11 */ /* 0x000fe2000f8208ff */
[----:B------:R-:W-:Y:S01]  /*63d0*/  IMAD.IADD R3, R9, 0x1, R7 ;  /* 0x0000000109037824 */ /* 0x000fe200078e0207 */
[----:B------:R-:W-:Y:S02]  /*63e0*/  LEA R27, P2, R6, UR6, 0x1 ;  /* 0x00000006061b7c11 */ /* 0x000fe4000f8408ff */
[----:B------:R-:W-:Y:S02]  /*63f0*/  LEA.HI.X R26, R4, UR5, R5, 0x1, P1 ;  /* 0x00000005041a7c11 */ /* 0x000fe400088f0c05 */
[----:B------:R-:W-:Y:S01]  /*6400*/  LEA.HI.X R28, R6, UR7, R3, 0x1, P2 ;  /* 0x00000007061c7c11 */ /* 0x000fe200090f0c03 */
[----:B------:R-:W-:Y:S08]  /*6410*/  @!P0 BRA `(.L_x_474) ;  /* 0x0000000000408947 */ /* 0x000ff00003800000 */
        /* <DEDUP_REMOVED lines=16> */
.L_x_474:
[----:B------:R-:W-:Y:S05]  /*6520*/  BSYNC B6 ;  /* 0x0000000000067941 */ /* 0x000fea0003800000 */
.L_x_473:
[----:B------:R-:W-:Y:S01]  /*6530*/  ULDC.U8 UR4, c[0x0][0x410] ;  /* 0x0001040000047ab9 */ /* 0x000fe20000000000 */
[----:B------:R-:W-:Y:S01]  /*6540*/  BSSY B0, `(.L_x_475) ;  /* 0x000020e000007945 */ /* 0x000fe20003800000 */
[----:B------:R-:W-:Y:S01]  /*6550*/  ISETP.NE.AND P0, PT, RZ, UR4, PT ;  /* 0x00000004ff007c0c */ /* 0x000fe2000bf05270 */
[----:B------:R-:W-:-:S12]  /*6560*/  IMAD R4, R33, 0xc0, R18 ;  /* 0x000000c021047824 */ /* 0x000fd800078e0212 */
[----:B------:R-:W-:Y:S05]  /*6570*/  @!P0 BRA `(.L_x_476) ;  /* 0x0000001000248947 */ /* 0x000fea0003800000 */
[----:B------:R-:W-:-:S03]  /*6580*/  UMOV UR4, 0xffffffff ;  /* 0xffffffff00047882 */ /* 0x000fc60000000000 */
[----:B------:R-:W-:Y:S05]  /*6590*/  BRA.DIV UR4, `(.L_x_477) ;  /* 0x0000011e04187947 */ /* 0x000fea000b800000 */
[----:B------:R0:W1:Y:S04]  /*65a0*/  SHFL.IDX PT, R3, R26, RZ, 0x1c1f ;  /* 0x001c1fff1a037589 */ /* 0x00006800000e0000 */
[----:B------:R0:W2:Y:S04]  /*65b0*/  SHFL.IDX PT, R0, R25, RZ, 0x1c1f ;  /* 0x001c1fff19007589 */ /* 0x0000a800000e0000 */
[----:B------:R0:W3:Y:S04]  /*65c0*/  SHFL.IDX PT, R5, R28, RZ, 0x1c1f ;  /* 0x001c1fff1c057589 */ /* 0x0000e800000e0000 */
[----:B------:R0:W4:Y:S02]  /*65d0*/  SHFL.IDX PT, R14, R27, RZ, 0x1c1f ;  /* 0x001c1fff1b0e7589 */ /* 0x00012400000e0000 */
.L_x_685:
[----:B------:R-:W5:Y:S01]  /*65e0*/  LDL R7, [R1+0x64] ;  /* 0x0000640001077983 */ /* 0x000f620000100800 */
[----:B------:R-:W-:-:S03]  /*65f0*/  ULDC UR4, c[0x0][0x448] ;  /* 0x0001120000047ab9 */ /* 0x000fc60000000800 */
[----:B0-----:R-:W2:Y:S01]  /*6600*/  LDL R28, [R1+0x34] ;  /* 0x00003400011c7983 */ /* 0x001ea20000100800 */
[----:B------:R-:W-:Y:S01]  /*6610*/  IMAD R26, R24, UR4, RZ ;  /* 0x00000004181a7c24 */ /* 0x000fe2000f8e02ff */
[----:B------:R-:W-:Y:S01]  /*6620*/  BSSY B1, `(.L_x_478) ;  /* 0x0000024000017945 */ /* 0x000fe20003800000 */
[----:B------:R-:W-:Y:S02]  /*6630*/  CS2R R8, SRZ ;  /* 0x0000000000087805 */ /* 0x000fe4000001ff00 */
[----:B------:R-:W-:Y:S02]  /*6640*/  CS2R R10, SRZ ;  /* 0x00000000000a7805 */ /* 0x000fe4000001ff00 */
[----:B------:R-:W-:Y:S02]  /*6650*/  CS2R R12, SRZ ;  /* 0x00000000000c7805 */ /* 0x000fe4000001ff00 */
[----:B------:R-:W-:Y:S02]  /*6660*/  ISETP.GE.AND P0, PT, R4, R26, PT ;  /* 0x0000001a0400720c */ /* 0x000fe40003f06270 */
[----:B-----5:R-:W-:-:S04]  /*6670*/  LEA.HI R6, R7, R7, RZ, 0x1 ;  /* 0x0000000707067211 */ /* 0x020fc800078f08ff */
[----:B------:R-:W-:Y:S01]  /*6680*/  LOP3.LUT R6, R6, 0xfffffffe, RZ, 0xc0, !PT ;  /* 0xfffffffe06067812 */ /* 0x000fe200078ec0ff */
[----:B--2---:R-:W-:-:S04]  /*6690*/  IMAD.SHL.U32 R4, R28, 0x40, RZ ;  /* 0x000000401c047824 */ /* 0x004fc800078e00ff */
[----:B------:R-:W-:Y:S01]  /*66a0*/  IMAD.IADD R27, R7, 0x1, -R6 ;  /* 0x00000001071b7824 */ /* 0x000fe200078e0a06 */
[----:B------:R-:W-:Y:S02]  /*66b0*/  CS2R R6, SRZ ;  /* 0x0000000000067805 */ /* 0x000fe4000001ff00 */
[----:B------:R-:W-:Y:S02]  /*66c0*/  LOP3.LUT R31, R4, 0x1c0, RZ, 0xc0, !PT ;  /* 0x000001c0041f7812 */ /* 0x000fe400078ec0ff */
[----:B------:R-:W-:Y:S01]  /*66d0*/  SHF.L.U32 R27, R27, 0x1f, RZ ;  /* 0x0000001f1b1b7819 */ /* 0x000fe200000006ff */
[----:B------:R-:W-:Y:S06]  /*66e0*/  @P0 BRA `(.L_x_479) ;  /* 0x00000000005c0947 */ /* 0x000fec0003800000 */
[----:B------:R-:W-:Y:S01]  /*66f0*/  ULDC UR4, c[0x0][0x3f4] ;  /* 0x0000fd0000047ab9 */ /* 0x000fe20000000800 */
[----:B------:R-:W-:Y:S01]  /*6700*/  IMAD.SHL.U32 R9, R154, 0x2, RZ ;  /* 0x000000029a097824 */ /* 0x000fe200078e00ff */
[----:B------:R-:W-:Y:S01]  /*6710*/  ISETP.GE.AND P2, PT, R22, UR4, PT ;  /* 0x0000000416007c0c */ /* 0x000fe2000bf46270 */
[----:B------:R-:W-:Y:S01]  /*6720*/  IMAD.MOV.U32 R6, RZ, RZ, R0 ;  /* 0x000000ffff067224 */ /* 0x000fe200078e0000 */
[----:B------:R-:W-:Y:S01]  /*6730*/  ISETP.GE.AND P3, PT, R154, UR4, PT ;  /* 0x000000049a007c0c */ /* 0x000fe2000bf66270 */
[----:B-1----:R-:W-:Y:S01]  /*6740*/  IMAD.MOV.U32 R7, RZ, RZ, R3 ;  /* 0x000000ffff077224 */ /* 0x002fe200078e0003 */
[----:B------:R-:W-:Y:S01]  /*6750*/  SHF.R.S32.HI R13, RZ, 0x1f, R154 ;  /* 0x0000001fff0d7819 */ /* 0x000fe2000001149a */
[----:B---3--:R-:W-:Y:S01]  /*6760*/  IMAD.MOV.U32 R15, RZ, RZ, R5 ;  /* 0x000000ffff0f7224 */ /* 0x008fe200078e0005 */
[----:B------:R-:W-:-:S07]  /*6770*/  CS2R R10, SRZ ;  /* 0x00000000000a7805 */ /* 0x000fce000001ff00 */
[----:B------:R-:W-:Y:S01]  /*6780*/  @!P2 IMAD.WIDE R20, R22, 0x2, R6 ;  /* 0x000000021614a825 */ /* 0x000fe200078e0206 */
[----:B------:R-:W-:Y:S02]  /*6790*/  SHF.L.U64.HI R6, R154, 0x1, R13 ;  /* 0x000000019a067819 */ /* 0x000fe4000001020d */
[-C--:B------:R-:W-:Y:S02]  /*67a0*/  @!P3 IADD3 R24, P0, R0, R9.reuse, RZ ;  /* 0x000000090018b210 */ /* 0x080fe40007f1e0ff */
[----:B----4-:R-:W-:Y:S02]  /*67b0*/  @!P3 IADD3 R4, P1, R14, R9, RZ ;  /* 0x000000090e04b210 */ /* 0x010fe40007f3e0ff */
[----:B------:R-:W-:Y:S02]  /*67c0*/  CS2R R8, SRZ ;  /* 0x0000000000087805 */ /* 0x000fe4000001ff00 */
[----:B------:R-:W-:Y:S01]  /*67d0*/  CS2R R12, SRZ ;  /* 0x00000000000c7805 */ /* 0x000fe2000001ff00 */
[--C-:B------:R-:W-:Y:S01]  /*67e0*/  @!P3 IMAD.X R25, R3, 0x1, R6.reuse, P0 ;  /* 0x000000010319b824 */ /* 0x100fe200000e0606 */
[----:B------:R0:W5:Y:S01]  /*67f0*/  @!P2 LD.E.64 R10, desc[UR56][R20.64] ;  /* 0x00000038140aa980 */ /* 0x000162000c101b00 */
[----:B------:R-:W-:Y:S01]  /*6800*/  @!P3 IMAD.X R5, R5, 0x1, R6, P1 ;  /* 0x000000010505b824 */ /* 0x000fe200008e0606 */
[----:B------:R-:W-:Y:S01]  /*6810*/  CS2R R6, SRZ ;  /* 0x0000000000067805 */ /* 0x000fe2000001ff00 */
[----:B------:R-:W-:Y:S01]  /*6820*/  @!P2 IMAD.WIDE R14, R22, 0x2, R14 ;  /* 0x00000002160ea825 */ /* 0x000fe200078e020e */
[----:B------:R0:W5:Y:S04]  /*6830*/  @!P3 LD.E.64 R12, desc[UR56][R24.64] ;  /* 0x00000038180cb980 */ /* 0x000168000c101b00 */
[----:B------:R0:W5:Y:S04]  /*6840*/  @!P2 LD.E.64 R8, desc[UR56][R14.64] ;  /* 0x000000380e08a980 */ /* 0x000168000c101b00 */
[----:B------:R0:W5:Y:S02]  /*6850*/  @!P3 LD.E.64 R6, desc[UR56][R4.64] ;  /* 0x000000380406b980 */ /* 0x000164000c101b00 */
.L_x_479:
[----:B------:R-:W-:Y:S05]  /*6860*/  BSYNC B1 ;  /* 0x0000000000017941 */ /* 0x000fea0003800000 */
.L_x_478:
[----:B0--3--:R-:W0:Y:S01]  /*6870*/  S2R R5, SR_TID.X ;  /* 0x0000000000057919 */ /* 0x009e220000002100 */
[----:B------:R-:W2:Y:S01]  /*6880*/  SYNCS.PHASECHK.TRANS64.TRYWAIT P0, [R2+URZ+0x30800], R27 ;  /* 0x0308001b020075a7 */ /* 0x000ea2000800017f */
[----:B------:R-:W-:Y:S01]  /*6890*/  LOP3.LUT R0, R31, 0x18, R16, 0xf8, !PT ;  /* 0x000000181f007812 */ /* 0x000fe200078ef810 */
[----:B------:R-:W-:Y:S01]  /*68a0*/  IMAD R15, R33, -0xc0, R26 ;  /* 0xffffff40210f7824 */ /* 0x000fe200078e021a */
[----:B------:R-:W-:Y:S01]  /*68b0*/  SHF.R.U32.HI R31, RZ, 0x3, R31 ;  /* 0x00000003ff1f7819 */ /* 0x000fe2000001161f */
[----:B-----5:R-:W-:Y:S01]  /*68c0*/  IMAD.MOV.U32 R4, RZ, RZ, R13 ;  /* 0x000000ffff047224 */ /* 0x020fe200078e000d */
[--C-:B------:R-:W-:Y:S01]  /*68d0*/  SHF.R.U64 R35, R10, 0x10, R11.reuse ;  /* 0x000000100a237819 */ /* 0x100fe2000000120b */
[----:B----4-:R-:W-:Y:S01]  /*68e0*/  IMAD.MOV.U32 R14, RZ, RZ, R10 ;  /* 0x000000ffff0e7224 */ /* 0x010fe200078e000a */
[----:B------:R-:W-:Y:S01]  /*68f0*/  LOP3.LUT R26, R0, R31, RZ, 0x3c, !PT ;  /* 0x0000001f001a7212 */ /* 0x000fe200078e3cff */
[--C-:B------:R-:W-:Y:S01]  /*6900*/  IMAD.MOV.U32 R0, RZ, RZ, R11.reuse ;  /* 0x000000ffff007224 */ /* 0x100fe200078e000b */
[----:B------:R-:W-:Y:S01]  /*6910*/  SHF.R.U32.HI R33, RZ, 0x10, R11 ;  /* 0x00000010ff217819 */ /* 0x000fe2000001160b */
[----:B-1----:R-:W-:Y:S01]  /*6920*/  IMAD.MOV.U32 R3, RZ, RZ, R12 ;  /* 0x000000ffff037224 */ /* 0x002fe200078e000c */
[--C-:B------:R-:W-:Y:S01]  /*6930*/  SHF.R.U32.HI R31, RZ, 0x10, R13.reuse ;  /* 0x00000010ff1f7819 */ /* 0x100fe2000001160d */
[----:B------:R-:W-:Y:S01]  /*6940*/  IMAD.MOV.U32 R20, RZ, RZ, R8 ;  /* 0x000000ffff147224 */ /* 0x000fe200078e0008 */
[----:B------:R-:W-:Y:S01]  /*6950*/  SHF.R.U64 R24, R12, 0x10, R13 ;  /* 0x000000100c187819 */ /* 0x000fe2000000120d */
[----:B------:R-:W-:Y:S01]  /*6960*/  BSSY B1, `(.L_x_480) ;  /* 0x0000019000017945 */ /* 0x000fe20003800000 */
[--C-:B------:R-:W-:Y:S01]  /*6970*/  SHF.R.U64 R25, R8, 0x10, R9.reuse ;  /* 0x0000001008197819 */ /* 0x100fe20000001209 */
[----:B------:R-:W-:Y:S01]  /*6980*/  IMAD.MOV.U32 R12, RZ, RZ, R9 ;  /* 0x000000ffff0c7224 */ /* 0x000fe200078e0009 */
[----:B------:R-:W-:Y:S01]  /*6990*/  VIMNMX R15, R15, 0xc0, PT ;  /* 0x000000c00f0f7848 */ /* 0x000fe20003fe0100 */
[----:B------:R-:W-:Y:S01]  /*69a0*/  IMAD.MOV.U32 R10, RZ, RZ, R7 ;  /* 0x000000ffff0a7224 */ /* 0x000fe200078e0007 */
[----:B------:R-:W-:Y:S01]  /*69b0*/  SHF.R.U32.HI R21, RZ, 0x10, R9 ;  /* 0x00000010ff157819 */ /* 0x000fe20000011609 */
[----:B------:R-:W-:Y:S01]  /*69c0*/  IMAD.MOV.U32 R9, RZ, RZ, R6 ;  /* 0x000000ffff097224 */ /* 0x000fe200078e0006 */
[----:B------:R-:W-:-:S02]  /*69d0*/  PRMT R13, R0, 0x5410, R33 ;  /* 0x00005410000d7816 */ /* 0x000fc40000000021 */
[----:B------:R-:W-:Y:S02]  /*69e0*/  PRMT R8, R4, 0x5410, R31 ;  /* 0x0000541004087816 */ /* 0x000fe4000000001f */
[----:B------:R-:W-:Y:S02]  /*69f0*/  SHF.R.U64 R6, R6, 0x10, R7 ;  /* 0x0000001006067819 */ /* 0x000fe40000001207 */
[----:B------:R-:W-:Y:S02]  /*6a00*/  PRMT R14, R14, 0x5410, R35 ;  /* 0x000054100e0e7816 */ /* 0x000fe40000000023 */
[----:B------:R-:W-:Y:S01]  /*6a10*/  LOP3.LUT P2, RZ, R28, 0x4, RZ, 0xc0, !PT ;  /* 0x000000041cff7812 */ /* 0x000fe2000784c0ff */
[----:B0-----:R-:W-:Y:S01]  /*6a20*/  VIADD R5, R5, 0xffffff80 ;  /* 0xffffff8005057836 */ /* 0x001fe20000000000 */
[----:B------:R-:W-:Y:S02]  /*6a30*/  ISETP.GE.AND P1, PT, R18, R15, PT ;  /* 0x0000000f1200720c */ /* 0x000fe40003f26270 */
[----:B------:R-:W-:-:S02]  /*6a40*/  PRMT R3, R3, 0x5410, R24 ;  /* 0x0000541003037816 */ /* 0x000fc40000000018 */
[----:B------:R-:W-:Y:S02]  /*6a50*/  SHF.R.S32.HI R30, RZ, 0x1f, R5 ;  /* 0x0000001fff1e7819 */ /* 0x000fe40000011405 */
[----:B------:R-:W-:Y:S02]  /*6a60*/  PRMT R20, R20, 0x5410, R25 ;  /* 0x0000541014147816 */ /* 0x000fe40000000019 */
[----:B------:R-:W-:Y:S02]  /*6a70*/  LEA.HI R30, R30, R5, RZ, 0x5 ;  /* 0x000000051e1e7211 */ /* 0x000fe400078f28ff */
[----:B------:R-:W-:Y:S02]  /*6a80*/  SHF.R.U32.HI R5, RZ, 0x10, R7 ;  /* 0x00000010ff057819 */ /* 0x000fe40000011607 */
[----:B------:R-:W-:-:S05]  /*6a90*/  SHF.R.S32.HI R30, RZ, 0x5, R30 ;  /* 0x00000005ff1e7819 */ /* 0x000fca000001141e */
[----:B------:R-:W-:-:S04]  /*6aa0*/  IMAD R11, R30, 0x200, R26 ;  /* 0x000002001e0b7824 */ /* 0x000fc800078e021a */
[----:B------:R-:W-:-:S04]  /*6ab0*/  IMAD R11, R11, 0x2, R2 ;  /* 0x000000020b0b7824 */ /* 0x000fc800078e0202 */
[C---:B------:R-:W-:Y:S01]  /*6ac0*/  VIADD R4, R11.reuse, 0xc400 ;  /* 0x0000c4000b047836 */ /* 0x040fe20000000000 */
[----:B------:R-:W-:Y:S01]  /*6ad0*/  IADD3 R0, R11, 0xc440, RZ ;  /* 0x0000c4400b007810 */ /* 0x000fe20007ffe0ff */
[----:B--2---:R-:W-:Y:S06]  /*6ae0*/  @!P0 BRA `(.L_x_481) ;  /* 0x0000011800348947 */ /* 0x004fec0003800000 */
.L_x_686:
[----:B------:R-:W-:Y:S05]  /*6af0*/  BSYNC B1 ;  /* 0x0000000000017941 */ /* 0x000fea0003800000 */
.L_x_480:
[----:B------:R-:W-:Y:S01]  /*6b00*/  BSSY B1, `(.L_x_482) ;  /* 0x0000059000017945 */ /* 0x000fe20003800000 */
[----:B------:R-:W-:Y:S01]  /*6b10*/  PRMT R12, R12, 0x5410, R21 ;  /* 0x000054100c0c7816 */ /* 0x000fe20000000015 */
[----:B------:R-:W-:Y:S01]  /*6b20*/  @P2 VIADD R0, R4, 0xffffffc0 ;  /* 0xffffffc004002836 */ /* 0x000fe20000000000 */
[----:B------:R-:W-:Y:S02]  /*6b30*/  PRMT R9, R9, 0x5410, R6 ;  /* 0x0000541009097816 */ /* 0x000fe40000000006 */
[----:B------:R-:W-:Y:S01]  /*6b40*/  PRMT R10, R10, 0x5410, R5 ;  /* 0x000054100a0a7816 */ /* 0x000fe20000000005 */
[----:B------:R-:W-:Y:S06]  /*6b50*/  @P1 BRA `(.L_x_483) ;  /* 0x00000004004c1947 */ /* 0x000fec0003800000 */
[----:B------:R-:W1:Y:S01]  /*6b60*/  LDC R5, c[0x0][0x3f4] ;  /* 0x0000fd00ff057b82 */ /* 0x000e620000000800 */
[----:B------:R-:W-:Y:S01]  /*6b70*/  BSSY B2, `(.L_x_484) ;  /* 0x000002a000027945 */ /* 0x000fe20003800000 */
[-C--:B-1----:R-:W-:Y:S02]  /*6b80*/  ISETP.GE.AND P0, PT, R22, R5.reuse, PT ;  /* 0x000000051600720c */ /* 0x082fe40003f06270 */
[----:B------:R-:W-:-:S11]  /*6b90*/  ISETP.GE.AND P1, PT, R154, R5, PT ;  /* 0x000000059a00720c */ /* 0x000fd60003f26270 */
[----:B------:R-:W-:Y:S05]  /*6ba0*/  @P0 BRA `(.L_x_485) ;  /* 0x0000000000980947 */ /* 0x000fea0003800000 */
[----:B------:R-:W1:Y:S01]  /*6bb0*/  LDS.128 R4, [R11+0xc400] ;  /* 0x00c400000b047984 */ /* 0x000e620000000c00 */
[----:B------:R-:W-:Y:S01]  /*6bc0*/  IMAD.U32 R30, R20, 0x10000, RZ ;  /* 0x00010000141e7824 */ /* 0x000fe200078e00ff */
[C---:B------:R-:W-:Y:S01]  /*6bd0*/  LOP3.LUT R28, R14.reuse, 0xffff0000, RZ, 0xc0, !PT ;  /* 0xffff00000e1c7812 */ /* 0x040fe200078ec0ff */
[----:B0-----:R-:W-:Y:S01]  /*6be0*/  IMAD.U32 R27, R14, 0x10000, RZ ;  /* 0x000100000e1b7824 */ /* 0x001fe200078e00ff */
[----:B------:R-:W-:Y:S01]  /*6bf0*/  LOP3.LUT R31, R20, 0xffff0000, RZ, 0xc0, !PT ;  /* 0xffff0000141f7812 */ /* 0x000fe200078ec0ff */
[C---:B-1----:R-:W-:Y:S01]  /*6c00*/  IMAD.U32 R21, R4.reuse, 0x10000, RZ ;  /* 0x0001000004157824 */ /* 0x042fe200078e00ff */
[----:B------:R-:W-:Y:S01]  /*6c10*/  LOP3.LUT R4, R4, 0xffff0000, RZ, 0xc0, !PT ;  /* 0xffff000004047812 */ /* 0x000fe200078ec0ff */
[C---:B------:R-:W-:Y:S01]  /*6c20*/  IMAD.U32 R24, R5.reuse, 0x10000, RZ ;  /* 0x0001000005187824 */ /* 0x040fe200078e00ff */
[----:B------:R-:W-:Y:S01]  /*6c30*/  LOP3.LUT R5, R5, 0xffff0000, RZ, 0xc0, !PT ;  /* 0xffff000005057812 */ /* 0x000fe200078ec0ff */
[C---:B------:R-:W-:Y:S01]  /*6c40*/  IMAD.U32 R25, R6.reuse, 0x10000, RZ ;  /* 0x0001000006197824 */ /* 0x040fe200078e00ff */
[----:B------:R-:W-:Y:S01]  /*6c50*/  LOP3.LUT R6, R6, 0xffff0000, RZ, 0xc0, !PT ;  /* 0xffff000006067812 */ /* 0x000fe200078ec0ff */
[C---:B------:R-:W-:Y:S01]  /*6c60*/  FMUL.FTZ R32, R4.reuse, R30 ;  /* 0x0000001e04207220 */ /* 0x040fe20000410000 */
[----:B------:R-:W-:Y:S01]  /*6c70*/  FMUL.FTZ R33, R4, R27 ;  /* 0x0000001b04217220 */ /* 0x000fe20000410000 */
[----:B------:R-:W-:-:S02]  /*6c80*/  IMAD.U32 R26, R7, 0x10000, RZ ;  /* 0x00010000071a7824 */ /* 0x000fc400078e00ff */
[----:B------:R-:W-:Y:S01]  /*6c90*/  FMUL.FTZ R35, R5, R31 ;  /* 0x0000001f05237220 */ /* 0x000fe20000410000 */
[----:B------:R-:W-:Y:S01]  /*6ca0*/  FFMA.FTZ R32, R21, R27, -R32 ;  /* 0x0000001b15207223 */ /* 0x000fe20000010820 */
[----:B------:R-:W-:Y:S01]  /*6cb0*/  FMUL.FTZ R37, R5, R28 ;  /* 0x0000001c05257220 */ /* 0x000fe20000410000 */
[----:B------:R-:W-:Y:S01]  /*6cc0*/  LOP3.LUT R7, R7, 0xffff0000, RZ, 0xc0, !PT ;  /* 0xffff000007077812 */ /* 0x000fe200078ec0ff */
[----:B------:R-:W-:Y:S01]  /*6cd0*/  FFMA.FTZ R33, R21, R30, R33 ;  /* 0x0000001e15217223 */ /* 0x000fe20000010021 */
[C---:B------:R-:W-:Y:S01]  /*6ce0*/  LOP3.LUT R27, R12.reuse, 0xffff0000, RZ, 0xc0, !PT ;  /* 0xffff00000c1b7812 */ /* 0x040fe200078ec0ff */
[----:B------:R-:W-:Y:S01]  /*6cf0*/  IMAD.U32 R21, R12, 0x10000, RZ ;  /* 0x000100000c157824 */ /* 0x000fe200078e00ff */
[C---:B------:R-:W-:Y:S01]  /*6d00*/  LOP3.LUT R5, R13.reuse, 0xffff0000, RZ, 0xc0, !PT ;  /* 0xffff00000d057812 */ /* 0x040fe200078ec0ff */
[----:B------:R-:W-:Y:S02]  /*6d10*/  IMAD.U32 R4, R13, 0x10000, RZ ;  /* 0x000100000d047824 */ /* 0x000fe400078e00ff */
[C---:B------:R-:W-:Y:S01]  /*6d20*/  FFMA.FTZ R35, R24.reuse, R28, -R35 ;  /* 0x0000001c18237223 */ /* 0x040fe20000010823 */
[----:B------:R-:W-:Y:S01]  /*6d30*/  FFMA.FTZ R24, R24, R31, R37 ;  /* 0x0000001f18187223 */ /* 0x000fe20000010025 */
[C---:B------:R-:W-:Y:S01]  /*6d40*/  FMUL.FTZ R28, R6.reuse, R21 ;  /* 0x00000015061c7220 */ /* 0x040fe20000410000 */
[-C--:B------:R-:W-:Y:S01]  /*6d50*/  FMUL.FTZ R30, R6, R4.reuse ;  /* 0x00000004061e7220 */ /* 0x080fe20000410000 */
        /* <DEDUP_REMOVED lines=8> */
[----:B------:R-:W-:Y:S02]  /*6de0*/  F2FP.BF16.F32.PACK_AB R6, R21, R6 ;  /* 0x000000061506723e */ /* 0x000fe400000010ff */
[----:B------:R-:W-:-:S05]  /*6df0*/  F2FP.BF16.F32.PACK_AB R7, R34, R7 ;  /* 0x000000072207723e */ /* 0x000fca00000010ff */
[----:B------:R1:W-:Y:S02]  /*6e00*/  STS.128 [R11+0xc400], R4 ;  /* 0x00c400040b007388 */ /* 0x0003e40000000c00 */
.L_x_485:
[----:B------:R-:W-:Y:S05]  /*6e10*/  BSYNC B2 ;  /* 0x0000000000027941 */ /* 0x000fea0003800000 */
.L_x_484:
[----:B------:R-:W-:Y:S05]  /*6e20*/  @P1 BRA `(.L_x_483) ;  /* 0x0000000000981947 */ /* 0x000fea0003800000 */
[----:B-1----:R-:W1:Y:S01]  /*6e30*/  LDS.128 R4, [R0] ;  /* 0x0000000000047984 */ /* 0x002e620000000c00 */
        /* <DEDUP_REMOVED lines=36> */
[----:B------:R2:W-:Y:S02]  /*7080*/  STS.128 [R0], R4 ;  /* 0x0000000400007388 */ /* 0x0005e40000000c00 */
.L_x_483:
[----:B------:R-:W-:Y:S05]  /*7090*/  BSYNC B1 ;  /* 0x0000000000017941 */ /* 0x000fea0003800000 */
.L_x_482:
[----:B-12---:R-:W-:-:S05]  /*70a0*/  VIADD R4, R18, 0x60 ;  /* 0x0000006012047836 */ /* 0x006fca0000000000 */
[----:B------:R-:W-:-:S13]  /*70b0*/  ISETP.GE.AND P0, PT, R4, R15, PT ;  /* 0x0000000f0400720c */ /* 0x000fda0003f06270 */
[----:B------:R-:W-:Y:S05]  /*70c0*/  @P0 BRA `(.L_x_486) ;  /* 0x0000001400540947 */ /* 0x000fea0003800000 */
[----:B------:R-:W1:Y:S01]  /*70d0*/  LDC R5, c[0x0][0x3f4] ;  /* 0x0000fd00ff057b82 */ /* 0x000e620000000800 */
[----:B------:R-:W-:Y:S01]  /*70e0*/  BSSY B1, `(.L_x_487) ;  /* 0x000002a000017945 */ /* 0x000fe20003800000 */
[-C--:B-1----:R-:W-:Y:S02]  /*70f0*/  ISETP.GE.AND P0, PT, R22, R5.reuse, PT ;  /* 0x000000051600720c */ /* 0x082fe40003f06270 */
[----:B------:R-:W-:-:S11]  /*7100*/  ISETP.GE.AND P1, PT, R154, R5, PT ;  /* 0x000000059a00720c */ /* 0x000fd60003f26270 */
[----:B------:R-:W-:Y:S05]  /*7110*/  @P0 BRA `(.L_x_488) ;  /* 0x0000000000980947 */ /* 0x000fea0003800000 */
[----:B------:R-:W1:Y:S01]  /*7120*/  LDS.128 R4, [R11+0xf400] ;  /* 0x00f400000b047984 */ /* 0x000e620000000c00 */
[C---:B------:R-:W-:Y:S01]  /*7130*/  IMAD.U32 R31, R20.reuse, 0x10000, RZ ;  /* 0x00010000141f7824 */ /* 0x040fe200078e00ff */
[----:B------:R-:W-:Y:S01]  /*7140*/  LOP3.LUT R33, R20, 0xffff0000, RZ, 0xc0, !PT ;  /* 0xffff000014217812 */ /* 0x000fe200078ec0ff */
[C---:B------:R-:W-:Y:S01]  /*7150*/  IMAD.U32 R25, R14.reuse, 0x10000, RZ ;  /* 0x000100000e197824 */ /* 0x040fe200078e00ff */
[----:B0-----:R-:W-:Y:S02]  /*7160*/  LOP3.LUT R27, R14, 0xffff0000, RZ, 0xc0, !PT ;  /* 0xffff00000e1b7812 */ /* 0x001fe400078ec0ff */
[----:B------:R-:W-:Y:S01]  /*7170*/  LOP3.LUT R30, R12, 0xffff0000, RZ, 0xc0, !PT ;  /* 0xffff00000c1e7812 */ /* 0x000fe200078ec0ff */
[C---:B-1----:R-:W-:Y:S01]  /*7180*/  IMAD.U32 R15, R4.reuse, 0x10000, RZ ;  /* 0x00010000040f7824 */ /* 0x042fe200078e00ff */
[----:B------:R-:W-:Y:S01]  /*7190*/  LOP3.LUT R4, R4, 0xffff0000, RZ, 0xc0, !PT ;  /* 0xffff000004047812 */ /* 0x000fe200078ec0ff */
[C---:B------:R-:W-:Y:S01]  /*71a0*/  IMAD.U32 R21, R5.reuse, 0x10000, RZ ;  /* 0x0001000005157824 */ /* 0x040fe200078e00ff */
[----:B------:R-:W-:Y:S01]  /*71b0*/  LOP3.LUT R5, R5, 0xffff0000, RZ, 0xc0, !PT ;  /* 0xffff000005057812 */ /* 0x000fe200078ec0ff */
[C---:B------:R-:W-:Y:S01]  /*71c0*/  IMAD.U32 R20, R7.reuse, 0x10000, RZ ;  /* 0x0001000007147824 */ /* 0x040fe200078e00ff */
[----:B------:R-:W-:Y:S01]  /*71d0*/  LOP3.LUT R7, R7, 0xffff0000, RZ, 0xc0, !PT ;  /* 0xffff000007077812 */ /* 0x000fe200078ec0ff */
[-C--:B------:R-:W-:Y:S01]  /*71e0*/  FMUL.FTZ R24, R31, R4.reuse ;  /* 0x000000041f187220 */ /* 0x080fe20000410000 */
[----:B------:R-:W-:Y:S01]  /*71f0*/  FMUL.FTZ R26, R25, R4 ;  /* 0x00000004191a7220 */ /* 0x000fe20000410000 */
[----:B------:R-:W-:Y:S01]  /*7200*/  FMUL.FTZ R28, R33, R5 ;  /* 0x00000005211c7220 */ /* 0x000fe20000410000 */
[----:B------:R-:W-:-:S02]  /*7210*/  IMAD.U32 R14, R6, 0x10000, RZ ;  /* 0x00010000060e7824 */ /* 0x000fc400078e00ff */
[----:B------:R-:W-:Y:S01]  /*7220*/  FFMA.FTZ R4, R25, R15, -R24 ;  /* 0x0000000f19047223 */ /* 0x000fe20000010818 */
[C---:B------:R-:W-:Y:S01]  /*7230*/  FMUL.FTZ R24, R27.reuse, R5 ;  /* 0x000000051b187220 */ /* 0x040fe20000410000 */
[----:B------:R-:W-:Y:S01]  /*7240*/  FFMA.FTZ R5, R27, R21, -R28 ;  /* 0x000000151b057223 */ /* 0x000fe2000001081c */
[----:B------:R-:W-:Y:S01]  /*7250*/  IMAD.U32 R28, R12, 0x10000, RZ ;  /* 0x000100000c1c7824 */ /* 0x000fe200078e00ff */
[----:B------:R-:W-:Y:S01]  /*7260*/  LOP3.LUT R6, R6, 0xffff0000, RZ, 0xc0, !PT ;  /* 0xffff000006067812 */ /* 0x000fe200078ec0ff */
[----:B------:R-:W-:Y:S01]  /*7270*/  FFMA.FTZ R15, R31, R15, R26 ;  /* 0x0000000f1f0f7223 */ /* 0x000fe2000001001a */
[C---:B------:R-:W-:Y:S01]  /*7280*/  LOP3.LUT R12, R13.reuse, 0xffff0000, RZ, 0xc0, !PT ;  /* 0xffff00000d0c7812 */ /* 0x040fe200078ec0ff */
[----:B------:R-:W-:Y:S02]  /*7290*/  IMAD.U32 R26, R13, 0x10000, RZ ;  /* 0x000100000d1a7824 */ /* 0x000fe400078e00ff */
[----:B------:R-:W-:Y:S01]  /*72a0*/  FFMA.FTZ R24, R33, R21, R24 ;  /* 0x0000001521187223 */ /* 0x000fe20000010018 */
[-C--:B------:R-:W-:Y:S01]  /*72b0*/  FMUL.FTZ R25, R30, R7.reuse ;  /* 0x000000071e197220 */ /* 0x080fe20000410000 */
[-C--:B------:R-:W-:Y:S01]  /*72c0*/  FMUL.FTZ R13, R28, R6.reuse ;  /* 0x000000061c0d7220 */ /* 0x080fe20000410000 */
[----:B------:R-:W-:Y:S01]  /*72d0*/  FMUL.FTZ R21, R26, R6 ;  /* 0x000000061a157220 */ /* 0x000fe20000410000 */
[C---:B------:R-:W-:Y:S01]  /*72e0*/  FMUL.FTZ R27, R12.reuse, R7 ;  /* 0x000000070c1b7220 */ /* 0x040fe20000410000 */
[----:B------:R-:W-:Y:S01]  /*72f0*/  FFMA.FTZ R7, R12, R20, -R25 ;  /* 0x000000140c077223 */ /* 0x000fe20000010819 */
[-C--:B------:R-:W-:Y:S01]  /*7300*/  FFMA.FTZ R6, R26, R14.reuse, -R13 ;  /* 0x0000000e1a067223 */ /* 0x080fe2000001080d */
[----:B------:R-:W-:Y:S01]  /*7310*/  FFMA.FTZ R21, R28, R14, R21 ;  /* 0x0000000e1c157223 */ /* 0x000fe20000010015 */
[----:B------:R-:W-:Y:S01]  /*7320*/  FFMA.FTZ R20, R30, R20, R27 ;  /* 0x000000141e147223 */ /* 0x000fe2000001001b */
[----:B------:R-:W-:-:S02]  /*7330*/  F2FP.BF16.F32.PACK_AB R4, R15, R4 ;  /* 0x000000040f04723e */ /* 0x000fc400000010ff */
[----:B------:R-:W-:Y:S02]  /*7340*/  F2FP.BF16.F32.PACK_AB R5, R24, R5 ;  /* 0x000000051805723e */ /* 0x000fe400000010ff */
[----:B------:R-:W-:Y:S02]  /*7350*/  F2FP.BF16.F32.PACK_AB R6, R21, R6 ;  /* 0x000000061506723e */ /* 0x000fe400000010ff */
[----:B------:R-:W-:-:S05]  /*7360*/  F2FP.BF16.F32.PACK_AB R7, R20, R7 ;  /* 0x000000071407723e */ /* 0x000fca00000010ff */
[----:B------:R1:W-:Y:S02]  /*7370*/  STS.128 [R11+0xf400], R4 ;  /* 0x00f400040b007388 */ /* 0x0003e40000000c00 */
.L_x_488:
[----:B------:R-:W-:Y:S05]  /*7380*/  BSYNC B1 ;  /* 0x0000000000017941 */ /* 0x000fea0003800000 */
.L_x_487:
[----:B------:R-:W-:Y:S05]  /*7390*/  @P1 BRA `(.L_x_486) ;  /* 0x0000001000a01947 */ /* 0x000fea0003800000 */
[----:B-1----:R-:W1:Y:S01]  /*73a0*/  LDS.128 R4, [R0+0x3000] ;  /* 0x0030000000047984 */ /* 0x002e620000000c00 */
[C---:B------:R-:W-:Y:S01]  /*73b0*/  IMAD.U32 R21, R9.reuse, 0x10000, RZ ;  /* 0x0001000009157824 */ /* 0x040fe200078e00ff */
[----:B------:R-:W-:Y:S01]  /*73c0*/  LOP3.LUT R26, R9, 0xffff0000, RZ, 0xc0, !PT ;  /* 0xffff0000091a7812 */ /* 0x000fe200078ec0ff */
[C---:B------:R-:W-:Y:S01]  /*73d0*/  IMAD.U32 R15, R3.reuse, 0x10000, RZ ;  /* 0x00010000030f7824 */ /* 0x040fe200078e00ff */
[----:B------:R-:W-:Y:S01]  /*73e0*/  LOP3.LUT R24, R3, 0xffff0000, RZ, 0xc0, !PT ;  /* 0xffff000003187812 */ /* 0x000fe200078ec0ff */
[C---:B------:R-:W-:Y:S01]  /*73f0*/  IMAD.U32 R25, R10.reuse, 0x10000, RZ ;  /* 0x000100000a197824 */ /* 0x040fe200078e00ff */
[----:B0-----:R-:W-:Y:S01]  /*7400*/  LOP3.LUT R27, R10, 0xffff0000, RZ, 0xc0, !PT ;  /* 0xffff00000a1b7812 */ /* 0x001fe200078ec0ff */
        /* <DEDUP_REMOVED lines=10> */
[-C--:B------:R-:W-:Y:S01]  /*74b0*/  FFMA.FTZ R4, R15, R11.reuse, -R14 ;  /* 0x0000000b0f047223 */ /* 0x080fe2000001080e */
[----:B------:R-:W-:Y:S01]  /*74c0*/  FFMA.FTZ R11, R21, R11, R20 ;  /* 0x0000000b150b7223 */ /* 0x000fe20000010014 */
[C---:B------:R-:W-:Y:S01]  /*74d0*/  FMUL.FTZ R15, R24.reuse, R5 ;  /* 0x00000005180f7220 */ /* 0x040fe20000410000 */
[----:B------:R-:W-:Y:S01]  /*74e0*/  LOP3.LUT R7, R7, 0xffff0000, RZ, 0xc0, !PT ;  /* 0xffff000007077812 */ /* 0x000fe200078ec0ff */
[----:B------:R-:W-:Y:S01]  /*74f0*/  FFMA.FTZ R5, R24, R12, -R13 ;  /* 0x0000000c18057223 */ /* 0x000fe2000001080d */
[C---:B------:R-:W-:Y:S01]  /*7500*/  LOP3.LUT R21, R8.reuse, 0xffff0000, RZ, 0xc0, !PT ;  /* 0xffff000008157812 */ /* 0x040fe200078ec0ff */
[----:B------:R-:W-:Y:S02]  /*7510*/  IMAD.U32 R13, R8, 0x10000, RZ ;  /* 0x00010000080d7824 */ /* 0x000fe400078e00ff */
[----:B------:R-:W-:Y:S01]  /*7520*/  FMUL.FTZ R8, R25, R6 ;  /* 0x0000000619087220 */ /* 0x000fe20000410000 */
[-C--:B------:R-:W-:Y:S01]  /*7530*/  FMUL.FTZ R14, R27, R7.reuse ;  /* 0x000000071b0e7220 */ /* 0x080fe20000410000 */
[----:B------:R-:W-:Y:S01]  /*7540*/  FFMA.FTZ R12, R26, R12, R15 ;  /* 0x0000000c1a0c7223 */ /* 0x000fe2000001000f */
[----:B------:R-:W-:Y:S01]  /*7550*/  FMUL.FTZ R10, R13, R6 ;  /* 0x000000060d0a7220 */ /* 0x000fe20000410000 */
[----:B------:R-:W-:Y:S01]  /*7560*/  FMUL.FTZ R20, R21, R7 ;  /* 0x0000000715147220 */ /* 0x000fe20000410000 */
[----:B------:R-:W-:Y:S01]  /*7570*/  FFMA.FTZ R6, R13, R3, -R8 ;  /* 0x000000030d067223 */ /* 0x000fe20000010808 */
[----:B------:R-:W-:Y:S01]  /*7580*/  FFMA.FTZ R7, R21, R9, -R14 ;  /* 0x0000000915077223 */ /* 0x000fe2000001080e */
[----:B------:R-:W-:Y:S01]  /*7590*/  FFMA.FTZ R3, R25, R3, R10 ;  /* 0x0000000319037223 */ /* 0x000fe2000001000a */
[----:B------:R-:W-:Y:S01]  /*75a0*/  FFMA.FTZ R20, R27, R9, R20 ;  /* 0x000000091b147223 */ /* 0x000fe20000010014 */
[----:B------:R-:W-:-:S02]  /*75b0*/  F2FP.BF16.F32.PACK_AB R4, R11, R4 ;  /* 0x000000040b04723e */ /* 0x000fc400000010ff */
[----:B------:R-:W-:Y:S02]  /*75c0*/  F2FP.BF16.F32.PACK_AB R5, R12, R5 ;  /* 0x000000050c05723e */ /* 0x000fe400000010ff */
[----:B------:R-:W-:Y:S02]  /*75d0*/  F2FP.BF16.F32.PACK_AB R6, R3, R6 ;  /* 0x000000060306723e */ /* 0x000fe400000010ff */
[----:B------:R-:W-:-:S05]  /*75e0*/  F2FP.BF16.F32.PACK_AB R7, R20, R7 ;  /* 0x000000071407723e */ /* 0x000fca00000010ff */
[----:B------:R2:W-:Y:S01]  /*75f0*/  STS.128 [R0+0x3000], R4 ;  /* 0x0030000400007388 */ /* 0x0005e20000000c00 */
[----:B------:R-:W-:Y:S05]  /*7600*/  BRA `(.L_x_486) ;  /* 0x0000001000047947 */ /* 0x000fea0003800000 */
.L_x_476:
[----:B------:R-:W-:-:S03]  /*7610*/  UMOV UR4, 0xffffffff ;  /* 0xffffffff00047882 */ /* 0x000fc60000000000 */
[----:B------:R-:W-:Y:S05]  /*7620*/  BRA.DIV UR4, `(.L_x_489) ;  /* 0x0000010e04787947 */ /* 0x000fea000b800000 */
[----:B------:R0:W1:Y:S04]  /*7630*/  SHFL.IDX PT, R0, R26, RZ, 0x1c1f ;  /* 0x001c1fff1a007589 */ /* 0x00006800000e0000 */
[----:B------:R0:W2:Y:S04]  /*7640*/  SHFL.IDX PT, R3, R25, RZ, 0x1c1f ;  /* 0x001c1fff19037589 */ /* 0x0000a800000e0000 */
[----:B------:R0:W3:Y:S04]  /*7650*/  SHFL.IDX PT, R20, R28, RZ, 0x1c1f ;  /* 0x001c1fff1c147589 */ /* 0x0000e800000e0000 */
[----:B------:R0:W4:Y:S02]  /*7660*/  SHFL.IDX PT, R14, R27, RZ, 0x1c1f ;  /* 0x001c1fff1b0e7589 */ /* 0x00012400000e0000 */
.L_x_692:
[----:B------:R-:W5:Y:S01]  /*7670*/  LDL R6, [R1+0x64] ;  /* 0x0000640001067983 */ /* 0x000f620000100800 */
[----:B------:R-:W-:Y:S01]  /*7680*/  ULDC UR4, c[0x0][0x448] ;  /* 0x0001120000047ab9 */ /* 0x000fe20000000800 */
[----:B------:R-:W0:Y:S01]  /*7690*/  LDC R13, c[0x0][0x3f4] ;  /* 0x0000fd00ff0d7b82 */ /* 0x000e220000000800 */
[----:B------:R-:W-:Y:S01]  /*76a0*/  IMAD R12, R24, UR4, RZ ;  /* 0x00000004180c7c24 */ /* 0x000fe2000f8e02ff */
[----:B------:R-:W-:Y:S01]  /*76b0*/  BSSY B1, `(.L_x_490) ;  /* 0x0000018000017945 */ /* 0x000fe20003800000 */
[----:B------:R-:W-:Y:S02]  /*76c0*/  CS2R R8, SRZ ;  /* 0x0000000000087805 */ /* 0x000fe4000001ff00 */
[----:B------:R-:W-:Y:S02]  /*76d0*/  CS2R R10, SRZ ;  /* 0x00000000000a7805 */ /* 0x000fe4000001ff00 */
[----:B------:R-:W-:Y:S02]  /*76e0*/  ISETP.GE.AND P0, PT, R4, R12, PT ;  /* 0x0000000c0400720c */ /* 0x000fe40003f06270 */
[----:B-----5:R-:W-:-:S04]  /*76f0*/  LEA.HI R5, R6, R6, RZ, 0x1 ;  /* 0x0000000606057211 */ /* 0x020fc800078f08ff */
[----:B------:R-:W-:-:S05]  /*7700*/  LOP3.LUT R5, R5, 0xfffffffe, RZ, 0xc0, !PT ;  /* 0xfffffffe05057812 */ /* 0x000fca00078ec0ff */
[----:B0-----:R-:W-:Y:S01]  /*7710*/  IMAD.IADD R27, R6, 0x1, -R5 ;  /* 0x00000001061b7824 */ /* 0x001fe200078e0a05 */
[----:B------:R-:W-:Y:S02]  /*7720*/  CS2R R4, SRZ ;  /* 0x0000000000047805 */ /* 0x000fe4000001ff00 */
[----:B------:R-:W-:Y:S02]  /*7730*/  CS2R R6, SRZ ;  /* 0x0000000000067805 */ /* 0x000fe4000001ff00 */
[----:B------:R-:W-:Y:S01]  /*7740*/  SHF.L.U32 R27, R27, 0x1f, RZ ;  /* 0x0000001f1b1b7819 */ /* 0x000fe200000006ff */
[----:B------:R-:W-:Y:S06]  /*7750*/  @P0 BRA `(.L_x_491) ;  /* 0x0000000000340947 */ /* 0x000fec0003800000 */
[----:B------:R-:W-:Y:S01]  /*7760*/  ULDC UR4, c[0x0][0x3f4] ;  /* 0x0000fd0000047ab9 */ /* 0x000fe20000000800 */
[C---:B------:R-:W-:Y:S01]  /*7770*/  IMAD.SHL.U32 R15, R16.reuse, 0x2, RZ ;  /* 0x00000002100f7824 */ /* 0x040fe200078e00ff */
[C---:B------:R-:W-:Y:S02]  /*7780*/  ISETP.GE.AND P2, PT, R16.reuse, UR4, PT ;  /* 0x0000000410007c0c */ /* 0x040fe4000bf46270 */
[----:B------:R-:W-:Y:S02]  /*7790*/  SHF.R.S32.HI R5, RZ, 0x1f, R16 ;  /* 0x0000001fff057819 */ /* 0x000fe40000011410 */
[----:B--2---:R-:W-:Y:S02]  /*77a0*/  IADD3 R24, P0, R3, R15, RZ ;  /* 0x0000000f03187210 */ /* 0x004fe40007f1e0ff */
[----:B------:R-:W-:Y:S02]  /*77b0*/  SHF.L.U64.HI R3, R16, 0x1, R5 ;  /* 0x0000000110037819 */ /* 0x000fe40000010205 */
[----:B------:R-:W-:-:S02]  /*77c0*/  CS2R R4, SRZ ;  /* 0x0000000000047805 */ /* 0x000fc4000001ff00 */
[----:B----4-:R-:W-:Y:S02]  /*77d0*/  IADD3 R14, P1, R14, R15, RZ ;  /* 0x0000000f0e0e7210 */ /* 0x010fe40007f3e0ff */
[----:B-1----:R-:W-:-:S03]  /*77e0*/  IADD3.X R25, R0, R3, RZ, P0, !PT ;  /* 0x0000000300197210 */ /* 0x002fc600007fe4ff */
[----:B---3--:R-:W-:Y:S01]  /*77f0*/  IMAD.X R15, R20, 0x1, R3, P1 ;  /* 0x00000001140f7824 */ /* 0x008fe200008e0603 */
[----:B------:R-:W-:Y:S07]  /*7800*/  @P2 BRA `(.L_x_491) ;  /* 0x0000000000082947 */ /* 0x000fee0003800000 */
[----:B------:R0:W5:Y:S04]  /*7810*/  LD.E.128 R4, desc[UR56][R24.64] ;  /* 0x0000003818047980 */ /* 0x000168000c101d00 */
[----:B------:R0:W5:Y:S02]  /*7820*/  LD.E.128 R8, desc[UR56][R14.64] ;  /* 0x000000380e087980 */ /* 0x000164000c101d00 */
.L_x_491:
[----:B------:R-:W-:Y:S05]  /*7830*/  BSYNC B1 ;  /* 0x0000000000017941 */ /* 0x000fea0003800000 */
.L_x_490:
[----:B------:R-:W4:Y:S01]  /*7840*/  SYNCS.PHASECHK.TRANS64.TRYWAIT P1, [R2+URZ+0x30800], R27 ;  /* 0x0308001b020075a7 */ /* 0x000f22000802017f */
[----:B-1----:R-:W-:Y:S01]  /*7850*/  IMAD R0, R33, -0xc0, R12 ;  /* 0xffffff4021007824 */ /* 0x002fe200078e020c */
[--C-:B-----5:R-:W-:Y:S01]  /*7860*/  SHF.R.U64 R26, R6, 0x10, R7.reuse ;  /* 0x00000010061a7819 */ /* 0x120fe20000001207 */
[----:B--2---:R-:W-:Y:S01]  /*7870*/  IMAD.MOV.U32 R3, RZ, RZ, R6 ;  /* 0x000000ffff037224 */ /* 0x004fe200078e0006 */
[--C-:B0-----:R-:W-:Y:S01]  /*7880*/  SHF.R.U32.HI R25, RZ, 0x10, R7.reuse ;  /* 0x00000010ff197819 */ /* 0x101fe20000011607 */
[----:B---3--:R-:W-:Y:S01]  /*7890*/  IMAD.MOV.U32 R20, RZ, RZ, R7 ;  /* 0x000000ffff147224 */ /* 0x008fe200078e0007 */
[--C-:B------:R-:W-:Y:S01]  /*78a0*/  SHF.R.U64 R7, R8, 0x10, R9.reuse ;  /* 0x0000001008077819 */ /* 0x100fe20000001209 */
[--C-:B------:R-:W-:Y:S01]  /*78b0*/  IMAD.MOV.U32 R15, RZ, RZ, R9.reuse ;  /* 0x000000ffff0f7224 */ /* 0x100fe200078e0009 */
[----:B------:R-:W-:Y:S01]  /*78c0*/  SHF.R.U32.HI R6, RZ, 0x10, R9 ;  /* 0x00000010ff067819 */ /* 0x000fe20000011609 */
[----:B------:R-:W-:Y:S01]  /*78d0*/  IMAD.MOV.U32 R24, RZ, RZ, R4 ;  /* 0x000000ffff187224 */ /* 0x000fe200078e0004 */
[----:B------:R-:W-:Y:S01]  /*78e0*/  VIMNMX R9, R0, 0xc0, PT ;  /* 0x000000c000097848 */ /* 0x000fe20003fe0100 */
[--C-:B----4-:R-:W-:Y:S01]  /*78f0*/  IMAD.MOV.U32 R14, RZ, RZ, R5.reuse ;  /* 0x000000ffff0e7224 */ /* 0x110fe200078e0005 */
[--C-:B------:R-:W-:Y:S01]  /*7900*/  SHF.R.U64 R33, R4, 0x10, R5.reuse ;  /* 0x0000001004217819 */ /* 0x100fe20000001205 */
[----:B------:R-:W-:Y:S01]  /*7910*/  IMAD.MOV.U32 R12, RZ, RZ, R8 ;  /* 0x000000ffff0c7224 */ /* 0x000fe200078e0008 */
[----:B------:R-:W-:Y:S01]  /*7920*/  SHF.R.U32.HI R31, RZ, 0x10, R5 ;  /* 0x00000010ff1f7819 */ /* 0x000fe20000011605 */
[----:B------:R-:W-:Y:S01]  /*7930*/  IMAD.MOV.U32 R21, RZ, RZ, R10 ;  /* 0x000000ffff157224 */ /* 0x000fe200078e000a */
[----:B------:R-:W-:Y:S01]  /*7940*/  ISETP.GE.AND P0, PT, R16, R13, PT ;  /* 0x0000000d1000720c */ /* 0x000fe20003f06270 */
[--C-:B------:R-:W-:Y:S01]  /*7950*/  IMAD.MOV.U32 R0, RZ, RZ, R11.reuse ;  /* 0x000000ffff007224 */ /* 0x100fe200078e000b */
[--C-:B------:R-:W-:Y:S01]  /*7960*/  SHF.R.U64 R4, R10, 0x10, R11.reuse ;  /* 0x000000100a047819 */ /* 0x100fe2000000120b */
[C---:B------:R-:W-:Y:S01]  /*7970*/  VIADD R28, R18.reuse, 0x60 ;  /* 0x00000060121c7836 */ /* 0x040fe20000000000 */
[----:B------:R-:W-:Y:S01]  /*7980*/  SHF.R.U32.HI R5, RZ, 0x10, R11 ;  /* 0x00000010ff057819 */ /* 0x000fe2000001160b */
[----:B------:R-:W-:Y:S01]  /*7990*/  BSSY B1, `(.L_x_492) ;  /* 0x000000c000017945 */ /* 0x000fe20003800000 */
[----:B------:R-:W-:-:S02]  /*79a0*/  ISETP.GE.OR P2, PT, R18, R9, P0 ;  /* 0x000000091200720c */ /* 0x000fc40000746670 */
[----:B------:R-:W-:Y:S02]  /*79b0*/  PRMT R24, R24, 0x5410, R33 ;  /* 0x0000541018187816 */ /* 0x000fe40000000021 */
[----:B------:R-:W-:Y:S02]  /*79c0*/  ISETP.GE.OR P0, PT, R28, R9, P0 ;  /* 0x000000091c00720c */ /* 0x000fe40000706670 */
[----:B------:R-:W-:Y:S02]  /*79d0*/  PRMT R14, R14, 0x5410, R31 ;  /* 0x000054100e0e7816 */ /* 0x000fe4000000001f */
[----:B------:R-:W-:Y:S02]  /*79e0*/  PRMT R3, R3, 0x5410, R26 ;  /* 0x0000541003037816 */ /* 0x000fe4000000001a */
[----:B------:R-:W-:Y:S02]  /*79f0*/  PRMT R20, R20, 0x5410, R25 ;  /* 0x0000541014147816 */ /* 0x000fe40000000019 */
[----:B------:R-:W-:-:S02]  /*7a00*/  PRMT R12, R12, 0x5410, R7 ;  /* 0x000054100c0c7816 */ /* 0x000fc40000000007 */
[----:B------:R-:W-:Y:S02]  /*7a10*/  PRMT R15, R15, 0x5410, R6 ;  /* 0x000054100f0f7816 */ /* 0x000fe40000000006 */
[----:B------:R-:W-:Y:S02]  /*7a20*/  PRMT R21, R21, 0x5410, R4 ;  /* 0x0000541015157816 */ /* 0x000fe40000000004 */
[----:B------:R-:W-:Y:S01]  /*7a30*/  PRMT R0, R0, 0x5410, R5 ;  /* 0x0000541000007816 */ /* 0x000fe20000000005 */
[----:B------:R-:W-:Y:S06]  /*7a40*/  @!P1 BRA `(.L_x_493) ;  /* 0x0000010800e09947 */ /* 0x000fec0003800000 */
.L_x_693:
[----:B------:R-:W-:Y:S05]  /*7a50*/  BSYNC B1 ;  /* 0x0000000000017941 */ /* 0x000fea0003800000 */
.L_x_492:
[----:B------:R-:W-:Y:S04]  /*7a60*/  BSSY B1, `(.L_x_494) ;  /* 0x0000060000017945 */ /* 0x000fe80003800000 */
[----:B------:R-:W-:Y:S05]  /*7a70*/  @P2 BRA `(.L_x_495) ;  /* 0x0000000400782947 */ /* 0x000fea0003800000 */
[----:B------:R-:W2:Y:S01]  /*7a80*/  LDL R4, [R1+0x34] ;  /* 0x0000340001047983 */ /* 0x000ea20000100800 */
[C---:B------:R-:W-:Y:S01]  /*7a90*/  IMAD.U32 R36, R12.reuse, 0x10000, RZ ;  /* 0x000100000c247824 */ /* 0x040fe200078e00ff */
[----:B------:R-:W-:Y:S01]  /*7aa0*/  LOP3.LUT R37, R12, 0xffff0000, RZ, 0xc0, !PT ;  /* 0xffff00000c257812 */ /* 0x000fe200078ec0ff */
[C---:B------:R-:W-:Y:S01]  /*7ab0*/  IMAD.U32 R34, R24.reuse, 0x10000, RZ ;  /* 0x0001000018227824 */ /* 0x040fe200078e00ff */
[----:B------:R-:W1:Y:S01]  /*7ac0*/  S2R R5, SR_TID.X ;  /* 0x0000000000057919 */ /* 0x000e620000002100 */
[----:B------:R-:W-:Y:S01]  /*7ad0*/  LOP3.LUT R35, R24, 0xffff0000, RZ, 0xc0, !PT ;  /* 0xffff000018237812 */ /* 0x000fe200078ec0ff */
[----:B-1----:R-:W-:-:S05]  /*7ae0*/  VIADD R5, R5, 0xffffff80 ;  /* 0xffffff8005057836 */ /* 0x002fca0000000000 */
[----:B------:R-:W-:-:S04]  /*7af0*/  SHF.R.S32.HI R8, RZ, 0x1f, R5 ;  /* 0x0000001fff087819 */ /* 0x000fc80000011405 */
[----:B------:R-:W-:Y:S01]  /*7b00*/  LEA.HI R8, R8, R5, RZ, 0x5 ;  /* 0x0000000508087211 */ /* 0x000fe200078f28ff */
[----:B------:R-:W-:-:S03]  /*7b10*/  IMAD.IADD R5, R16, 0x1, R13 ;  /* 0x0000000110057824 */ /* 0x000fc600078e020d */
[----:B------:R-:W-:Y:S01]  /*7b20*/  SHF.R.S32.HI R8, RZ, 0x5, R8 ;  /* 0x00000005ff087819 */ /* 0x000fe20000011408 */
[----:B--2---:R-:W-:-:S05]  /*7b30*/  IMAD.SHL.U32 R4, R4, 0x40, RZ ;  /* 0x0000004004047824 */ /* 0x004fca00078e00ff */
[----:B------:R-:W-:-:S04]  /*7b40*/  LOP3.LUT R6, R4, 0x1c0, RZ, 0xc0, !PT ;  /* 0x000001c004067812 */ /* 0x000fc800078ec0ff */
[C---:B------:R-:W-:Y:S02]  /*7b50*/  LOP3.LUT R4, R6.reuse, 0x38, R16, 0xf8, !PT ;  /* 0x0000003806047812 */ /* 0x040fe400078ef810 */
[----:B------:R-:W-:Y:S02]  /*7b60*/  SHF.R.U32.HI R7, RZ, 0x3, R6 ;  /* 0x00000003ff077819 */ /* 0x000fe40000011606 */
[----:B------:R-:W-:Y:S02]  /*7b70*/  LOP3.LUT R6, R6, 0x38, R5, 0xf8, !PT ;  /* 0x0000003806067812 */ /* 0x000fe400078ef805 */
[-C--:B------:R-:W-:Y:S02]  /*7b80*/  LOP3.LUT R4, R4, R7.reuse, RZ, 0x3c, !PT ;  /* 0x0000000704047212 */ /* 0x080fe400078e3cff */
[----:B------:R-:W-:-:S03]  /*7b90*/  LOP3.LUT R6, R6, R7, RZ, 0x3c, !PT ;  /* 0x0000000706067212 */ /* 0x000fc600078e3cff */
[C---:B------:R-:W-:Y:S02]  /*7ba0*/  IMAD R5, R8.reuse, 0x200, R4 ;  /* 0x0000020008057824 */ /* 0x040fe400078e0204 */
[----:B------:R-:W-:Y:S02]  /*7bb0*/  IMAD R9, R8, 0x200, R6 ;  /* 0x0000020008097824 */ /* 0x000fe400078e0206 */
[--C-:B------:R-:W-:Y:S02]  /*7bc0*/  IMAD R42, R5, 0x2, R2.reuse ;  /* 0x00000002052a7824 */ /* 0x100fe400078e0202 */
[----:B------:R-:W-:-:S03]  /*7bd0*/  IMAD R44, R9, 0x2, R2 ;  /* 0x00000002092c7824 */ /* 0x000fc600078e0202 */
[----:B------:R-:W1:Y:S04]  /*7be0*/  LDS.128 R4, [R42+0xc400] ;  /* 0x00c400002a047984 */ /* 0x000e680000000c00 */
[----:B------:R-:W2:Y:S01]  /*7bf0*/  LDS.128 R8, [R44+0xc400] ;  /* 0x00c400002c087984 */ /* 0x000ea20000000c00 */
[C---:B-1----:R-:W-:Y:S01]  /*7c00*/  IMAD.U32 R25, R4.reuse, 0x10000, RZ ;  /* 0x0001000004197824 */ /* 0x042fe200078e00ff */
[----:B------:R-:W-:Y:S01]  /*7c10*/  LOP3.LUT R4, R4, 0xffff0000, RZ, 0xc0, !PT ;  /* 0xffff000004047812 */ /* 0x000fe200078ec0ff */
[C---:B0-----:R-:W-:Y:S01]  /*7c20*/  IMAD.U32 R27, R6.reuse, 0x10000, RZ ;  /* 0x00010000061b7824 */ /* 0x041fe200078e00ff */
[----:B------:R-:W-:Y:S01]  /*7c30*/  LOP3.LUT R6, R6, 0xffff0000, RZ, 0xc0, !PT ;  /* 0xffff000006067812 */ /* 0x000fe200078ec0ff */
[C---:B--2---:R-:W-:Y:S01]  /*7c40*/  IMAD.U32 R30, R8.reuse, 0x10000, RZ ;  /* 0x00010000081e7824 */ /* 0x044fe200078e00ff */
[----:B------:R-:W-:Y:S01]  /*7c50*/  LOP3.LUT R8, R8, 0xffff0000, RZ, 0xc0, !PT ;  /* 0xffff000008087812 */ /* 0x000fe200078ec0ff */
[C---:B------:R-:W-:Y:S01]  /*7c60*/  IMAD.U32 R32, R10.reuse, 0x10000, RZ ;  /* 0x000100000a207824 */ /* 0x040fe200078e00ff */
[----:B------:R-:W-:Y:S01]  /*7c70*/  LOP3.LUT R10, R10, 0xffff0000, RZ, 0xc0, !PT ;  /* 0xffff00000a0a7812 */ /* 0x000fe200078ec0ff */
[C---:B------:R-:W-:Y:S01]  /*7c80*/  FMUL.FTZ R38, R30.reuse, R36 ;  /* 0x000000241e267220 */ /* 0x040fe20000410000 */
[----:B------:R-:W-:Y:S01]  /*7c90*/  FMUL.FTZ R40, R30, R34 ;  /* 0x000000221e287220 */ /* 0x000fe20000410000 */
[----:B------:R-:W-:-:S02]  /*7ca0*/  IMAD.U32 R30, R21, 0x10000, RZ ;  /* 0x00010000151e7824 */ /* 0x000fc400078e00ff */
[C---:B------:R-:W-:Y:S01]  /*7cb0*/  FMUL.FTZ R39, R8.reuse, R37 ;  /* 0x0000002508277220 */ /* 0x040fe20000410000 */
[C---:B------:R-:W-:Y:S01]  /*7cc0*/  FFMA.FTZ R38, R25.reuse, R34, -R38 ;  /* 0x0000002219267223 */ /* 0x040fe20000010826 */
[----:B------:R-:W-:Y:S01]  /*7cd0*/  FFMA.FTZ R40, R25, R36, R40 ;  /* 0x0000002419287223 */ /* 0x000fe20000010028 */
[----:B------:R-:W-:Y:S02]  /*7ce0*/  IMAD.U32 R25, R3, 0x10000, RZ ;  /* 0x0001000003197824 */ /* 0x000fe400078e00ff */
[-C--:B------:R-:W-:Y:S01]  /*7cf0*/  FMUL.FTZ R41, R8, R35.reuse ;  /* 0x0000002308297220 */ /* 0x080fe20000410000 */
[-C--:B------:R-:W-:Y:S01]  /*7d00*/  FMUL.FTZ R8, R32, R30.reuse ;  /* 0x0000001e20087220 */ /* 0x080fe20000410000 */
[----:B------:R-:W-:Y:S01]  /*7d10*/  FFMA.FTZ R39, R4, R35, -R39 ;  /* 0x0000002304277223 */ /* 0x000fe20000010827 */
[-C--:B------:R-:W-:Y:S01]  /*7d20*/  FMUL.FTZ R43, R32, R25.reuse ;  /* 0x00000019202b7220 */ /* 0x080fe20000410000 */
[----:B------:R-:W-:Y:S01]  /*7d30*/  LOP3.LUT R35, R21, 0xffff0000, RZ, 0xc0, !PT ;  /* 0xffff000015237812 */ /* 0x000fe200078ec0ff */
[----:B------:R-:W-:Y:S01]  /*7d40*/  FFMA.FTZ R32, R27, R25, -R8 ;  /* 0x000000191b207223 */ /* 0x000fe20000010808 */
[----:B------:R-:W-:Y:S01]  /*7d50*/  LOP3.LUT R25, R3, 0xffff0000, RZ, 0xc0, !PT ;  /* 0xffff000003197812 */ /* 0x000fe200078ec0ff */
[----:B------:R-:W-:Y:S01]  /*7d60*/  FFMA.FTZ R41, R4, R37, R41 ;  /* 0x0000002504297223 */ /* 0x000fe20000010029 */
[----:B------:R-:W-:Y:S01]  /*7d70*/  FFMA.FTZ R43, R27, R30, R43 ;  /* 0x0000001e1b2b7223 */ /* 0x000fe2000001002b */
[----:B------:R-:W-:Y:S01]  /*7d80*/  FMUL.FTZ R37, R10, R35 ;  /* 0x000000230a257220 */ /* 0x000fe20000410000 */
[----:B------:R-:W-:-:S02]  /*7d90*/  IMAD.U32 R31, R9, 0x10000, RZ ;  /* 0x00010000091f7824 */ /* 0x000fc400078e00ff */
[-C--:B------:R-:W-:Y:S01]  /*7da0*/  FMUL.FTZ R45, R10, R25.reuse ;  /* 0x000000190a2d7220 */ /* 0x080fe20000410000 */
[----:B------:R-:W-:Y:S02]  /*7db0*/  IMAD.U32 R4, R14, 0x10000, RZ ;  /* 0x000100000e047824 */ /* 0x000fe400078e00ff */
[----:B------:R-:W-:Y:S01]  /*7dc0*/  FFMA.FTZ R37, R6, R25, -R37 ;  /* 0x0000001906257223 */ /* 0x000fe20000010825 */
[----:B------:R-:W-:Y:S01]  /*7dd0*/  IMAD.U32 R27, R15, 0x10000, RZ ;  /* 0x000100000f1b7824 */ /* 0x000fe200078e00ff */
[----:B------:R-:W-:Y:S01]  /*7de0*/  LOP3.LUT R9, R9, 0xffff0000, RZ, 0xc0, !PT ;  /* 0xffff000009097812 */ /* 0x000fe200078ec0ff */
[----:B------:R-:W-:Y:S02]  /*7df0*/  IMAD.U32 R33, R11, 0x10000, RZ ;  /* 0x000100000b217824 */ /* 0x000fe400078e00ff */
[C---:B------:R-:W-:Y:S01]  /*7e00*/  FMUL.FTZ R30, R31.reuse, R4 ;  /* 0x000000041f1e7220 */ /* 0x040fe20000410000 */
[----:B------:R-:W-:Y:S02]  /*7e10*/  IMAD.U32 R10, R0, 0x10000, RZ ;  /* 0x00010000000a7824 */ /* 0x000fe400078e00ff */
[----:B------:R-:W-:Y:S01]  /*7e20*/  FMUL.FTZ R25, R31, R27 ;  /* 0x0000001b1f197220 */ /* 0x000fe20000410000 */
[----:B------:R-:W-:Y:S01]  /*7e30*/  IMAD.U32 R26, R5, 0x10000, RZ ;  /* 0x00010000051a7824 */ /* 0x000fe200078e00ff */
[----:B------:R-:W-:Y:S01]  /*7e40*/  LOP3.LUT R11, R11, 0xffff0000, RZ, 0xc0, !PT ;  /* 0xffff00000b0b7812 */ /* 0x000fe200078ec0ff */
[----:B------:R-:W-:-:S02]  /*7e50*/  IMAD.U32 R28, R7, 0x10000, RZ ;  /* 0x00010000071c7824 */ /* 0x000fc400078e00ff */
[C---:B------:R-:W-:Y:S01]  /*7e60*/  FMUL.FTZ R31, R33.reuse, R10 ;  /* 0x0000000a211f7220 */ /* 0x040fe20000410000 */
[----:B------:R-:W-:Y:S02]  /*7e70*/  IMAD.U32 R8, R20, 0x10000, RZ ;  /* 0x0001000014087824 */ /* 0x000fe400078e00ff */
[C---:B------:R-:W-:Y:S01]  /*7e80*/  FFMA.FTZ R25, R26.reuse, R4, -R25 ;  /* 0x000000041a197223 */ /* 0x040fe20000010819 */
[----:B------:R-:W-:Y:S01]  /*7e90*/  FFMA.FTZ R30, R26, R27, R30 ;  /* 0x0000001b1a1e7223 */ /* 0x000fe2000001001e */
[----:B------:R-:W-:Y:S01]  /*7ea0*/  FFMA.FTZ R34, R6, R35, R45 ;  /* 0x0000002306227223 */ /* 0x000fe2000001002d */
[-C--:B------:R-:W-:Y:S01]  /*7eb0*/  FMUL.FTZ R33, R33, R8.reuse ;  /* 0x0000000821217220 */ /* 0x080fe20000410000 */
[----:B------:R-:W-:Y:S01]  /*7ec0*/  FFMA.FTZ R31, R28, R8, -R31 ;  /* 0x000000081c1f7223 */ /* 0x000fe2000001081f */
[----:B------:R-:W-:Y:S02]  /*7ed0*/  LOP3.LUT R8, R15, 0xffff0000, RZ, 0xc0, !PT ;  /* 0xffff00000f087812 */ /* 0x000fe400078ec0ff */
[----:B------:R-:W-:Y:S01]  /*7ee0*/  LOP3.LUT R26, R0, 0xffff0000, RZ, 0xc0, !PT ;  /* 0xffff0000001a7812 */ /* 0x000fe200078ec0ff */
[----:B------:R-:W-:Y:S01]  /*7ef0*/  FFMA.FTZ R33, R28, R10, R33 ;  /* 0x0000000a1c217223 */ /* 0x000fe20000010021 */
[----:B------:R-:W-:Y:S01]  /*7f00*/  LOP3.LUT R4, R14, 0xffff0000, RZ, 0xc0, !PT ;  /* 0xffff00000e047812 */ /* 0x000fe200078ec0ff */
[----:B------:R-:W-:Y:S01]  /*7f10*/  FMUL.FTZ R10, R9, R8 ;  /* 0x00000008090a7220 */ /* 0x000fe20000410000 */
[----:B------:R-:W-:Y:S01]  /*7f20*/  LOP3.LUT R6, R20, 0xffff0000, RZ, 0xc0, !PT ;  /* 0xffff000014067812 */ /* 0x000fe200078ec0ff */
[----:B------:R-:W-:Y:S01]  /*7f30*/  FMUL.FTZ R36, R11, R26 ;  /* 0x0000001a0b247220 */ /* 0x000fe20000410000 */
[----:B------:R-:W-:Y:S01]  /*7f40*/  LOP3.LUT R5, R5, 0xffff0000, RZ, 0xc0, !PT ;  /* 0xffff000005057812 */ /* 0x000fe200078ec0ff */
[----:B------:R-:W-:Y:S01]  /*7f50*/  FMUL.FTZ R9, R9, R4 ;  /* 0x0000000409097220 */ /* 0x000fe20000410000 */
[----:B------:R-:W-:Y:S01]  /*7f60*/  LOP3.LUT R7, R7, 0xffff0000, RZ, 0xc0, !PT ;  /* 0xffff000007077812 */ /* 0x000fe200078ec0ff */
[----:B------:R-:W-:-:S02]  /*7f70*/  FMUL.FTZ R11, R11, R6 ;  /* 0x000000060b0b7220 */ /* 0x000fc40000410000 */
[C---:B------:R-:W-:Y:S01]  /*7f80*/  FFMA.FTZ R28, R5.reuse, R4, -R10 ;  /* 0x00000004051c7223 */ /* 0x040fe2000001080a */
[----:B------:R-:W-:Y:S01]  /*7f90*/  FFMA.FTZ R9, R5, R8, R9 ;  /* 0x0000000805097223 */ /* 0x000fe20000010009 */
[C---:B------:R-:W-:Y:S01]  /*7fa0*/  FFMA.FTZ R36, R7.reuse, R6, -R36 ;  /* 0x0000000607247223 */ /* 0x040fe20000010824 */
[----:B------:R-:W-:Y:S01]  /*7fb0*/  FFMA.FTZ R26, R7, R26, R11 ;  /* 0x0000001a071a7223 */ /* 0x000fe2000001000b */
[----:B------:R-:W-:Y:S02]  /*7fc0*/  F2FP.BF16.F32.PACK_AB R4, R39, R38 ;  /* 0x000000262704723e */ /* 0x000fe400000010ff */
[----:B------:R-:W-:Y:S02]  /*7fd0*/  F2FP.BF16.F32.PACK_AB R6, R37, R32 ;  /* 0x000000202506723e */ /* 0x000fe400000010ff */
[----:B------:R-:W-:Y:S02]  /*7fe0*/  F2FP.BF16.F32.PACK_AB R5, R28, R25 ;  /* 0x000000191c05723e */ /* 0x000fe400000010ff */
[----:B------:R-:W-:-:S02]  /*7ff0*/  F2FP.BF16.F32.PACK_AB R7, R36, R31 ;  /* 0x0000001f2407723e */ /* 0x000fc400000010ff */
[----:B------:R-:W-:Y:S02]  /*8000*/  F2FP.BF16.F32.PACK_AB R8, R41, R40 ;  /* 0x000000282908723e */ /* 0x000fe400000010ff */
[----:B------:R-:W-:Y:S01]  /*8010*/  F2FP.BF16.F32.PACK_AB R10, R34, R43 ;  /* 0x0000002b220a723e */ /* 0x000fe200000010ff */
[----:B------:R1:W-:Y:S01]  /*8020*/  STS.128 [R42+0xc400], R4 ;  /* 0x00c400042a007388 */ /* 0x0003e20000000c00 */
[----:B------:R-:W-:Y:S02]  /*8030*/  F2FP.BF16.F32.PACK_AB R9, R9, R30 ;  /* 0x0000001e0909723e */ /* 0x000fe400000010ff */
[----:B------:R-:W-:-:S05]  /*8040*/  F2FP.BF16.F32.PACK_AB R11, R26, R33 ;  /* 0x000000211a0b723e */ /* 0x000fca00000010ff */
[----:B------:R1:W-:Y:S02]  /*8050*/  STS.128 [R44+0xc400], R8 ;  /* 0x00c400082c007388 */ /* 0x0003e40000000c00 */
.L_x_495:
[----:B------:R-:W-:Y:S05]  /*8060*/  BSYNC B1 ;  /* 0x0000000000017941 */ /* 0x000fea0003800000 */
.L_x_494:
[----:B------:R-:W-:Y:S05]  /*8070*/  @P0 BRA `(.L_x_486) ;  /* 0x0000000400680947 */ /* 0x000fea0003800000 */
[----:B-1----:R-:W2:Y:S01]  /*8080*/  LDL R5, [R1+0x48] ;  /* 0x0000480001057983 */ /* 0x002ea20000100800 */
[C---:B------:R-:W-:Y:S02]  /*8090*/  VIADD R6, R18.reuse, 0x60 ;  /* 0x0000006012067836 */ /* 0x040fe40000000000 */
[----:B------:R-:W-:Y:S01]  /*80a0*/  VIADD R7, R18, 0x60 ;  /* 0x0000006012077836 */ /* 0x000fe20000000000 */
[----:B------:R-:W3:Y:S01]  /*80b0*/  LDL R40, [R1+0x70] ;  /* 0x0000700001287983 */ /* 0x000ee20000100800 */
[----:B------:R-:W-:-:S03]  /*80c0*/  IMAD.SHL.U32 R6, R6, 0x40, RZ ;  /* 0x0000004006067824 */ /* 0x000fc600078e00ff */
[----:B------:R-:W-:Y:S01]  /*80d0*/  SHF.L.U32 R7, R7, 0x6, RZ ;  /* 0x0000000607077819 */ /* 0x000fe200000006ff */
[----:B------:R-:W-:Y:S01]  /*80e0*/  IMAD.IADD R4, R16, 0x1, R13 ;  /* 0x0000000110047824 */ /* 0x000fe200078e020d */
[----:B------:R-:W-:Y:S02]  /*80f0*/  LOP3.LUT R6, R6, 0x1c0, RZ, 0xc0, !PT ;  /* 0x000001c006067812 */ /* 0x000fe400078ec0ff */
[----:B------:R-:W-:Y:S02]  /*8100*/  LOP3.LUT R7, R7, 0x1c0, RZ, 0xc0, !PT ;  /* 0x000001c007077812 */ /* 0x000fe400078ec0ff */
[----:B------:R-:W-:Y:S02]  /*8110*/  SHF.R.U32.HI R6, RZ, 0x3, R6 ;  /* 0x00000003ff067819 */ /* 0x000fe40000011606 */
[----:B------:R-:W-:-:S04]  /*8120*/  LOP3.LUT R4, R7, 0x38, R4, 0xf8, !PT ;  /* 0x0000003807047812 */ /* 0x000fc800078ef804 */
[----:B------:R-:W-:Y:S01]  /*8130*/  LOP3.LUT R4, R4, R6, RZ, 0x3c, !PT ;  /* 0x0000000604047212 */ /* 0x000fe200078e3cff */
[----:B------:R-:W-:Y:S02]  /*8140*/  IMAD.U32 R37, R12, 0x10000, RZ ;  /* 0x000100000c257824 */ /* 0x000fe400078e00ff */
[----:B------:R-:W-:Y:S01]  /*8150*/  IMAD.U32 R35, R24, 0x10000, RZ ;  /* 0x0001000018237824 */ /* 0x000fe200078e00ff */
[----:B------:R-:W-:Y:S01]  /*8160*/  LOP3.LUT R36, R12, 0xffff0000, RZ, 0xc0, !PT ;  /* 0xffff00000c247812 */ /* 0x000fe200078ec0ff */
[----:B------:R-:W-:Y:S01]  /*8170*/  IMAD.U32 R38, R15, 0x10000, RZ ;  /* 0x000100000f267824 */ /* 0x000fe200078e00ff */
[----:B------:R-:W-:Y:S01]  /*8180*/  LOP3.LUT R24, R24, 0xffff0000, RZ, 0xc0, !PT ;  /* 0xffff000018187812 */ /* 0x000fe200078ec0ff */
[----:B------:R-:W-:Y:S02]  /*8190*/  IMAD.U32 R12, R14, 0x10000, RZ ;  /* 0x000100000e0c7824 */ /* 0x000fe400078e00ff */
[----:B------:R-:W-:Y:S02]  /*81a0*/  IMAD.U32 R41, R21, 0x10000, RZ ;  /* 0x0001000015297824 */ /* 0x000fe400078e00ff */
[----:B------:R-:W-:Y:S01]  /*81b0*/  IMAD.U32 R39, R3, 0x10000, RZ ;  /* 0x0001000003277824 */ /* 0x000fe200078e00ff */
[----:B------:R-:W-:Y:S01]  /*81c0*/  LOP3.LUT R43, R0, 0xffff0000, RZ, 0xc0, !PT ;  /* 0xffff0000002b7812 */ /* 0x000fe200078ec0ff */
[----:B--2---:R-:W-:-:S04]  /*81d0*/  IMAD.IADD R9, R5, 0x1, R4 ;  /* 0x0000000105097824 */ /* 0x004fc800078e0204 */
[----:B------:R-:W-:Y:S01]  /*81e0*/  IMAD R13, R9, 0x2, R2 ;  /* 0x00000002090d7824 */ /* 0x000fe200078e0202 */
[----:B---3--:R-:W-:Y:S04]  /*81f0*/  LDS.128 R4, [R40+0xc400] ;  /* 0x00c4000028047984 */ /* 0x008fe80000000c00 */
[----:B------:R-:W1:Y:S02]  /*8200*/  LDS.128 R8, [R13+0xc400] ;  /* 0x00c400000d087984 */ /* 0x000e640000000c00 */
[----:B-1----:R-:W-:Y:S02]  /*8210*/  IMAD.U32 R30, R8, 0x10000, RZ ;  /* 0x00010000081e7824 */ /* 0x002fe400078e00ff */
[----:B------:R-:W-:Y:S02]  /*8220*/  IMAD.U32 R25, R4, 0x10000, RZ ;  /* 0x0001000004197824 */ /* 0x000fe400078e00ff */
[-C--:B------:R-:W-:Y:S01]  /*8230*/  FMUL.FTZ R34, R37, R30.reuse ;  /* 0x0000001e25227220 */ /* 0x080fe20000410000 */
[----:B------:R-:W-:Y:S01]  /*8240*/  FMUL.FTZ R30, R35, R30 ;  /* 0x0000001e231e7220 */ /* 0x000fe20000410000 */
[----:B------:R-:W-:Y:S01]  /*8250*/  IMAD.U32 R31, R9, 0x10000, RZ ;  /* 0x00010000091f7824 */ /* 0x000fe200078e00ff */
[----:B------:R-:W-:Y:S01]  /*8260*/  LOP3.LUT R8, R8, 0xffff0000, RZ, 0xc0, !PT ;  /* 0xffff000008087812 */ /* 0x000fe200078ec0ff */
[----:B------:R-:W-:-:S02]  /*8270*/  IMAD.U32 R26, R5, 0x10000, RZ ;  /* 0x00010000051a7824 */ /* 0x000fc400078e00ff */
[----:B------:R-:W-:Y:S01]  /*8280*/  FFMA.FTZ R30, R37, R25, R30 ;  /* 0x00000019251e7223 */ /* 0x000fe2000001001e */
[----:B------:R-:W-:Y:S01]  /*8290*/  FMUL.FTZ R37, R38, R31 ;  /* 0x0000001f26257220 */ /* 0x000fe20000410000 */
[----:B------:R-:W-:Y:S01]  /*82a0*/  LOP3.LUT R4, R4, 0xffff0000, RZ, 0xc0, !PT ;  /* 0xffff000004047812 */ /* 0x000fe200078ec0ff */
[----:B------:R-:W-:Y:S01]  /*82b0*/  FFMA.FTZ R34, R35, R25, -R34 ;  /* 0x0000001923227223 */ /* 0x000fe20000010822 */
[-C--:B------:R-:W-:Y:S01]  /*82c0*/  FMUL.FTZ R35, R36, R8.reuse ;  /* 0x0000000824237220 */ /* 0x080fe20000410000 */
[----:B------:R-:W-:Y:S01]  /*82d0*/  FMUL.FTZ R25, R24, R8 ;  /* 0x0000000818197220 */ /* 0x000fe20000410000 */
[----:B------:R-:W-:Y:S02]  /*82e0*/  IMAD.U32 R32, R10, 0x10000, RZ ;  /* 0x000100000a207824 */ /* 0x000fe400078e00ff */
[C---:B------:R-:W-:Y:S01]  /*82f0*/  FMUL.FTZ R31, R12.reuse, R31 ;  /* 0x0000001f0c1f7220 */ /* 0x040fe20000410000 */
[----:B------:R-:W-:Y:S01]  /*8300*/  FFMA.FTZ R37, R12, R26, -R37 ;  /* 0x0000001a0c257223 */ /* 0x000fe20000010825 */
[----:B------:R-:W-:Y:S01]  /*8310*/  LOP3.LUT R10, R10, 0xffff0000, RZ, 0xc0, !PT ;  /* 0xffff00000a0a7812 */ /* 0x000fe200078ec0ff */
[-C--:B------:R-:W-:Y:S01]  /*8320*/  FFMA.FTZ R35, R24, R4.reuse, -R35 ;  /* 0x0000000418237223 */ /* 0x080fe20000010823 */
[----:B------:R-:W-:Y:S01]  /*8330*/  LOP3.LUT R12, R21, 0xffff0000, RZ, 0xc0, !PT ;  /* 0xffff0000150c7812 */ /* 0x000fe200078ec0ff */
[----:B------:R-:W-:Y:S01]  /*8340*/  FFMA.FTZ R25, R36, R4, R25 ;  /* 0x0000000424197223 */ /* 0x000fe20000010019 */
[----:B0-----:R-:W-:-:S02]  /*8350*/  IMAD.U32 R27, R6, 0x10000, RZ ;  /* 0x00010000061b7824 */ /* 0x001fc400078e00ff */
[-C--:B------:R-:W-:Y:S01]  /*8360*/  FMUL.FTZ R4, R41, R32.reuse ;  /* 0x0000002029047220 */ /* 0x080fe20000410000 */
[----:B------:R-:W-:Y:S01]  /*8370*/  LOP3.LUT R8, R3, 0xffff0000, RZ, 0xc0, !PT ;  /* 0xffff000003087812 */ /* 0x000fe200078ec0ff */
[----:B------:R-:W-:Y:S01]  /*8380*/  FMUL.FTZ R32, R39, R32 ;  /* 0x0000002027207220 */ /* 0x000fe20000410000 */
[----:B------:R-:W-:Y:S01]  /*8390*/  LOP3.LUT R6, R6, 0xffff0000, RZ, 0xc0, !PT ;  /* 0xffff000006067812 */ /* 0x000fe200078ec0ff */
[-C--:B------:R-:W-:Y:S01]  /*83a0*/  FMUL.FTZ R21, R12, R10.reuse ;  /* 0x0000000a0c157220 */ /* 0x080fe20000410000 */
[----:B------:R-:W-:Y:S02]  /*83b0*/  IMAD.U32 R33, R11, 0x10000, RZ ;  /* 0x000100000b217824 */ /* 0x000fe400078e00ff */
[-C--:B------:R-:W-:Y:S01]  /*83c0*/  FFMA.FTZ R3, R39, R27.reuse, -R4 ;  /* 0x0000001b27037223 */ /* 0x080fe20000010804 */
[----:B------:R-:W-:Y:S02]  /*83d0*/  IMAD.U32 R24, R0, 0x10000, RZ ;  /* 0x0001000000187824 */ /* 0x000fe400078e00ff */
[C---:B------:R-:W-:Y:S01]  /*83e0*/  FMUL.FTZ R39, R8.reuse, R10 ;  /* 0x0000000a08277220 */ /* 0x040fe20000410000 */
[----:B------:R-:W-:Y:S01]  /*83f0*/  FFMA.FTZ R10, R41, R27, R32 ;  /* 0x0000001b290a7223 */ /* 0x000fe20000010020 */
[----:B------:R-:W-:Y:S01]  /*8400*/  LOP3.LUT R9, R9, 0xffff0000, RZ, 0xc0, !PT ;  /* 0xffff000009097812 */ /* 0x000fe200078ec0ff */
[----:B------:R-:W-:Y:S01]  /*8410*/  FFMA.FTZ R8, R8, R6, -R21 ;  /* 0x0000000608087223 */ /* 0x000fe20000010815 */
[----:B------:R-:W-:Y:S01]  /*8420*/  LOP3.LUT R11, R11, 0xffff0000, RZ, 0xc0, !PT ;  /* 0xffff00000b0b7812 */ /* 0x000fe200078ec0ff */
[----:B------:R-:W-:Y:S01]  /*8430*/  IMAD.U32 R28, R7, 0x10000, RZ ;  /* 0x00010000071c7824 */ /* 0x000fe200078e00ff */
[----:B------:R-:W-:Y:S01]  /*8440*/  LOP3.LUT R41, R15, 0xffff0000, RZ, 0xc0, !PT ;  /* 0xffff00000f297812 */ /* 0x000fe200078ec0ff */
[----:B------:R-:W-:-:S02]  /*8450*/  IMAD.U32 R4, R20, 0x10000, RZ ;  /* 0x0001000014047824 */ /* 0x000fc400078e00ff */
[-C--:B------:R-:W-:Y:S01]  /*8460*/  FMUL.FTZ R27, R24, R33.reuse ;  /* 0x00000021181b7220 */ /* 0x080fe20000410000 */
[----:B------:R-:W-:Y:S02]  /*8470*/  LOP3.LUT R15, R14, 0xffff0000, RZ, 0xc0, !PT ;  /* 0xffff00000e0f7812 */ /* 0x000fe400078ec0ff */
[----:B------:R-:W-:Y:S01]  /*8480*/  LOP3.LUT R21, R20, 0xffff0000, RZ, 0xc0, !PT ;  /* 0xffff000014157812 */ /* 0x000fe200078ec0ff */
[----:B------:R-:W-:Y:S01]  /*8490*/  FFMA.FTZ R39, R12, R6, R39 ;  /* 0x000000060c277223 */ /* 0x000fe20000010027 */
[----:B------:R-:W-:Y:S01]  /*84a0*/  LOP3.LUT R5, R5, 0xffff0000, RZ, 0xc0, !PT ;  /* 0xffff000005057812 */ /* 0x000fe200078ec0ff */
[C---:B------:R-:W-:Y:S01]  /*84b0*/  FMUL.FTZ R33, R4.reuse, R33 ;  /* 0x0000002104217220 */ /* 0x040fe20000410000 */
[----:B------:R-:W-:Y:S01]  /*84c0*/  LOP3.LUT R7, R7, 0xffff0000, RZ, 0xc0, !PT ;  /* 0xffff000007077812 */ /* 0x000fe200078ec0ff */
[----:B------:R-:W-:Y:S01]  /*84d0*/  FFMA.FTZ R27, R4, R28, -R27 ;  /* 0x0000001c041b7223 */ /* 0x000fe2000001081b */
[----:B------:R-:W-:Y:S01]  /*84e0*/  FMUL.FTZ R0, R41, R9 ;  /* 0x0000000929007220 */ /* 0x000fe20000410000 */
[----:B------:R-:W-:Y:S01]  /*84f0*/  FMUL.FTZ R6, R43, R11 ;  /* 0x0000000b2b067220 */ /* 0x000fe20000410000 */
[----:B------:R-:W-:Y:S01]  /*8500*/  FMUL.FTZ R4, R15, R9 ;  /* 0x000000090f047220 */ /* 0x000fe20000410000 */
[----:B------:R-:W-:Y:S01]  /*8510*/  FMUL.FTZ R20, R21, R11 ;  /* 0x0000000b15147220 */ /* 0x000fe20000410000 */
[----:B------:R-:W-:Y:S01]  /*8520*/  FFMA.FTZ R0, R15, R5, -R0 ;  /* 0x000000050f007223 */ /* 0x000fe20000010800 */
[----:B------:R-:W-:Y:S01]  /*8530*/  FFMA.FTZ R14, R21, R7, -R6 ;  /* 0x00000007150e7223 */ /* 0x000fe20000010806 */
[----:B------:R-:W-:Y:S01]  /*8540*/  FFMA.FTZ R31, R38, R26, R31 ;  /* 0x0000001a261f7223 */ /* 0x000fe2000001001f */
[----:B------:R-:W-:Y:S01]  /*8550*/  FFMA.FTZ R33, R24, R28, R33 ;  /* 0x0000001c18217223 */ /* 0x000fe20000010021 */
[----:B------:R-:W-:Y:S01]  /*8560*/  FFMA.FTZ R12, R41, R5, R4 ;  /* 0x00000005290c7223 */ /* 0x000fe20000010004 */
[----:B------:R-:W-:Y:S01]  /*8570*/  FFMA.FTZ R20, R43, R7, R20 ;  /* 0x000000072b147223 */ /* 0x000fe20000010014 */
[----:B------:R-:W-:-:S02]  /*8580*/  F2FP.BF16.F32.PACK_AB R6, R8, R3 ;  /* 0x000000030806723e */ /* 0x000fc400000010ff */
[----:B------:R-:W-:Y:S02]  /*8590*/  F2FP.BF16.F32.PACK_AB R4, R35, R34 ;  /* 0x000000222304723e */ /* 0x000fe400000010ff */
[----:B------:R-:W-:Y:S02]  /*85a0*/  F2FP.BF16.F32.PACK_AB R5, R0, R37 ;  /* 0x000000250005723e */ /* 0x000fe400000010ff */
[----:B------:R-:W-:Y:S02]  /*85b0*/  F2FP.BF16.F32.PACK_AB R7, R14, R27 ;  /* 0x0000001b0e07723e */ /* 0x000fe400000010ff */
[----:B------:R-:W-:Y:S02]  /*85c0*/  F2FP.BF16.F32.PACK_AB R10, R39, R10 ;  /* 0x0000000a270a723e */ /* 0x000fe400000010ff */
[----:B------:R-:W-:Y:S02]  /*85d0*/  F2FP.BF16.F32.PACK_AB R8, R25, R30 ;  /* 0x0000001e1908723e */ /* 0x000fe400000010ff */
[----:B------:R-:W-:-:S02]  /*85e0*/  F2FP.BF16.F32.PACK_AB R9, R12, R31 ;  /* 0x0000001f0c09723e */ /* 0x000fc400000010ff */
[----:B------:R-:W-:Y:S01]  /*85f0*/  F2FP.BF16.F32.PACK_AB R11, R20, R33 ;  /* 0x00000021140b723e */ /* 0x000fe200000010ff */
[----:B------:R3:W-:Y:S04]  /*8600*/  STS.128 [R40+0xc400], R4 ;  /* 0x00c4000428007388 */ /* 0x0007e80000000c00 */
[----:B------:R3:W-:Y:S02]  /*8610*/  STS.128 [R13+0xc400], R8 ;  /* 0x00c400080d007388 */ /* 0x0007e40000000c00 */
.L_x_486:
[----:B------:R-:W-:Y:S05]  /*8620*/  BSYNC B0 ;  /* 0x0000000000007941 */ /* 0x000fea0003800000 */
.L_x_475:
[----:B------:R-:W-:Y:S01]  /*8630*/  @!PT LDS RZ, [RZ] ;  /* 0x00000000fffff984 */ /* 0x000fe20000000800 */
[----:B------:R-:W-:Y:S01]  /*8640*/  @!PT LDS RZ, [RZ] ;  /* 0x00000000fffff984 */ /* 0x000fe20000000800 */
[----:B------:R-:W-:Y:S01]  /*8650*/  @!PT LDS RZ, [RZ] ;  /* 0x00000000fffff984 */ /* 0x000fe20000000800 */
[----:B------:R-:W-:Y:S01]  /*8660*/  @!PT LDS RZ, [RZ] ;  /* 0x00000000fffff984 */ /* 0x000fe20000000800 */
[----:B------:R4:W-:Y:S06]  /*8670*/  MEMBAR.ALL.CTA ;  /* 0x0000000000007992 */ /* 0x0009ec0000008000 */
[----:B----4-:R-:W4:Y:S01]  /*8680*/  FENCE.VIEW.ASYNC.S ;  /* 0x00000000000073c6 */ /* 0x010f220000000000 */
[----:B------:R-:W-:Y:S05]  /*8690*/  WARPSYNC.ALL ;  /* 0x0000000000007948 */ /* 0x000fea0003800000 */
[----:B----4-:R-:W-:Y:S06]  /*86a0*/  BAR.SYNC.DEFER_BLOCKING 0xd, 0x180 ;  /* 0x0346000000007b1d */ /* 0x010fec0000010000 */
.L_x_472:
[----:B------:R-:W-:-:S13]  /*86b0*/  ISETP.NE.AND P0, PT, R155, 0x3, PT ;  /* 0x000000039b00780c */ /* 0x000fda0003f05270 */
[----:B------:R-:W-:Y:S05]  /*86c0*/  @!P0 BRA `(.L_x_496) ;  /* 0x0000000000048947 */ /* 0x000fea0003800000 */
[----:B------:R-:W-:Y:S01]  /*86d0*/  BPT.TRAP 0x1 ;  /* 0x000000040000795c */ /* 0x000fe20000300000 */
.L_x_496:
[----:B01-3--:R-:W-:Y:S01]  /*86e0*/  IMAD R8, R152, 0x8, R2 ;  /* 0x0000000898087824 */ /* 0x00bfe200078e0202 */
[----:B--2---:R-:W-:-:S04]  /*86f0*/  SHF.L.U32 R3, R156, 0x1f, RZ ;  /* 0x0000001f9c037819 */ /* 0x004fc800000006ff */
[----:B------:R0:W1:Y:S01]  /*8700*/  SYNCS.PHASECHK.TRANS64.TRYWAIT P1, [R8+URZ+0x30830], R3 ;  /* 0x03083003080075a7 */ /* 0x000062000802017f */
[----:B------:R-:W-:Y:S05]  /*8710*/  @!P0 BRA `(.L_x_497) ;  /* 0x0000000000048947 */ /* 0x000fea0003800000 */
[----:B------:R-:W-:Y:S01]  /*8720*/  BPT.TRAP 0x1 ;  /* 0x000000040000795c */ /* 0x000fe20000300000 */
.L_x_497:
[----:B------:R-:W-:Y:S01]  /*8730*/  VIADD R0, R2, 0x12400 ;  /* 0x0001240002007836 */ /* 0x000fe20000000000 */
[----:B------:R-:W-:Y:S01]  /*8740*/  LOP3.LUT R4, R29, 0x10000, RZ, 0xfc, !PT ;  /* 0x000100001d047812 */ /* 0x000fe200078efcff */
[----:B------:R-:W-:-:S03]  /*8750*/  IMAD.MOV.U32 R5, RZ, RZ, 0x40000040 ;  /* 0x40000040ff057424 */ /* 0x000fc600078e00ff */
[----:B------:R-:W-:Y:S02]  /*8760*/  SHF.R.U32.HI R0, RZ, 0x4, R0 ;  /* 0x00000004ff007819 */ /* 0x000fe40000011600 */
[----:B------:R2:W-:Y:S02]  /*8770*/  STL.64 [R1+0x10], R4 ;  /* 0x0000100401007387 */ /* 0x0005e40000100a00 */
[----:B------:R-:W-:-:S04]  /*8780*/  LOP3.LUT R0, R0, 0x3fff, RZ, 0xc0, !PT ;  /* 0x00003fff00007812 */ /* 0x000fc800078ec0ff */
[----:B------:R-:W-:-:S05]  /*8790*/  LOP3.LUT R0, R0, 0x10000, RZ, 0xfc, !PT ;  /* 0x0001000000007812 */ /* 0x000fca00078efcff */
[----:B------:R2:W-:Y:S01]  /*87a0*/  STL [R1+0x44], R0 ;  /* 0x0000440001007387 */ /* 0x0005e20000100800 */
[----:B-1----:R-:W-:Y:S05]  /*87b0*/  @P1 BRA `(.L_x_498) ;  /* 0x0000000000081947 */ /* 0x002fea0003800000 */
[----:B------:R-:W1:Y:S02]  /*87c0*/  SYNCS.PHASECHK.TRANS64.TRYWAIT P1, [R8+URZ+0x30830], R3 ;  /* 0x03083003080075a7 */ /* 0x000e64000802017f */
[----:B-1----:R-:W-:Y:S05]  /*87d0*/  @!P1 BRA `(.L_x_499) ;  /* 0x000000fc00909947 */ /* 0x002fea0003800000 */
.L_x_498:
[----:B--2---:R-:W2:Y:S04]  /*87e0*/  LDL R0, [R1+0x44] ;  /* 0x0000440001007983 */ /* 0x004ea80000100800 */
[----:B------:R-:W3:Y:S01]  /*87f0*/  LDL.64 R10, [R1+0x10] ;  /* 0x00001000010a7983 */ /* 0x000ee20000100a00 */
[----:B------:R-:W-:Y:S01]  /*8800*/  IMAD.MOV.U32 R5, RZ, RZ, 0x40000040 ;  /* 0x40000040ff057424 */ /* 0x000fe200078e00ff */
[----:B------:R-:W-:Y:S05]  /*8810*/  WARPSYNC.ALL ;  /* 0x0000000000007948 */ /* 0x000fea0003800000 */
[----:B------:R-:W-:Y:S01]  /*8820*/  R2UR UR7, R5 ;  /* 0x00000000050772ca */ /* 0x000fe200000e0000 */
[----:B-----5:R-:W-:Y:S01]  /*8830*/  WARPGROUP.ARRIVE ;  /* 0x00000000000079c5 */ /* 0x020fe20000000000 */
[----:B------:R-:W-:Y:S01]  /*8840*/  IMAD.MOV.U32 R7, RZ, RZ, 0x40000040 ;  /* 0x40000040ff077424 */ /* 0x000fe200078e00ff */
[----:B------:R-:W-:Y:S01]  /*8850*/  P2R R9, PR, RZ, 0x1 ;  /* 0x00000001ff097803 */ /* 0x000fe20000000000 */
[----:B------:R-:W-:-:S03]  /*8860*/  IMAD.MOV.U32 R15, RZ, RZ, 0x40000040 ;  /* 0x40000040ff0f7424 */ /* 0x000fc600078e00ff */
[----:B------:R-:W4:Y:S01]  /*8870*/  S2R R137, SR_TID.X ;  /* 0x0000000000897919 */ /* 0x000f220000002100 */
[----:B------:R-:W-:Y:S02]  /*8880*/  IMAD.MOV.U32 R13, RZ, RZ, 0x40000040 ;  /* 0x40000040ff0d7424 */ /* 0x000fe400078e00ff */
[----:B------:R-:W-:Y:S01]  /*8890*/  IMAD.MOV.U32 R5, RZ, RZ, 0x40000040 ;  /* 0x40000040ff057424 */ /* 0x000fe200078e00ff */
[----:B----4-:R-:W-:Y:S01]  /*88a0*/  LOP3.LUT R137, R137, 0x7f, RZ, 0xc0, !PT ;  /* 0x0000007f89897812 */ /* 0x010fe200078ec0ff */
[----:B--2---:R-:W-:Y:S02]  /*88b0*/  IMAD R4, R152, 0x600, R0 ;  /* 0x0000060098047824 */ /* 0x004fe400078e0200 */
[----:B------:R-:W2:Y:S01]  /*88c0*/  S2R R0, SR_TID.X ;  /* 0x0000000000007919 */ /* 0x000ea20000002100 */
[----:B---3--:R-:W-:Y:S01]  /*88d0*/  R2UR UR4, R10 ;  /* 0x000000000a0472ca */ /* 0x008fe200000e0000 */
[----:B------:R-:W-:Y:S01]  /*88e0*/  VIADD R6, R4, 0x2 ;  /* 0x0000000204067836 */ /* 0x000fe20000000000 */
[----:B------:R-:W-:Y:S01]  /*88f0*/  R2UR UR5, R11 ;  /* 0x000000000b0572ca */ /* 0x000fe200000e0000 */
[----:B------:R-:W-:Y:S01]  /*8900*/  VIADD R14, R10, 0x2 ;  /* 0x000000020a0e7836 */ /* 0x000fe20000000000 */
[----:B------:R-:W-:Y:S01]  /*8910*/  R2UR UR6, R4 ;  /* 0x00000000040672ca */ /* 0x000fe200000e0000 */
[----:B------:R-:W-:-:S03]  /*8920*/  VIADD R12, R10, 0x4 ;  /* 0x000000040a0c7836 */ /* 0x000fc60000000000 */
[----:B------:R3:W-:Y:S04]  /*8930*/  STL.64 [R1+0x28], R14 ;  /* 0x0000280e01007387 */ /* 0x0007e80000100a00 */
[----:B------:R-:W-:Y:S05]  /*8940*/  STL.64 [R1+0x20], R12 ;  /* 0x0000200c01007387 */ /* 0x000fea0000100a00 */
[----:B------:R-:W-:Y:S01]  /*8950*/  HGMMA.64x192x16.F32.BF16 R24, gdesc[UR4], RZ, !UPT, gsb0 ;  /* 0x02e00000041879f0 */ /* 0x000fe2000c0018ff */
[----:B------:R-:W-:Y:S01]  /*8960*/  R2UR UR6, R6 ;  /* 0x00000000060672ca */ /* 0x000fe200000e0000 */
[----:B------:R-:W-:Y:S01]  /*8970*/  VIADD R6, R4, 0x4 ;  /* 0x0000000404067836 */ /* 0x000fe20000000000 */
[----:B------:R-:W-:Y:S01]  /*8980*/  R2UR UR7, R7 ;  /* 0x00000000070772ca */ /* 0x000fe200000e0000 */
[----:B------:R-:W-:Y:S01]  /*8990*/  IMAD.MOV.U32 R7, RZ, RZ, 0x40000040 ;  /* 0x40000040ff077424 */ /* 0x000fe200078e00ff */
[----:B------:R-:W-:Y:S01]  /*89a0*/  R2UR UR4, R14 ;  /* 0x000000000e0472ca */ /* 0x000fe200000e0000 */
[----:B------:R-:W-:Y:S01]  /*89b0*/  VIADD R4, R4, 0x6 ;  /* 0x0000000604047836 */ /* 0x000fe20000000000 */
[----:B------:R-:W-:Y:S01]  /*89c0*/  R2UR UR5, R15 ;  /* 0x000000000f0572ca */ /* 0x000fe200000e0000 */
[----:B--2---:R-:W-:Y:S01]  /*89d0*/  VIADD R0, R0, 0xffffff80 ;  /* 0xffffff8000007836 */ /* 0x004fe20000000000 */
[----:B------:R-:W-:-:S02]  /*89e0*/  WARPGROUP.DEPBAR.LE gsb0, 0x0 ;  /* 0x00008000000079c5 */ /* 0x000fc40000010000 */
[----:B------:R-:W-:-:S09]  /*89f0*/  WARPGROUP.ARRIVE ;  /* 0x00000000000079c5 */ /* 0x000fd20000000000 */
[----:B------:R-:W-:Y:S01]  /*8a00*/  HGMMA.64x192x16.F32.BF16 R24, gdesc[UR4], R24, gsb0 ;  /* 0x02e00000041879f0 */ /* 0x000fe20008001818 */
[----:B------:R-:W-:Y:S01]  /*8a10*/  R2UR UR6, R6 ;  /* 0x00000000060672ca */ /* 0x000fe200000e0000 */
[----:B------:R-:W-:Y:S01]  /*8a20*/  VIADD R6, R10, 0x6 ;  /* 0x000000060a067836 */ /* 0x000fe20000000000 */
[----:B------:R-:W-:Y:S02]  /*8a30*/  R2UR UR7, R7 ;  /* 0x00000000070772ca */ /* 0x000fe400000e0000 */
[----:B------:R-:W-:Y:S02]  /*8a40*/  R2UR UR4, R12 ;  /* 0x000000000c0472ca */ /* 0x000fe400000e0000 */
[----:B------:R-:W-:Y:S02]  /*8a50*/  R2UR UR5, R13 ;  /* 0x000000000d0572ca */ /* 0x000fe400000e0000 */
[----:B------:R-:W-:Y:S02]  /*8a60*/  MOV R7, 0x40000040 ;  /* 0x4000004000077802 */ /* 0x000fe40000000f00 */
[----:B------:R-:W-:-:S03]  /*8a70*/  SHF.R.S32.HI R10, RZ, 0x1f, R0 ;  /* 0x0000001fff0a7819 */ /* 0x000fc60000011400 */
[----:B------:R2:W-:Y:S01]  /*8a80*/  STL.64 [R1+0x18], R6 ;  /* 0x0000180601007387 */ /* 0x0005e20000100a00 */
[----:B------:R-:W-:-:S04]  /*8a90*/  LEA.HI R10, R10, R0, RZ, 0x7 ;  /* 0x000000000a0a7211 */ /* 0x000fc800078f38ff */
[----:B------:R-:W-:-:S05]  /*8aa0*/  LOP3.LUT R10, R10, 0xffffff80, RZ, 0xc0, !PT ;  /* 0xffffff800a0a7812 */ /* 0x000fca00078ec0ff */
[----:B------:R-:W-:-:S05]  /*8ab0*/  IMAD.IADD R10, R0, 0x1, -R10 ;  /* 0x00000001000a7824 */ /* 0x000fca00078e0a0a */
[----:B------:R-:W-:-:S04]  /*8ac0*/  SHF.R.S32.HI R0, RZ, 0x1f, R10 ;  /* 0x0000001fff007819 */ /* 0x000fc8000001140a */
[----:B------:R-:W-:-:S04]  /*8ad0*/  LEA.HI R0, R0, R10, RZ, 0x2 ;  /* 0x0000000a00007211 */ /* 0x000fc800078f10ff */
[----:B------:R-:W-:-:S05]  /*8ae0*/  LOP3.LUT R0, R0, 0x7ffffffc, RZ, 0xc0, !PT ;  /* 0x7ffffffc00007812 */ /* 0x000fca00078ec0ff */
[----:B------:R-:W-:-:S04]  /*8af0*/  IMAD.IADD R0, R10, 0x1, -R0 ;  /* 0x000000010a007824 */ /* 0x000fc800078e0a00 */
[----:B01----:R-:W-:-:S05]  /*8b00*/  IMAD.SHL.U32 R3, R0, 0x2, RZ ;  /* 0x0000000200037824 */ /* 0x003fca00078e00ff */
[----:B------:R-:W-:Y:S01]  /*8b10*/  IADD3 R3, R120, 0xc0, -R3 ;  /* 0x000000c078037810 */ /* 0x000fe20007ffe803 */
[----:B------:R-:W-:Y:S02]  /*8b20*/  WARPGROUP.DEPBAR.LE gsb0, 0x0 ;  /* 0x00008000000079c5 */ /* 0x000fe40000010000 */
[----:B------:R-:W-:-:S06]  /*8b30*/  WARPGROUP.ARRIVE ;  /* 0x00000000000079c5 */ /* 0x000fcc0000000000 */
[----:B------:R-:W-:Y:S01]  /*8b40*/  HGMMA.64x192x16.F32.BF16 R24, gdesc[UR4], R24, gsb0 ;  /* 0x02e00000041879f0 */ /* 0x000fe20008001818 */
[----:B------:R-:W-:Y:S01]  /*8b50*/  R2UR UR6, R4 ;  /* 0x00000000040672ca */ /* 0x000fe200000e0000 */
[----:B------:R-:W-:Y:S01]  /*8b60*/  IMAD R4, R136, -0xc0, R3 ;  /* 0xffffff4088047824 */ /* 0x000fe200078e0203 */
[----:B------:R-:W-:Y:S02]  /*8b70*/  R2UR UR7, R5 ;  /* 0x00000000050772ca */ /* 0x000fe400000e0000 */
[----:B------:R-:W-:Y:S02]  /*8b80*/  R2UR UR4, R6 ;  /* 0x00000000060472ca */ /* 0x000fe400000e0000 */
[----:B------:R-:W-:Y:S02]  /*8b90*/  R2UR UR5, R7 ;  /* 0x00000000070572ca */ /* 0x000fe400000e0000 */
[C---:B------:R-:W-:Y:S02]  /*8ba0*/  ISETP.GT.AND P4, PT, R4.reuse, RZ, PT ;  /* 0x000000ff0400720c */ /* 0x040fe40003f84270 */
[----:B------:R-:W-:-:S02]  /*8bb0*/  ISETP.GT.AND P3, PT, R4, 0x1, PT ;  /* 0x000000010400780c */ /* 0x000fc40003f64270 */
[C---:B------:R-:W-:Y:S02]  /*8bc0*/  ISETP.GT.AND P1, PT, R4.reuse, 0x8, PT ;  /* 0x000000080400780c */ /* 0x040fe40003f24270 */
[C---:B------:R-:W-:Y:S02]  /*8bd0*/  ISETP.GT.AND P2, PT, R4.reuse, 0x9, PT ;  /* 0x000000090400780c */ /* 0x040fe40003f44270 */
[C---:B------:R-:W-:Y:S02]  /*8be0*/  ISETP.GT.AND P5, PT, R4.reuse, 0x10, PT ;  /* 0x000000100400780c */ /* 0x040fe40003fa4270 */
[C---:B------:R-:W-:Y:S02]  /*8bf0*/  ISETP.GT.AND P0, PT, R4.reuse, 0x99, PT ;  /* 0x000000990400780c */ /* 0x040fe40003f04270 */
[----:B------:R-:W-:Y:S01]  /*8c00*/  ISETP.GT.AND P6, PT, R4, 0xa0, PT ;  /* 0x000000a00400780c */ /* 0x000fe20003fc4270 */
[----:B------:R-:W-:Y:S02]  /*8c10*/  WARPGROUP.DEPBAR.LE gsb0, 0x0 ;  /* 0x00008000000079c5 */ /* 0x000fe40000010000 */
[----:B------:R-:W-:-:S06]  /*8c20*/  WARPGROUP.ARRIVE ;  /* 0x00000000000079c5 */ /* 0x000fcc0000000000 */
[----:B------:R-:W-:Y:S01]  /*8c30*/  HGMMA.64x192x16.F32.BF16 R24, gdesc[UR4], R24, gsb0 ;  /* 0x02e00000041879f0 */ /* 0x000fe20008001818 */
[----:B------:R-:W-:Y:S02]  /*8c40*/  ULDC UR4, c[0x0][0x988] ;  /* 0x0002620000047ab9 */ /* 0x000fe40000000800 */
        /* <DEDUP_REMOVED lines=150> */
[----:B------:R-:W-:Y:S02]  /*95b0*/  FSEL R99, R99, -INF , P1 ;  /* 0xff80000063637808 */ /* 0x000fe40000800000 */
[----:B------:R-:W-:Y:S02]  /*95c0*/  ISETP.GT.AND P1, PT, R4, 0xa8, PT ;  /* 0x000000a80400780c */ /* 0x000fe40003f24270 */
[----:B------:R-:W-:Y:S02]  /*95d0*/  FSEL R105, R105, -INF , P0 ;  /* 0xff80000069697808 */ /* 0x000fe40000000000 */
[----:B------:R-:W-:Y:S02]  /*95e0*/  FMNMX.FTZ R0, R104, R3, !PT ;  /* 0x0000000368007209 */ /* 0x000fe40007810000 */
[----:B------:R-:W-:-:S02]  /*95f0*/  FSEL R102, R102, -INF , P2 ;  /* 0xff80000066667808 */ /* 0x000fc40001000000 */
[----:B------:R-:W-:Y:S02]  /*9600*/  ISETP.GT.AND P2, PT, R4, 0xa9, PT ;  /* 0x000000a90400780c */ /* 0x000fe40003f44270 */
[----:B------:R-:W-:Y:S02]  /*9610*/  FSEL R108, R108, -INF , P1 ;  /* 0xff8000006c6c7808 */ /* 0x000fe40000800000 */
[----:B------:R-:W-:Y:S02]  /*9620*/  FMNMX.FTZ R0, R105, R0, !PT ;  /* 0x0000000069007209 */ /* 0x000fe40007810000 */
[----:B------:R-:W-:Y:S02]  /*9630*/  FSEL R98, R98, -INF , P3 ;  /* 0xff80000062627808 */ /* 0x000fe40001800000 */
[----:B------:R-:W-:Y:S02]  /*9640*/  FSEL R109, R109, -INF , P2 ;  /* 0xff8000006d6d7808 */ /* 0x000fe40001000000 */
[----:B------:R-:W-:-:S02]  /*9650*/  FMNMX.FTZ R0, R108, R0, !PT ;  /* 0x000000006c007209 */ /* 0x000fc40007810000 */
[----:B------:R-:W-:Y:S02]  /*9660*/  ISETP.GT.AND P3, PT, R4, 0xb0, PT ;  /* 0x000000b00400780c */ /* 0x000fe40003f64270 */
[----:B------:R-:W-:Y:S02]  /*9670*/  FSEL R95, R95, -INF , P4 ;  /* 0xff8000005f5f7808 */ /* 0x000fe40002000000 */
[----:B------:R-:W-:Y:S02]  /*9680*/  FSEL R112, R112, -INF , P3 ;  /* 0xff80000070707808 */ /* 0x000fe40001800000 */
[----:B------:R-:W-:Y:S02]  /*9690*/  FMNMX.FTZ R0, R109, R0, !PT ;  /* 0x000000006d007209 */ /* 0x000fe40007810000 */
[----:B------:R-:W-:Y:S02]  /*96a0*/  ISETP.GT.AND P4, PT, R4, 0xb1, PT ;  /* 0x000000b10400780c */ /* 0x000fe40003f84270 */
[----:B------:R-:W-:-:S02]  /*96b0*/  FSEL R94, R94, -INF , P5 ;  /* 0xff8000005e5e7808 */ /* 0x000fc40002800000 */
[----:B------:R-:W-:Y:S02]  /*96c0*/  FSEL R113, R113, -INF , P4 ;  /* 0xff80000071717808 */ /* 0x000fe40002000000 */
[----:B------:R-:W-:Y:S02]  /*96d0*/  FMNMX.FTZ R0, R112, R0, !PT ;  /* 0x0000000070007209 */ /* 0x000fe40007810000 */
[----:B------:R-:W-:Y:S02]  /*96e0*/  ISETP.GT.AND P5, PT, R4, 0xb8, PT ;  /* 0x000000b80400780c */ /* 0x000fe40003fa4270 */
[----:B------:R-:W-:Y:S02]  /*96f0*/  FMNMX.FTZ R0, R113, R0, !PT ;  /* 0x0000000071007209 */ /* 0x000fe40007810000 */
[----:B------:R-:W-:Y:S02]  /*9700*/  FSEL R116, R116, -INF , P5 ;  /* 0xff80000074747808 */ /* 0x000fe40002800000 */
[----:B------:R-:W-:-:S02]  /*9710*/  ISETP.GT.AND P6, PT, R4, 0xb9, PT ;  /* 0x000000b90400780c */ /* 0x000fc40003fc4270 */
[----:B------:R-:W-:Y:S02]  /*9720*/  FMNMX.FTZ R0, R116, R0, !PT ;  /* 0x0000000074007209 */ /* 0x000fe40007810000 */
[----:B------:R-:W-:Y:S02]  /*9730*/  FSEL R117, R117, -INF , P6 ;  /* 0xff80000075757808 */ /* 0x000fe40003000000 */
[----:B---3--:R-:W-:Y:S02]  /*9740*/  FMNMX.FTZ R14, R135, R134, !PT ;  /* 0x00000086870e7209 */ /* 0x008fe40007810000 */
[----:B------:R-:W-:Y:S02]  /*9750*/  FMNMX.FTZ R0, R117, R0, !PT ;  /* 0x0000000075007209 */ /* 0x000fe40007810000 */
[----:B------:R-:W-:Y:S02]  /*9760*/  FMNMX.FTZ R11, R133, R14, !PT ;  /* 0x0000000e850b7209 */ /* 0x000fe40007810000 */
[----:B------:R-:W-:Y:S01]  /*9770*/  P2R R10, PR, RZ, 0x4 ;  /* 0x00000004ff0a7803 */ /* 0x000fe20000000000 */
[----:B------:R-:W0:Y:S01]  /*9780*/  SHFL.BFLY PT, R3, R0, 0x2, 0x1f ;  /* 0x0c401f0000037f89 */ /* 0x000e2200000e0000 */
[----:B------:R-:W-:-:S02]  /*9790*/  FMNMX.FTZ R14, R132, R11, !PT ;  /* 0x0000000b840e7209 */ /* 0x000fc40007810000 */
[----:B--2---:R-:W-:Y:S02]  /*97a0*/  P2R R6, PR, RZ, 0x1 ;  /* 0x00000001ff067803 */ /* 0x004fe40000000000 */
[----:B------:R-:W-:Y:S02]  /*97b0*/  FMNMX.FTZ R11, R131, R14, !PT ;  /* 0x0000000e830b7209 */ /* 0x000fe40007810000 */
[----:B------:R-:W-:Y:S02]  /*97c0*/  ISETP.GT.AND P0, PT, R4, 0xa0, PT ;  /* 0x000000a00400780c */ /* 0x000fe40003f04270 */
[----:B------:R-:W-:Y:S02]  /*97d0*/  FMNMX.FTZ R14, R130, R11, !PT ;  /* 0x0000000b820e7209 */ /* 0x000fe40007810000 */
[----:B------:R-:W-:Y:S02]  /*97e0*/  FSEL R106, R106, -INF , P0 ;  /* 0xff8000006a6a7808 */ /* 0x000fe40000000000 */
[----:B------:R-:W-:-:S02]  /*97f0*/  FMNMX.FTZ R11, R129, R14, !PT ;  /* 0x0000000e810b7209 */ /* 0x000fc40007810000 */
[----:B------:R-:W-:Y:S02]  /*9800*/  ISETP.NE.AND P0, PT, R6, RZ, PT ;  /* 0x000000ff0600720c */ /* 0x000fe40003f05270 */
[----:B------:R-:W-:Y:S02]  /*9810*/  FMNMX.FTZ R14, R128, R11, !PT ;  /* 0x0000000b800e7209 */ /* 0x000fe40007810000 */
[----:B------:R-:W-:Y:S02]  /*9820*/  FSEL R107, R107, -INF , P0 ;  /* 0xff8000006b6b7808 */ /* 0x000fe40000000000 */
[----:B------:R-:W-:Y:S02]  /*9830*/  FMNMX.FTZ R11, R127, R14, !PT ;  /* 0x0000000e7f0b7209 */ /* 0x000fe40007810000 */
[----:B------:R-:W-:Y:S02]  /*9840*/  ISETP.NE.AND P0, PT, R9, RZ, PT ;  /* 0x000000ff0900720c */ /* 0x000fe40003f05270 */
[----:B0-----:R-:W-:-:S02]  /*9850*/  FMNMX.FTZ R3, R0, R3, !PT ;  /* 0x0000000300037209 */ /* 0x001fc40007810000 */
[----:B------:R-:W-:Y:S02]  /*9860*/  FMNMX.FTZ R14, R126, R11, !PT ;  /* 0x0000000b7e0e7209 */ /* 0x000fe40007810000 */
[----:B------:R-:W-:Y:S01]  /*9870*/  P2R R7, PR, RZ, 0x2 ;  /* 0x00000002ff077803 */ /* 0x000fe20000000000 */
[----:B------:R-:W0:Y:S01]  /*9880*/  SHFL.BFLY PT, R0, R3, 0x1, 0x1f ;  /* 0x0c201f0003007f89 */ /* 0x000e2200000e0000 */
[----:B------:R-:W-:Y:S02]  /*9890*/  FMNMX.FTZ R11, R125, R14, !PT ;  /* 0x0000000e7d0b7209 */ /* 0x000fe40007810000 */
[----:B------:R-:W-:Y:S02]  /*98a0*/  ISETP.GT.AND P1, PT, R4, 0x99, PT ;  /* 0x000000990400780c */ /* 0x000fe40003f24270 */
[----:B------:R-:W-:Y:S02]  /*98b0*/  FMNMX.FTZ R14, R124, R11, !PT ;  /* 0x0000000b7c0e7209 */ /* 0x000fe40007810000 */
[----:B------:R-:W-:-:S02]  /*98c0*/  FSEL R103, R103, -INF , P1 ;  /* 0xff80000067677808 */ /* 0x000fc40000800000 */
[----:B------:R-:W-:Y:S02]  /*98d0*/  FMNMX.FTZ R11, R123, R14, !PT ;  /* 0x0000000e7b0b7209 */ /* 0x000fe40007810000 */
[----:B------:R-:W-:Y:S02]  /*98e0*/  ISETP.NE.AND P1, PT, R7, RZ, PT ;  /* 0x000000ff0700720c */ /* 0x000fe40003f25270 */
[----:B------:R-:W-:Y:S02]  /*98f0*/  FMNMX.FTZ R14, R122, R11, !PT ;  /* 0x0000000b7a0e7209 */ /* 0x000fe40007810000 */
[----:B------:R-:W-:Y:S02]  /*9900*/  FSEL R110, R110, -INF , P1 ;  /* 0xff8000006e6e7808 */ /* 0x000fe40000800000 */
[----:B------:R-:W-:Y:S02]  /*9910*/  FMNMX.FTZ R11, R121, R14, !PT ;  /* 0x0000000e790b7209 */ /* 0x000fe40007810000 */
[----:B------:R-:W-:-:S02]  /*9920*/  FSEL R114, R114, -INF , P3 ;  /* 0xff80000072727808 */ /* 0x000fc40001800000 */
[----:B------:R-:W-:Y:S02]  /*9930*/  FMNMX.FTZ R11, R120, R11, !PT ;  /* 0x0000000b780b7209 */ /* 0x000fe40007810000 */
[----:B------:R-:W-:Y:S02]  /*9940*/  FSEL R115, R115, -INF , P4 ;  /* 0xff80000073737808 */ /* 0x000fe40002000000 */
[----:B0-----:R-:W-:Y:S01]  /*9950*/  FMNMX.FTZ R3, R3, R0, !PT ;  /* 0x0000000003037209 */ /* 0x001fe20007810000 */
[----:B------:R-:W-:Y:S01]  /*9960*/  IMAD.U32 R0, RZ, RZ, UR4 ;  /* 0x00000004ff007e24 */ /* 0x000fe2000f8e00ff */
[----:B------:R-:W-:Y:S02]  /*9970*/  FMNMX.FTZ R14, R58, R11, !PT ;  /* 0x0000000b3a0e7209 */ /* 0x000fe40007810000 */
[C---:B------:R-:W-:Y:S01]  /*9980*/  FSETP.NEU.FTZ.AND P2, PT, R3.reuse, -INF , PT ;  /* 0xff8000000300780b */ /* 0x040fe20003f5d000 */
[----:B------:R-:W-:Y:S01]  /*9990*/  FMUL.FTZ R5, R3, R0 ;  /* 0x0000000003057220 */ /* 0x000fe20000410000 */
[----:B------:R-:W-:-:S02]  /*99a0*/  FMNMX.FTZ R11, R59, R14, !PT ;  /* 0x0000000e3b0b7209 */ /* 0x000fc40007810000 */
[----:B------:R-:W-:Y:S02]  /*99b0*/  FSEL R118, R118, -INF , P5 ;  /* 0xff80000076767808 */ /* 0x000fe40002800000 */
[----:B------:R-:W-:Y:S02]  /*99c0*/  FSEL R5, R5, RZ, P2 ;  /* 0x000000ff05057208 */ /* 0x000fe40001000000 */
[----:B------:R-:W-:Y:S02]  /*99d0*/  ISETP.NE.AND P2, PT, R10, RZ, PT ;  /* 0x000000ff0a00720c */ /* 0x000fe40003f45270 */
[----:B------:R-:W-:Y:S01]  /*99e0*/  FSEL R119, R119, -INF , P6 ;  /* 0xff80000077777808 */ /* 0x000fe20003000000 */
[-CC-:B------:R-:W-:Y:S01]  /*99f0*/  FFMA.FTZ R6, R25, R0.reuse, -R5.reuse ;  /* 0x0000000019067223 */ /* 0x180fe20000010805 */
[-CC-:B------:R-:W-:Y:S01]  /*9a00*/  FFMA.FTZ R25, R32, R0.reuse, -R5.reuse ;  /* 0x0000000020197223 */ /* 0x180fe20000010805 */
[----:B------:R-:W-:Y:S01]  /*9a10*/  FMNMX.FTZ R32, R62, R11, !PT ;  /* 0x0000000b3e207209 */ /* 0x000fe20007810000 */
[-CC-:B------:R-:W-:Y:S01]  /*9a20*/  FFMA.FTZ R27, R36, R0.reuse, -R5.reuse ;  /* 0x00000000241b7223 */ /* 0x180fe20000010805 */
[-CC-:B------:R-:W-:Y:S01]  /*9a30*/  FFMA.FTZ R9, R40, R0.reuse, -R5.reuse ;  /* 0x0000000028097223 */ /* 0x180fe20000010805 */
[----:B------:R-:W-:Y:S01]  /*9a40*/  FSEL R111, R111, -INF , P2 ;  /* 0xff8000006f6f7808 */ /* 0x000fe20001000000 */
[--C-:B------:R-:W-:Y:S01]  /*9a50*/  FFMA.FTZ R7, R28, R0, -R5.reuse ;  /* 0x000000001c077223 */ /* 0x100fe20000010805 */
[----:B------:R-:W-:Y:S01]  /*9a60*/  FMNMX.FTZ R11, R63, R32, !PT ;  /* 0x000000203f0b7209 */ /* 0x000fe20007810000 */
[-CC-:B------:R-:W-:Y:S01]  /*9a70*/  FFMA.FTZ R28, R49, R0.reuse, -R5.reuse ;  /* 0x00000000311c7223 */ /* 0x180fe20000010805 */
[-CC-:B------:R-:W-:Y:S01]  /*9a80*/  FFMA.FTZ R30, R37, R0.reuse, -R5.reuse ;  /* 0x00000000251e7223 */ /* 0x180fe20000010805 */
[-CC-:B------:R-:W-:Y:S01]  /*9a90*/  FFMA.FTZ R37, R85, R0.reuse, -R5.reuse ;  /* 0x0000000055257223 */ /* 0x180fe20000010805 */
[----:B------:R-:W-:Y:S01]  /*9aa0*/  FMNMX.FTZ R32, R66, R11, !PT ;  /* 0x0000000b42207209 */ /* 0x000fe20007810000 */
[-CC-:B------:R-:W-:Y:S01]  /*9ab0*/  FFMA.FTZ R4, R24, R0.reuse, -R5.reuse ;  /* 0x0000000018047223 */ /* 0x180fe20000010805 */
[----:B------:R-:W-:Y:S01]  /*9ac0*/  MUFU.EX2 R6, R6 ;  /* 0x0000000600067308 */ /* 0x000fe20000000800 */
[--C-:B------:R-:W-:Y:S01]  /*9ad0*/  FFMA.FTZ R24, R29, R0, -R5.reuse ;  /* 0x000000001d187223 */ /* 0x100fe20000010805 */
[----:B------:R-:W-:Y:S01]  /*9ae0*/  FMNMX.FTZ R11, R67, R32, !PT ;  /* 0x00000020430b7209 */ /* 0x000fe20007810000 */
[-CC-:B------:R-:W-:Y:S01]  /*9af0*/  FFMA.FTZ R26, R33, R0.reuse, -R5.reuse ;  /* 0x00000000211a7223 */ /* 0x180fe20000010805 */
[-CC-:B------:R-:W-:Y:S01]  /*9b00*/  FFMA.FTZ R12, R44, R0.reuse, -R5.reuse ;  /* 0x000000002c0c7223 */ /* 0x180fe20000010805 */
[-CC-:B------:R-:W-:Y:S01]  /*9b10*/  FFMA.FTZ R43, R57, R0.reuse, -R5.reuse ;  /* 0x00000000392b7223 */ /* 0x180fe20000010805 */
[----:B------:R-:W-:Y:S01]  /*9b20*/  FMNMX.FTZ R34, R70, R11, !PT ;  /* 0x0000000b46227209 */ /* 0x000fe20007810000 */
[-CC-:B------:R-:W-:Y:S01]  /*9b30*/  FFMA.FTZ R10, R41, R0.reuse, -R5.reuse ;  /* 0x00000000290a7223 */ /* 0x180fe20000010805 */
[----:B------:R-:W0:Y:S01]  /*9b40*/  MUFU.EX2 R4, R4 ;  /* 0x0000000400047308 */ /* 0x000e220000000800 */
[--C-:B------:R-:W-:Y:S01]  /*9b50*/  FFMA.FTZ R20, R45, R0, -R5.reuse ;  /* 0x000000002d147223 */ /* 0x100fe20000010805 */
[----:B------:R-:W-:Y:S01]  /*9b60*/  FMNMX.FTZ R11, R71, R34, !PT ;  /* 0x00000022470b7209 */ /* 0x000fe20007810000 */
[-CC-:B------:R-:W-:Y:S01]  /*9b70*/  FFMA.FTZ R21, R48, R0.reuse, -R5.reuse ;  /* 0x0000000030157223 */ /* 0x180fe20000010805 */
[-CC-:B------:R-:W-:Y:S01]  /*9b80*/  FFMA.FTZ R29, R52, R0.reuse, -R5.reuse ;  /* 0x00000000341d7223 */ /* 0x180fe20000010805 */
[-CC-:B------:R-:W-:Y:S01]  /*9b90*/  FFMA.FTZ R31, R53, R0.reuse, -R5.reuse ;  /* 0x00000000351f7223 */ /* 0x180fe20000010805 */
[----:B------:R-:W-:Y:S01]  /*9ba0*/  FMNMX.FTZ R34, R74, R11, !PT ;  /* 0x0000000b4a227209 */ /* 0x000fe20007810000 */
[-CC-:B------:R-:W-:Y:S01]  /*9bb0*/  FFMA.FTZ R42, R56, R0.reuse, -R5.reuse ;  /* 0x00000000382a7223 */ /* 0x180fe20000010805 */
[----:B------:R-:W1:Y:S01]  /*9bc0*/  MUFU.EX2 R7, R7 ;  /* 0x0000000700077308 */ /* 0x000e620000000800 */
[--C-:B------:R-:W-:Y:S01]  /*9bd0*/  FFMA.FTZ R44, R60, R0, -R5.reuse ;  /* 0x000000003c2c7223 */ /* 0x100fe20000010805 */
[----:B------:R-:W-:Y:S01]  /*9be0*/  FMNMX.FTZ R11, R75, R34, !PT ;  /* 0x000000224b0b7209 */ /* 0x000fe20007810000 */
[-CC-:B------:R-:W-:Y:S01]  /*9bf0*/  FFMA.FTZ R57, R93, R0.reuse, -R5.reuse ;  /* 0x000000005d397223 */ /* 0x180fe20000010805 */
[-CC-:B------:R-:W-:Y:S01]  /*9c00*/  FFMA.FTZ R52, R61, R0.reuse, -R5.reuse ;  /* 0x000000003d347223 */ /* 0x180fe20000010805 */
[-CC-:B------:R-:W-:Y:S01]  /*9c10*/  FFMA.FTZ R13, R64, R0.reuse, -R5.reuse ;  /* 0x00000000400d7223 */ /* 0x180fe20000010805 */
[----:B------:R-:W-:Y:S01]  /*9c20*/  FMNMX.FTZ R34, R78, R11, !PT ;  /* 0x0000000b4e227209 */ /* 0x000fe20007810000 */
[-CC-:B------:R-:W-:Y:S01]  /*9c30*/  FFMA.FTZ R14, R65, R0.reuse, -R5.reuse ;  /* 0x00000000410e7223 */ /* 0x180fe20000010805 */
[----:B------:R-:W2:Y:S01]  /*9c40*/  MUFU.EX2 R24, R24 ;  /* 0x0000001800187308 */ /* 0x000ea20000000800 */
[--C-:B------:R-:W-:Y:S01]  /*9c50*/  FFMA.FTZ R15, R68, R0, -R5.reuse ;  /* 0x00000000440f7223 */ /* 0x100fe20000010805 */
[----:B------:R-:W-:Y:S01]  /*9c60*/  FMNMX.FTZ R11, R79, R34, !PT ;  /* 0x000000224f0b7209 */ /* 0x000fe20007810000 */
[-CC-:B------:R-:W-:Y:S01]  /*9c70*/  FFMA.FTZ R32, R69, R0.reuse, -R5.reuse ;  /* 0x0000000045207223 */ /* 0x180fe20000010805 */
[-CC-:B------:R-:W-:Y:S01]  /*9c80*/  FFMA.FTZ R33, R72, R0.reuse, -R5.reuse ;  /* 0x0000000048217223 */ /* 0x180fe20000010805 */
[-CC-:B------:R-:W-:Y:S01]  /*9c90*/  FFMA.FTZ R38, R73, R0.reuse, -R5.reuse ;  /* 0x0000000049267223 */ /* 0x180fe20000010805 */
[----:B------:R-:W-:Y:S01]  /*9ca0*/  FMNMX.FTZ R34, R82, R11, !PT ;  /* 0x0000000b52227209 */ /* 0x000fe20007810000 */
[-CC-:B------:R-:W-:Y:S01]  /*9cb0*/  FFMA.FTZ R39, R76, R0.reuse, -R5.reuse ;  /* 0x000000004c277223 */ /* 0x180fe20000010805 */
[----:B------:R-:W3:Y:S01]  /*9cc0*/  MUFU.EX2 R25, R25 ;  /* 0x0000001900197308 */ /* 0x000ee20000000800 */
[--C-:B------:R-:W-:Y:S01]  /*9cd0*/  FFMA.FTZ R41, R77, R0, -R5.reuse ;  /* 0x000000004d297223 */ /* 0x100fe20000010805 */
[----:B------:R-:W-:Y:S01]  /*9ce0*/  FMNMX.FTZ R11, R83, R34, !PT ;  /* 0x00000022530b7209 */ /* 0x000fe20007810000 */
[-CC-:B------:R-:W-:Y:S01]  /*9cf0*/  FFMA.FTZ R35, R81, R0.reuse, -R5.reuse ;  /* 0x0000000051237223 */ /* 0x180fe20000010805 */
[-CC-:B------:R-:W-:Y:S01]  /*9d00*/  FFMA.FTZ R45, R89, R0.reuse, -R5.reuse ;  /* 0x00000000592d7223 */ /* 0x180fe20000010805 */
[-CC-:B------:R-:W-:Y:S01]  /*9d10*/  FFMA.FTZ R54, R92, R0.reuse, -R5.reuse ;  /* 0x000000005c367223 */ /* 0x180fe20000010805 */
[----:B------:R-:W-:Y:S01]  /*9d20*/  FMNMX.FTZ R34, R86, R11, !PT ;  /* 0x0000000b56227209 */ /* 0x000fe20007810000 */
[-CC-:B------:R-:W-:Y:S01]  /*9d30*/  FFMA.FTZ R51, R97, R0.reuse, -R5.reuse ;  /* 0x0000000061337223 */ /* 0x180fe20000010805 */
[----:B------:R-:W4:Y:S01]  /*9d40*/  MUFU.EX2 R26, R26 ;  /* 0x0000001a001a7308 */ /* 0x000f220000000800 */
        /* <DEDUP_REMOVED lines=10> */
[----:B------:R-:W-:Y:S01]  /*9df0*/  FFMA.FTZ R50, R116, R0, -R5 ;  /* 0x0000000074327223 */ /* 0x000fe20000010805 */
[----:B------:R-:W4:Y:S01]  /*9e00*/  MUFU.EX2 R27, R27 ;  /* 0x0000001b001b7308 */ /* 0x000f220000000800 */
[----:B------:R-:W4:Y:S01]  /*9e10*/  LDL R100, [R1+0x4c] ;  /* 0x00004c0001647983 */ /* 0x000f220000100800 */
[----:B------:R-:W-:-:S04]  /*9e20*/  FMNMX.FTZ R36, R94, R11, !PT ;  /* 0x0000000b5e247209 */ /* 0x000fc80007810000 */
[----:B------:R-:W-:Y:S01]  /*9e30*/  FMNMX.FTZ R11, R95, R36, !PT ;  /* 0x000000245f0b7209 */ /* 0x000fe20007810000 */
[----:B------:R-:W-:Y:S01]  /*9e40*/  FFMA.FTZ R36, R84, R0, -R5 ;  /* 0x0000000054247223 */ /* 0x000fe20000010805 */
[----:B------:R-:W4:Y:S02]  /*9e50*/  MUFU.EX2 R30, R30 ;  /* 0x0000001e001e7308 */ /* 0x000f240000000800 */
[----:B------:R-:W-:-:S04]  /*9e60*/  FMNMX.FTZ R40, R98, R11, !PT ;  /* 0x0000000b62287209 */ /* 0x000fc80007810000 */
[----:B------:R-:W-:Y:S02]  /*9e70*/  FMNMX.FTZ R11, R99, R40, !PT ;  /* 0x00000028630b7209 */ /* 0x000fe40007810000 */
[----:B------:R-:W-:Y:S02]  /*9e80*/  MUFU.EX2 R9, R9 ;  /* 0x0000000900097308 */ /* 0x000fe40000000800 */
[----:B------:R-:W-:-:S04]  /*9e90*/  FMNMX.FTZ R40, R102, R11, !PT ;  /* 0x0000000b66287209 */ /* 0x000fc80007810000 */
[----:B------:R-:W-:Y:S01]  /*9ea0*/  FMNMX.FTZ R11, R103, R40, !PT ;  /* 0x00000028670b7209 */ /* 0x000fe20007810000 */
[----:B------:R-:W-:Y:S01]  /*9eb0*/  FFMA.FTZ R40, R88, R0, -R5 ;  /* 0x0000000058287223 */ /* 0x000fe20000010805 */
        /* <DEDUP_REMOVED lines=11> */
[----:B------:R-:W-:Y:S01]  /*9f70*/  FMNMX.FTZ R11, R119, R46, !PT ;  /* 0x0000002e770b7209 */ /* 0x000fe20007810000 */
[-CC-:B------:R-:W-:Y:S01]  /*9f80*/  FFMA.FTZ R46, R96, R0.reuse, -R5.reuse ;  /* 0x00000000602e7223 */ /* 0x180fe20000010805 */
[-CC-:B------:R-:W-:Y:S01]  /*9f90*/  FFMA.FTZ R96, R101, R0.reuse, -R5.reuse ;  /* 0x0000000065607223 */ /* 0x180fe20000010805 */
[----:B------:R-:W-:Y:S02]  /*9fa0*/  MUFU.EX2 R28, R28 ;  /* 0x0000001c001c7308 */ /* 0x000fe40000000800 */
[----:B------:R-:W0:Y:S06]  /*9fb0*/  SHFL.BFLY PT, R47, R11, 0x2, 0x1f ;  /* 0x0c401f000b2f7f89 */ /* 0x000e2c00000e0000 */
[----:B------:R-:W-:Y:S08]  /*9fc0*/  MUFU.EX2 R29, R29 ;  /* 0x0000001d001d7308 */ /* 0x000ff00000000800 */
[----:B------:R-:W-:Y:S08]  /*9fd0*/  MUFU.EX2 R31, R31 ;  /* 0x0000001f001f7308 */ /* 0x000ff00000000800 */
[----:B------:R-:W-:Y:S01]  /*9fe0*/  MUFU.EX2 R42, R42 ;  /* 0x0000002a002a7308 */ /* 0x000fe20000000800 */
[----:B0-----:R-:W-:Y:S01]  /*9ff0*/  FMNMX.FTZ R11, R11, R47, !PT ;  /* 0x0000002f0b0b7209 */ /* 0x001fe20007810000 */
[----:B------:R-:W-:-:S04]  /*a000*/  FFMA.FTZ R47, R112, R0, -R5 ;  /* 0x00000000702f7223 */ /* 0x000fc80000010805 */
[----:B------:R-:W0:Y:S02]  /*a010*/  SHFL.BFLY PT, R49, R11, 0x1, 0x1f ;  /* 0x0c201f000b317f89 */ /* 0x000e2400000e0000 */
[----:B------:R-:W-:Y:S08]  /*a020*/  MUFU.EX2 R43, R43 ;  /* 0x0000002b002b7308 */ /* 0x000ff00000000800 */
[----:B------:R-:W-:Y:S08]  /*a030*/  MUFU.EX2 R44, R44 ;  /* 0x0000002c002c7308 */ /* 0x000ff00000000800 */
[----:B------:R-:W-:Y:S01]  /*a040*/  MUFU.EX2 R52, R52 ;  /* 0x0000003400347308 */ /* 0x000fe20000000800 */
[----:B0-----:R-:W-:Y:S01]  /*a050*/  FMNMX.FTZ R11, R11, R49, !PT ;  /* 0x000000310b0b7209 */ /* 0x001fe20007810000 */
[----:B------:R-:W-:-:S06]  /*a060*/  FFMA.FTZ R49, R117, R0, -R5 ;  /* 0x0000000075317223 */ /* 0x000fcc0000010805 */
[----:B------:R-:W-:Y:S01]  /*a070*/  MUFU.EX2 R13, R13 ;  /* 0x0000000d000d7308 */ /* 0x000fe20000000800 */
[C---:B------:R-:W-:Y:S01]  /*a080*/  FSETP.NEU.FTZ.AND P1, PT, R11.reuse, -INF , PT ;  /* 0xff8000000b00780b */ /* 0x040fe20003f3d000 */
[----:B------:R-:W-:-:S05]  /*a090*/  FMUL.FTZ R85, R11, R0 ;  /* 0x000000000b557220 */ /* 0x000fca0000410000 */
[----:B------:R-:W-:Y:S01]  /*a0a0*/  FSEL R85, R85, RZ, P1 ;  /* 0x000000ff55557208 */ /* 0x000fe20000800000 */
[----:B------:R-:W-:Y:S01]  /*a0b0*/  MUFU.EX2 R14, R14 ;  /* 0x0000000e000e7308 */ /* 0x000fe20000000800 */
[----:B------:R-:W-:-:S03]  /*a0c0*/  ISETP.NE.AND P1, PT, R137, RZ, PT ;  /* 0x000000ff8900720c */ /* 0x000fc60003f25270 */
[-CC-:B------:R-:W-:Y:S01]  /*a0d0*/  FFMA.FTZ R5, R135, R0.reuse, -R85.reuse ;  /* 0x0000000087057223 */ /* 0x180fe20000010855 */
[-CC-:B------:R-:W-:Y:S01]  /*a0e0*/  FFMA.FTZ R72, R134, R0.reuse, -R85.reuse ;  /* 0x0000000086487223 */ /* 0x180fe20000010855 */
[-CC-:B------:R-:W-:Y:S01]  /*a0f0*/  FFMA.FTZ R73, R133, R0.reuse, -R85.reuse ;  /* 0x0000000085497223 */ /* 0x180fe20000010855 */
[-CC-:B------:R-:W-:Y:S01]  /*a100*/  FFMA.FTZ R81, R132, R0.reuse, -R85.reuse ;  /* 0x0000000084517223 */ /* 0x180fe20000010855 */
[-CC-:B------:R-:W-:Y:S01]  /*a110*/  FFMA.FTZ R84, R131, R0.reuse, -R85.reuse ;  /* 0x0000000083547223 */ /* 0x180fe20000010855 */
[-CC-:B------:R-:W-:Y:S01]  /*a120*/  FFMA.FTZ R88, R130, R0.reuse, -R85.reuse ;  /* 0x0000000082587223 */ /* 0x180fe20000010855 */
[----:B------:R-:W-:Y:S01]  /*a130*/  MUFU.EX2 R5, R5 ;  /* 0x0000000500057308 */ /* 0x000fe20000000800 */
[-CC-:B------:R-:W-:Y:S01]  /*a140*/  FFMA.FTZ R89, R129, R0.reuse, -R85.reuse ;  /* 0x0000000081597223 */ /* 0x180fe20000010855 */
[-CC-:B------:R-:W-:Y:S01]  /*a150*/  FFMA.FTZ R92, R128, R0.reuse, -R85.reuse ;  /* 0x00000000805c7223 */ /* 0x180fe20000010855 */
[----:B------:R-:W-:Y:S01]  /*a160*/  FFMA.FTZ R61, R127, R0, -R85 ;  /* 0x000000007f3d7223 */ /* 0x000fe20000010855 */
[----:B------:R-:W-:-:S02]  /*a170*/  @!P1 VIADD R8, R8, 0x30840 ;  /* 0x0003084008089836 */ /* 0x000fc40000000000 */
[-CC-:B------:R-:W-:Y:S01]  /*a180*/  FFMA.FTZ R64, R126, R0.reuse, -R85.reuse ;  /* 0x000000007e407223 */ /* 0x180fe20000010855 */
[-CC-:B------:R-:W-:Y:S01]  /*a190*/  FFMA.FTZ R65, R125, R0.reuse, -R85.reuse ;  /* 0x000000007d417223 */ /* 0x180fe20000010855 */
[-CC-:B------:R-:W-:Y:S01]  /*a1a0*/  FFMA.FTZ R68, R124, R0.reuse, -R85.reuse ;  /* 0x000000007c447223 */ /* 0x180fe20000010855 */
[----:B------:R-:W0:Y:S01]  /*a1b0*/  MUFU.EX2 R72, R72 ;  /* 0x0000004800487308 */ /* 0x000e220000000800 */
[----:B------:R-:W-:Y:S01]  /*a1c0*/  @!P1 PRMT R8, RZ, 0x654, R8 ;  /* 0x00000654ff089816 */ /* 0x000fe20000000008 */
[-CC-:B------:R-:W-:Y:S01]  /*a1d0*/  FFMA.FTZ R69, R123, R0.reuse, -R85.reuse ;  /* 0x000000007b457223 */ /* 0x180fe20000010855 */
[-CC-:B------:R-:W-:Y:S01]  /*a1e0*/  FFMA.FTZ R76, R122, R0.reuse, -R85.reuse ;  /* 0x000000007a4c7223 */ /* 0x180fe20000010855 */
[-CC-:B------:R-:W-:Y:S01]  /*a1f0*/  FFMA.FTZ R77, R121, R0.reuse, -R85.reuse ;  /* 0x00000000794d7223 */ /* 0x180fe20000010855 */
[----:B------:R1:W-:Y:S01]  /*a200*/  @!P1 SYNCS.ARRIVE.TRANS64.RED.A1T0 RZ, [R8+URZ], RZ ;  /* 0x000000ff08ff99a7 */ /* 0x0003e2000810043f */
[-CC-:B------:R-:W-:Y:S01]  /*a210*/  FFMA.FTZ R80, R120, R0.reuse, -R85.reuse ;  /* 0x0000000078507223 */ /* 0x180fe20000010855 */
[-CC-:B------:R-:W-:Y:S01]  /*a220*/  FFMA.FTZ R58, R58, R0.reuse, -R85.reuse ;  /* 0x000000003a3a7223 */ /* 0x180fe20000010855 */
[----:B------:R-:W-:Y:S01]  /*a230*/  MUFU.EX2 R73, R73 ;  /* 0x0000004900497308 */ /* 0x000fe20000000800 */
[-CC-:B-1----:R-:W-:Y:S01]  /*a240*/  FFMA.FTZ R8, R66, R0.reuse, -R85.reuse ;  /* 0x0000000042087223 */ /* 0x182fe20000010855 */
[-CC-:B------:R-:W-:Y:S01]  /*a250*/  FFMA.FTZ R66, R67, R0.reuse, -R85.reuse ;  /* 0x0000000043427223 */ /* 0x180fe20000010855 */
[-CC-:B------:R-:W-:Y:S01]  /*a260*/  FFMA.FTZ R67, R70, R0.reuse, -R85.reuse ;  /* 0x0000000046437223 */ /* 0x180fe20000010855 */
[-CC-:B------:R-:W-:Y:S01]  /*a270*/  FFMA.FTZ R70, R71, R0.reuse, -R85.reuse ;  /* 0x0000000047467223 */ /* 0x180fe20000010855 */
[----:B------:R-:W-:Y:S01]  /*a280*/  FFMA.FTZ R71, R74, R0, -R85 ;  /* 0x000000004a477223 */ /* 0x000fe20000010855 */
[----:B------:R-:W-:Y:S01]  /*a290*/  FADD.FTZ R74, R4, R6 ;  /* 0x00000006044a7221 */ /* 0x000fe20000010000 */
[----:B------:R-:W-:Y:S01]  /*a2a0*/  F2FP.BF16.F32.PACK_AB R4, R6, R4 ;  /* 0x000000040604723e */ /* 0x000fe200000010ff */
[----:B------:R-:W1:Y:S02]  /*a2b0*/  MUFU.EX2 R81, R81 ;  /* 0x0000005100517308 */ /* 0x000e640000000800 */
[----:B------:R-:W-:-:S04]  /*a2c0*/  FADD.FTZ R97, R7, R74 ;  /* 0x0000004a07617221 */ /* 0x000fc80000010000 */
[C---:B--2---:R-:W-:Y:S02]  /*a2d0*/  FADD.FTZ R6, R24.reuse, R97 ;  /* 0x0000006118067221 */ /* 0x044fe40000010000 */
[----:B------:R-:W2:Y:S02]  /*a2e0*/  MUFU.EX2 R84, R84 ;  /* 0x0000005400547308 */ /* 0x000ea40000000800 */
[----:B---3--:R-:W-:Y:S01]  /*a2f0*/  FADD.FTZ R97, R25, R6 ;  /* 0x0000000619617221 */ /* 0x008fe20000010000 */
[----:B------:R-:W-:-:S03]  /*a300*/  F2FP.BF16.F32.PACK_AB R6, R24, R7 ;  /* 0x000000071806723e */ /* 0x000fc600000010ff */
[C---:B----4-:R-:W-:Y:S02]  /*a310*/  FADD.FTZ R24, R26.reuse, R97 ;  /* 0x000000611a187221 */ /* 0x050fe40000010000 */
[----:B------:R-:W3:Y:S02]  /*a320*/  MUFU.EX2 R88, R88 ;  /* 0x0000005800587308 */ /* 0x000ee40000000800 */
[----:B------:R-:W-:Y:S01]  /*a330*/  FADD.FTZ R7, R27, R24 ;  /* 0x000000181b077221 */ /* 0x000fe20000010000 */
[----:B------:R-:W-:Y:S02]  /*a340*/  F2FP.BF16.F32.PACK_AB R24, R26, R25 ;  /* 0x000000191a18723e */ /* 0x000fe400000010ff */
[C---:B------:R-:W-:Y:S01]  /*a350*/  F2FP.BF16.F32.PACK_AB R26, R30.reuse, R27 ;  /* 0x0000001b1e1a723e */ /* 0x040fe200000010ff */
[----:B------:R-:W-:Y:S01]  /*a360*/  FADD.FTZ R74, R30, R7 ;  /* 0x000000071e4a7221 */ /* 0x000fe20000010000 */
[----:B0-----:R-:W-:Y:S01]  /*a370*/  FADD.FTZ R30, R5, R72 ;  /* 0x00000048051e7221 */ /* 0x001fe20000010000 */
[----:B-1----:R-:W-:Y:S01]  /*a380*/  F2FP.BF16.F32.PACK_AB R7, R81, R73 ;  /* 0x000000495107723e */ /* 0x002fe200000010ff */
[----:B------:R-:W0:Y:S02]  /*a390*/  MUFU.EX2 R89, R89 ;  /* 0x0000005900597308 */ /* 0x000e240000000800 */
[----:B------:R-:W-:Y:S01]  /*a3a0*/  FADD.FTZ R30, R73, R30 ;  /* 0x0000001e491e7221 */ /* 0x000fe20000010000 */
[----:B------:R-:W-:Y:S01]  /*a3b0*/  FADD.FTZ R73, R9, R74 ;  /* 0x0000004a09497221 */ /* 0x000fe20000010000 */
[----:B------:R-:W-:Y:S01]  /*a3c0*/  F2FP.BF16.F32.PACK_AB R5, R72, R5 ;  /* 0x000000054805723e */ /* 0x000fe200000010ff */
[----:B------:R-:W4:Y:S01]  /*a3d0*/  LDL R74, [R1+0x8] ;  /* 0x00000800014a7983 */ /* 0x000f220000100800 */
[----:B------:R-:W-:Y:S01]  /*a3e0*/  FADD.FTZ R25, R81, R30 ;  /* 0x0000001e51197221 */ /* 0x000fe20000010000 */
[----:B------:R-:W-:Y:S01]  /*a3f0*/  FADD.FTZ R81, R10, R73 ;  /* 0x000000490a517221 */ /* 0x000fe20000010000 */
[----:B------:R-:W1:Y:S03]  /*a400*/  MUFU.EX2 R92, R92 ;  /* 0x0000005c005c7308 */ /* 0x000e660000000800 */
[----:B------:R-:W-:-:S04]  /*a410*/  FADD.FTZ R81, R12, R81 ;  /* 0x000000510c517221 */ /* 0x000fc80000010000 */
[----:B------:R-:W-:Y:S01]  /*a420*/  FADD.FTZ R72, R20, R81 ;  /* 0x0000005114487221 */ /* 0x000fe20000010000 */
[----:B------:R-:W1:Y:S03]  /*a430*/  MUFU.EX2 R61, R61 ;  /* 0x0000003d003d7308 */ /* 0x000e660000000800 */
[----:B------:R-:W-:-:S04]  /*a440*/  FADD.FTZ R81, R21, R72 ;  /* 0x0000004815517221 */ /* 0x000fc80000010000 */
[----:B------:R-:W-:Y:S01]  /*a450*/  FADD.FTZ R72, R28, R81 ;  /* 0x000000511c487221 */ /* 0x000fe20000010000 */
[----:B------:R-:W1:Y:S03]  /*a460*/  MUFU.EX2 R64, R64 ;  /* 0x0000004000407308 */ /* 0x000e660000000800 */
[----:B------:R-:W-:-:S04]  /*a470*/  FADD.FTZ R72, R29, R72 ;  /* 0x000000481d487221 */ /* 0x000fc80000010000 */
[----:B------:R-:W-:Y:S01]  /*a480*/  FADD.FTZ R81, R31, R72 ;  /* 0x000000481f517221 */ /* 0x000fe20000010000 */
[----:B------:R-:W1:Y:S01]  /*a490*/  MUFU.EX2 R65, R65 ;  /* 0x0000004100417308 */ /* 0x000e620000000800 */
[----:B------:R-:W4:Y:S01]  /*a4a0*/  LDL R72, [R1+0x4] ;  /* 0x0000040001487983 */ /* 0x000f220000100800 */
[----:B--2---:R-:W-:-:S04]  /*a4b0*/  FADD.FTZ R25, R84, R25 ;  /* 0x0000001954197221 */ /* 0x004fc80000010000 */
[----:B---3--:R-:W-:Y:S02]  /*a4c0*/  FADD.FTZ R30, R88, R25 ;  /* 0x00000019581e7221 */ /* 0x008fe40000010000 */
[----:B------:R-:W2:Y:S02]  /*a4d0*/  MUFU.EX2 R68, R68 ;  /* 0x0000004400447308 */ /* 0x000ea40000000800 */
[----:B0-----:R-:W-:-:S04]  /*a4e0*/  FADD.FTZ R27, R89, R30 ;  /* 0x0000001e591b7221 */ /* 0x001fc80000010000 */
[----:B-1----:R-:W-:Y:S02]  /*a4f0*/  FADD.FTZ R30, R92, R27 ;  /* 0x0000001b5c1e7221 */ /* 0x002fe40000010000 */
[----:B------:R-:W0:Y:S02]  /*a500*/  MUFU.EX2 R69, R69 ;  /* 0x0000004500457308 */ /* 0x000e240000000800 */
[----:B------:R-:W-:-:S04]  /*a510*/  FADD.FTZ R73, R61, R30 ;  /* 0x0000001e3d497221 */ /* 0x000fc80000010000 */
[----:B------:R-:W-:Y:S02]  /*a520*/  FADD.FTZ R30, R64, R73 ;  /* 0x00000049401e7221 */ /* 0x000fe40000010000 */
[----:B------:R-:W1:Y:S02]  /*a530*/  MUFU.EX2 R76, R76 ;  /* 0x0000004c004c7308 */ /* 0x000e640000000800 */
[----:B------:R-:W-:-:S06]  /*a540*/  FADD.FTZ R73, R65, R30 ;  /* 0x0000001e41497221 */ /* 0x000fcc0000010000 */
[----:B------:R-:W3:Y:S01]  /*a550*/  MUFU.EX2 R77, R77 ;  /* 0x0000004d004d7308 */ /* 0x000ee20000000800 */
[----:B--2---:R-:W-:Y:S01]  /*a560*/  FADD.FTZ R30, R68, R73 ;  /* 0x00000049441e7221 */ /* 0x004fe20000010000 */
[----:B------:R-:W-:-:S06]  /*a570*/  FFMA.FTZ R59, R59, R0, -R85 ;  /* 0x000000003b3b7223 */ /* 0x000fcc0000010855 */
[----:B------:R-:W2:Y:S01]  /*a580*/  MUFU.EX2 R80, R80 ;  /* 0x0000005000507308 */ /* 0x000ea20000000800 */
[----:B0-----:R-:W-:Y:S01]  /*a590*/  FADD.FTZ R73, R69, R30 ;  /* 0x0000001e45497221 */ /* 0x001fe20000010000 */
[----:B------:R-:W-:Y:S01]  /*a5a0*/  FFMA.FTZ R62, R62, R0, -R85 ;  /* 0x000000003e3e7223 */ /* 0x000fe20000010855 */
[----:B------:R-:W-:-:S05]  /*a5b0*/  F2FP.BF16.F32.PACK_AB R25, R88, R84 ;  /* 0x000000545819723e */ /* 0x000fca00000010ff */
[----:B------:R-:W0:Y:S01]  /*a5c0*/  MUFU.EX2 R58, R58 ;  /* 0x0000003a003a7308 */ /* 0x000e220000000800 */
[----:B-1----:R-:W-:Y:S01]  /*a5d0*/  FADD.FTZ R30, R76, R73 ;  /* 0x000000494c1e7221 */ /* 0x002fe20000010000 */
[----:B------:R-:W4:Y:S01]  /*a5e0*/  LDL R84, [R1+0x54] ;  /* 0x0000540001547983 */ /* 0x000f220000100800 */
[----:B------:R-:W-:-:S05]  /*a5f0*/  FFMA.FTZ R63, R63, R0, -R85 ;  /* 0x000000003f3f7223 */ /* 0x000fca0000010855 */
[----:B------:R-:W1:Y:S01]  /*a600*/  MUFU.EX2 R59, R59 ;  /* 0x0000003b003b7308 */ /* 0x000e620000000800 */
[----:B---3--:R-:W-:Y:S01]  /*a610*/  FADD.FTZ R73, R77, R30 ;  /* 0x0000001e4d497221 */ /* 0x008fe20000010000 */
[----:B------:R-:W-:-:S06]  /*a620*/  FADD.FTZ R30, R42, R81 ;  /* 0x000000512a1e7221 */ /* 0x000fcc0000010000 */
[----:B------:R-:W3:Y:S01]  /*a630*/  MUFU.EX2 R62, R62 ;  /* 0x0000003e003e7308 */ /* 0x000ee20000000800 */
[----:B--2---:R-:W-:Y:S01]  /*a640*/  FADD.FTZ R73, R80, R73 ;  /* 0x0000004950497221 */ /* 0x004fe20000010000 */
[----:B------:R-:W-:-:S06]  /*a650*/  FADD.FTZ R81, R43, R30 ;  /* 0x0000001e2b517221 */ /* 0x000fcc0000010000 */
[----:B------:R-:W2:Y:S01]  /*a660*/  MUFU.EX2 R63, R63 ;  /* 0x0000003f003f7308 */ /* 0x000ea20000000800 */
[----:B0-----:R-:W-:Y:S01]  /*a670*/  FADD.FTZ R30, R58, R73 ;  /* 0x000000493a1e7221 */ /* 0x001fe20000010000 */
[----:B------:R0:W-:Y:S01]  /*a680*/  STSM.16.M88.4 [R157+0x1e800], R4 ;  /* 0x01e800049d007844 */ /* 0x0001e20000000200 */
[----:B------:R-:W-:-:S05]  /*a690*/  FADD.FTZ R81, R44, R81 ;  /* 0x000000512c517221 */ /* 0x000fca0000010000 */
[----:B------:R-:W2:Y:S08]  /*a6a0*/  MUFU.EX2 R8, R8 ;  /* 0x0000000800087308 */ /* 0x000eb00000000800 */
[----:B------:R-:W2:Y:S01]  /*a6b0*/  MUFU.EX2 R15, R15 ;  /* 0x0000000f000f7308 */ /* 0x000ea20000000800 */
[----:B0-----:R-:W-:Y:S01]  /*a6c0*/  F2FP.BF16.F32.PACK_AB R4, R10, R9 ;  /* 0x000000090a04723e */ /* 0x001fe200000010ff */
[----:B-1----:R-:W-:Y:S01]  /*a6d0*/  FADD.FTZ R9, R59, R30 ;  /* 0x0000001e3b097221 */ /* 0x002fe20000010000 */
[----:B------:R-:W-:-:S05]  /*a6e0*/  F2FP.BF16.F32.PACK_AB R6, R20, R12 ;  /* 0x0000000c1406723e */ /* 0x000fca00000010ff */
[----:B------:R-:W0:Y:S01]  /*a6f0*/  MUFU.EX2 R66, R66 ;  /* 0x0000004200427308 */ /* 0x000e220000000800 */
[----:B------:R-:W-:Y:S01]  /*a700*/  FADD.FTZ R12, R52, R81 ;  /* 0x00000051340c7221 */ /* 0x000fe20000010000 */
[----:B---3--:R-:W-:-:S03]  /*a710*/  FADD.FTZ R10, R62, R9 ;  /* 0x000000093e0a7221 */ /* 0x008fc60000010000 */
[----:B------:R-:W-:Y:S01]  /*a720*/  FADD.FTZ R7, R13, R12 ;  /* 0x0000000c0d077221 */ /* 0x000fe20000010000 */
[----:B--2---:R-:W-:Y:S01]  /*a730*/  FADD.FTZ R5, R63, R10 ;  /* 0x0000000a3f057221 */ /* 0x004fe20000010000 */
[----:B------:R-:W-:Y:S01]  /*a740*/  F2FP.BF16.F32.PACK_AB R27, R92, R89 ;  /* 0x000000595c1b723e */ /* 0x000fe200000010ff */
[----:B------:R-:W1:Y:S01]  /*a750*/  MUFU.EX2 R32, R32 ;  /* 0x0000002000207308 */ /* 0x000e620000000800 */
[----:B------:R-:W-:Y:S01]  /*a760*/  FADD.FTZ R10, R14, R7 ;  /* 0x000000070e0a7221 */ /* 0x000fe20000010000 */
[----:B------:R-:W-:Y:S01]  /*a770*/  FADD.FTZ R7, R8, R5 ;  /* 0x0000000508077221 */ /* 0x000fe20000010000 */
[----:B------:R-:W-:Y:S02]  /*a780*/  F2FP.BF16.F32.PACK_AB R5, R64, R61 ;  /* 0x0000003d4005723e */ /* 0x000fe400000010ff */
[----:B------:R-:W-:Y:S01]  /*a790*/  FADD.FTZ R9, R15, R10 ;  /* 0x0000000a0f097221 */ /* 0x000fe20000010000 */
[----:B------:R2:W-:Y:S02]  /*a7a0*/  STSM.16.M88.4 [R100], R24 ;  /* 0x0000001864007844 */ /* 0x0005e40000000200 */
[----:B------:R-:W-:Y:S01]  /*a7b0*/  MUFU.EX2 R33, R33 ;  /* 0x0000002100217308 */ /* 0x000fe20000000800 */
[----:B0-----:R-:W-:Y:S01]  /*a7c0*/  FADD.FTZ R10, R66, R7 ;  /* 0x00000007420a7221 */ /* 0x001fe20000010000 */
[----:B------:R-:W-:-:S02]  /*a7d0*/  F2FP.BF16.F32.PACK_AB R7, R68, R65 ;  /* 0x000000414407723e */ /* 0x000fc400000010ff */
[----:B------:R-:W-:-:S04]  /*a7e0*/  F2FP.BF16.F32.PACK_AB R30, R52, R44 ;  /* 0x0000002c341e723e */ /* 0x000fc800000010ff */
[----:B------:R-:W-:Y:S01]  /*a7f0*/  MUFU.EX2 R38, R38 ;  /* 0x0000002600267308 */ /* 0x000fe20000000800 */
[----:B--2---:R-:W-:Y:S02]  /*a800*/  F2FP.BF16.F32.PACK_AB R24, R28, R21 ;  /* 0x000000151c18723e */ /* 0x004fe400000010ff */
[----:B------:R-:W-:-:S05]  /*a810*/  F2FP.BF16.F32.PACK_AB R26, R31, R29 ;  /* 0x0000001d1f1a723e */ /* 0x000fca00000010ff */
[----:B------:R-:W-:Y:S01]  /*a820*/  MUFU.EX2 R39, R39 ;  /* 0x0000002700277308 */ /* 0x000fe20000000800 */
[----:B------:R-:W-:Y:S02]  /*a830*/  F2FP.BF16.F32.PACK_AB R25, R76, R69 ;  /* 0x000000454c19723e */ /* 0x000fe400000010ff */
[----:B------:R-:W-:Y:S02]  /*a840*/  F2FP.BF16.F32.PACK_AB R27, R80, R77 ;  /* 0x0000004d501b723e */ /* 0x000fe400000010ff */
[----:B------:R-:W-:Y:S02]  /*a850*/  F2FP.BF16.F32.PACK_AB R28, R43, R42 ;  /* 0x0000002a2b1c723e */ /* 0x000fe400000010ff */
[----:B------:R-:W-:Y:S01]  /*a860*/  F2FP.BF16.F32.PACK_AB R29, R59, R58 ;  /* 0x0000003a3b1d723e */ /* 0x000fe200000010ff */
[----:B------:R-:W-:Y:S01]  /*a870*/  MUFU.EX2 R41, R41 ;  /* 0x0000002900297308 */ /* 0x000fe20000000800 */
[----:B------:R-:W-:-:S07]  /*a880*/  F2FP.BF16.F32.PACK_AB R31, R63, R62 ;  /* 0x0000003e3f1f723e */ /* 0x000fce00000010ff */
        /* <DEDUP_REMOVED lines=16> */
[----:B----4-:R-:W-:Y:S07]  /*a990*/  STSM.16.M88.4 [R74], R4 ;  /* 0x000000044a007844 */ /* 0x010fee0000000200 */
[----:B------:R-:W-:Y:S08]  /*a9a0*/  MUFU.EX2 R47, R47 ;  /* 0x0000002f002f7308 */ /* 0x000ff00000000800 */
[----:B------:R-:W-:Y:S08]  /*a9b0*/  MUFU.EX2 R48, R48 ;  /* 0x0000003000307308 */ /* 0x000ff00000000800 */
[----:B------:R-:W-:Y:S08]  /*a9c0*/  MUFU.EX2 R50, R50 ;  /* 0x0000003200327308 */ /* 0x000ff00000000800 */
[----:B------:R-:W-:Y:S01]  /*a9d0*/  MUFU.EX2 R49, R49 ;  /* 0x0000003100317308 */ /* 0x000fe20000000800 */
[----:B------:R-:W-:Y:S04]  /*a9e0*/  STSM.16.M88.4 [R72], R24 ;  /* 0x0000001848007844 */ /* 0x000fe80000000200 */
[----:B------:R0:W-:Y:S04]  /*a9f0*/  STSM.16.M88.4 [R157+0x24800], R28 ;  /* 0x0248001c9d007844 */ /* 0x0001e80000000200 */
[----:B0-----:R-:W2:Y:S04]  /*aa00*/  LDL R29, [R1+0x50] ;  /* 0x00005000011d7983 */ /* 0x001ea80000100800 */
[----:B------:R-:W3:Y:S01]  /*aa10*/  LDL R28, [R1+0x38] ;  /* 0x00003800011c7983 */ /* 0x000ee20000100800 */
[----:B------:R-:W0:Y:S01]  /*aa20*/  MUFU.EX2 R67, R67 ;  /* 0x0000004300437308 */ /* 0x000e220000000800 */
[-CC-:B------:R-:W-:Y:S01]  /*aa30*/  FFMA.FTZ R75, R75, R0.reuse, -R85.reuse ;  /* 0x000000004b4b7223 */ /* 0x180fe20000010855 */
[----:B------:R-:W-:-:S06]  /*aa40*/  FFMA.FTZ R78, R78, R0, -R85 ;  /* 0x000000004e4e7223 */ /* 0x000fcc0000010855 */
[----:B------:R-:W4:Y:S01]  /*aa50*/  MUFU.EX2 R70, R70 ;  /* 0x0000004600467308 */ /* 0x000f220000000800 */
[----:B------:R-:W-:-:S07]  /*aa60*/  FFMA.FTZ R79, R79, R0, -R85 ;  /* 0x000000004f4f7223 */ /* 0x000fce0000010855 */
[----:B------:R-:W4:Y:S01]  /*aa70*/  MUFU.EX2 R71, R71 ;  /* 0x0000004700477308 */ /* 0x000f220000000800 */
[----:B-1----:R-:W-:Y:S01]  /*aa80*/  FADD.FTZ R12, R32, R9 ;  /* 0x00000009200c7221 */ /* 0x002fe20000010000 */
[----:B0-----:R-:W-:-:S06]  /*aa90*/  FADD.FTZ R9, R67, R10 ;  /* 0x0000000a43097221 */ /* 0x001fcc0000010000 */
[----:B------:R-:W0:Y:S01]  /*aaa0*/  MUFU.EX2 R75, R75 ;  /* 0x0000004b004b7308 */ /* 0x000e220000000800 */
[----:B------:R-:W-:Y:S01]  /*aab0*/  FFMA.FTZ R82, R82, R0, -R85 ;  /* 0x0000000052527223 */ /* 0x000fe20000010855 */
[----:B------:R-:W-:Y:S01]  /*aac0*/  FADD.FTZ R21, R33, R12 ;  /* 0x0000000c21157221 */ /* 0x000fe20000010000 */
[----:B----4-:R-:W-:-:S05]  /*aad0*/  FADD.FTZ R10, R70, R9 ;  /* 0x00000009460a7221 */ /* 0x010fca0000010000 */
[----:B------:R-:W1:Y:S01]  /*aae0*/  MUFU.EX2 R78, R78 ;  /* 0x0000004e004e7308 */ /* 0x000e620000000800 */
[----:B------:R-:W-:Y:S01]  /*aaf0*/  FFMA.FTZ R83, R83, R0, -R85 ;  /* 0x0000000053537223 */ /* 0x000fe20000010855 */
[----:B------:R-:W-:Y:S01]  /*ab00*/  FADD.FTZ R12, R38, R21 ;  /* 0x00000015260c7221 */ /* 0x000fe20000010000 */
[----:B------:R-:W-:-:S05]  /*ab10*/  FADD.FTZ R10, R71, R10 ;  /* 0x0000000a470a7221 */ /* 0x000fca0000010000 */
[----:B------:R-:W4:Y:S01]  /*ab20*/  MUFU.EX2 R79, R79 ;  /* 0x0000004f004f7308 */ /* 0x000f220000000800 */
[----:B------:R-:W-:Y:S01]  /*ab30*/  FFMA.FTZ R86, R86, R0, -R85 ;  /* 0x0000000056567223 */ /* 0x000fe20000010855 */
[----:B------:R-:W-:Y:S01]  /*ab40*/  FADD.FTZ R12, R39, R12 ;  /* 0x0000000c270c7221 */ /* 0x000fe20000010000 */
[----:B0-----:R-:W-:-:S05]  /*ab50*/  FADD.FTZ R9, R75, R10 ;  /* 0x0000000a4b097221 */ /* 0x001fca0000010000 */
[----:B------:R-:W0:Y:S01]  /*ab60*/  MUFU.EX2 R82, R82 ;  /* 0x0000005200527308 */ /* 0x000e220000000800 */
[----:B------:R-:W-:Y:S01]  /*ab70*/  FFMA.FTZ R87, R87, R0, -R85 ;  /* 0x0000000057577223 */ /* 0x000fe20000010855 */
[----:B------:R-:W-:Y:S01]  /*ab80*/  FADD.FTZ R21, R41, R12 ;  /* 0x0000000c29157221 */ /* 0x000fe20000010000 */
[----:B-1----:R-:W-:-:S05]  /*ab90*/  FADD.FTZ R10, R78, R9 ;  /* 0x000000094e0a7221 */ /* 0x002fca0000010000 */
[----:B------:R-:W1:Y:S01]  /*aba0*/  MUFU.EX2 R83, R83 ;  /* 0x0000005300537308 */ /* 0x000e620000000800 */
[----:B------:R-:W-:Y:S01]  /*abb0*/  FFMA.FTZ R90, R90, R0, -R85 ;  /* 0x000000005a5a7223 */ /* 0x000fe20000010855 */
[----:B------:R-:W-:Y:S01]  /*abc0*/  FADD.FTZ R12, R34, R21 ;  /* 0x00000015220c7221 */ /* 0x000fe20000010000 */
[----:B----4-:R-:W-:-:S05]  /*abd0*/  FADD.FTZ R9, R79, R10 ;  /* 0x0000000a4f097221 */ /* 0x010fca0000010000 */
        /* <DEDUP_REMOVED lines=10> */
[----:B------:R-:W-:Y:S01]  /*ac80*/  F2FP.BF16.F32.PACK_AB R4, R14, R13 ;  /* 0x0000000d0e04723e */ /* 0x000fe200000010ff */
[----:B------:R-:W-:Y:S01]  /*ac90*/  FADD.FTZ R13, R37, R20 ;  /* 0x00000014250d7221 */ /* 0x000fe20000010000 */
[----:B------:R-:W-:-:S04]  /*aca0*/  F2FP.BF16.F32.PACK_AB R5, R66, R8 ;  /* 0x000000084205723e */ /* 0x000fc800000010ff */
[----:B------:R-:W1:Y:S01]  /*acb0*/  MUFU.EX2 R91, R91 ;  /* 0x0000005b005b7308 */ /* 0x000e620000000800 */
[----:B----4-:R-:W-:Y:S01]  /*acc0*/  FADD.FTZ R8, R86, R9 ;  /* 0x0000000956087221 */ /* 0x010fe20000010000 */
[----:B------:R-:W-:Y:S01]  /*acd0*/  FFMA.FTZ R98, R98, R0, -R85 ;  /* 0x0000000062627223 */ /* 0x000fe20000010855 */
[----:B------:R-:W-:-:S05]  /*ace0*/  FADD.FTZ R10, R40, R13 ;  /* 0x0000000d280a7221 */ /* 0x000fca0000010000 */
[----:B------:R-:W4:Y:S01]  /*acf0*/  MUFU.EX2 R94, R94 ;  /* 0x0000005e005e7308 */ /* 0x000f220000000800 */
[----:B0-----:R-:W-:Y:S01]  /*ad00*/  FADD.FTZ R9, R87, R8 ;  /* 0x0000000857097221 */ /* 0x001fe20000010000 */
[----:B------:R-:W-:Y:S01]  /*ad10*/  FFMA.FTZ R99, R99, R0, -R85 ;  /* 0x0000000063637223 */ /* 0x000fe20000010855 */
[----:B------:R-:W-:-:S05]  /*ad20*/  FADD.FTZ R21, R45, R10 ;  /* 0x0000000a2d157221 */ /* 0x000fca0000010000 */
[----:B------:R-:W0:Y:S01]  /*ad30*/  MUFU.EX2 R95, R95 ;  /* 0x0000005f005f7308 */ /* 0x000e220000000800 */
[----:B-1----:R-:W-:Y:S01]  /*ad40*/  FADD.FTZ R8, R90, R9 ;  /* 0x000000095a087221 */ /* 0x002fe20000010000 */
[----:B------:R-:W-:Y:S01]  /*ad50*/  FFMA.FTZ R102, R102, R0, -R85 ;  /* 0x0000000066667223 */ /* 0x000fe20000010855 */
[----:B------:R-:W-:-:S05]  /*ad60*/  FADD.FTZ R10, R54, R21 ;  /* 0x00000015360a7221 */ /* 0x000fca0000010000 */
[----:B------:R-:W1:Y:S01]  /*ad70*/  MUFU.EX2 R98, R98 ;  /* 0x0000006200627308 */ /* 0x000e620000000800 */
[----:B------:R-:W-:Y:S01]  /*ad80*/  FADD.FTZ R9, R91, R8 ;  /* 0x000000085b097221 */ /* 0x000fe20000010000 */
[----:B------:R-:W-:Y:S01]  /*ad90*/  FFMA.FTZ R103, R103, R0, -R85 ;  /* 0x0000000067677223 */ /* 0x000fe20000010855 */
[----:B------:R-:W-:Y:S01]  /*ada0*/  F2FP.BF16.F32.PACK_AB R6, R32, R15 ;  /* 0x0000000f2006723e */ /* 0x000fe200000010ff */
[----:B------:R-:W-:Y:S01]  /*adb0*/  FADD.FTZ R21, R57, R10 ;  /* 0x0000000a39157221 */ /* 0x000fe20000010000 */
[----:B------:R-:W-:-:S03]  /*adc0*/  F2FP.BF16.F32.PACK_AB R7, R70, R67 ;  /* 0x000000434607723e */ /* 0x000fc600000010ff */
[----:B------:R-:W1:Y:S01]  /*add0*/  MUFU.EX2 R99, R99 ;  /* 0x0000006300637308 */ /* 0x000e620000000800 */
[----:B----4-:R-:W-:Y:S01]  /*ade0*/  FADD.FTZ R8, R94, R9 ;  /* 0x000000095e087221 */ /* 0x010fe20000010000 */
[----:B------:R-:W-:Y:S01]  /*adf0*/  FFMA.FTZ R106, R106, R0, -R85 ;  /* 0x000000006a6a7223 */ /* 0x000fe20000010855 */
[----:B------:R-:W-:Y:S02]  /*ae00*/  F2FP.BF16.F32.PACK_AB R12, R38, R33 ;  /* 0x00000021260c723e */ /* 0x000fe400000010ff */
[----:B------:R-:W-:-:S03]  /*ae10*/  F2FP.BF16.F32.PACK_AB R14, R41, R39 ;  /* 0x00000027290e723e */ /* 0x000fc600000010ff */
[----:B------:R-:W4:Y:S01]  /*ae20*/  MUFU.EX2 R102, R102 ;  /* 0x0000006600667308 */ /* 0x000f220000000800 */
[----:B------:R-:W-:Y:S02]  /*ae30*/  F2FP.BF16.F32.PACK_AB R13, R75, R71 ;  /* 0x000000474b0d723e */ /* 0x000fe400000010ff */
[----:B------:R-:W-:Y:S01]  /*ae40*/  F2FP.BF16.F32.PACK_AB R15, R79, R78 ;  /* 0x0000004e4f0f723e */ /* 0x000fe200000010ff */
[----:B------:R0:W-:Y:S01]  /*ae50*/  STSM.16.M88.4 [R84], R4 ;  /* 0x0000000454007844 */ /* 0x0001e20000000200 */
[----:B------:R-:W-:Y:S01]  /*ae60*/  FADD.FTZ R10, R46, R21 ;  /* 0x000000152e0a7221 */ /* 0x000fe20000010000 */
[-CC-:B------:R-:W-:Y:S02]  /*ae70*/  FFMA.FTZ R107, R107, R0.reuse, -R85.reuse ;  /* 0x000000006b6b7223 */ /* 0x180fe40000010855 */
[----:B------:R-:W4:Y:S01]  /*ae80*/  MUFU.EX2 R103, R103 ;  /* 0x0000006700677308 */ /* 0x000f220000000800 */
[----:B------:R1:W-:Y:S01]  /*ae90*/  STSM.16.M88.4 [R74+0x6000], R12 ;  /* 0x0060000c4a007844 */ /* 0x0003e20000000200 */
[----:B------:R-:W-:-:S06]  /*aea0*/  FFMA.FTZ R110, R110, R0, -R85 ;  /* 0x000000006e6e7223 */ /* 0x000fcc0000010855 */
[----:B------:R-:W4:Y:S01]  /*aeb0*/  MUFU.EX2 R106, R106 ;  /* 0x0000006a006a7308 */ /* 0x000f220000000800 */
[----:B0-----:R-:W-:Y:S01]  /*aec0*/  FADD.FTZ R7, R95, R8 ;  /* 0x000000085f077221 */ /* 0x001fe20000010000 */
[----:B-1----:R-:W-:-:S03]  /*aed0*/  FADD.FTZ R12, R51, R10 ;  /* 0x0000000a330c7221 */ /* 0x002fc60000010000 */
[----:B------:R-:W-:-:S03]  /*aee0*/  FADD.FTZ R10, R98, R7 ;  /* 0x00000007620a7221 */ /* 0x000fc60000010000 */
[----:B------:R-:W0:Y:S01]  /*aef0*/  MUFU.EX2 R107, R107 ;  /* 0x0000006b006b7308 */ /* 0x000e220000000800 */
[-CC-:B------:R-:W-:Y:S01]  /*af00*/  FFMA.FTZ R111, R111, R0.reuse, -R85.reuse ;  /* 0x000000006f6f7223 */ /* 0x180fe20000010855 */
[----:B------:R-:W-:Y:S01]  /*af10*/  FADD.FTZ R9, R99, R10 ;  /* 0x0000000a63097221 */ /* 0x000fe20000010000 */
[-CC-:B------:R-:W-:Y:S01]  /*af20*/  FFMA.FTZ R114, R114, R0.reuse, -R85.reuse ;  /* 0x0000000072727223 */ /* 0x180fe20000010855 */
[-CC-:B------:R-:W-:Y:S01]  /*af30*/  FFMA.FTZ R115, R115, R0.reuse, -R85.reuse ;  /* 0x0000000073737223 */ /* 0x180fe20000010855 */
[-C--:B------:R-:W-:Y:S01]  /*af40*/  FFMA.FTZ R118, R118, R0.reuse, -R85 ;  /* 0x0000000076767223 */ /* 0x080fe20000010855 */
[----:B----4-:R-:W-:Y:S02]  /*af50*/  FADD.FTZ R10, R102, R9 ;  /* 0x00000009660a7221 */ /* 0x010fe40000010000 */
[----:B------:R-:W1:Y:S01]  /*af60*/  MUFU.EX2 R110, R110 ;  /* 0x0000006e006e7308 */ /* 0x000e620000000800 */
[----:B------:R-:W-:Y:S01]  /*af70*/  FFMA.FTZ R85, R119, R0, -R85 ;  /* 0x0000000077557223 */ /* 0x000fe20000010855 */
[----:B------:R-:W-:Y:S01]  /*af80*/  FADD.FTZ R13, R53, R12 ;  /* 0x0000000c350d7221 */ /* 0x000fe20000010000 */
[----:B------:R-:W-:-:S05]  /*af90*/  FADD.FTZ R9, R103, R10 ;  /* 0x0000000a67097221 */ /* 0x000fca0000010000 */
[----:B------:R-:W4:Y:S01]  /*afa0*/  MUFU.EX2 R111, R111 ;  /* 0x0000006f006f7308 */ /* 0x000f220000000800 */
[----:B------:R-:W-:Y:S01]  /*afb0*/  FADD.FTZ R12, R96, R13 ;  /* 0x0000000d600c7221 */ /* 0x000fe20000010000 */
[----:B------:R-:W-:-:S03]  /*afc0*/  FADD.FTZ R10, R106, R9 ;  /* 0x000000096a0a7221 */ /* 0x000fc60000010000 */
[----:B------:R-:W-:-:S03]  /*afd0*/  FADD.FTZ R12, R55, R12 ;  /* 0x0000000c370c7221 */ /* 0x000fc60000010000 */
[----:B------:R-:W4:Y:S01]  /*afe0*/  MUFU.EX2 R25, R114 ;  /* 0x0000007200197308 */ /* 0x000f220000000800 */
[----:B0-----:R-:W-:Y:S01]  /*aff0*/  FADD.FTZ R9, R107, R10 ;  /* 0x0000000a6b097221 */ /* 0x001fe20000010000 */
[----:B------:R-:W-:-:S06]  /*b000*/  FADD.FTZ R13, R93, R12 ;  /* 0x0000000c5d0d7221 */ /* 0x000fcc0000010000 */
[----:B------:R-:W0:Y:S08]  /*b010*/  MUFU.EX2 R8, R115 ;  /* 0x0000007300087308 */ /* 0x000e300000000800 */
[----:B------:R-:W-:Y:S08]  /*b020*/  MUFU.EX2 R118, R118 ;  /* 0x0000007600767308 */ /* 0x000ff00000000800 */
[----:B------:R-:W0:Y:S01]  /*b030*/  MUFU.EX2 R85, R85 ;  /* 0x0000005500557308 */ /* 0x000e220000000800 */
[----:B-1----:R-:W-:Y:S01]  /*b040*/  FADD.FTZ R10, R110, R9 ;  /* 0x000000096e0a7221 */ /* 0x002fe20000010000 */
[----:B------:R-:W-:Y:S01]  /*b050*/  F2FP.BF16.F32.PACK_AB R4, R35, R34 ;  /* 0x000000222304723e */ /* 0x000fe200000010ff */
[----:B------:R-:W-:Y:S01]  /*b060*/  FADD.FTZ R13, R56, R13 ;  /* 0x0000000d380d7221 */ /* 0x000fe20000010000 */
[----:B------:R-:W-:-:S02]  /*b070*/  F2FP.BF16.F32.PACK_AB R6, R37, R36 ;  /* 0x000000242506723e */ /* 0x000fc400000010ff */
[----:B------:R-:W-:Y:S02]  /*b080*/  F2FP.BF16.F32.PACK_AB R5, R83, R82 ;  /* 0x000000525305723e */ /* 0x000fe400000010ff */
[----:B------:R-:W-:Y:S01]  /*b090*/  F2FP.BF16.F32.PACK_AB R7, R87, R86 ;  /* 0x000000565707723e */ /* 0x000fe200000010ff */
[----:B----4-:R-:W-:Y:S01]  /*b0a0*/  FADD.FTZ R10, R111, R10 ;  /* 0x0000000a6f0a7221 */ /* 0x010fe20000010000 */
[----:B------:R-:W-:Y:S01]  /*b0b0*/  F2FP.BF16.F32.PACK_AB R40, R45, R40 ;  /* 0x000000282d28723e */ /* 0x000fe200000010ff */
[----:B------:R-:W-:Y:S01]  /*b0c0*/  FADD.FTZ R20, R60, R13 ;  /* 0x0000000d3c147221 */ /* 0x000fe20000010000 */
[----:B------:R-:W-:Y:S01]  /*b0d0*/  F2FP.BF16.F32.PACK_AB R42, R57, R54 ;  /* 0x00000036392a723e */ /* 0x000fe200000010ff */
[----:B------:R1:W-:Y:S01]  /*b0e0*/  STSM.16.M88.4 [R72+0x6000], R4 ;  /* 0x0060000448007844 */ /* 0x0003e20000000200 */
[----:B------:R-:W-:Y:S02]  /*b0f0*/  F2FP.BF16.F32.PACK_AB R41, R91, R90 ;  /* 0x0000005a5b29723e */ /* 0x000fe400000010ff */
[----:B------:R-:W-:Y:S01]  /*b100*/  F2FP.BF16.F32.PACK_AB R43, R95, R94 ;  /* 0x0000005e5f2b723e */ /* 0x000fe200000010ff */
[----:B------:R-:W-:Y:S01]  /*b110*/  FADD.FTZ R21, R25, R10 ;  /* 0x0000000a19157221 */ /* 0x000fe20000010000 */
[----:B------:R-:W-:-:S02]  /*b120*/  F2FP.BF16.F32.PACK_AB R12, R51, R46 ;  /* 0x0000002e330c723e */ /* 0x000fc400000010ff */
[----:B------:R-:W-:Y:S02]  /*b130*/  F2FP.BF16.F32.PACK_AB R14, R96, R53 ;  /* 0x00000035600e723e */ /* 0x000fe400000010ff */
[----:B------:R-:W-:Y:S02]  /*b140*/  F2FP.BF16.F32.PACK_AB R13, R99, R98 ;  /* 0x00000062630d723e */ /* 0x000fe400000010ff */
[----:B------:R-:W-:Y:S02]  /*b150*/  F2FP.BF16.F32.PACK_AB R15, R103, R102 ;  /* 0x00000066670f723e */ /* 0x000fe400000010ff */
[----:B------:R-:W-:Y:S02]  /*b160*/  F2FP.BF16.F32.PACK_AB R24, R48, R47 ;  /* 0x0000002f3018723e */ /* 0x000fe400000010ff */
[----:B0-----:R-:W-:Y:S02]  /*b170*/  F2FP.BF16.F32.PACK_AB R25, R8, R25 ;  /* 0x000000190819723e */ /* 0x001fe400000010ff */
[----:B-1----:R-:W-:-:S02]  /*b180*/  F2FP.BF16.F32.PACK_AB R4, R93, R55 ;  /* 0x000000375d04723e */ /* 0x002fc400000010ff */
[----:B------:R-:W-:Y:S02]  /*b190*/  F2FP.BF16.F32.PACK_AB R6, R60, R56 ;  /* 0x000000383c06723e */ /* 0x000fe400000010ff */
[----:B------:R-:W-:Y:S02]  /*b1a0*/  F2FP.BF16.F32.PACK_AB R5, R107, R106 ;  /* 0x0000006a6b05723e */ /* 0x000fe400000010ff */
[----:B------:R-:W-:Y:S02]  /*b1b0*/  F2FP.BF16.F32.PACK_AB R7, R111, R110 ;  /* 0x0000006e6f07723e */ /* 0x000fe400000010ff */
[----:B------:R-:W-:Y:S02]  /*b1c0*/  F2FP.BF16.F32.PACK_AB R26, R49, R50 ;  /* 0x00000032311a723e */ /* 0x000fe400000010ff */
[----:B------:R-:W-:Y:S01]  /*b1d0*/  F2FP.BF16.F32.PACK_AB R27, R85, R118 ;  /* 0x00000076551b723e */ /* 0x000fe200000010ff */
[----:B------:R-:W-:Y:S01]  /*b1e0*/  STSM.16.M88.4 [R157+0x2a800], R40 ;  /* 0x02a800289d007844 */ /* 0x000fe20000000200 */
[----:B------:R-:W-:Y:S01]  /*b1f0*/  FADD.FTZ R21, R8, R21 ;  /* 0x0000001508157221 */ /* 0x000fe20000010000 */
[----:B------:R-:W-:-:S02]  /*b200*/  VIADD R8, R136, 0xfffffffe ;  /* 0xfffffffe88087836 */ /* 0x000fc40000000000 */
[----:B------:R-:W-:Y:S01]  /*b210*/  FADD.FTZ R9, R47, R20 ;  /* 0x000000142f097221 */ /* 0x000fe20000010000 */
[----:B------:R-:W-:-:S03]  /*b220*/  IMAD.MOV.U32 R151, RZ, RZ, RZ ;  /* 0x000000ffff977224 */ /* 0x000fc600078e00ff */
[----:B------:R-:W-:Y:S01]  /*b230*/  FADD.FTZ R9, R48, R9 ;  /* 0x0000000930097221 */ /* 0x000fe20000010000 */
[----:B------:R-:W-:-:S03]  /*b240*/  FADD.FTZ R20, R118, R21 ;  /* 0x0000001576147221 */ /* 0x000fc60000010000 */
[----:B------:R-:W-:Y:S01]  /*b250*/  FADD.FTZ R50, R50, R9 ;  /* 0x0000000932327221 */ /* 0x000fe20000010000 */
[----:B------:R-:W-:Y:S01]  /*b260*/  FADD.FTZ R20, R85, R20 ;  /* 0x0000001455147221 */ /* 0x000fe20000010000 */
[--C-:B------:R-:W-:Y:S01]  /*b270*/  IMAD.MOV.U32 R150, RZ, RZ, R151.reuse ;  /* 0x000000ffff967224 */ /* 0x100fe200078e0097 */
[----:B------:R-:W-:Y:S01]  /*b280*/  MOV R120, R151 ;  /* 0x0000009700787202 */ /* 0x000fe20000000f00 */
[--C-:B------:R-:W-:Y:S02]  /*b290*/  IMAD.MOV.U32 R149, RZ, RZ, R151.reuse ;  /* 0x000000ffff957224 */ /* 0x100fe400078e0097 */
[--C-:B------:R-:W-:Y:S02]  /*b2a0*/  IMAD.MOV.U32 R148, RZ, RZ, R151.reuse ;  /* 0x000000ffff947224 */ /* 0x100fe400078e0097 */
[--C-:B------:R-:W-:Y:S02]  /*b2b0*/  IMAD.MOV.U32 R147, RZ, RZ, R151.reuse ;  /* 0x000000ffff937224 */ /* 0x100fe400078e0097 */
[--C-:B------:R-:W-:Y:S01]  /*b2c0*/  IMAD.MOV.U32 R146, RZ, RZ, R151.reuse ;  /* 0x000000ffff927224 */ /* 0x100fe200078e0097 */
[----:B--2---:R-:W-:Y:S04]  /*b2d0*/  STSM.16.M88.4 [R29], R12 ;  /* 0x0000000c1d007844 */ /* 0x004fe80000000200 */
[----:B------:R0:W-:Y:S04]  /*b2e0*/  STSM.16.M88.4 [R74+0xc000], R4 ;  /* 0x00c000044a007844 */ /* 0x0001e80000000200 */
[----:B------:R1:W-:Y:S01]  /*b2f0*/  STSM.16.M88.4 [R72+0xc000], R24 ;  /* 0x00c0001848007844 */ /* 0x0003e20000000200 */
[----:B------:R2:W-:Y:S06]  /*b300*/  MEMBAR.ALL.CTA ;  /* 0x0000000000007992 */ /* 0x0005ec0000008000 */
[----:B--2---:R-:W2:Y:S01]  /*b310*/  FENCE.VIEW.ASYNC.S ;  /* 0x00000000000073c6 */ /* 0x004ea20000000000 */
[----:B---3--:R-:W-:Y:S01]  /*b320*/  ISETP.GE.AND P2, PT, R8, R28, PT ;  /* 0x0000001c0800720c */ /* 0x008fe20003f46270 */
[----:B------:R-:W-:-:S02]  /*b330*/  IMAD.MOV.U32 R145, RZ, RZ, R151 ;  /* 0x000000ffff917224 */ /* 0x000fc400078e0097 */
[--C-:B------:R-:W-:Y:S02]  /*b340*/  IMAD.MOV.U32 R144, RZ, RZ, R151.reuse ;  /* 0x000000ffff907224 */ /* 0x100fe400078e0097 */
[--C-:B------:R-:W-:Y:S02]  /*b350*/  IMAD.MOV.U32 R143, RZ, RZ, R151.reuse ;  /* 0x000000ffff8f7224 */ /* 0x100fe400078e0097 */
[----:B0-----:R-:W-:Y:S01]  /*b360*/  FADD.FTZ R6, R49, R50 ;  /* 0x0000003231067221 */ /* 0x001fe20000010000 */
        /* <DEDUP_REMOVED lines=21> */
[----:B------:R-:W-:Y:S01]  /*b4c0*/  IMAD.MOV.U32 R121, RZ, RZ, R151 ;  /* 0x000000ffff797224 */ /* 0x000fe200078e0097 */
[----:B--2---:R-:W-:Y:S01]  /*b4d0*/  NOP ;  /* 0x0000000000007918 */ /* 0x004fe20000000000 */
[----:B-1----:R-:W-:Y:S05]  /*b4e0*/  @!P2 BRA `(.L_x_500) ;  /* 0x0000002c007ca947 */ /* 0x002fea0003800000 */
[----:B------:R-:W-:Y:S01]  /*b4f0*/  IMAD.MOV.U32 R5, RZ, RZ, R11 ;  /* 0x000000ffff057224 */ /* 0x000fe200078e000b */
[----:B------:R-:W-:Y:S01]  /*b500*/  CS2R R150, SRZ ;  /* 0x0000000000967805 */ /* 0x000fe2000001ff00 */
[----:B------:R-:W-:Y:S01]  /*b510*/  IMAD.MOV.U32 R4, RZ, RZ, R3 ;  /* 0x000000ffff047224 */ /* 0x000fe200078e0003 */
[----:B------:R-:W-:Y:S01]  /*b520*/  CS2R R148, SRZ ;  /* 0x0000000000947805 */ /* 0x000fe2000001ff00 */
[----:B------:R-:W-:Y:S01]  /*b530*/  IMAD.MOV.U32 R9, RZ, RZ, R156 ;  /* 0x000000ffff097224 */ /* 0x000fe200078e009c */
[----:B------:R-:W-:Y:S01]  /*b540*/  CS2R R146, SRZ ;  /* 0x0000000000927805 */ /* 0x000fe2000001ff00 */
[----:B------:R-:W-:Y:S01]  /*b550*/  IMAD.MOV.U32 R7, RZ, RZ, R152 ;  /* 0x000000ffff077224 */ /* 0x000fe200078e0098 */
        /* <DEDUP_REMOVED lines=12> */
[----:B------:R-:W-:-:S07]  /*b620*/  CS2R R120, SRZ ;  /* 0x0000000000787805 */ /* 0x000fce000001ff00 */
.L_x_511:
[----:B------:R-:W2:Y:S01]  /*b630*/  LDL R0, [R1+0x40] ;  /* 0x0000400001007983 */ /* 0x000ea20000100800 */
[----:B------:R-:W-:Y:S01]  /*b640*/  VIADD R152, R7, 0x1 ;  /* 0x0000000107987836 */ /* 0x000fe20000000000 */
[----:B------:R-:W-:Y:S05]  /*b650*/  YIELD ;  /* 0x0000000000007946 */ /* 0x000fea0003800000 */
[----:B------:R-:W-:-:S04]  /*b660*/  ISETP.NE.AND P3, PT, R152, 0x2, PT ;  /* 0x000000029800780c */ /* 0x000fc80003f65270 */
[----:B------:R-:W-:Y:S02]  /*b670*/  SEL R156, RZ, 0x1, P3 ;  /* 0x00000001ff9c7807 */ /* 0x000fe40001800000 */
[----:B------:R-:W-:Y:S02]  /*b680*/  SEL R152, R152, RZ, P3 ;  /* 0x000000ff98987207 */ /* 0x000fe40001800000 */
[----:B------:R-:W-:Y:S02]  /*b690*/  LOP3.LUT R156, R9, R156, RZ, 0x3c, !PT ;  /* 0x0000009c099c7212 */ /* 0x000fe400078e3cff */
[----:B--2---:R-:W-:-:S13]  /*b6a0*/  ISETP.NE.AND P2, PT, R0, RZ, PT ;  /* 0x000000ff0000720c */ /* 0x004fda0003f45270 */
[----:B------:R-:W-:Y:S05]  /*b6b0*/  @P2 BRA `(.L_x_501) ;  /* 0x0000000000302947 */ /* 0x000fea0003800000 */
[----:B------:R-:W-:Y:S05]  /*b6c0*/  @!P0 BRA `(.L_x_502) ;  /* 0x0000000000048947 */ /* 0x000fea0003800000 */
[----:B------:R-:W-:Y:S01]  /*b6d0*/  BPT.TRAP 0x1 ;  /* 0x000000040000795c */ /* 0x000fe20000300000 */
.L_x_502:
[----:B------:R-:W-:Y:S01]  /*b6e0*/  IMAD R0, R152, 0x8, R2 ;  /* 0x0000000898007824 */ /* 0x000fe200078e0202 */
[----:B------:R-:W-:-:S04]  /*b6f0*/  SHF.L.U32 R3, R156, 0x1f, RZ ;  /* 0x0000001f9c037819 */ /* 0x000fc800000006ff */
[----:B------:R0:W1:Y:S01]  /*b700*/  SYNCS.PHASECHK.TRANS64.TRYWAIT P3, [R0+URZ+0x30830], R3 ;  /* 0x03083003000075a7 */ /* 0x000062000806017f */
[----:B------:R-:W-:Y:S05]  /*b710*/  @!P0 BRA `(.L_x_503) ;  /* 0x0000000000048947 */ /* 0x000fea0003800000 */
[----:B------:R-:W-:Y:S01]  /*b720*/  BPT.TRAP 0x1 ;  /* 0x000000040000795c */ /* 0x000fe20000300000 */
.L_x_503:
[----:B------:R-:W-:Y:S04]  /*b730*/  BSSY B0, `(.L_x_501) ;  /* 0x0000004000007945 */ /* 0x000fe80003800000 */
[----:B-1----:R-:W-:Y:S05]  /*b740*/  @P3 BRA `(.L_x_504) ;  /* 0x0000000000083947 */ /* 0x002fea0003800000 */
[----:B------:R-:W1:Y:S02]  /*b750*/  SYNCS.PHASECHK.TRANS64.TRYWAIT P3, [R0+URZ+0x30830], R3 ;  /* 0x03083003000075a7 */ /* 0x000e64000806017f */
[----:B-1----:R-:W-:Y:S05]  /*b760*/  @!P3 BRA `(.L_x_505) ;  /* 0x000000cc00c0b947 */ /* 0x002fea0003800000 */
.L_x_504:
[----:B------:R-:W-:Y:S05]  /*b770*/  BSYNC B0 ;  /* 0x0000000000007941 */ /* 0x000fea0003800000 */
.L_x_501:
[----:B01----:R-:W2:Y:S04]  /*b780*/  LDL R3, [R1+0x44] ;  /* 0x0000440001037983 */ /* 0x003ea80000100800 */
[----:B------:R-:W3:Y:S01]  /*b790*/  LDL.64 R24, [R1+0x10] ;  /* 0x0000100001187983 */ /* 0x000ee20000100a00 */
[----:B------:R-:W-:Y:S05]  /*b7a0*/  WARPSYNC.ALL ;  /* 0x0000000000007948 */ /* 0x000fea0003800000 */
[----:B------:R-:W-:Y:S01]  /*b7b0*/  IMAD.MOV.U32 R11, RZ, RZ, 0x40000040 ;  /* 0x40000040ff0b7424 */ /* 0x000fe200078e00ff */
[----:B------:R-:W0:Y:S04]  /*b7c0*/  S2R R0, SR_TID.X ;  /* 0x0000000000007919 */ /* 0x000e280000002100 */
[----:B------:R-:W-:-:S02]  /*b7d0*/  R2UR UR7, R11 ;  /* 0x000000000b0772ca */ /* 0x000fc400000e0000 */
[----:B------:R-:W-:Y:S01]  /*b7e0*/  R2UR UR19, R11 ;  /* 0x000000000b1372ca */ /* 0x000fe200000e0000 */
[----:B------:R-:W-:-:S05]  /*b7f0*/  IMAD.MOV.U32 R15, RZ, RZ, 0x40000040 ;  /* 0x40000040ff0f7424 */ /* 0x000fca00078e00ff */
[----:B------:R-:W-:Y:S02]  /*b800*/  R2UR UR15, R15 ;  /* 0x000000000f0f72ca */ /* 0x000fe400000e0000 */
[----:B0-----:R-:W-:-:S05]  /*b810*/  SHF.R.U32.HI R0, RZ, 0x7, R0 ;  /* 0x00000007ff007819 */ /* 0x001fca0000011600 */
[----:B------:R-:W-:Y:S02]  /*b820*/  VIADD R0, R0, 0x8 ;  /* 0x0000000800007836 */ /* 0x000fe40000000000 */
[----:B------:R-:W-:Y:S02]  /*b830*/  IMAD.MOV.U32 R13, RZ, RZ, 0x40000040 ;  /* 0x40000040ff0d7424 */ /* 0x000fe400078e00ff */
[----:B--2---:R-:W-:-:S04]  /*b840*/  IMAD R10, R152, 0x600, R3 ;  /* 0x00000600980a7824 */ /* 0x004fc800078e0203 */
[C---:B------:R-:W-:Y:S01]  /*b850*/  VIADD R12, R10.reuse, 0x2 ;  /* 0x000000020a0c7836 */ /* 0x040fe20000000000 */
[C---:B------:R-:W-:Y:S01]  /*b860*/  R2UR UR6, R10.reuse ;  /* 0x000000000a0672ca */ /* 0x040fe200000e0000 */
[C---:B------:R-:W-:Y:S02]  /*b870*/  VIADD R14, R10.reuse, 0x4 ;  /* 0x000000040a0e7836 */ /* 0x040fe40000000000 */
[----:B------:R-:W-:-:S05]  /*b880*/  VIADD R10, R10, 0x6 ;  /* 0x000000060a0a7836 */ /* 0x000fca0000000000 */
[----:B------:R-:W-:Y:S02]  /*b890*/  R2UR UR18, R10 ;  /* 0x000000000a1272ca */ /* 0x000fe400000e0000 */
[----:B------:R-:W2:Y:S01]  /*b8a0*/  LDL.64 R10, [R1+0x28] ;  /* 0x00002800010a7983 */ /* 0x000ea20000100a00 */
[----:B------:R-:W-:-:S03]  /*b8b0*/  R2UR UR14, R14 ;  /* 0x000000000e0e72ca */ /* 0x000fc600000e0000 */
[----:B------:R-:W4:Y:S01]  /*b8c0*/  LDL.64 R14, [R1+0x20] ;  /* 0x00002000010e7983 */ /* 0x000f220000100a00 */
[----:B---3--:R-:W-:Y:S02]  /*b8d0*/  R2UR UR4, R24 ;  /* 0x00000000180472ca */ /* 0x008fe400000e0000 */
[----:B------:R-:W-:Y:S01]  /*b8e0*/  R2UR UR5, R25 ;  /* 0x00000000190572ca */ /* 0x000fe200000e0000 */
[----:B------:R0:W-:Y:S06]  /*b8f0*/  BAR.SYNC.DEFER_BLOCKING R0, 0x100 ;  /* 0x000400000000751d */ /* 0x0001ec0000010000 */
[----:B------:R-:W-:-:S06]  /*b900*/  WARPGROUP.ARRIVE ;  /* 0x00000000000079c5 */ /* 0x000fcc0000000000 */
[----:B------:R-:W-:Y:S01]  /*b910*/  HGMMA.64x192x16.F32.BF16 R24, gdesc[UR4], RZ, !UPT, gsb0 ;  /* 0x02e00000041879f0 */ /* 0x000fe2000c0018ff */
[----:B------:R-:W-:Y:S02]  /*b920*/  R2UR UR10, R12 ;  /* 0x000000000c0a72ca */ /* 0x000fe400000e0000 */
[----:B------:R-:W-:Y:S02]  /*b930*/  R2UR UR11, R13 ;  /* 0x000000000d0b72ca */ /* 0x000fe400000e0000 */
[----:B------:R-:W3:Y:S01]  /*b940*/  LDL.64 R12, [R1+0x18] ;  /* 0x00001800010c7983 */ /* 0x000ee20000100a00 */
[----:B------:R-:W-:Y:S02]  /*b950*/  WARPGROUP.DEPBAR.LE gsb0, 0x0 ;  /* 0x00008000000079c5 */ /* 0x000fe40000010000 */
[----:B------:R-:W-:Y:S01]  /*b960*/  WARPGROUP.ARRIVE ;  /* 0x00000000000079c5 */ /* 0x000fe20000000000 */
[----:B--2---:R-:W-:Y:S02]  /*b970*/  R2UR UR8, R10 ;  /* 0x000000000a0872ca */ /* 0x004fe400000e0000 */
[----:B------:R-:W-:-:S13]  /*b980*/  R2UR UR9, R11 ;  /* 0x000000000b0972ca */ /* 0x000fda00000e0000 */
[----:B------:R-:W-:Y:S01]  /*b990*/  HGMMA.64x192x16.F32.BF16 R24, gdesc[UR8], R24, gsb0 ;  /* 0x02e00000081879f0 */ /* 0x000fe20008001818 */
[----:B----4-:R-:W-:Y:S02]  /*b9a0*/  R2UR UR12, R14 ;  /* 0x000000000e0c72ca */ /* 0x010fe400000e0000 */
[----:B------:R-:W-:Y:S02]  /*b9b0*/  R2UR UR13, R15 ;  /* 0x000000000f0d72ca */ /* 0x000fe400000e0000 */
[----:B---3--:R-:W-:Y:S02]  /*b9c0*/  R2UR UR16, R12 ;  /* 0x000000000c1072ca */ /* 0x008fe400000e0000 */
[----:B------:R-:W-:Y:S01]  /*b9d0*/  R2UR UR17, R13 ;  /* 0x000000000d1172ca */ /* 0x000fe200000e0000 */
[----:B------:R-:W-:Y:S02]  /*b9e0*/  WARPGROUP.DEPBAR.LE gsb0, 0x0 ;  /* 0x00008000000079c5 */ /* 0x000fe40000010000 */
[----:B------:R-:W-:-:S10]  /*b9f0*/  WARPGROUP.ARRIVE ;  /* 0x00000000000079c5 */ /* 0x000fd40000000000 */
        /* <DEDUP_REMOVED lines=8> */
.L_x_507:
[----:B------:R-:W-:Y:S01]  /*ba80*/  SHF.L.U32 R0, R9, 0x1f, RZ ;  /* 0x0000001f09007819 */ /* 0x000fe200000006ff */
[----:B------:R-:W-:-:S04]  /*ba90*/  IMAD R3, R7, 0x8, R2 ;  /* 0x0000000807037824 */ /* 0x000fc800078e0202 */
[----:B------:R0:W1:Y:S01]  /*baa0*/  SYNCS.PHASECHK.TRANS64.TRYWAIT P2, [R3+URZ+0x30850], R0 ;  /* 0x03085000030075a7 */ /* 0x000062000804017f */
[----:B------:R-:W-:Y:S05]  /*bab0*/  @!P0 BRA `(.L_x_508) ;  /* 0x0000000000048947 */ /* 0x000fea0003800000 */
[----:B------:R-:W-:Y:S01]  /*bac0*/  BPT.TRAP 0x1 ;  /* 0x000000040000795c */ /* 0x000fe20000300000 */
.L_x_508:
[----:B------:R-:W-:Y:S04]  /*bad0*/  BSSY B0, `(.L_x_506) ;  /* 0x0000004000007945 */ /* 0x000fe80003800000 */
[----:B-1----:R-:W-:Y:S05]  /*bae0*/  @P2 BRA `(.L_x_509) ;  /* 0x0000000000082947 */ /* 0x002fea0003800000 */
[----:B------:R-:W1:Y:S02]  /*baf0*/  SYNCS.PHASECHK.TRANS64.TRYWAIT P2, [R3+URZ+0x30850], R0 ;  /* 0x03085000030075a7 */ /* 0x000e64000804017f */
[----:B-1----:R-:W-:Y:S05]  /*bb00*/  @!P2 BRA `(.L_x_510) ;  /* 0x000000c800eca947 */ /* 0x002fea0003800000 */
.L_x_509:
[----:B------:R-:W-:Y:S05]  /*bb10*/  BSYNC B0 ;  /* 0x0000000000007941 */ /* 0x000fea0003800000 */
.L_x_506:
[----:B------:R-:W-:Y:S01]  /*bb20*/  FMNMX.FTZ R11, R26, R5, !PT ;  /* 0x000000051a0b7209 */ /* 0x000fe20007810000 */
[----:B------:R-:W2:Y:S01]  /*bb30*/  LDL R21, [R1+0x3c] ;  /* 0x00003c0001157983 */ /* 0x000ea20000100800 */
[----:B01----:R-:W-:Y:S01]  /*bb40*/  FMNMX.FTZ R0, R24, R4, !PT ;  /* 0x0000000418007209 */ /* 0x003fe20007810000 */
[----:B------:R-:W-:Y:S05]  /*bb50*/  WARPSYNC.ALL ;  /* 0x0000000000007948 */ /* 0x000fea0003800000 */
[----:B------:R-:W-:Y:S01]  /*bb60*/  FMNMX.FTZ R11, R27, R11, !PT ;  /* 0x0000000b1b0b7209 */ /* 0x000fe20007810000 */
[----:B------:R-:W-:Y:S01]  /*bb70*/  ULDC UR4, c[0x0][0x988] ;  /* 0x0002620000047ab9 */ /* 0x000fe20000000800 */
[----:B------:R-:W-:Y:S01]  /*bb80*/  FMNMX.FTZ R0, R25, R0, !PT ;  /* 0x0000000019007209 */ /* 0x000fe20007810000 */
[----:B------:R-:W-:Y:S01]  /*bb90*/  WARPGROUP.ARRIVE ;  /* 0x00000000000079c5 */ /* 0x000fe20000000000 */
[----:B------:R-:W-:Y:S01]  /*bba0*/  FMNMX.FTZ R11, R30, R11, !PT ;  /* 0x0000000b1e0b7209 */ /* 0x000fe20007810000 */
[----:B------:R-:W-:Y:S01]  /*bbb0*/  UMOV UR5, 0x40000040 ;  /* 0x4000004000057882 */ /* 0x000fe20000000000 */
[----:B------:R-:W-:Y:S01]  /*bbc0*/  FMNMX.FTZ R0, R28, R0, !PT ;  /* 0x000000001c007209 */ /* 0x000fe20007810000 */
[----:B------:R-:W-:Y:S01]  /*bbd0*/  IMAD.MOV.U32 R15, RZ, RZ, 0x40000040 ;  /* 0x40000040ff0f7424 */ /* 0x000fe200078e00ff */
[----:B------:R-:W-:Y:S01]  /*bbe0*/  FMNMX.FTZ R11, R31, R11, !PT ;  /* 0x0000000b1f0b7209 */ /* 0x000fe20007810000 */
[----:B------:R-:W-:Y:S01]  /*bbf0*/  UMOV UR9, 0x40000040 ;  /* 0x4000004000097882 */ /* 0x000fe20000000000 */
        /* <DEDUP_REMOVED lines=98> */
[C---:B------:R-:W-:Y:S01]  /*c220*/  R2UR UR11, R15.reuse ;  /* 0x000000000f0b72ca */ /* 0x040fe200000e0000 */
[----:B------:R-:W0:Y:S01]  /*c230*/  SHFL.BFLY PT, R12, R11, 0x2, 0x1f ;  /* 0x0c401f000b0c7f89 */ /* 0x000e2200000e0000 */
[C---:B------:R-:W-:Y:S02]  /*c240*/  R2UR UR15, R15.reuse ;  /* 0x000000000f0f72ca */ /* 0x040fe400000e0000 */
[C---:B------:R-:W-:Y:S01]  /*c250*/  R2UR UR19, R15.reuse ;  /* 0x000000000f1372ca */ /* 0x040fe200000e0000 */
[----:B------:R-:W1:Y:S01]  /*c260*/  SHFL.BFLY PT, R3, R0, 0x2, 0x1f ;  /* 0x0c401f0000037f89 */ /* 0x000e6200000e0000 */
[C---:B------:R-:W-:Y:S02]  /*c270*/  R2UR UR23, R15.reuse ;  /* 0x000000000f1772ca */ /* 0x040fe400000e0000 */
[----:B------:R-:W-:-:S02]  /*c280*/  R2UR UR27, R15 ;  /* 0x000000000f1b72ca */ /* 0x000fc400000e0000 */
[C---:B------:R-:W-:Y:S02]  /*c290*/  R2UR UR31, R15.reuse ;  /* 0x000000000f1f72ca */ /* 0x040fe400000e0000 */
[C---:B------:R-:W-:Y:S02]  /*c2a0*/  R2UR UR35, R15.reuse ;  /* 0x000000000f2372ca */ /* 0x040fe400000e0000 */
[C---:B------:R-:W-:Y:S02]  /*c2b0*/  R2UR UR43, R15.reuse ;  /* 0x000000000f2b72ca */ /* 0x040fe400000e0000 */
[C---:B------:R-:W-:Y:S02]  /*c2c0*/  R2UR UR47, R15.reuse ;  /* 0x000000000f2f72ca */ /* 0x040fe400000e0000 */
[----:B------:R-:W-:Y:S02]  /*c2d0*/  R2UR UR51, R15 ;  /* 0x000000000f3372ca */ /* 0x000fe400000e0000 */
[----:B0-----:R-:W-:-:S02]  /*c2e0*/  FMNMX.FTZ R11, R11, R12, !PT ;  /* 0x0000000c0b0b7209 */ /* 0x001fc40007810000 */
[----:B-1----:R-:W-:-:S03]  /*c2f0*/  FMNMX.FTZ R3, R0, R3, !PT ;  /* 0x0000000300037209 */ /* 0x002fc60007810000 */
[----:B------:R-:W0:Y:S04]  /*c300*/  SHFL.BFLY PT, R12, R11, 0x1, 0x1f ;  /* 0x0c201f000b0c7f89 */ /* 0x000e2800000e0000 */
[----:B------:R-:W1:Y:S01]  /*c310*/  SHFL.BFLY PT, R0, R3, 0x1, 0x1f ;  /* 0x0c201f0003007f89 */ /* 0x000e6200000e0000 */
[----:B0-----:R-:W-:Y:S01]  /*c320*/  FMNMX.FTZ R11, R11, R12, !PT ;  /* 0x0000000c0b0b7209 */ /* 0x001fe20007810000 */
[----:B------:R-:W-:Y:S01]  /*c330*/  VIADD R12, R2, 0x400 ;  /* 0x00000400020c7836 */ /* 0x000fe20000000000 */
[----:B-1----:R-:W-:Y:S01]  /*c340*/  FMNMX.FTZ R3, R3, R0, !PT ;  /* 0x0000000003037209 */ /* 0x002fe20007810000 */
[----:B------:R-:W-:-:S03]  /*c350*/  IMAD.U32 R0, RZ, RZ, UR4 ;  /* 0x00000004ff007e24 */ /* 0x000fc6000f8e00ff */
[----:B------:R-:W-:Y:S01]  /*c360*/  SHF.R.U32.HI R12, RZ, 0x4, R12 ;  /* 0x00000004ff0c7819 */ /* 0x000fe2000001160c */
[----:B------:R-:W-:Y:S01]  /*c370*/  UMOV UR53, 0x40000040 ;  /* 0x4000004000357882 */ /* 0x000fe20000000000 */
[C---:B------:R-:W-:Y:S01]  /*c380*/  FADD.FTZ R5, -R11.reuse, R5 ;  /* 0x000000050b057221 */ /* 0x040fe20000010100 */
[-C--:B------:R-:W-:Y:S01]  /*c390*/  FMUL.FTZ R13, R11, R0.reuse ;  /* 0x000000000b0d7220 */ /* 0x080fe20000410000 */
[----:B------:R-:W-:Y:S01]  /*c3a0*/  LOP3.LUT R12, R12, 0x3fff, RZ, 0xc0, !PT ;  /* 0x00003fff0c0c7812 */ /* 0x000fe200078ec0ff */
[C---:B------:R-:W-:Y:S01]  /*c3b0*/  FADD.FTZ R4, -R3.reuse, R4 ;  /* 0x0000000403047221 */ /* 0x040fe20000010100 */
[-C--:B------:R-:W-:Y:S01]  /*c3c0*/  FMUL.FTZ R9, R3, R0.reuse ;  /* 0x0000000003097220 */ /* 0x080fe20000410000 */
[-CC-:B------:R-:W-:Y:S01]  /*c3d0*/  FFMA.FTZ R26, R26, R0.reuse, -R13.reuse ;  /* 0x000000001a1a7223 */ /* 0x180fe2000001080d */
[-CC-:B------:R-:W-:Y:S01]  /*c3e0*/  FFMA.FTZ R27, R27, R0.reuse, -R13.reuse ;  /* 0x000000001b1b7223 */ /* 0x180fe2000001080d */
[----:B------:R-:W-:Y:S02]  /*c3f0*/  IMAD R12, R7, 0x600, R12 ;  /* 0x00000600070c7824 */ /* 0x000fe400078e020c */
[-CC-:B------:R-:W-:Y:S01]  /*c400*/  FFMA.FTZ R30, R30, R0.reuse, -R13.reuse ;  /* 0x000000001e1e7223 */ /* 0x180fe2000001080d */
[-CC-:B------:R-:W-:Y:S01]  /*c410*/  FFMA.FTZ R31, R31, R0.reuse, -R13.reuse ;  /* 0x000000001f1f7223 */ /* 0x180fe2000001080d */
[-CC-:B------:R-:W-:Y:S01]  /*c420*/  FFMA.FTZ R34, R34, R0.reuse, -R13.reuse ;  /* 0x0000000022227223 */ /* 0x180fe2000001080d */
[C---:B------:R-:W-:Y:S01]  /*c430*/  VIADD R14, R12.reuse, 0x80 ;  /* 0x000000800c0e7836 */ /* 0x040fe20000000000 */
[----:B------:R-:W-:Y:S01]  /*c440*/  R2UR UR6, R12 ;  /* 0x000000000c0672ca */ /* 0x000fe200000e0000 */
[-CC-:B------:R-:W-:Y:S01]  /*c450*/  FFMA.FTZ R35, R35, R0.reuse, -R13.reuse ;  /* 0x0000000023237223 */ /* 0x180fe2000001080d */
[-CC-:B------:R-:W-:Y:S01]  /*c460*/  FFMA.FTZ R38, R38, R0.reuse, -R13.reuse ;  /* 0x0000000026267223 */ /* 0x180fe2000001080d */
[----:B------:R-:W-:Y:S01]  /*c470*/  FFMA.FTZ R39, R39, R0, -R13 ;  /* 0x0000000027277223 */ /* 0x000fe2000001080d */
[----:B------:R-:W-:Y:S01]  /*c480*/  R2UR UR10, R14 ;  /* 0x000000000e0a72ca */ /* 0x000fe200000e0000 */
[----:B------:R-:W-:-:S02]  /*c490*/  VIADD R14, R12, 0x100 ;  /* 0x000001000c0e7836 */ /* 0x000fc40000000000 */
[-CC-:B------:R-:W-:Y:S01]  /*c4a0*/  FFMA.FTZ R42, R42, R0.reuse, -R13.reuse ;  /* 0x000000002a2a7223 */ /* 0x180fe2000001080d */
[-CC-:B------:R-:W-:Y:S01]  /*c4b0*/  FFMA.FTZ R43, R43, R0.reuse, -R13.reuse ;  /* 0x000000002b2b7223 */ /* 0x180fe2000001080d */
[-CC-:B------:R-:W-:Y:S01]  /*c4c0*/  FFMA.FTZ R46, R46, R0.reuse, -R13.reuse ;  /* 0x000000002e2e7223 */ /* 0x180fe2000001080d */
[-CC-:B------:R-:W-:Y:S01]  /*c4d0*/  FFMA.FTZ R47, R47, R0.reuse, -R13.reuse ;  /* 0x000000002f2f7223 */ /* 0x180fe2000001080d */
[----:B------:R-:W-:Y:S01]  /*c4e0*/  R2UR UR14, R14 ;  /* 0x000000000e0e72ca */ /* 0x000fe200000e0000 */
[----:B------:R-:W-:Y:S02]  /*c4f0*/  VIADD R14, R12, 0x180 ;  /* 0x000001800c0e7836 */ /* 0x000fe40000000000 */
[-CC-:B------:R-:W-:Y:S01]  /*c500*/  FFMA.FTZ R50, R50, R0.reuse, -R13.reuse ;  /* 0x0000000032327223 */ /* 0x180fe2000001080d */
        /* <DEDUP_REMOVED lines=42> */
[----:B------:R-:W-:Y:S02]  /*c7b0*/  VIADD R12, R12, 0x580 ;  /* 0x000005800c0c7836 */ /* 0x000fe40000000000 */
[-CC-:B------:R-:W-:Y:S01]  /*c7c0*/  FFMA.FTZ R107, R107, R0.reuse, -R13.reuse ;  /* 0x000000006b6b7223 */ /* 0x180fe2000001080d */
[-CC-:B------:R-:W-:Y:S01]  /*c7d0*/  FFMA.FTZ R110, R110, R0.reuse, -R13.reuse ;  /* 0x000000006e6e7223 */ /* 0x180fe2000001080d */
[-CC-:B------:R-:W-:Y:S01]  /*c7e0*/  FFMA.FTZ R111, R111, R0.reuse, -R13.reuse ;  /* 0x000000006f6f7223 */ /* 0x180fe2000001080d */
[-CC-:B------:R-:W-:Y:S01]  /*c7f0*/  FFMA.FTZ R114, R114, R0.reuse, -R13.reuse ;  /* 0x0000000072727223 */ /* 0x180fe2000001080d */
[----:B------:R-:W-:Y:S01]  /*c800*/  R2UR UR54, R12 ;  /* 0x000000000c3672ca */ /* 0x000fe200000e0000 */
[----:B--2---:R-:W-:Y:S02]  /*c810*/  IMAD R12, R21, 0x2000, R2 ;  /* 0x00002000150c7824 */ /* 0x004fe400078e0202 */
[-CC-:B------:R-:W-:Y:S01]  /*c820*/  FFMA.FTZ R115, R115, R0.reuse, -R13.reuse ;  /* 0x0000000073737223 */ /* 0x180fe2000001080d */
[-CC-:B------:R-:W-:Y:S01]  /*c830*/  FFMA.FTZ R118, R118, R0.reuse, -R13.reuse ;  /* 0x0000000076767223 */ /* 0x180fe2000001080d */
[-C--:B------:R-:W-:Y:S01]  /*c840*/  FFMA.FTZ R119, R119, R0.reuse, -R13 ;  /* 0x0000000077777223 */ /* 0x080fe2000001080d */
[----:B------:R-:W-:Y:S01]  /*c850*/  IMAD.MOV.U32 R13, RZ, RZ, 0x40000040 ;  /* 0x40000040ff0d7424 */ /* 0x000fe200078e00ff */
[----:B------:R-:W-:Y:S01]  /*c860*/  R2UR UR4, R12 ;  /* 0x000000000c0472ca */ /* 0x000fe200000e0000 */
[-C--:B------:R-:W-:Y:S01]  /*c870*/  FMUL.FTZ R4, R4, R0.reuse ;  /* 0x0000000004047220 */ /* 0x080fe20000410000 */
[-CC-:B------:R-:W-:Y:S01]  /*c880*/  FFMA.FTZ R24, R24, R0.reuse, -R9.reuse ;  /* 0x0000000018187223 */ /* 0x180fe20000010809 */
[-CC-:B------:R-:W-:Y:S01]  /*c890*/  FFMA.FTZ R25, R25, R0.reuse, -R9.reuse ;  /* 0x0000000019197223 */ /* 0x180fe20000010809 */
[----:B------:R-:W-:Y:S01]  /*c8a0*/  R2UR UR7, R13 ;  /* 0x000000000d0772ca */ /* 0x000fe200000e0000 */
[----:B------:R-:W-:Y:S01]  /*c8b0*/  MUFU.EX2 R10, R4 ;  /* 0x00000004000a7308 */ /* 0x000fe20000000800 */
[-CC-:B------:R-:W-:Y:S01]  /*c8c0*/  FFMA.FTZ R28, R28, R0.reuse, -R9.reuse ;  /* 0x000000001c1c7223 */ /* 0x180fe20000010809 */
[-CC-:B------:R-:W-:Y:S01]  /*c8d0*/  FFMA.FTZ R29, R29, R0.reuse, -R9.reuse ;  /* 0x000000001d1d7223 */ /* 0x180fe20000010809 */
[----:B------:R-:W-:Y:S01]  /*c8e0*/  R2UR UR50, R14 ;  /* 0x000000000e3272ca */ /* 0x000fe200000e0000 */
[-CC-:B------:R-:W-:Y:S01]  /*c8f0*/  FFMA.FTZ R32, R32, R0.reuse, -R9.reuse ;  /* 0x0000000020207223 */ /* 0x180fe20000010809 */
[----:B------:R-:W-:Y:S01]  /*c900*/  R2UR UR55, R13 ;  /* 0x000000000d3772ca */ /* 0x000fe200000e0000 */
[-CC-:B------:R-:W-:Y:S01]  /*c910*/  FFMA.FTZ R33, R33, R0.reuse, -R9.reuse ;  /* 0x0000000021217223 */ /* 0x180fe20000010809 */
[-CC-:B------:R-:W-:Y:S01]  /*c920*/  FFMA.FTZ R36, R36, R0.reuse, -R9.reuse ;  /* 0x0000000024247223 */ /* 0x180fe20000010809 */
[----:B------:R-:W-:Y:S01]  /*c930*/  UIADD3 UR4, UR4, 0x1e800, URZ ;  /* 0x0001e80004047890 */ /* 0x000fe2000fffe03f */
[----:B------:R-:W0:Y:S01]  /*c940*/  MUFU.EX2 R4, R24 ;  /* 0x0000001800047308 */ /* 0x000e220000000800 */
[-CC-:B------:R-:W-:Y:S01]  /*c950*/  FFMA.FTZ R37, R37, R0.reuse, -R9.reuse ;  /* 0x0000000025257223 */ /* 0x180fe20000010809 */
[-CC-:B------:R-:W-:Y:S01]  /*c960*/  FFMA.FTZ R40, R40, R0.reuse, -R9.reuse ;  /* 0x0000000028287223 */ /* 0x180fe20000010809 */
[----:B------:R-:W-:Y:S01]  /*c970*/  USHF.R.U32.HI UR4, URZ, 0x4, UR4 ;  /* 0x000000043f047899 */ /* 0x000fe20008011604 */
[-CC-:B------:R-:W-:Y:S01]  /*c980*/  FFMA.FTZ R41, R41, R0.reuse, -R9.reuse ;  /* 0x0000000029297223 */ /* 0x180fe20000010809 */
[-CC-:B------:R-:W-:Y:S01]  /*c990*/  FFMA.FTZ R44, R44, R0.reuse, -R9.reuse ;  /* 0x000000002c2c7223 */ /* 0x180fe20000010809 */
[-CC-:B------:R-:W-:Y:S01]  /*c9a0*/  FFMA.FTZ R45, R45, R0.reuse, -R9.reuse ;  /* 0x000000002d2d7223 */ /* 0x180fe20000010809 */
[----:B------:R-:W-:Y:S01]  /*c9b0*/  ULOP3.LUT UR4, UR4, 0x3fff, URZ, 0xc0, !UPT ;  /* 0x00003fff04047892 */ /* 0x000fe2000f8ec03f */
[----:B------:R-:W1:Y:S01]  /*c9c0*/  MUFU.EX2 R25, R25 ;  /* 0x0000001900197308 */ /* 0x000e620000000800 */
[-CC-:B------:R-:W-:Y:S01]  /*c9d0*/  FFMA.FTZ R48, R48, R0.reuse, -R9.reuse ;  /* 0x0000000030307223 */ /* 0x180fe20000010809 */
[-CC-:B------:R-:W-:Y:S01]  /*c9e0*/  FFMA.FTZ R49, R49, R0.reuse, -R9.reuse ;  /* 0x0000000031317223 */ /* 0x180fe20000010809 */
[----:B------:R-:W-:Y:S01]  /*c9f0*/  ULOP3.LUT UR4, UR4, 0x10000, URZ, 0xfc, !UPT ;  /* 0x0001000004047892 */ /* 0x000fe2000f8efc3f */
[-CC-:B------:R-:W-:Y:S01]  /*ca00*/  FFMA.FTZ R52, R52, R0.reuse, -R9.reuse ;  /* 0x0000000034347223 */ /* 0x180fe20000010809 */
[-CC-:B------:R-:W-:Y:S01]  /*ca10*/  FFMA.FTZ R53, R53, R0.reuse, -R9.reuse ;  /* 0x0000000035357223 */ /* 0x180fe20000010809 */
[----:B------:R-:W-:Y:S01]  /*ca20*/  FFMA.FTZ R56, R56, R0, -R9 ;  /* 0x0000000038387223 */ /* 0x000fe20000010809 */
[----:B------:R-:W-:Y:S01]  /*ca30*/  UIADD3 UR8, UR4, 0x2, URZ ;  /* 0x0000000204087890 */ /* 0x000fe2000fffe03f */
[----:B------:R-:W2:Y:S01]  /*ca40*/  MUFU.EX2 R28, R28 ;  /* 0x0000001c001c7308 */ /* 0x000ea20000000800 */
[----:B------:R-:W-:Y:S01]  /*ca50*/  UIADD3 UR12, UR4, 0x4, URZ ;  /* 0x00000004040c7890 */ /* 0x000fe2000fffe03f */
[----:B0-----:R-:W-:Y:S01]  /*ca60*/  FFMA.FTZ R6, R10, R6, R4 ;  /* 0x000000060a067223 */ /* 0x001fe20000010004 */
[----:B------:R-:W-:-:S02]  /*ca70*/  UIADD3 UR16, UR4, 0x6, URZ ;  /* 0x0000000604107890 */ /* 0x000fc4000fffe03f */
[----:B------:R-:W-:Y:S01]  /*ca80*/  HGMMA.64x64x16.F32.BF16 R120, gdesc[UR4].tnspB, R120, gsb0 ;  /* 0x40e00000047879f0 */ /* 0x000fe20008001878 */
[----:B------:R-:W-:Y:S01]  /*ca90*/  UIADD3 UR20, UR4, 0x600, URZ ;  /* 0x0000060004147890 */ /* 0x000fe2000fffe03f */
[--C-:B------:R-:W-:Y:S01]  /*caa0*/  FFMA.FTZ R57, R57, R0, -R9.reuse ;  /* 0x0000000039397223 */ /* 0x100fe20000010809 */
[----:B------:R-:W-:Y:S01]  /*cab0*/  UIADD3 UR24, UR4, 0x602, URZ ;  /* 0x0000060204187890 */ /* 0x000fe2000fffe03f */
[----:B------:R-:W0:Y:S01]  /*cac0*/  MUFU.EX2 R29, R29 ;  /* 0x0000001d001d7308 */ /* 0x000e220000000800 */
[----:B------:R-:W-:Y:S01]  /*cad0*/  UIADD3 UR28, UR4, 0x604, URZ ;  /* 0x00000604041c7890 */ /* 0x000fe2000fffe03f */
[C---:B-1----:R-:W-:Y:S01]  /*cae0*/  FADD.FTZ R6, R25.reuse, R6 ;  /* 0x0000000619067221 */ /* 0x042fe20000010000 */
[----:B------:R-:W-:Y:S01]  /*caf0*/  UIADD3 UR32, UR4, 0x606, URZ ;  /* 0x0000060604207890 */ /* 0x000fe2000fffe03f */
[----:B------:R-:W-:Y:S01]  /*cb00*/  F2FP.BF16.F32.PACK_AB R4, R25, R4 ;  /* 0x000000041904723e */ /* 0x000fe200000010ff */
[----:B------:R-:W-:Y:S01]  /*cb10*/  UIADD3 UR40, UR4, 0xc00, URZ ;  /* 0x00000c0004287890 */ /* 0x000fe2000fffe03f */
[-CC-:B------:R-:W-:Y:S01]  /*cb20*/  FFMA.FTZ R60, R60, R0.reuse, -R9.reuse ;  /* 0x000000003c3c7223 */ /* 0x180fe20000010809 */
[----:B------:R-:W-:Y:S01]  /*cb30*/  UIADD3 UR44, UR4, 0xc02, URZ ;  /* 0x00000c02042c7890 */ /* 0x000fe2000fffe03f */
[-CC-:B------:R-:W-:Y:S01]  /*cb40*/  FFMA.FTZ R61, R61, R0.reuse, -R9.reuse ;  /* 0x000000003d3d7223 */ /* 0x180fe20000010809 */
[----:B--2---:R-:W-:Y:S01]  /*cb50*/  FADD.FTZ R6, R28, R6 ;  /* 0x000000061c067221 */ /* 0x004fe20000010000 */
[----:B------:R-:W-:Y:S01]  /*cb60*/  UIADD3 UR48, UR4, 0xc04, URZ ;  /* 0x00000c0404307890 */ /* 0x000fe2000fffe03f */
[-CC-:B------:R-:W-:Y:S01]  /*cb70*/  FFMA.FTZ R64, R64, R0.reuse, -R9.reuse ;  /* 0x0000000040407223 */ /* 0x180fe20000010809 */
[----:B------:R-:W-:Y:S01]  /*cb80*/  UIADD3 UR52, UR4, 0xc06, URZ ;  /* 0x00000c0604347890 */ /* 0x000fe2000fffe03f */
[-CC-:B------:R-:W-:Y:S01]  /*cb90*/  FFMA.FTZ R65, R65, R0.reuse, -R9.reuse ;  /* 0x0000000041417223 */ /* 0x180fe20000010809 */
[-CC-:B------:R-:W-:Y:S01]  /*cba0*/  FFMA.FTZ R68, R68, R0.reuse, -R9.reuse ;  /* 0x0000000044447223 */ /* 0x180fe20000010809 */
[-CC-:B------:R-:W-:Y:S01]  /*cbb0*/  FFMA.FTZ R69, R69, R0.reuse, -R9.reuse ;  /* 0x0000000045457223 */ /* 0x180fe20000010809 */
[--C-:B------:R-:W-:Y:S01]  /*cbc0*/  FFMA.FTZ R72, R72, R0, -R9.reuse ;  /* 0x0000000048487223 */ /* 0x100fe20000010809 */
[C---:B0-----:R-:W-:Y:S01]  /*cbd0*/  FADD.FTZ R25, R29.reuse, R6 ;  /* 0x000000061d197221 */ /* 0x041fe20000010000 */
[----:B------:R-:W-:Y:S01]  /*cbe0*/  F2FP.BF16.F32.PACK_AB R6, R29, R28 ;  /* 0x0000001c1d06723e */ /* 0x000fe200000010ff */
[-CC-:B------:R-:W-:Y:S01]  /*cbf0*/  FFMA.FTZ R73, R73, R0.reuse, -R9.reuse ;  /* 0x0000000049497223 */ /* 0x180fe20000010809 */
[----:B------:R-:W2:Y:S01]  /*cc00*/  LDL R29, [R1+0x4c] ;  /* 0x00004c00011d7983 */ /* 0x000ea20000100800 */
        /* <DEDUP_REMOVED lines=22> */
[----:B------:R-:W-:Y:S01]  /*cd70*/  FMUL.FTZ R5, R5, R0 ;  /* 0x0000000005057220 */ /* 0x000fe20000410000 */
[----:B------:R-:W0:Y:S01]  /*cd80*/  S2R R117, SR_TID.X ;  /* 0x0000000000757919 */ /* 0x000e220000002100 */
[----:B------:R-:W-:Y:S08]  /*cd90*/  MUFU.EX2 R27, R27 ;  /* 0x0000001b001b7308 */ /* 0x000ff00000000800 */
[----:B------:R-:W-:Y:S08]  /*cda0*/  MUFU.EX2 R21, R5 ;  /* 0x0000000500157308 */ /* 0x000ff00000000800 */
[----:B------:R-:W1:Y:S08]  /*cdb0*/  MUFU.EX2 R5, R26 ;  /* 0x0000001a00057308 */ /* 0x000e700000000800 */
[----:B------:R-:W-:Y:S01]  /*cdc0*/  MUFU.EX2 R30, R30 ;  /* 0x0000001e001e7308 */ /* 0x000fe20000000800 */
[----:B------:R-:W-:-:S02]  /*cdd0*/  WARPGROUP.DEPBAR.LE gsb0, 0x0 ;  /* 0x00008000000079c5 */ /* 0x000fc40000010000 */
[----:B------:R-:W-:Y:S01]  /*cde0*/  WARPGROUP.ARRIVE ;  /* 0x00000000000079c5 */ /* 0x000fe20000000000 */
[----:B0-----:R-:W-:-:S04]  /*cdf0*/  SHF.R.U32.HI R13, RZ, 0x7, R117 ;  /* 0x00000007ff0d7819 */ /* 0x001fc80000011675 */
[----:B------:R-:W0:Y:S01]  /*ce00*/  MUFU.EX2 R31, R31 ;  /* 0x0000001f001f7308 */ /* 0x000e220000000800 */
[----:B------:R-:W-:Y:S01]  /*ce10*/  @!P1 IMAD R14, R152, 0x8, R2 ;  /* 0x00000008980e9824 */ /* 0x000fe200078e0202 */
[----:B------:R-:W-:Y:S01]  /*ce20*/  ISETP.GE.U32.AND P2, PT, R117, 0x180, PT ;  /* 0x000001807500780c */ /* 0x000fe20003f46070 */
[----:B------:R-:W-:Y:S01]  /*ce30*/  HGMMA.64x64x16.F32.BF16 R120, gdesc[UR8].tnspB, R120, gsb0 ;  /* 0x40e00000087879f0 */ /* 0x000fe20008001878 */
[----:B------:R-:W-:Y:S02]  /*ce40*/  VIADD R12, R13, 0x9 ;  /* 0x000000090d0c7836 */ /* 0x000fe40000000000 */
[----:B-1----:R-:W-:Y:S01]  /*ce50*/  FFMA.FTZ R20, R21, R20, R5 ;  /* 0x0000001415147223 */ /* 0x002fe20000010005 */
[----:B------:R-:W-:Y:S01]  /*ce60*/  @!P1 VIADD R14, R14, 0x30840 ;  /* 0x000308400e0e9836 */ /* 0x000fe20000000000 */
[----:B------:R-:W3:Y:S01]  /*ce70*/  LDL R117, [R1+0x4] ;  /* 0x0000040001757983 */ /* 0x000ee20000100800 */
[----:B------:R-:W-:Y:S02]  /*ce80*/  WARPGROUP.DEPBAR.LE gsb0, 0x0 ;  /* 0x00008000000079c5 */ /* 0x000fe40000010000 */
[----:B------:R-:W-:-:S06]  /*ce90*/  WARPGROUP.ARRIVE ;  /* 0x00000000000079c5 */ /* 0x000fcc0000000000 */
[----:B------:R-:W-:Y:S03]  /*cea0*/  HGMMA.64x64x16.F32.BF16 R120, gdesc[UR12].tnspB, R120, gsb0 ;  /* 0x40e000000c7879f0 */ /* 0x000fe60008001878 */
        /* <DEDUP_REMOVED lines=23> */
[----:B------:R-:W-:Y:S01]  /*d020*/  HGMMA.64x64x16.F32.BF16 R120, gdesc[UR48].tnspB, R120, gsb0 ;  /* 0x40e00000307879f0 */ /* 0x000fe20008001878 */
[----:B------:R-:W-:Y:S02]  /*d030*/  @!P1 IMAD R13, R7, 0x8, R2 ;  /* 0x00000008070d9824 */ /* 0x000fe400078e0202 */
[----:B------:R-:W-:Y:S02]  /*d040*/  WARPGROUP.DEPBAR.LE gsb0, 0x0 ;  /* 0x00008000000079c5 */ /* 0x000fe40000010000 */
[----:B------:R-:W-:-:S06]  /*d050*/  WARPGROUP.ARRIVE ;  /* 0x00000000000079c5 */ /* 0x000fcc0000000000 */
[----:B------:R-:W-:Y:S01]  /*d060*/  HGMMA.64x64x16.F32.BF16 R120, gdesc[UR52].tnspB, R120, gsb0 ;  /* 0x40e00000347879f0 */ /* 0x000fe20008001878 */
[----:B------:R-:W-:Y:S01]  /*d070*/  @!P1 VIADD R13, R13, 0x30860 ;  /* 0x000308600d0d9836 */ /* 0x000fe20000000000 */
[----:B------:R-:W-:Y:S02]  /*d080*/  SEL R12, R12, 0x9, !P2 ;  /* 0x000000090c0c7807 */ /* 0x000fe40005000000 */
[----:B------:R-:W-:Y:S02]  /*d090*/  @!P1 PRMT R14, RZ, 0x654, R14 ;  /* 0x00000654ff0e9816 */ /* 0x000fe4000000000e */
[----:B------:R-:W-:Y:S02]  /*d0a0*/  F2FP.BF16.F32.PACK_AB R5, R27, R5 ;  /* 0x000000051b05723e */ /* 0x000fe400000010ff */
[----:B------:R-:W-:Y:S02]  /*d0b0*/  @!P1 PRMT R13, RZ, 0x654, R13 ;  /* 0x00000654ff0d9816 */ /* 0x000fe4000000000d */
[----:B0-----:R-:W-:Y:S01]  /*d0c0*/  F2FP.BF16.F32.PACK_AB R7, R31, R30 ;  /* 0x0000001e1f07723e */ /* 0x001fe200000010ff */
[----:B------:R-:W0:Y:S08]  /*d0d0*/  MUFU.EX2 R32, R32 ;  /* 0x0000002000207308 */ /* 0x000e300000000800 */
[----:B------:R-:W-:Y:S08]  /*d0e0*/  MUFU.EX2 R36, R36 ;  /* 0x0000002400247308 */ /* 0x000ff00000000800 */
[----:B------:R-:W-:Y:S01]  /*d0f0*/  MUFU.EX2 R35, R35 ;  /* 0x0000002300237308 */ /* 0x000fe20000000800 */
[----:B0-----:R-:W-:-:S07]  /*d100*/  FADD.FTZ R25, R32, R25 ;  /* 0x0000001920197221 */ /* 0x001fce0000010000 */
[----:B------:R-:W-:Y:S01]  /*d110*/  MUFU.EX2 R39, R39 ;  /* 0x0000002700277308 */ /* 0x000fe20000000800 */
[----:B------:R-:W-:Y:S02]  /*d120*/  WARPGROUP.DEPBAR.LE gsb0, 0x0 ;  /* 0x00008000000079c5 */ /* 0x000fe40000010000 */
[----:B------:R0:W-:Y:S06]  /*d130*/  BAR.ARV R12, 0x100 ;  /* 0x0004000c0000751d */ /* 0x0001ec0000002000 */
[----:B------:R-:W-:Y:S01]  /*d140*/  @!P1 SYNCS.ARRIVE.TRANS64.RED.A1T0 RZ, [R14+URZ], RZ ;  /* 0x000000ff0eff99a7 */ /* 0x000fe2000810043f */
[----:B------:R1:W-:Y:S01]  /*d150*/  @!P1 SYNCS.ARRIVE.TRANS64.RED.A1T0 RZ, [R13+URZ], RZ ;  /* 0x000000ff0dff99a7 */ /* 0x0003e2000810043f */
[----:B------:R4:W-:Y:S01]  /*d160*/  STSM.16.M88.4 [R157+0x1e800], R4 ;  /* 0x01e800049d007844 */ /* 0x0009e20000000200 */
[----:B0-----:R-:W-:-:S04]  /*d170*/  FADD.FTZ R12, R27, R20 ;  /* 0x000000141b0c7221 */ /* 0x001fc80000010000 */
[----:B------:R-:W-:Y:S02]  /*d180*/  FADD.FTZ R12, R30, R12 ;  /* 0x0000000c1e0c7221 */ /* 0x000fe40000010000 */
[----:B------:R-:W5:Y:S01]  /*d190*/  LDL R30, [R1+0x38] ;  /* 0x00003800011e7983 */ /* 0x000f620000100800 */
[----:B----4-:R0:W4:Y:S08]  /*d1a0*/  MUFU.EX2 R4, R33 ;  /* 0x0000002100047308 */ /* 0x0101300000000800 */
[----:B------:R-:W1:Y:S01]  /*d1b0*/  MUFU.EX2 R5, R34 ;  /* 0x0000002200057308 */ /* 0x000e620000000800 */
[----:B0-----:R-:W3:Y:S01]  /*d1c0*/  LDL R33, [R1+0x8] ;  /* 0x0000080001217983 */ /* 0x001ee20000100800 */
[----:B------:R-:W-:-:S03]  /*d1d0*/  FADD.FTZ R12, R31, R12 ;  /* 0x0000000c1f0c7221 */ /* 0x000fc60000010000 */
[----:B------:R-:W5:Y:S03]  /*d1e0*/  LDL R31, [R1+0x50] ;  /* 0x00005000011f7983 */ /* 0x000f660000100800 */
[----:B------:R-:W0:Y:S08]  /*d1f0*/  MUFU.EX2 R6, R37 ;  /* 0x0000002500067308 */ /* 0x000e300000000800 */
[----:B------:R-:W0:Y:S01]  /*d200*/  MUFU.EX2 R7, R38 ;  /* 0x0000002600077308 */ /* 0x000e220000000800 */
[----:B----4-:R-:W-:Y:S01]  /*d210*/  FADD.FTZ R25, R4, R25 ;  /* 0x0000001904197221 */ /* 0x010fe20000010000 */
[----:B-1----:R-:W-:-:S03]  /*d220*/  FADD.FTZ R12, R5, R12 ;  /* 0x0000000c050c7221 */ /* 0x002fc60000010000 */
[----:B------:R-:W-:Y:S01]  /*d230*/  FADD.FTZ R25, R36, R25 ;  /* 0x0000001924197221 */ /* 0x000fe20000010000 */
[C---:B------:R-:W-:Y:S01]  /*d240*/  FADD.FTZ R12, R35.reuse, R12 ;  /* 0x0000000c230c7221 */ /* 0x040fe20000010000 */
[----:B------:R-:W-:Y:S02]  /*d250*/  F2FP.BF16.F32.PACK_AB R4, R4, R32 ;  /* 0x000000200404723e */ /* 0x000fe400000010ff */
[C---:B0-----:R-:W-:Y:S01]  /*d260*/  FADD.FTZ R25, R6.reuse, R25 ;  /* 0x0000001906197221 */ /* 0x041fe20000010000 */
[----:B------:R-:W-:Y:S02]  /*d270*/  F2FP.BF16.F32.PACK_AB R5, R35, R5 ;  /* 0x000000052305723e */ /* 0x000fe400000010ff */
[----:B------:R-:W-:Y:S01]  /*d280*/  F2FP.BF16.F32.PACK_AB R6, R6, R36 ;  /* 0x000000240606723e */ /* 0x000fe200000010ff */
[----:B------:R-:W-:Y:S01]  /*d290*/  FADD.FTZ R12, R7, R12 ;  /* 0x0000000c070c7221 */ /* 0x000fe20000010000 */
[----:B------:R-:W-:-:S05]  /*d2a0*/  F2FP.BF16.F32.PACK_AB R7, R39, R7 ;  /* 0x000000072707723e */ /* 0x000fca00000010ff */
[----:B--2---:R0:W-:Y:S04]  /*d2b0*/  STSM.16.M88.4 [R29], R4 ;  /* 0x000000041d007844 */ /* 0x0041e80000000200 */
[----:B0-----:R-:W2:Y:S01]  /*d2c0*/  LDL R29, [R1+0x54] ;  /* 0x00005400011d7983 */ /* 0x001ea20000100800 */
[----:B------:R-:W0:Y:S08]  /*d2d0*/  MUFU.EX2 R40, R40 ;  /* 0x0000002800287308 */ /* 0x000e300000000800 */
[----:B------:R-:W1:Y:S08]  /*d2e0*/  MUFU.EX2 R41, R41 ;  /* 0x0000002900297308 */ /* 0x000e700000000800 */
[----:B------:R-:W4:Y:S08]  /*d2f0*/  MUFU.EX2 R13, R42 ;  /* 0x0000002a000d7308 */ /* 0x000f300000000800 */
[----:B------:R-:W4:Y:S08]  /*d300*/  MUFU.EX2 R44, R44 ;  /* 0x0000002c002c7308 */ /* 0x000f300000000800 */
[----:B------:R-:W4:Y:S01]  /*d310*/  MUFU.EX2 R43, R43 ;  /* 0x0000002b002b7308 */ /* 0x000f220000000800 */
[----:B0-----:R-:W-:Y:S01]  /*d320*/  FADD.FTZ R25, R40, R25 ;  /* 0x0000001928197221 */ /* 0x001fe20000010000 */
[----:B------:R-:W-:-:S06]  /*d330*/  FADD.FTZ R20, R39, R12 ;  /* 0x0000000c27147221 */ /* 0x000fcc0000010000 */
[----:B------:R-:W0:Y:S08]  /*d340*/  MUFU.EX2 R14, R45 ;  /* 0x0000002d000e7308 */ /* 0x000e300000000800 */
[----:B------:R-:W0:Y:S01]  /*d350*/  MUFU.EX2 R15, R46 ;  /* 0x0000002e000f7308 */ /* 0x000e220000000800 */
[----:B-1----:R-:W-:Y:S01]  /*d360*/  FADD.FTZ R25, R41, R25 ;  /* 0x0000001929197221 */ /* 0x002fe20000010000 */
[----:B----4-:R-:W-:-:S06]  /*d370*/  FADD.FTZ R20, R13, R20 ;  /* 0x000000140d147221 */ /* 0x010fcc0000010000 */
[----:B------:R-:W1:Y:S08]  /*d380*/  MUFU.EX2 R48, R48 ;  /* 0x0000003000307308 */ /* 0x000e700000000800 */
[----:B------:R-:W4:Y:S01]  /*d390*/  MUFU.EX2 R47, R47 ;  /* 0x0000002f002f7308 */ /* 0x000f220000000800 */
[----:B------:R-:W-:Y:S01]  /*d3a0*/  FADD.FTZ R25, R44, R25 ;  /* 0x000000192c197221 */ /* 0x000fe20000010000 */
[----:B------:R-:W-:-:S06]  /*d3b0*/  FADD.FTZ R20, R43, R20 ;  /* 0x000000142b147221 */ /* 0x000fcc0000010000 */
        /* <DEDUP_REMOVED lines=25> */
[----:B------:R-:W3:Y:S01]  /*d550*/  MUFU.EX2 R62, R62 ;  /* 0x0000003e003e7308 */ /* 0x000ee20000000800 */
[----:B0-----:R-:W-:Y:S01]  /*d560*/  FADD.FTZ R25, R57, R25 ;  /* 0x0000001939197221 */ /* 0x001fe20000010000 */
[----:B------:R-:W-:-:S06]  /*d570*/  FADD.FTZ R20, R58, R20 ;  /* 0x000000143a147221 */ /* 0x000fcc0000010000 */
[----:B------:R-:W0:Y:S08]  /*d580*/  MUFU.EX2 R64, R64 ;  /* 0x0000004000407308 */ /* 0x000e300000000800 */
[----:B------:R-:W5:Y:S01]  /*d590*/  MUFU.EX2 R63, R63 ;  /* 0x0000003f003f7308 */ /* 0x000f620000000800 */
[----:B-1----:R-:W-:Y:S01]  /*d5a0*/  FADD.FTZ R25, R60, R25 ;  /* 0x000000193c197221 */ /* 0x002fe20000010000 */
[----:B----4-:R-:W-:-:S06]  /*d5b0*/  FADD.FTZ R20, R59, R20 ;  /* 0x000000143b147221 */ /* 0x010fcc0000010000 */
[----:B------:R-:W1:Y:S08]  /*d5c0*/  MUFU.EX2 R65, R65 ;  /* 0x0000004100417308 */ /* 0x000e700000000800 */
[----:B------:R-:W4:Y:S01]  /*d5d0*/  MUFU.EX2 R66, R66 ;  /* 0x0000004200427308 */ /* 0x000f220000000800 */
[----:B------:R-:W-:Y:S01]  /*d5e0*/  FADD.FTZ R25, R61, R25 ;  /* 0x000000193d197221 */ /* 0x000fe20000010000 */
[----:B---3--:R-:W-:-:S06]  /*d5f0*/  FADD.FTZ R20, R62, R20 ;  /* 0x000000143e147221 */ /* 0x008fcc0000010000 */
[----:B------:R-:W3:Y:S08]  /*d600*/  MUFU.EX2 R68, R68 ;  /* 0x0000004400447308 */ /* 0x000ef00000000800 */
[----:B------:R-:W3:Y:S01]  /*d610*/  MUFU.EX2 R67, R67 ;  /* 0x0000004300437308 */ /* 0x000ee20000000800 */
[----:B0-----:R-:W-:Y:S01]  /*d620*/  FADD.FTZ R25, R64, R25 ;  /* 0x0000001940197221 */ /* 0x001fe20000010000 */
[----:B-----5:R-:W-:-:S06]  /*d630*/  FADD.FTZ R20, R63, R20 ;  /* 0x000000143f147221 */ /* 0x020fcc0000010000 */
[----:B------:R-:W0:Y:S08]  /*d640*/  MUFU.EX2 R69, R69 ;  /* 0x0000004500457308 */ /* 0x000e300000000800 */
[----:B------:R-:W5:Y:S01]  /*d650*/  MUFU.EX2 R70, R70 ;  /* 0x0000004600467308 */ /* 0x000f620000000800 */
[----:B-1----:R-:W-:Y:S01]  /*d660*/  FADD.FTZ R28, R65, R25 ;  /* 0x00000019411c7221 */ /* 0x002fe20000010000 */
[----:B----4-:R-:W-:-:S06]  /*d670*/  FADD.FTZ R20, R66, R20 ;  /* 0x0000001442147221 */ /* 0x010fcc0000010000 */
[----:B------:R-:W1:Y:S08]  /*d680*/  MUFU.EX2 R72, R72 ;  /* 0x0000004800487308 */ /* 0x000e700000000800 */
[----:B------:R-:W4:Y:S01]  /*d690*/  MUFU.EX2 R71, R71 ;  /* 0x0000004700477308 */ /* 0x000f220000000800 */
[----:B---3--:R-:W-:Y:S01]  /*d6a0*/  FADD.FTZ R28, R68, R28 ;  /* 0x0000001c441c7221 */ /* 0x008fe20000010000 */
[----:B------:R-:W-:-:S06]  /*d6b0*/  FADD.FTZ R20, R67, R20 ;  /* 0x0000001443147221 */ /* 0x000fcc0000010000 */
        /* <DEDUP_REMOVED lines=12> */
[----:B------:R-:W3:Y:S01]  /*d780*/  MUFU.EX2 R80, R80 ;  /* 0x0000005000507308 */ /* 0x000ee20000000800 */
[----:B------:R-:W-:-:S07]  /*d790*/  F2FP.BF16.F32.PACK_AB R12, R41, R40 ;  /* 0x00000028290c723e */ /* 0x000fce00000010ff */
[----:B------:R-:W2:Y:S01]  /*d7a0*/  MUFU.EX2 R79, R79 ;  /* 0x0000004f004f7308 */ /* 0x000ea20000000800 */
[----:B------:R-:W-:Y:S02]  /*d7b0*/  F2FP.BF16.F32.PACK_AB R13, R43, R13 ;  /* 0x0000000d2b0d723e */ /* 0x000fe400000010ff */
[----:B------:R-:W-:Y:S02]  /*d7c0*/  F2FP.BF16.F32.PACK_AB R14, R14, R44 ;  /* 0x0000002c0e0e723e */ /* 0x000fe400000010ff */
[----:B------:R-:W-:-:S03]  /*d7d0*/  F2FP.BF16.F32.PACK_AB R15, R47, R15 ;  /* 0x0000000f2f0f723e */ /* 0x000fc600000010ff */
[----:B------:R-:W2:Y:S01]  /*d7e0*/  MUFU.EX2 R81, R81 ;  /* 0x0000005100517308 */ /* 0x000ea20000000800 */
[----:B0-----:R-:W-:Y:S01]  /*d7f0*/  FADD.FTZ R28, R76, R28 ;  /* 0x0000001c4c1c7221 */ /* 0x001fe20000010000 */
[----:B-----5:R-:W-:-:S06]  /*d800*/  FADD.FTZ R7, R75, R20 ;  /* 0x000000144b077221 */ /* 0x020fcc0000010000 */
[----:B------:R-:W0:Y:S01]  /*d810*/  MUFU.EX2 R82, R82 ;  /* 0x0000005200527308 */ /* 0x000e220000000800 */
[----:B------:R1:W-:Y:S07]  /*d820*/  STSM.16.M88.4 [R33], R12 ;  /* 0x0000000c21007844 */ /* 0x0003ee0000000200 */
[----:B------:R-:W5:Y:S01]  /*d830*/  MUFU.EX2 R84, R84 ;  /* 0x0000005400547308 */ /* 0x000f620000000800 */
[----:B------:R-:W-:-:S07]  /*d840*/  F2FP.BF16.F32.PACK_AB R24, R24, R48 ;  /* 0x000000301818723e */ /* 0x000fce00000010ff */
[----:B------:R-:W5:Y:S01]  /*d850*/  MUFU.EX2 R83, R83 ;  /* 0x0000005300537308 */ /* 0x000f620000000800 */
[----:B-1----:R-:W-:Y:S01]  /*d860*/  FADD.FTZ R13, R77, R28 ;  /* 0x0000001c4d0d7221 */ /* 0x002fe20000010000 */
[----:B----4-:R-:W-:Y:S01]  /*d870*/  FADD.FTZ R14, R78, R7 ;  /* 0x000000074e0e7221 */ /* 0x010fe20000010000 */
[----:B------:R-:W-:Y:S02]  /*d880*/  F2FP.BF16.F32.PACK_AB R25, R51, R50 ;  /* 0x000000323319723e */ /* 0x000fe400000010ff */
[----:B------:R-:W-:-:S03]  /*d890*/  F2FP.BF16.F32.PACK_AB R26, R26, R52 ;  /* 0x000000341a1a723e */ /* 0x000fc600000010ff */
[----:B------:R-:W1:Y:S01]  /*d8a0*/  MUFU.EX2 R85, R85 ;  /* 0x0000005500557308 */ /* 0x000e620000000800 */
[----:B------:R-:W-:Y:S01]  /*d8b0*/  F2FP.BF16.F32.PACK_AB R27, R55, R27 ;  /* 0x0000001b371b723e */ /* 0x000fe200000010ff */
[----:B---3--:R-:W-:Y:S01]  /*d8c0*/  FADD.FTZ R20, R80, R13 ;  /* 0x0000000d50147221 */ /* 0x008fe20000010000 */
[----:B--2---:R-:W-:-:S05]  /*d8d0*/  FADD.FTZ R15, R79, R14 ;  /* 0x0000000e4f0f7221 */ /* 0x004fca0000010000 */
[----:B------:R-:W2:Y:S01]  /*d8e0*/  MUFU.EX2 R86, R86 ;  /* 0x0000005600567308 */ /* 0x000ea20000000800 */
[----:B------:R3:W-:Y:S07]  /*d8f0*/  STSM.16.M88.4 [R117], R24 ;  /* 0x0000001875007844 */ /* 0x0007ee0000000200 */
[----:B------:R-:W4:Y:S08]  /*d900*/  MUFU.EX2 R88, R88 ;  /* 0x0000005800587308 */ /* 0x000f300000000800 */
[----:B------:R-:W4:Y:S01]  /*d910*/  MUFU.EX2 R87, R87 ;  /* 0x0000005700577308 */ /* 0x000f220000000800 */
[----:B---3--:R-:W-:Y:S01]  /*d920*/  FADD.FTZ R25, R81, R20 ;  /* 0x0000001451197221 */ /* 0x008fe20000010000 */
[----:B0-----:R-:W-:-:S06]  /*d930*/  FADD.FTZ R20, R82, R15 ;  /* 0x0000000f52147221 */ /* 0x001fcc0000010000 */
[----:B------:R-:W-:Y:S01]  /*d940*/  MUFU.EX2 R89, R89 ;  /* 0x0000005900597308 */ /* 0x000fe20000000800 */
[----:B-----5:R-:W-:Y:S01]  /*d950*/  FADD.FTZ R24, R84, R25 ;  /* 0x0000001954187221 */ /* 0x020fe20000010000 */
[----:B------:R-:W-:-:S06]  /*d960*/  FADD.FTZ R25, R83, R20 ;  /* 0x0000001453197221 */ /* 0x000fcc0000010000 */
[----:B------:R-:W0:Y:S01]  /*d970*/  MUFU.EX2 R90, R90 ;  /* 0x0000005a005a7308 */ /* 0x000e220000000800 */
[----:B-1----:R-:W-:Y:S01]  /*d980*/  FADD.FTZ R27, R85, R24 ;  /* 0x00000018551b7221 */ /* 0x002fe20000010000 */
[----:B------:R-:W-:-:S06]  /*d990*/  F2FP.BF16.F32.PACK_AB R4, R57, R56 ;  /* 0x000000383904723e */ /* 0x000fcc00000010ff */
[----:B------:R-:W-:Y:S01]  /*d9a0*/  MUFU.EX2 R92, R92 ;  /* 0x0000005c005c7308 */ /* 0x000fe20000000800 */
[----:B------:R-:W-:Y:S01]  /*d9b0*/  F2FP.BF16.F32.PACK_AB R5, R59, R58 ;  /* 0x0000003a3b05723e */ /* 0x000fe200000010ff */
[----:B--2---:R-:W-:Y:S01]  /*d9c0*/  FADD.FTZ R20, R86, R25 ;  /* 0x0000001956147221 */ /* 0x004fe20000010000 */
[----:B------:R-:W-:-:S05]  /*d9d0*/  F2FP.BF16.F32.PACK_AB R6, R61, R60 ;  /* 0x0000003c3d06723e */ /* 0x000fca00000010ff */
[----:B------:R-:W1:Y:S01]  /*d9e0*/  MUFU.EX2 R91, R91 ;  /* 0x0000005b005b7308 */ /* 0x000e620000000800 */
[----:B------:R-:W-:Y:S02]  /*d9f0*/  F2FP.BF16.F32.PACK_AB R7, R63, R62 ;  /* 0x0000003e3f07723e */ /* 0x000fe400000010ff */
[----:B------:R-:W-:Y:S02]  /*da00*/  F2FP.BF16.F32.PACK_AB R12, R65, R64 ;  /* 0x00000040410c723e */ /* 0x000fe400000010ff */
[----:B------:R-:W-:-:S03]  /*da10*/  F2FP.BF16.F32.PACK_AB R13, R67, R66 ;  /* 0x00000042430d723e */ /* 0x000fc600000010ff */
[----:B------:R-:W-:Y:S01]  /*da20*/  MUFU.EX2 R93, R93 ;  /* 0x0000005d005d7308 */ /* 0x000fe20000000800 */
[----:B------:R-:W-:Y:S02]  /*da30*/  F2FP.BF16.F32.PACK_AB R14, R69, R68 ;  /* 0x00000044450e723e */ /* 0x000fe400000010ff */
[----:B------:R-:W-:Y:S01]  /*da40*/  F2FP.BF16.F32.PACK_AB R15, R71, R70 ;  /* 0x00000046470f723e */ /* 0x000fe200000010ff */
[----:B----4-:R-:W-:-:S04]  /*da50*/  FADD.FTZ R26, R88, R27 ;  /* 0x0000001b581a7221 */ /* 0x010fc80000010000 */
[----:B------:R-:W2:Y:S01]  /*da60*/  MUFU.EX2 R94, R94 ;  /* 0x0000005e005e7308 */ /* 0x000ea20000000800 */
[----:B------:R-:W-:Y:S01]  /*da70*/  FADD.FTZ R27, R87, R20 ;  /* 0x00000014571b7221 */ /* 0x000fe20000010000 */
[----:B------:R0:W-:Y:S06]  /*da80*/  STSM.16.M88.4 [R157+0x24800], R4 ;  /* 0x024800049d007844 */ /* 0x0001ec0000000200 */
[----:B------:R-:W3:Y:S01]  /*da90*/  MUFU.EX2 R96, R96 ;  /* 0x0000006000607308 */ /* 0x000ee20000000800 */
[----:B------:R4:W-:Y:S07]  /*daa0*/  STSM.16.M88.4 [R29], R12 ;  /* 0x0000000c1d007844 */ /* 0x0009ee0000000200 */
[----:B------:R-:W5:Y:S01]  /*dab0*/  MUFU.EX2 R95, R95 ;  /* 0x0000005f005f7308 */ /* 0x000f620000000800 */
[----:B0-----:R-:W-:-:S07]  /*dac0*/  FADD.FTZ R4, R90, R27 ;  /* 0x0000001b5a047221 */ /* 0x001fce0000010000 */
[----:B------:R-:W0:Y:S01]  /*dad0*/  MUFU.EX2 R97, R97 ;  /* 0x0000006100617308 */ /* 0x000e220000000800 */
[----:B----4-:R-:W-:Y:S01]  /*dae0*/  FADD.FTZ R29, R89, R26 ;  /* 0x0000001a591d7221 */ /* 0x010fe20000010000 */
[----:B-1----:R-:W-:-:S06]  /*daf0*/  FADD.FTZ R5, R91, R4 ;  /* 0x000000045b057221 */ /* 0x002fcc0000010000 */
[----:B------:R-:W1:Y:S01]  /*db00*/  MUFU.EX2 R98, R98 ;  /* 0x0000006200627308 */ /* 0x000e620000000800 */
[----:B------:R-:W-:Y:S01]  /*db10*/  FADD.FTZ R6, R92, R29 ;  /* 0x0000001d5c067221 */ /* 0x000fe20000010000 */
[----:B--2---:R-:W-:-:S06]  /*db20*/  FADD.FTZ R12, R94, R5 ;  /* 0x000000055e0c7221 */ /* 0x004fcc0000010000 */
[----:B------:R-:W2:Y:S01]  /*db30*/  MUFU.EX2 R100, R100 ;  /* 0x0000006400647308 */ /* 0x000ea20000000800 */
[----:B------:R-:W-:-:S07]  /*db40*/  FADD.FTZ R7, R93, R6 ;  /* 0x000000065d077221 */ /* 0x000fce0000010000 */
[----:B------:R-:W4:Y:S01]  /*db50*/  MUFU.EX2 R99, R99 ;  /* 0x0000006300637308 */ /* 0x000f220000000800 */
[----:B---3--:R-:W-:Y:S01]  /*db60*/  FADD.FTZ R14, R96, R7 ;  /* 0x00000007600e7221 */ /* 0x008fe20000010000 */
[----:B-----5:R-:W-:-:S06]  /*db70*/  FADD.FTZ R13, R95, R12 ;  /* 0x0000000c5f0d7221 */ /* 0x020fcc0000010000 */
[----:B------:R-:W3:Y:S08]  /*db80*/  MUFU.EX2 R101, R101 ;  /* 0x0000006500657308 */ /* 0x000ef00000000800 */
[----:B------:R-:W5:Y:S01]  /*db90*/  MUFU.EX2 R102, R102 ;  /* 0x0000006600667308 */ /* 0x000f620000000800 */
[----:B0-----:R-:W-:Y:S01]  /*dba0*/  FADD.FTZ R15, R97, R14 ;  /* 0x0000000e610f7221 */ /* 0x001fe20000010000 */
[----:B-1----:R-:W-:-:S06]  /*dbb0*/  FADD.FTZ R12, R98, R13 ;  /* 0x0000000d620c7221 */ /* 0x002fcc0000010000 */
[----:B------:R-:W0:Y:S08]  /*dbc0*/  MUFU.EX2 R104, R104 ;  /* 0x0000006800687308 */ /* 0x000e300000000800 */
[----:B------:R-:W1:Y:S01]  /*dbd0*/  MUFU.EX2 R103, R103 ;  /* 0x0000006700677308 */ /* 0x000e620000000800 */
[----:B--2---:R-:W-:Y:S01]  /*dbe0*/  FADD.FTZ R14, R100, R15 ;  /* 0x0000000f640e7221 */ /* 0x004fe20000010000 */
[----:B----4-:R-:W-:-:S06]  /*dbf0*/  FADD.FTZ R13, R99, R12 ;  /* 0x0000000c630d7221 */ /* 0x010fcc0000010000 */
[----:B------:R-:W2:Y:S01]  /*dc00*/  MUFU.EX2 R105, R105 ;  /* 0x0000006900697308 */ /* 0x000ea20000000800 */
[----:B------:R-:W-:-:S07]  /*dc10*/  F2FP.BF16.F32.PACK_AB R24, R73, R72 ;  /* 0x000000484918723e */ /* 0x000fce00000010ff */
[----:B------:R-:W4:Y:S01]  /*dc20*/  MUFU.EX2 R106, R106 ;  /* 0x0000006a006a7308 */ /* 0x000f220000000800 */
[----:B------:R-:W-:Y:S01]  /*dc30*/  F2FP.BF16.F32.PACK_AB R25, R75, R74 ;  /* 0x0000004a4b19723e */ /* 0x000fe200000010ff */
[----:B---3--:R-:W-:Y:S01]  /*dc40*/  FADD.FTZ R15, R101, R14 ;  /* 0x0000000e650f7221 */ /* 0x008fe20000010000 */
[----:B------:R-:W-:-:S05]  /*dc50*/  F2FP.BF16.F32.PACK_AB R26, R77, R76 ;  /* 0x0000004c4d1a723e */ /* 0x000fca00000010ff */
[----:B------:R-:W3:Y:S01]  /*dc60*/  MUFU.EX2 R108, R108 ;  /* 0x0000006c006c7308 */ /* 0x000ee20000000800 */
[----:B------:R-:W-:Y:S01]  /*dc70*/  F2FP.BF16.F32.PACK_AB R27, R79, R78 ;  /* 0x0000004e4f1b723e */ /* 0x000fe200000010ff */
[----:B-----5:R-:W-:-:S06]  /*dc80*/  FADD.FTZ R20, R102, R13 ;  /* 0x0000000d66147221 */ /* 0x020fcc0000010000 */
[----:B------:R-:W5:Y:S01]  /*dc90*/  MUFU.EX2 R107, R107 ;  /* 0x0000006b006b7308 */ /* 0x000f620000000800 */
[----:B------:R-:W-:Y:S02]  /*dca0*/  F2FP.BF16.F32.PACK_AB R4, R81, R80 ;  /* 0x000000505104723e */ /* 0x000fe400000010ff */
[----:B------:R-:W-:Y:S02]  /*dcb0*/  F2FP.BF16.F32.PACK_AB R5, R83, R82 ;  /* 0x000000525305723e */ /* 0x000fe400000010ff */
[----:B------:R-:W-:-:S03]  /*dcc0*/  F2FP.BF16.F32.PACK_AB R6, R85, R84 ;  /* 0x000000545506723e */ /* 0x000fc600000010ff */
[----:B------:R-:W5:Y:S01]  /*dcd0*/  MUFU.EX2 R110, R110 ;  /* 0x0000006e006e7308 */ /* 0x000f620000000800 */
[----:B------:R-:W-:Y:S01]  /*dce0*/  F2FP.BF16.F32.PACK_AB R7, R87, R86 ;  /* 0x000000565707723e */ /* 0x000fe200000010ff */
[----:B------:R1:W-:Y:S01]  /*dcf0*/  STSM.16.M88.4 [R33+0x6000], R24 ;  /* 0x0060001821007844 */ /* 0x0003e20000000200 */
[----:B0-----:R-:W-:-:S05]  /*dd00*/  FADD.FTZ R28, R104, R15 ;  /* 0x0000000f681c7221 */ /* 0x001fca0000010000 */
[----:B------:R-:W0:Y:S01]  /*dd10*/  MUFU.EX2 R109, R109 ;  /* 0x0000006d006d7308 */ /* 0x000e220000000800 */
[----:B------:R2:W-:Y:S07]  /*dd20*/  STSM.16.M88.4 [R117+0x6000], R4 ;  /* 0x0060000475007844 */ /* 0x0005ee0000000200 */
[----:B------:R-:W0:Y:S01]  /*dd30*/  MUFU.EX2 R111, R111 ;  /* 0x0000006f006f7308 */ /* 0x000e220000000800 */
[----:B-1----:R-:W-:-:S07]  /*dd40*/  FADD.FTZ R25, R103, R20 ;  /* 0x0000001467197221 */ /* 0x002fce0000010000 */
[----:B------:R-:W1:Y:S01]  /*dd50*/  MUFU.EX2 R112, R112 ;  /* 0x0000007000707308 */ /* 0x000e620000000800 */
[----:B--2---:R-:W-:Y:S01]  /*dd60*/  FADD.FTZ R5, R105, R28 ;  /* 0x0000001c69057221 */ /* 0x004fe20000010000 */
[----:B----4-:R-:W-:-:S06]  /*dd70*/  FADD.FTZ R4, R106, R25 ;  /* 0x000000196a047221 */ /* 0x010fcc0000010000 */
[----:B------:R-:W2:Y:S01]  /*dd80*/  MUFU.EX2 R114, R114 ;  /* 0x0000007200727308 */ /* 0x000ea20000000800 */
[----:B---3--:R-:W-:Y:S01]  /*dd90*/  FADD.FTZ R6, R108, R5 ;  /* 0x000000056c067221 */ /* 0x008fe20000010000 */
[----:B-----5:R-:W-:-:S06]  /*dda0*/  FADD.FTZ R5, R107, R4 ;  /* 0x000000046b057221 */ /* 0x020fcc0000010000 */
[----:B------:R-:W3:Y:S01]  /*ddb0*/  MUFU.EX2 R113, R113 ;  /* 0x0000007100717308 */ /* 0x000ee20000000800 */
[----:B------:R-:W-:-:S07]  /*ddc0*/  FADD.FTZ R4, R110, R5 ;  /* 0x000000056e047221 */ /* 0x000fce0000010000 */
[----:B------:R-:W4:Y:S01]  /*ddd0*/  MUFU.EX2 R115, R115 ;  /* 0x0000007300737308 */ /* 0x000f220000000800 */
[----:B0-----:R-:W-:-:S07]  /*dde0*/  FADD.FTZ R7, R109, R6 ;  /* 0x000000066d077221 */ /* 0x001fce0000010000 */
[----:B------:R-:W-:Y:S08]  /*ddf0*/  MUFU.EX2 R116, R116 ;  /* 0x0000007400747308 */ /* 0x000ff00000000800 */
[----:B------:R-:W0:Y:S08]  /*de00*/  MUFU.EX2 R9, R9 ;  /* 0x0000000900097308 */ /* 0x000e300000000800 */
[----:B------:R-:W-:Y:S08]  /*de10*/  MUFU.EX2 R118, R118 ;  /* 0x0000007600767308 */ /* 0x000ff00000000800 */
[----:B------:R-:W5:Y:S01]  /*de20*/  MUFU.EX2 R119, R119 ;  /* 0x0000007700777308 */ /* 0x000f620000000800 */
[----:B------:R-:W-:Y:S01]  /*de30*/  FADD.FTZ R5, R111, R4 ;  /* 0x000000046f057221 */ /* 0x000fe20000010000 */
[----:B-1----:R-:W-:Y:S01]  /*de40*/  FADD.FTZ R6, R112, R7 ;  /* 0x0000000770067221 */ /* 0x002fe20000010000 */
[----:B------:R-:W-:-:S02]  /*de50*/  F2FP.BF16.F32.PACK_AB R96, R97, R96 ;  /* 0x000000606160723e */ /* 0x000fc400000010ff */
[----:B--2---:R-:W-:Y:S01]  /*de60*/  FADD.FTZ R5, R114, R5 ;  /* 0x0000000572057221 */ /* 0x004fe20000010000 */
[----:B------:R-:W-:Y:S01]  /*de70*/  F2FP.BF16.F32.PACK_AB R12, R89, R88 ;  /* 0x00000058590c723e */ /* 0x000fe200000010ff */
[----:B---3--:R-:W-:Y:S01]  /*de80*/  FADD.FTZ R7, R113, R6 ;  /* 0x0000000671077221 */ /* 0x008fe20000010000 */
[----:B------:R-:W-:Y:S02]  /*de90*/  F2FP.BF16.F32.PACK_AB R13, R91, R90 ;  /* 0x0000005a5b0d723e */ /* 0x000fe400000010ff */
[----:B------:R-:W-:Y:S02]  /*dea0*/  F2FP.BF16.F32.PACK_AB R14, R93, R92 ;  /* 0x0000005c5d0e723e */ /* 0x000fe400000010ff */
[----:B------:R-:W-:Y:S02]  /*deb0*/  F2FP.BF16.F32.PACK_AB R15, R95, R94 ;  /* 0x0000005e5f0f723e */ /* 0x000fe400000010ff */
[----:B------:R-:W-:Y:S02]  /*dec0*/  F2FP.BF16.F32.PACK_AB R97, R99, R98 ;  /* 0x000000626361723e */ /* 0x000fe400000010ff */
[----:B------:R-:W-:Y:S01]  /*ded0*/  F2FP.BF16.F32.PACK_AB R104, R105, R104 ;  /* 0x000000686968723e */ /* 0x000fe200000010ff */
[----:B----4-:R-:W-:Y:S01]  /*dee0*/  FADD.FTZ R5, R115, R5 ;  /* 0x0000000573057221 */ /* 0x010fe20000010000 */
[----:B------:R-:W-:-:S02]  /*def0*/  F2FP.BF16.F32.PACK_AB R98, R101, R100 ;  /* 0x000000646562723e */ /* 0x000fc400000010ff */
[----:B------:R-:W-:Y:S02]  /*df00*/  F2FP.BF16.F32.PACK_AB R99, R103, R102 ;  /* 0x000000666763723e */ /* 0x000fe400000010ff */
[----:B------:R-:W-:Y:S02]  /*df10*/  F2FP.BF16.F32.PACK_AB R105, R107, R106 ;  /* 0x0000006a6b69723e */ /* 0x000fe400000010ff */
[----:B------:R-:W-:Y:S02]  /*df20*/  F2FP.BF16.F32.PACK_AB R112, R113, R112 ;  /* 0x000000707170723e */ /* 0x000fe400000010ff */
[----:B------:R-:W-:Y:S02]  /*df30*/  F2FP.BF16.F32.PACK_AB R106, R109, R108 ;  /* 0x0000006c6d6a723e */ /* 0x000fe400000010ff */
[----:B------:R-:W-:Y:S02]  /*df40*/  F2FP.BF16.F32.PACK_AB R107, R111, R110 ;  /* 0x0000006e6f6b723e */ /* 0x000fe400000010ff */
[----:B------:R-:W-:-:S02]  /*df50*/  F2FP.BF16.F32.PACK_AB R113, R115, R114 ;  /* 0x000000727371723e */ /* 0x000fc400000010ff */
[----:B0-----:R-:W-:Y:S02]  /*df60*/  F2FP.BF16.F32.PACK_AB R114, R9, R116 ;  /* 0x000000740972723e */ /* 0x001fe400000010ff */
[----:B-----5:R-:W-:Y:S01]  /*df70*/  F2FP.BF16.F32.PACK_AB R115, R119, R118 ;  /* 0x000000767773723e */ /* 0x020fe200000010ff */
[----:B------:R0:W-:Y:S04]  /*df80*/  STSM.16.M88.4 [R157+0x2a800], R12 ;  /* 0x02a8000c9d007844 */ /* 0x0001e80000000200 */
[----:B------:R0:W-:Y:S04]  /*df90*/  STSM.16.M88.4 [R31], R96 ;  /* 0x000000601f007844 */ /* 0x0001e80000000200 */
[----:B------:R0:W-:Y:S04]  /*dfa0*/  STSM.16.M88.4 [R33+0xc000], R104 ;  /* 0x00c0006821007844 */ /* 0x0001e80000000200 */
[----:B------:R0:W-:Y:S01]  /*dfb0*/  STSM.16.M88.4 [R117+0xc000], R112 ;  /* 0x00c0007075007844 */ /* 0x0001e20000000200 */
[----:B------:R-:W-:Y:S01]  /*dfc0*/  @!PT LDS RZ, [RZ] ;  /* 0x00000000fffff984 */ /* 0x000fe20000000800 */
[----:B------:R-:W-:Y:S01]  /*dfd0*/  @!PT LDS RZ, [RZ] ;  /* 0x00000000fffff984 */ /* 0x000fe20000000800 */
[----:B------:R-:W-:Y:S01]  /*dfe0*/  @!PT LDS RZ, [RZ] ;  /* 0x00000000fffff984 */ /* 0x000fe20000000800 */
[----:B------:R-:W-:Y:S01]  /*dff0*/  @!PT LDS RZ, [RZ] ;  /* 0x00000000fffff984 */ /* 0x000fe20000000800 */
[----:B------:R1:W-:Y:S06]  /*e000*/  MEMBAR.ALL.CTA ;  /* 0x0000000000007992 */ /* 0x0003ec0000008000 */
[----:B-1----:R-:W1:Y:S01]  /*e010*/  FENCE.VIEW.ASYNC.S ;  /* 0x00000000000073c6 */ /* 0x002e620000000000 */
[----:B------:R-:W-:Y:S01]  /*e020*/  ISETP.GT.AND P2, PT, R8, R30, PT ;  /* 0x0000001e0800720c */ /* 0x000fe20003f44270 */
[----:B------:R-:W-:Y:S01]  /*e030*/  FADD.FTZ R6, R116, R7 ;  /* 0x0000000774067221 */ /* 0x000fe20000010000 */
[----:B------:R-:W-:Y:S01]  /*e040*/  FADD.FTZ R5, R118, R5 ;  /* 0x0000000576057221 */ /* 0x000fe20000010000 */
[-C--:B------:R-:W-:Y:S01]  /*e050*/  FMUL.FTZ R120, R120, R10.reuse ;  /* 0x0000000a78787220 */ /* 0x080fe20000410000 */
[-C--:B------:R-:W-:Y:S01]  /*e060*/  FMUL.FTZ R121, R121, R10.reuse ;  /* 0x0000000a79797220 */ /* 0x080fe20000410000 */
[----:B------:R-:W-:Y:S01]  /*e070*/  FADD.FTZ R6, R9, R6 ;  /* 0x0000000609067221 */ /* 0x000fe20000010000 */
        /* <DEDUP_REMOVED lines=32> */
[----:B------:R-:W-:Y:S01]  /*e280*/  MOV R9, R156 ;  /* 0x0000009c00097202 */ /* 0x000fe20000000f00 */
[----:B------:R-:W-:-:S02]  /*e290*/  IMAD.MOV.U32 R7, RZ, RZ, R152 ;  /* 0x000000ffff077224 */ /* 0x000fc400078e0098 */
[----:B------:R-:W-:Y:S02]  /*e2a0*/  IMAD.MOV.U32 R5, RZ, RZ, R11 ;  /* 0x000000ffff057224 */ /* 0x000fe400078e000b */
[----:B------:R-:W-:Y:S01]  /*e2b0*/  IMAD.MOV.U32 R4, RZ, RZ, R3 ;  /* 0x000000ffff047224 */ /* 0x000fe200078e0003 */
[----:B-1----:R-:W-:Y:S01]  /*e2c0*/  NOP ;  /* 0x0000000000007918 */ /* 0x002fe20000000000 */
[----:B0-----:R-:W-:Y:S05]  /*e2d0*/  @P2 BRA `(.L_x_511) ;  /* 0xffffffd000d42947 */ /* 0x001fea000383ffff */
.L_x_500:
[----:B------:R-:W-:Y:S05]  /*e2e0*/  WARPSYNC.ALL ;  /* 0x0000000000007948 */ /* 0x000fea0003800000 */
[----:B------:R-:W-:Y:S06]  /*e2f0*/  BAR.ARV 0x8, 0x200 ;  /* 0x0208000000007b1d */ /* 0x000fec0000002000 */
[----:B------:R-:W-:Y:S05]  /*e300*/  @!P0 BRA `(.L_x_512) ;  /* 0x0000000000048947 */ /* 0x000fea0003800000 */
[----:B------:R-:W-:Y:S01]  /*e310*/  BPT.TRAP 0x1 ;  /* 0x000000040000795c */ /* 0x000fe20000300000 */
.L_x_512:
[----:B------:R-:W-:Y:S01]  /*e320*/  IMAD R13, R152, 0x8, R2 ;  /* 0x00000008980d7824 */ /* 0x000fe200078e0202 */
[----:B------:R-:W-:-:S04]  /*e330*/  SHF.L.U32 R4, R156, 0x1f, RZ ;  /* 0x0000001f9c047819 */ /* 0x000fc800000006ff */
[----:B------:R0:W1:Y:S01]  /*e340*/  SYNCS.PHASECHK.TRANS64.TRYWAIT P2, [R13+URZ+0x30850], R4 ;  /* 0x030850040d0075a7 */ /* 0x000062000804017f */
[----:B------:R-:W-:Y:S05]  /*e350*/  @!P0 BRA `(.L_x_513) ;  /* 0x0000000000048947 */ /* 0x000fea0003800000 */
[----:B------:R-:W-:Y:S01]  /*e360*/  BPT.TRAP 0x1 ;  /* 0x000000040000795c */ /* 0x000fe20000300000 */
.L_x_513:
[----:B------:R-:W2:Y:S02]  /*e370*/  LDL.LU R5, [R1+0x3c] ;  /* 0x00003c0001057983 */ /* 0x000ea40000300800 */
[----:B--2---:R-:W-:Y:S02]  /*e380*/  IMAD R5, R5, 0x2000, R2 ;  /* 0x0000200005057824 */ /* 0x004fe400078e0202 */
[----:B------:R-:W-:Y:S02]  /*e390*/  VIADD R2, R2, 0x400 ;  /* 0x0000040002027836 */ /* 0x000fe40000000000 */
[----:B------:R-:W-:-:S03]  /*e3a0*/  VIADD R5, R5, 0x1e800 ;  /* 0x0001e80005057836 */ /* 0x000fc60000000000 */
[----:B------:R-:W-:Y:S02]  /*e3b0*/  SHF.R.U32.HI R2, RZ, 0x4, R2 ;  /* 0x00000004ff027819 */ /* 0x000fe40000011602 */
[----:B------:R-:W-:Y:S02]  /*e3c0*/  SHF.R.U32.HI R5, RZ, 0x4, R5 ;  /* 0x00000004ff057819 */ /* 0x000fe40000011605 */
[----:B------:R-:W-:Y:S02]  /*e3d0*/  LOP3.LUT R7, R2, 0x3fff, RZ, 0xc0, !PT ;  /* 0x00003fff02077812 */ /* 0x000fe400078ec0ff */
[----:B------:R-:W-:Y:S01]  /*e3e0*/  LOP3.LUT R5, R5, 0x3fff, RZ, 0xc0, !PT ;  /* 0x00003fff05057812 */ /* 0x000fe200078ec0ff */
[----:B-1----:R-:W-:Y:S06]  /*e3f0*/  @P2 BRA `(.L_x_514) ;  /* 0x0000000000082947 */ /* 0x002fec0003800000 */
[----:B------:R-:W1:Y:S02]  /*e400*/  SYNCS.PHASECHK.TRANS64.TRYWAIT P0, [R13+URZ+0x30850], R4 ;  /* 0x030850040d0075a7 */ /* 0x000e64000800017f */
[----:B-1----:R-:W-:Y:S05]  /*e410*/  @!P0 BRA `(.L_x_515) ;  /* 0x000000a000bc8947 */ /* 0x002fea0003800000 */
.L_x_514:
[----:B------:R-:W-:Y:S01]  /*e420*/  LOP3.LUT R2, R5, 0x10000, RZ, 0xfc, !PT ;  /* 0x0001000005027812 */ /* 0x000fe200078efcff */
[----:B01----:R-:W-:Y:S01]  /*e430*/  IMAD R4, R152, 0x600, R7 ;  /* 0x0000060098047824 */ /* 0x003fe200078e0207 */
[----:B------:R-:W2:Y:S01]  /*e440*/  LDL.LU R14, [R1+0x64] ;  /* 0x00006400010e7983 */ /* 0x000ea20000300800 */
[----:B------:R-:W-:Y:S01]  /*e450*/  IMAD.MOV.U32 R5, RZ, RZ, 0x40000040 ;  /* 0x40000040ff057424 */ /* 0x000fe200078e00ff */
[----:B------:R-:W-:Y:S05]  /*e460*/  WARPSYNC.ALL ;  /* 0x0000000000007948 */ /* 0x000fea0003800000 */
[----:B------:R-:W-:Y:S01]  /*e470*/  R2UR UR4, R2 ;  /* 0x00000000020472ca */ /* 0x000fe200000e0000 */
[----:B------:R-:W-:Y:S01]  /*e480*/  WARPGROUP.ARRIVE ;  /* 0x00000000000079c5 */ /* 0x000fe20000000000 */
[C---:B------:R-:W-:Y:S01]  /*e490*/  R2UR UR6, R4.reuse ;  /* 0x00000000040672ca */ /* 0x040fe200000e0000 */
[----:B------:R-:W-:Y:S01]  /*e4a0*/  UMOV UR5, 0x40000040 ;  /* 0x4000004000057882 */ /* 0x000fe20000000000 */
[----:B------:R-:W-:Y:S01]  /*e4b0*/  R2UR UR7, R5 ;  /* 0x00000000050772ca */ /* 0x000fe200000e0000 */
[----:B------:R-:W-:Y:S01]  /*e4c0*/  VIADD R8, R4, 0x80 ;  /* 0x0000008004087836 */ /* 0x000fe20000000000 */
[----:B------:R-:W-:Y:S01]  /*e4d0*/  UMOV UR9, 0x40000040 ;  /* 0x4000004000097882 */ /* 0x000fe20000000000 */
[----:B------:R-:W-:Y:S01]  /*e4e0*/  IMAD.MOV.U32 R9, RZ, RZ, 0x40000040 ;  /* 0x40000040ff097424 */ /* 0x000fe200078e00ff */
[----:B------:R-:W0:Y:S01]  /*e4f0*/  SHFL.BFLY PT, R7, R6, 0x2, 0x1f ;  /* 0x0c401f0006077f89 */ /* 0x000e2200000e0000 */
[----:B------:R-:W-:Y:S01]  /*e500*/  IMAD.MOV.U32 R5, RZ, RZ, 0x40000040 ;  /* 0x40000040ff057424 */ /* 0x000fe200078e00ff */
[----:B------:R-:W-:Y:S01]  /*e510*/  R2UR UR10, R8 ;  /* 0x00000000080a72ca */ /* 0x000fe200000e0000 */
[----:B------:R-:W-:Y:S01]  /*e520*/  VIADD R8, R4, 0x100 ;  /* 0x0000010004087836 */ /* 0x000fe20000000000 */
[----:B------:R-:W-:Y:S01]  /*e530*/  R2UR UR11, R9 ;  /* 0x00000000090b72ca */ /* 0x000fe200000e0000 */
[----:B------:R-:W-:-:S02]  /*e540*/  IMAD.MOV.U32 R9, RZ, RZ, 0x40000040 ;  /* 0x40000040ff097424 */ /* 0x000fc400078e00ff */
[----:B------:R-:W-:Y:S02]  /*e550*/  IMAD.MOV.U32 R45, RZ, RZ, RZ ;  /* 0x000000ffff2d7224 */ /* 0x000fe400078e00ff */
[----:B------:R-:W-:Y:S01]  /*e560*/  HGMMA.64x64x16.F32.BF16 R120, gdesc[UR4].tnspB, R120, gsb0 ;  /* 0x40e00000047879f0 */ /* 0x000fe20008001878 */
[----:B------:R-:W-:Y:S01]  /*e570*/  R2UR UR4, R2 ;  /* 0x00000000020472ca */ /* 0x000fe200000e0000 */
[----:B------:R-:W-:Y:S01]  /*e580*/  UMOV UR5, 0x40000040 ;  /* 0x4000004000057882 */ /* 0x000fe20000000000 */
[----:B------:R-:W-:Y:S01]  /*e590*/  R2UR UR7, R5 ;  /* 0x00000000050772ca */ /* 0x000fe200000e0000 */
[----:B------:R-:W-:Y:S02]  /*e5a0*/  VIADD R152, R152, 0x1 ;  /* 0x0000000198987836 */ /* 0x000fe40000000000 */
[----:B------:R-:W-:Y:S02]  /*e5b0*/  IMAD.MOV.U32 R61, RZ, RZ, -0x800000 ;  /* 0xff800000ff3d7424 */ /* 0x000fe400078e00ff */
[----:B------:R-:W-:Y:S01]  /*e5c0*/  IMAD.MOV.U32 R60, RZ, RZ, -0x800000 ;  /* 0xff800000ff3c7424 */ /* 0x000fe200078e00ff */
[----:B------:R-:W-:-:S04]  /*e5d0*/  ISETP.NE.AND P2, PT, R152, 0x2, PT ;  /* 0x000000029800780c */ /* 0x000fc80003f45270 */
[----:B------:R-:W-:Y:S01]  /*e5e0*/  SEL R5, RZ, 0x1, P2 ;  /* 0x00000001ff057807 */ /* 0x000fe20001000000 */
[----:B------:R-:W-:Y:S01]  /*e5f0*/  UIADD3 UR8, UR4, 0x2, URZ ;  /* 0x0000000204087890 */ /* 0x000fe2000fffe03f */
[----:B0-----:R-:W-:Y:S01]  /*e600*/  FADD.FTZ R7, R7, R6 ;  /* 0x0000000607077221 */ /* 0x001fe20000010000 */
[----:B------:R-:W-:Y:S01]  /*e610*/  IMAD.MOV.U32 R6, RZ, RZ, RZ ;  /* 0x000000ffff067224 */ /* 0x000fe200078e00ff */
[----:B------:R-:W-:Y:S02]  /*e620*/  LOP3.LUT R156, R156, R5, RZ, 0x3c, !PT ;  /* 0x000000059c9c7212 */ /* 0x000fe400078e3cff */
[----:B------:R-:W-:Y:S01]  /*e630*/  SEL R152, R152, RZ, P2 ;  /* 0x000000ff98987207 */ /* 0x000fe20001000000 */
[----:B------:R-:W0:Y:S02]  /*e640*/  SHFL.BFLY PT, R2, R7, 0x1, 0x1f ;  /* 0x0c201f0007027f89 */ /* 0x000e2400000e0000 */
[----:B0-----:R-:W-:Y:S01]  /*e650*/  FADD.FTZ R10, R7, R2 ;  /* 0x00000002070a7221 */ /* 0x001fe20000010000 */
[----:B------:R-:W-:-:S04]  /*e660*/  @!P1 VIADD R7, R13, 0x30860 ;  /* 0x000308600d079836 */ /* 0x000fc80000000000 */
[----:B------:R-:W-:Y:S02]  /*e670*/  FSETP.NE.FTZ.AND P0, PT, R10, RZ, PT ;  /* 0x000000ff0a00720b */ /* 0x000fe40003f15000 */
[----:B------:R-:W-:-:S11]  /*e680*/  @!P1 PRMT R7, RZ, 0x654, R7 ;  /* 0x00000654ff079816 */ /* 0x000fd60000000007 */
[----:B------:R-:W-:Y:S01]  /*e690*/  @P0 MUFU.RCP R45, R10 ;  /* 0x0000000a002d0308 */ /* 0x000fe20000001000 */
[----:B------:R-:W-:Y:S01]  /*e6a0*/  @P0 FMUL.FTZ R2, R0, 0.69314718246459960938 ;  /* 0x3f31721800020820 */ /* 0x000fe20000410000 */
[----:B------:R-:W-:Y:S02]  /*e6b0*/  WARPGROUP.DEPBAR.LE gsb0, 0x0 ;  /* 0x00008000000079c5 */ /* 0x000fe40000010000 */
[----:B------:R-:W-:-:S06]  /*e6c0*/  WARPGROUP.ARRIVE ;  /* 0x00000000000079c5 */ /* 0x000fcc0000000000 */
[----:B------:R-:W-:Y:S01]  /*e6d0*/  HGMMA.64x64x16.F32.BF16 R120, gdesc[UR8].tnspB, R120, gsb0 ;  /* 0x40e00000087879f0 */ /* 0x000fe20008001878 */
[----:B------:R-:W-:Y:S01]  /*e6e0*/  R2UR UR10, R8 ;  /* 0x00000000080a72ca */ /* 0x000fe200000e0000 */
[----:B------:R-:W-:Y:S01]  /*e6f0*/  UIADD3 UR8, UR4, 0x4, URZ ;  /* 0x0000000404087890 */ /* 0x000fe2000fffe03f */
[----:B------:R-:W-:Y:S01]  /*e700*/  R2UR UR11, R9 ;  /* 0x00000000090b72ca */ /* 0x000fe200000e0000 */
[----:B------:R-:W-:Y:S01]  /*e710*/  UMOV UR9, 0x40000040 ;  /* 0x4000004000097882 */ /* 0x000fe20000000000 */
[----:B------:R-:W-:Y:S02]  /*e720*/  VIADD R8, R4, 0x180 ;  /* 0x0000018004087836 */ /* 0x000fe40000000000 */
[----:B------:R-:W-:Y:S01]  /*e730*/  IMAD.MOV.U32 R9, RZ, RZ, 0x40000040 ;  /* 0x40000040ff097424 */ /* 0x000fe200078e00ff */
        /* <DEDUP_REMOVED lines=18> */
[----:B--2---:R-:W-:-:S05]  /*e860*/  IADD3 R14, R14, 0x1, RZ ;  /* 0x000000010e0e7810 */ /* 0x004fca0007ffe0ff */
[----:B------:R-:W-:Y:S01]  /*e870*/  STL [R1+0x64], R14 ;  /* 0x0000640e01007387 */ /* 0x000fe20000100800 */
        /* <DEDUP_REMOVED lines=43> */
[C---:B------:R-:W-:Y:S02]  /*eb30*/  VIADD R8, R4.reuse, 0x500 ;  /* 0x0000050004087836 */ /* 0x040fe40000000000 */
[----:B------:R-:W-:Y:S02]  /*eb40*/  IMAD.MOV.U32 R9, RZ, RZ, 0x40000040 ;  /* 0x40000040ff097424 */ /* 0x000fe400078e00ff */
[----:B------:R-:W-:-:S05]  /*eb50*/  VIADD R4, R4, 0x580 ;  /* 0x0000058004047836 */ /* 0x000fca0000000000 */
[----:B------:R-:W-:Y:S01]  /*eb60*/  R2UR UR6, R4 ;  /* 0x00000000040672ca */ /* 0x000fe200000e0000 */
[----:B------:R-:W-:Y:S02]  /*eb70*/  WARPGROUP.DEPBAR.LE gsb0, 0x0 ;  /* 0x00008000000079c5 */ /* 0x000fe40000010000 */
[----:B------:R-:W-:-:S06]  /*eb80*/  WARPGROUP.ARRIVE ;  /* 0x00000000000079c5 */ /* 0x000fcc0000000000 */
[----:B------:R-:W-:Y:S01]  /*eb90*/  HGMMA.64x64x16.F32.BF16 R120, gdesc[UR8].tnspB, R120, gsb0 ;  /* 0x40e00000087879f0 */ /* 0x000fe20008001878 */
[----:B------:R-:W-:Y:S01]  /*eba0*/  R2UR UR10, R8 ;  /* 0x00000000080a72ca */ /* 0x000fe200000e0000 */
[----:B------:R-:W-:Y:S01]  /*ebb0*/  UIADD3 UR8, UR4, 0xc04, URZ ;  /* 0x00000c0404087890 */ /* 0x000fe2000fffe03f */
[----:B------:R-:W-:Y:S01]  /*ebc0*/  R2UR UR11, R9 ;  /* 0x00000000090b72ca */ /* 0x000fe200000e0000 */
[----:B------:R-:W-:Y:S01]  /*ebd0*/  UMOV UR9, 0x40000040 ;  /* 0x4000004000097882 */ /* 0x000fe20000000000 */
[----:B------:R-:W-:Y:S01]  /*ebe0*/  UIADD3 UR4, UR4, 0xc06, URZ ;  /* 0x00000c0604047890 */ /* 0x000fe2000fffe03f */
[----:B------:R-:W0:Y:S02]  /*ebf0*/  SHFL.BFLY PT, R9, R20, 0x2, 0x1f ;  /* 0x0c401f0014097f89 */ /* 0x000e2400000e0000 */
[----:B0-----:R-:W-:-:S05]  /*ec00*/  FADD.FTZ R9, R9, R20 ;  /* 0x0000001409097221 */ /* 0x001fca0000010000 */
[----:B------:R-:W0:Y:S02]  /*ec10*/  SHFL.BFLY PT, R4, R9, 0x1, 0x1f ;  /* 0x0c201f0009047f89 */ /* 0x000e2400000e0000 */
[----:B0-----:R-:W-:Y:S02]  /*ec20*/  FADD.FTZ R12, R9, R4 ;  /* 0x00000004090c7221 */ /* 0x001fe40000010000 */
[----:B------:R-:W0:Y:S03]  /*ec30*/  @P0 MUFU.LG2 R4, R10 ;  /* 0x0000000a00040308 */ /* 0x000e260000000c00 */
[----:B------:R-:W-:Y:S01]  /*ec40*/  FSETP.NE.FTZ.AND P3, PT, R12, RZ, PT ;  /* 0x000000ff0c00720b */ /* 0x000fe20003f75000 */
[----:B------:R-:W-:Y:S02]  /*ec50*/  WARPGROUP.DEPBAR.LE gsb0, 0x0 ;  /* 0x00008000000079c5 */ /* 0x000fe40000010000 */
[----:B------:R-:W-:-:S10]  /*ec60*/  WARPGROUP.ARRIVE ;  /* 0x00000000000079c5 */ /* 0x000fd40000000000 */
[----:B------:R-:W1:Y:S01]  /*ec70*/  @P3 MUFU.LG2 R8, R12 ;  /* 0x0000000c00083308 */ /* 0x000e620000000c00 */
[----:B0-----:R-:W-:Y:S01]  /*ec80*/  @P0 FMUL.FTZ R5, R4, 0.69314718246459960938 ;  /* 0x3f31721804050820 */ /* 0x001fe20000410000 */
[----:B------:R-:W-:Y:S01]  /*ec90*/  @P3 FMUL.FTZ R9, R0, 0.69314718246459960938 ;  /* 0x3f31721800093820 */ /* 0x000fe20000410000 */
[----:B------:R-:W-:Y:S02]  /*eca0*/  HGMMA.64x64x16.F32.BF16 R120, gdesc[UR8].tnspB, R120, gsb0 ;  /* 0x40e00000087879f0 */ /* 0x000fe40008001878 */
[----:B------:R-:W-:Y:S01]  /*ecb0*/  @P0 FFMA.FTZ R61, R2, R3, R5 ;  /* 0x00000003023d0223 */ /* 0x000fe20000010005 */
[----:B------:R-:W-:Y:S02]  /*ecc0*/  PLOP3.LUT P0, PT, PT, PT, PT, 0x8, 0x0 ;  /* 0x000000000000781c */ /* 0x000fe40003f0e170 */
[----:B------:R-:W0:Y:S01]  /*ecd0*/  @P3 MUFU.RCP R6, R12 ;  /* 0x0000000c00063308 */ /* 0x000e220000001000 */
[----:B-1----:R-:W-:-:S04]  /*ece0*/  @P3 FMUL.FTZ R8, R8, 0.69314718246459960938 ;  /* 0x3f31721808083820 */ /* 0x002fc80000410000 */
[----:B------:R-:W-:Y:S01]  /*ecf0*/  @P3 FFMA.FTZ R60, R9, R11, R8 ;  /* 0x0000000b093c3223 */ /* 0x000fe20000010008 */
[----:B------:R-:W-:Y:S02]  /*ed00*/  WARPGROUP.DEPBAR.LE gsb0, 0x0 ;  /* 0x00008000000079c5 */ /* 0x000fe40000010000 */
[----:B------:R-:W-:-:S06]  /*ed10*/  WARPGROUP.ARRIVE ;  /* 0x00000000000079c5 */ /* 0x000fcc0000000000 */
[----:B------:R-:W-:Y:S03]  /*ed20*/  HGMMA.64x64x16.F32.BF16 R120, gdesc[UR4].tnspB, R120, gsb0 ;  /* 0x40e00000047879f0 */ /* 0x000fe60008001878 */
[----:B------:R-:W-:Y:S02]  /*ed30*/  WARPGROUP.DEPBAR.LE gsb0, 0x0 ;  /* 0x00008000000079c5 */ /* 0x000fe40000010000 */
[----:B------:R1:W-:Y:S01]  /*ed40*/  @!P1 SYNCS.ARRIVE.TRANS64.RED.A1T0 RZ, [R7+URZ], RZ ;  /* 0x000000ff07ff99a7 */ /* 0x0003e2000810043f */
        /* <DEDUP_REMOVED lines=32> */
.L_x_464:
[----:B------:R-:W2:Y:S01]  /*ef50*/  LDL R74, [R1+0x5c] ;  /* 0x00005c00014a7983 */ /* 0x000ea20000100800 */
[----:B------:R-:W-:Y:S05]  /*ef60*/  WARPSYNC.ALL ;  /* 0x0000000000007948 */ /* 0x000fea0003800000 */
[----:B------:R-:W1:Y:S01]  /*ef70*/  S2R R0, SR_TID.X ;  /* 0x0000000000007919 */ /* 0x000e620000002100 */
[----:B------:R-:W3:Y:S01]  /*ef80*/  S2UR UR5, SR_CgaCtaId ;  /* 0x00000000000579c3 */ /* 0x000ee20000008800 */
[----:B------:R-:W-:Y:S01]  /*ef90*/  UMOV UR4, 0x400 ;  /* 0x0000040000047882 */ /* 0x000fe20000000000 */
[----:B------:R-:W-:Y:S01]  /*efa0*/  BSSY B0, `(.L_x_516) ;  /* 0x0000249000007945 */ /* 0x000fe20003800000 */
[----:B---3--:R-:W-:-:S06]  /*efb0*/  ULEA UR4, UR5, UR4, 0x18 ;  /* 0x0000000405047291 */ /* 0x008fcc000f8ec03f */
[----:B------:R-:W-:Y:S01]  /*efc0*/  IMAD.U32 R2, RZ, RZ, UR4 ;  /* 0x00000004ff027e24 */ /* 0x000fe2000f8e00ff */
[----:B------:R-:W-:Y:S01]  /*efd0*/  BAR.SYNC.DEFER_BLOCKING 0x5, 0x200 ;  /* 0x0148000000007b1d */ /* 0x000fe20000010000 */
[----:B-1----:R-:W-:-:S05]  /*efe0*/  VIADD R75, R0, 0xffffff80 ;  /* 0xffffff80004b7836 */ /* 0x002fca0000000000 */
[----:B------:R-:W-:-:S04]  /*eff0*/  SHF.R.S32.HI R71, RZ, 0x1f, R75 ;  /* 0x0000001fff477819 */ /* 0x000fc8000001144b */
[----:B------:R-:W-:-:S04]  /*f000*/  LEA.HI R62, R71, R75, RZ, 0x3 ;  /* 0x0000004b473e7211 */ /* 0x000fc800078f18ff */
[----:B------:R-:W-:Y:S02]  /*f010*/  LOP3.LUT R3, R62, 0xfffffff8, RZ, 0xc0, !PT ;  /* 0xfffffff83e037812 */ /* 0x000fe400078ec0ff */
[----:B------:R-:W-:-:S03]  /*f020*/  SHF.R.S32.HI R62, RZ, 0x3, R62 ;  /* 0x00000003ff3e7819 */ /* 0x000fc6000001143e */
[----:B------:R-:W-:-:S04]  /*f030*/  IMAD.IADD R3, R75, 0x1, -R3 ;  /* 0x000000014b037824 */ /* 0x000fc800078e0a03 */
[----:B------:R-:W-:Y:S01]  /*f040*/  IMAD.SHL.U32 R59, R3, 0x8, RZ ;  /* 0x00000008033b7824 */ /* 0x000fe200078e00ff */
[----:B0-----:R0:W1:Y:S04]  /*f050*/  LDS.128 R32, [R2+0x308d0] ;  /* 0x0308d00002207984 */ /* 0x0010680000000c00 */
[----:B------:R-:W-:Y:S01]  /*f060*/  SHF.R.S32.HI R58, RZ, 0x1f, R59 ;  /* 0x0000001fff3a7819 */ /* 0x000fe2000001143b */
[----:B------:R-:W-:Y:S06]  /*f070*/  BAR.ARV 0x4, 0x200 ;  /* 0x0108000000007b1d */ /* 0x000fec0000002000 */
[----:B--2---:R-:W-:Y:S01]  /*f080*/  SHF.R.S32.HI R63, RZ, 0x1f, R74 ;  /* 0x0000001fff3f7819 */ /* 0x004fe2000001144a */
[----:B------:R-:W-:-:S03]  /*f090*/  IMAD.SHL.U32 R66, R74, 0x4, RZ ;  /* 0x000000044a427824 */ /* 0x000fc600078e00ff */
[----:B------:R-:W-:Y:S01]  /*f0a0*/  SHF.L.U64.HI R67, R74, 0x2, R63 ;  /* 0x000000024a437819 */ /* 0x000fe2000001023f */
[----:B01----:R-:W-:Y:S06]  /*f0b0*/  @P0 BRA `(.L_x_517) ;  /* 0x0000001800540947 */ /* 0x003fec0003800000 */
[----:B------:R-:W2:Y:S01]  /*f0c0*/  LDL R0, [R1+0x78] ;  /* 0x0000780001007983 */ /* 0x000ea20000100800 */
[----:B------:R-:W-:-:S03]  /*f0d0*/  ULDC UR4, c[0x0][0xad4] ;  /* 0x0002b50000047ab9 */ /* 0x000fc60000000800 */
[----:B------:R-:W3:Y:S01]  /*f0e0*/  LDL.LU R64, [R1+0x60] ;  /* 0x0000600001407983 */ /* 0x000ee20000300800 */
[----:B------:R-:W-:Y:S01]  /*f0f0*/  F2FP.BF16.F32.PACK_AB R14, R27, R26 ;  /* 0x0000001a1b0e723e */ /* 0x000fe200000010ff */
[----:B------:R-:W-:Y:S01]  /*f100*/  IMAD.MOV.U32 R32, RZ, RZ, RZ ;  /* 0x000000ffff207224 */ /* 0x000fe200078e00ff */
[----:B------:R-:W0:Y:S01]  /*f110*/  S2R R5, SR_SWINHI ;  /* 0x0000000000057919 */ /* 0x000e220000002f00 */
[----:B------:R-:W-:Y:S02]  /*f120*/  MOV R24, R2 ;  /* 0x0000000200187202 */ /* 0x000fe40000000f00 */
[----:B0----5:R-:W-:-:S03]  /*f130*/  MOV R25, R5 ;  /* 0x0000000500197202 */ /* 0x021fc60000000f00 */
[----:B--2---:R-:W-:-:S03]  /*f140*/  IMAD.WIDE R10, R0, 0x2, R24 ;  /* 0x00000002000a7825 */ /* 0x004fc600078e0218 */
[C---:B------:R-:W-:Y:S02]  /*f150*/  IADD3 R65, P0, R10.reuse, 0x60, RZ ;  /* 0x000000600a417810 */ /* 0x040fe40007f1e0ff */
[C---:B------:R-:W-:Y:S02]  /*f160*/  IADD3 R15, P1, R10.reuse, 0x40, RZ ;  /* 0x000000400a0f7810 */ /* 0x040fe40007f3e0ff */
[----:B------:R-:W-:Y:S01]  /*f170*/  IADD3 R13, P2, R10, 0x20, RZ ;  /* 0x000000200a0d7810 */ /* 0x000fe20007f5e0ff */
[--C-:B------:R-:W-:Y:S01]  /*f180*/  IMAD.X R5, RZ, RZ, R11.reuse, P0 ;  /* 0x000000ffff057224 */ /* 0x100fe200000e060b */
[----:B---3--:R-:W-:Y:S01]  /*f190*/  ISETP.NE.AND P0, PT, R64, RZ, PT ;  /* 0x000000ff4000720c */ /* 0x008fe20003f05270 */
[----:B------:R-:W-:Y:S01]  /*f1a0*/  IMAD.X R7, RZ, RZ, R11, P1 ;  /* 0x000000ffff077224 */ /* 0x000fe200008e060b */
[----:B------:R-:W-:Y:S02]  /*f1b0*/  LOP3.LUT R9, R10, 0x380, RZ, 0xc0, !PT ;  /* 0x000003800a097812 */ /* 0x000fe400078ec0ff */
[----:B------:R-:W-:Y:S01]  /*f1c0*/  SEL R70, R64, UR4, P0 ;  /* 0x0000000440467c07 */ /* 0x000fe20008000000 */
[----:B------:R-:W-:Y:S05]  /*f1d0*/  WARPSYNC.ALL ;  /* 0x0000000000007948 */ /* 0x000fea0003800000 */
[----:B------:R-:W-:Y:S01]  /*f1e0*/  LOP3.LUT R4, R15, 0x380, RZ, 0xc0, !PT ;  /* 0x000003800f047812 */ /* 0x000fe200078ec0ff */
[----:B------:R-:W-:Y:S01]  /*f1f0*/  ULDC.64 UR6, c[0x0][0xc08] ;  /* 0x0003020000067ab9 */ /* 0x000fe20000000a00 */
[----:B------:R-:W-:Y:S01]  /*f200*/  LOP3.LUT R0, R13, 0x380, RZ, 0xc0, !PT ;  /* 0x000003800d007812 */ /* 0x000fe200078ec0ff */
[----:B------:R-:W-:Y:S01]  /*f210*/  ULDC.64 UR4, c[0x0][0xc00] ;  /* 0x0003000000047ab9 */ /* 0x000fe20000000a00 */
[----:B------:R-:W-:-:S02]  /*f220*/  LOP3.LUT R12, R65, 0x380, RZ, 0xc0, !PT ;  /* 0x00000380410c7812 */ /* 0x000fc400078ec0ff */
[----:B------:R-:W-:Y:S02]  /*f230*/  SHF.R.U64 R9, R9, 0x3, RZ ;  /* 0x0000000309097819 */ /* 0x000fe400000012ff */
[----:B------:R-:W-:Y:S02]  /*f240*/  SHF.R.U64 R4, R4, 0x3, RZ ;  /* 0x0000000304047819 */ /* 0x000fe400000012ff */
[----:B------:R-:W-:Y:S02]  /*f250*/  SHF.R.U64 R0, R0, 0x3, RZ ;  /* 0x0000000300007819 */ /* 0x000fe400000012ff */
[----:B------:R-:W-:Y:S02]  /*f260*/  SHF.R.U64 R12, R12, 0x3, RZ ;  /* 0x000000030c0c7819 */ /* 0x000fe400000012ff */
[----:B------:R-:W-:Y:S01]  /*f270*/  LOP3.LUT R10, R9, R10, RZ, 0x3c, !PT ;  /* 0x0000000a090a7212 */ /* 0x000fe200078e3cff */
[----:B------:R-:W-:Y:S01]  /*f280*/  IMAD.X R9, RZ, RZ, R11, P2 ;  /* 0x000000ffff097224 */ /* 0x000fe200010e060b */
[----:B------:R-:W-:-:S02]  /*f290*/  LOP3.LUT R6, R4, R15, RZ, 0x3c, !PT ;  /* 0x0000000f04067212 */ /* 0x000fc400078e3cff */
[----:B------:R-:W-:Y:S02]  /*f2a0*/  LOP3.LUT R8, R0, R13, RZ, 0x3c, !PT ;  /* 0x0000000d00087212 */ /* 0x000fe400078e3cff */
[----:B------:R-:W-:Y:S02]  /*f2b0*/  LOP3.LUT R4, R12, R65, RZ, 0x3c, !PT ;  /* 0x000000410c047212 */ /* 0x000fe400078e3cff */
[----:B------:R-:W-:Y:S02]  /*f2c0*/  MOV R10, R10 ;  /* 0x0000000a000a7202 */ /* 0x000fe40000000f00 */
[----:B------:R-:W-:Y:S02]  /*f2d0*/  F2FP.BF16.F32.PACK_AB R12, R21, R20 ;  /* 0x00000014150c723e */ /* 0x000fe400000010ff */
[----:B------:R-:W-:Y:S02]  /*f2e0*/  F2FP.BF16.F32.PACK_AB R13, R43, R42 ;  /* 0x0000002a2b0d723e */ /* 0x000fe400000010ff */
[----:B------:R-:W-:Y:S01]  /*f2f0*/  F2FP.BF16.F32.PACK_AB R15, R47, R46 ;  /* 0x0000002e2f0f723e */ /* 0x000fe200000010ff */
[----:B------:R-:W-:Y:S01]  /*f300*/  BAR.SYNC.DEFER_BLOCKING 0x1, 0x180 ;  /* 0x0046000000007b1d */ /* 0x000fe20000010000 */
[----:B------:R-:W-:-:S02]  /*f310*/  MOV R68, R6 ;  /* 0x0000000600447202 */ /* 0x000fc40000000f00 */
[----:B------:R-:W-:Y:S02]  /*f320*/  MOV R0, R4 ;  /* 0x0000000400007202 */ /* 0x000fe40000000f00 */
[----:B------:R-:W-:Y:S02]  /*f330*/  MOV R69, R8 ;  /* 0x0000000800457202 */ /* 0x000fe40000000f00 */
[----:B------:R-:W-:Y:S02]  /*f340*/  F2FP.BF16.F32.PACK_AB R4, R29, R28 ;  /* 0x0000001c1d04723e */ /* 0x000fe400000010ff */
[----:B------:R-:W-:Y:S02]  /*f350*/  F2FP.BF16.F32.PACK_AB R5, R49, R48 ;  /* 0x000000303105723e */ /* 0x000fe400000010ff */
[----:B------:R-:W-:Y:S02]  /*f360*/  F2FP.BF16.F32.PACK_AB R6, R31, R30 ;  /* 0x0000001e1f06723e */ /* 0x000fe400000010ff */
[----:B------:R-:W-:-:S02]  /*f370*/  F2FP.BF16.F32.PACK_AB R7, R51, R50 ;  /* 0x000000323307723e */ /* 0x000fc400000010ff */
[----:B------:R-:W-:Y:S02]  /*f380*/  F2FP.BF16.F32.PACK_AB R8, R37, R36 ;  /* 0x000000242508723e */ /* 0x000fe400000010ff */
[----:B------:R-:W-:Y:S02]  /*f390*/  F2FP.BF16.F32.PACK_AB R9, R53, R52 ;  /* 0x000000343509723e */ /* 0x000fe400000010ff */
[----:B------:R-:W-:Y:S02]  /*f3a0*/  F2FP.BF16.F32.PACK_AB R11, R55, R54 ;  /* 0x00000036370b723e */ /* 0x000fe400000010ff */
[----:B------:R-:W-:Y:S02]  /*f3b0*/  ISETP.NE.U32.AND P3, PT, RZ, UR6, PT ;  /* 0x00000006ff007c0c */ /* 0x000fe4000bf65070 */
[----:B------:R-:W-:Y:S01]  /*f3c0*/  ISETP.NE.U32.AND P0, PT, RZ, UR4, PT ;  /* 0x00000004ff007c0c */ /* 0x000fe2000bf05070 */
[----:B------:R0:W-:Y:S01]  /*f3d0*/  STSM.16.M88.4 [R10], R12 ;  /* 0x0000000c0a007844 */ /* 0x0001e20000000200 */
[----:B------:R-:W-:-:S02]  /*f3e0*/  ISETP.NE.AND.EX P3, PT, RZ, UR7, PT, P3 ;  /* 0x00000007ff007c0c */ /* 0x000fc4000bf65330 */
[----:B------:R-:W-:Y:S01]  /*f3f0*/  IADD3 R64, P1, R66, UR4, RZ ;  /* 0x0000000442407c10 */ /* 0x000fe2000ff3e0ff */
[----:B------:R1:W-:Y:S01]  /*f400*/  STSM.16.M88.4 [R69], R4 ;  /* 0x0000000445007844 */ /* 0x0003e20000000200 */
[----:B------:R-:W-:Y:S02]  /*f410*/  ISETP.NE.AND.EX P0, PT, RZ, UR5, PT, P0 ;  /* 0x00000005ff007c0c */ /* 0x000fe4000bf05300 */
[----:B------:R-:W-:Y:S02]  /*f420*/  IADD3.X R65, R67, UR5, RZ, P1, !PT ;  /* 0x0000000543417c10 */ /* 0x000fe40008ffe4ff */
[----:B0-----:R-:W-:Y:S02]  /*f430*/  F2FP.BF16.F32.PACK_AB R10, R39, R38 ;  /* 0x00000026270a723e */ /* 0x001fe400000010ff */
[----:B------:R-:W-:Y:S02]  /*f440*/  F2FP.BF16.F32.PACK_AB R12, R41, R40 ;  /* 0x00000028290c723e */ /* 0x000fe400000010ff */
[----:B------:R-:W-:Y:S01]  /*f450*/  F2FP.BF16.F32.PACK_AB R13, R57, R56 ;  /* 0x00000038390d723e */ /* 0x000fe200000010ff */
[----:B------:R-:W-:Y:S01]  /*f460*/  STSM.16.M88.4 [R68], R8 ;  /* 0x0000000844007844 */ /* 0x000fe20000000200 */
[----:B------:R-:W-:-:S02]  /*f470*/  F2FP.BF16.F32.PACK_AB R14, R45, R44 ;  /* 0x0000002c2d0e723e */ /* 0x000fc400000010ff */
[----:B------:R-:W-:-:S05]  /*f480*/  F2FP.BF16.F32.PACK_AB R15, R151, R150 ;  /* 0x00000096970f723e */ /* 0x000fca00000010ff */
[----:B------:R0:W-:Y:S01]  /*f490*/  STSM.16.M88.4 [R0], R12 ;  /* 0x0000000c00007844 */ /* 0x0001e20000000200 */
[----:B------:R-:W-:Y:S01]  /*f4a0*/  BAR.SYNC.DEFER_BLOCKING 0x1, 0x180 ;  /* 0x0046000000007b1d */ /* 0x000fe20000010000 */
[----:B------:R-:W-:-:S05]  /*f4b0*/  @P3 IADD3 R66, P1, R66, UR6, RZ ;  /* 0x0000000642423c10 */ /* 0x000fca000ff3e0ff */
[----:B------:R-:W-:Y:S01]  /*f4c0*/  ULDC UR6, c[0x0][0xa88] ;  /* 0x0002a20000067ab9 */ /* 0x000fe20000000800 */
[----:B------:R-:W-:Y:S01]  /*f4d0*/  @P3 IADD3.X R67, R67, UR7, RZ, P1, !PT ;  /* 0x0000000743433c10 */ /* 0x000fe20008ffe4ff */
[----:B-1----:R-:W-:Y:S01]  /*f4e0*/  IMAD.U32 R69, RZ, RZ, UR6 ;  /* 0x00000006ff457e24 */ /* 0x002fe2000f8e00ff */
[----:B------:R-:W-:Y:S01]  /*f4f0*/  ISETP.GT.AND P2, PT, R70, 0x1, PT ;  /* 0x000000014600780c */ /* 0x000fe20003f44270 */
[----:B------:R-:W-:Y:S01]  /*f500*/  IMAD.MOV.U32 R4, RZ, RZ, 0x9b8 ;  /* 0x000009b8ff047424 */ /* 0x000fe200078e00ff */
[----:B0-----:R-:W0:Y:S01]  /*f510*/  LDC R0, c[0x0][0xbe8] ;  /* 0x0002fa00ff007b82 */ /* 0x001e220000000800 */
[----:B------:R1:W5:Y:S04]  /*f520*/  @P0 LDG.E R32, desc[UR56][R64.64] ;  /* 0x0000003840200981 */ /* 0x000368000c1e1900 */
[----:B------:R1:W5:Y:S01]  /*f530*/  @P3 LDG.E R69, desc[UR56][R66.64] ;  /* 0x0000003842453981 */ /* 0x000362000c1e1900 */
[----:B------:R-:W-:-:S02]  /*f540*/  SEL R4, R4, 0x978, P2 ;  /* 0x0000097804047807 */ /* 0x000fc40001000000 */
[----:B------:R-:W-:Y:S02]  /*f550*/  LEA.HI R71, R71, R75, RZ, 0x2 ;  /* 0x0000004b47477211 */ /* 0x000fe400078f10ff */
[----:B------:R1:W2:Y:S01]  /*f560*/  LDC.64 R12, c[0x0][R4+0x220] ;  /* 0x00008800040c7b82 */ /* 0x0002a20000000a00 */
[----:B0-----:R-:W-:-:S07]  /*f570*/  ISETP.NE.AND P1, PT, R0, 0x1, PT ;  /* 0x000000010000780c */ /* 0x001fce0003f25270 */
[----:B------:R1:W0:Y:S08]  /*f580*/  LDC.64 R14, c[0x0][R4+0x218] ;  /* 0x00008600040e7b82 */ /* 0x0002300000000a00 */
[----:B------:R1:W3:Y:S01]  /*f590*/  LDC.64 R10, c[0x0][R4+0x228] ;  /* 0x00008a00040a7b82 */ /* 0x0002e20000000a00 */
[----:B--2---:R-:W-:Y:S05]  /*f5a0*/  @P3 BRA `(.L_x_518) ;  /* 0x0000000000103947 */ /* 0x004fea0003800000 */
[----:B------:R-:W-:Y:S05]  /*f5b0*/  @!P0 BRA `(.L_x_518) ;  /* 0x00000000000c8947 */ /* 0x000fea0003800000 */
[----:B------:R-:W2:Y:S04]  /*f5c0*/  LDG.E R6, desc[UR56][R64.64] ;  /* 0x0000003840067981 */ /* 0x000ea8000c1e1900 */
[----:B-----5:R-:W2:Y:S02]  /*f5d0*/  LDG.E R69, desc[UR56][R64.64+0x4] ;  /* 0x0000043840457981 */ /* 0x020ea4000c1e1900 */
[----:B--2---:R-:W-:-:S07]  /*f5e0*/  IMAD.IADD R69, R69, 0x1, -R6 ;  /* 0x0000000145457824 */ /* 0x004fce00078e0a06 */
.L_x_518:
[----:B------:R-:W2:Y:S04]  /*f5f0*/  LDL R76, [R1+0x74] ;  /* 0x00007400014c7983 */ /* 0x000ea80000100800 */
[----:B------:R-:W0:Y:S04]  /*f600*/  LDL R72, [R1+0x58] ;  /* 0x0000580001487983 */ /* 0x000e280000100800 */
[----:B------:R-:W4:Y:S04]  /*f610*/  LDL R73, [R1+0x68] ;  /* 0x0000680001497983 */ /* 0x000f280000100800 */
[----:B------:R-:W3:Y:S01]  /*f620*/  LDL R70, [R1+0x6c] ;  /* 0x00006c0001467983 */ /* 0x000ee20000100800 */
[----:B------:R-:W-:Y:S01]  /*f630*/  LOP3.LUT R71, R71, 0xfffffffc, RZ, 0xc0, !PT ;  /* 0xfffffffc47477812 */ /* 0x000fe200078ec0ff */
[----:B-1----:R-:W1:Y:S01]  /*f640*/  LDC.64 R4, c[0x0][R4+0x210] ;  /* 0x0000840004047b82 */ /* 0x002e620000000a00 */
[----:B------:R-:W-:-:S03]  /*f650*/  ISETP.NE.U32.AND P0, PT, RZ, UR4, PT ;  /* 0x00000004ff007c0c */ /* 0x000fc6000bf05070 */
[----:B------:R-:W-:Y:S01]  /*f660*/  IMAD.IADD R65, R75, 0x1, -R71 ;  /* 0x000000014b417824 */ /* 0x000fe200078e0a47 */
[----:B------:R-:W-:-:S03]  /*f670*/  ISETP.NE.AND.EX P0, PT, RZ, UR5, PT, P0 ;  /* 0x00000005ff007c0c */ /* 0x000fc6000bf05300 */
[----:B------:R-:W1:Y:S01]  /*f680*/  @P1 LDC R64, c[0x0][0xbec] ;  /* 0x0002fb00ff401b82 */ /* 0x000e620000000800 */
[----:B------:R-:W-:Y:S02]  /*f690*/  LEA.HI R9, R65, R65, RZ, 0x1 ;  /* 0x0000004141097211 */ /* 0x000fe400078f08ff */
[----:B------:R-:W-:Y:S02]  /*f6a0*/  SEL R8, R74, RZ, !P0 ;  /* 0x000000ff4a087207 */ /* 0x000fe40004000000 */
[----:B------:R-:W-:-:S03]  /*f6b0*/  LOP3.LUT R66, R9, 0x1ffffffe, RZ, 0xc0, !PT ;  /* 0x1ffffffe09427812 */ /* 0x000fc600078ec0ff */
[----:B------:R-:W3:Y:S01]  /*f6c0*/  @P1 LDC R71, c[0x0][0xbf0] ;  /* 0x0002fc00ff471b82 */ /* 0x000ee20000000800 */
[----:B------:R-:W-:-:S07]  /*f6d0*/  SEL R63, R63, RZ, !P0 ;  /* 0x000000ff3f3f7207 */ /* 0x000fce0004000000 */
[----:B------:R-:W1:Y:S01]  /*f6e0*/  LDC.64 R6, c[0x0][0xba8] ;  /* 0x0002ea00ff067b82 */ /* 0x000e620000000a00 */
[-C--:B------:R-:W-:Y:S02]  /*f6f0*/  IMAD R9, R13, R8.reuse, RZ ;  /* 0x000000080d097224 */ /* 0x080fe400078e02ff */
[----:B------:R-:W-:Y:S01]  /*f700*/  IMAD.IADD R66, R65, 0x1, -R66 ;  /* 0x0000000141427824 */ /* 0x000fe200078e0a42 */
[----:B------:R-:W1:Y:S01]  /*f710*/  S2R R68, SR_TID.X ;  /* 0x0000000000447919 */ /* 0x000e620000002100 */
[C---:B------:R-:W-:Y:S02]  /*f720*/  IMAD R67, R12.reuse, R63, R9 ;  /* 0x0000003f0c437224 */ /* 0x040fe400078e0209 */
[----:B------:R-:W-:-:S04]  /*f730*/  IMAD.WIDE.U32 R12, R12, R8, RZ ;  /* 0x000000080c0c7225 */ /* 0x000fc800078e00ff */
[----:B------:R-:W-:Y:S01]  /*f740*/  IMAD.IADD R67, R13, 0x1, R67 ;  /* 0x000000010d437824 */ /* 0x000fe200078e0243 */
[----:B-1----:R-:W1:Y:S08]  /*f750*/  @!P2 LDC R6, c[0x0][0xb50] ;  /* 0x0002d400ff06ab82 */ /* 0x002e700000000800 */
[----:B------:R-:W1:Y:S01]  /*f760*/  @!P2 LDC R7, c[0x0][0xb54] ;  /* 0x0002d500ff07ab82 */ /* 0x000e620000000800 */
[----:B------:R-:W-:-:S05]  /*f770*/  VIADD R77, R68, 0xffffff80 ;  /* 0xffffff80444d7836 */ /* 0x000fca0000000000 */
[----:B------:R-:W-:-:S04]  /*f780*/  SHF.R.S32.HI R68, RZ, 0x1f, R77 ;  /* 0x0000001fff447819 */ /* 0x000fc8000001144d */
[----:B------:R-:W-:-:S04]  /*f790*/  LEA.HI R68, R68, R77, RZ, 0x7 ;  /* 0x0000004d44447211 */ /* 0x000fc800078f38ff */
[----:B------:R-:W-:-:S05]  /*f7a0*/  LOP3.LUT R68, R68, 0xffffff80, RZ, 0xc0, !PT ;  /* 0xffffff8044447812 */ /* 0x000fca00078ec0ff */
[----:B------:R-:W-:Y:S02]  /*f7b0*/  IMAD.IADD R68, R77, 0x1, -R68 ;  /* 0x000000014d447824 */ /* 0x000fe400078e0a44 */
[----:B--2---:R-:W-:Y:S02]  /*f7c0*/  IMAD R65, R66, 0x8, R76 ;  /* 0x0000000842417824 */ /* 0x004fe400078e024c */
[-C--:B0-----:R-:W-:Y:S02]  /*f7d0*/  IMAD R9, R15, R72.reuse, RZ ;  /* 0x000000480f097224 */ /* 0x081fe400078e02ff */
[----:B------:R-:W-:-:S04]  /*f7e0*/  IMAD.WIDE.U32 R14, R14, R72, RZ ;  /* 0x000000480e0e7225 */ /* 0x000fc800078e00ff */
[----:B----4-:R-:W-:Y:S01]  /*f7f0*/  IMAD R65, R73, 0xc0, R65 ;  /* 0x000000c049417824 */ /* 0x010fe200078e0241 */
[----:B-----5:R-:W-:-:S03]  /*f800*/  IADD3 R14, P0, P3, R12, R14, R32 ;  /* 0x0000000e0c0e7210 */ /* 0x020fc60007b1e020 */
[----:B------:R-:W-:Y:S01]  /*f810*/  @P1 IMAD.HI.U32 R12, R65, R64, RZ ;  /* 0x00000040410c1227 */ /* 0x000fe200078e00ff */
[----:B---3--:R-:W-:-:S03]  /*f820*/  SEL R63, R70, RZ, P2 ;  /* 0x000000ff463f7207 */ /* 0x008fc60001000000 */
[----:B------:R-:W-:Y:S01]  /*f830*/  IMAD.MOV.U32 R13, RZ, RZ, R65 ;  /* 0x000000ffff0d7224 */ /* 0x000fe200078e0041 */
[----:B------:R-:W-:Y:S01]  /*f840*/  @P1 SHF.R.U32.HI R13, RZ, R71, R12 ;  /* 0x00000047ff0d1219 */ /* 0x000fe2000001160c */
[----:B------:R-:W-:Y:S01]  /*f850*/  IMAD.IADD R66, R15, 0x1, R9 ;  /* 0x000000010f427824 */ /* 0x000fe200078e0209 */
[----:B------:R-:W-:Y:S01]  /*f860*/  SHF.R.S32.HI R9, RZ, 0x1f, R32 ;  /* 0x0000001fff097819 */ /* 0x000fe20000011420 */
[-C--:B------:R-:W-:Y:S02]  /*f870*/  IMAD R15, R11, R63.reuse, RZ ;  /* 0x0000003f0b0f7224 */ /* 0x080fe400078e02ff */
[----:B------:R-:W-:Y:S01]  /*f880*/  IMAD.WIDE.U32 R10, R10, R63, RZ ;  /* 0x0000003f0a0a7225 */ /* 0x000fe200078e00ff */
[----:B------:R-:W-:-:S03]  /*f890*/  IADD3.X R12, R67, R66, R9, P0, P3 ;  /* 0x00000042430c7210 */ /* 0x000fc600007e6409 */
[----:B------:R-:W-:Y:S01]  /*f8a0*/  IMAD.MOV R63, RZ, RZ, -R13 ;  /* 0x000000ffff3f7224 */ /* 0x000fe200078e0a0d */
[----:B------:R-:W-:Y:S01]  /*f8b0*/  IADD3 R10, P0, P3, R13, R14, R10 ;  /* 0x0000000e0d0a7210 */ /* 0x000fe20007b1e00a */
[----:B------:R-:W-:Y:S01]  /*f8c0*/  IMAD.IADD R15, R11, 0x1, R15 ;  /* 0x000000010b0f7824 */ /* 0x000fe200078e020f */
[----:B------:R-:W-:Y:S01]  /*f8d0*/  SHF.R.S32.HI R11, RZ, 0x1f, R13 ;  /* 0x0000001fff0b7819 */ /* 0x000fe2000001140d */
[----:B------:R-:W-:-:S03]  /*f8e0*/  IMAD R13, R0, R63, R65 ;  /* 0x0000003f000d7224 */ /* 0x000fc600078e0241 */
[----:B------:R-:W-:Y:S01]  /*f8f0*/  IADD3.X R11, R11, R12, R15, P0, P3 ;  /* 0x0000000c0b0b7210 */ /* 0x000fe200007e640f */
[-C--:B------:R-:W-:Y:S01]  /*f900*/  IMAD R5, R5, R13.reuse, RZ ;  /* 0x0000000d05057224 */ /* 0x080fe200078e02ff */
[----:B------:R-:W-:Y:S01]  /*f910*/  SHF.R.S32.HI R15, RZ, 0x1f, R13 ;  /* 0x0000001fff0f7819 */ /* 0x000fe2000001140d */
[----:B------:R-:W-:-:S04]  /*f920*/  IMAD.WIDE.U32 R10, R4, R13, R10 ;  /* 0x0000000d040a7225 */ /* 0x000fc800078e000a */
[----:B------:R-:W-:-:S04]  /*f930*/  IMAD R5, R4, R15, R5 ;  /* 0x0000000f04057224 */ /* 0x000fc800078e0205 */
[----:B------:R-:W-:Y:S01]  /*f940*/  IMAD.IADD R4, R11, 0x1, R5 ;  /* 0x000000010b047824 */ /* 0x000fe200078e0205 */
[----:B-1----:R-:W-:-:S04]  /*f950*/  LEA R11, P0, R10, R6, 0x2 ;  /* 0x000000060a0b7211 */ /* 0x002fc800078010ff */
[----:B------:R-:W-:Y:S01]  /*f960*/  LEA.HI.X R7, R10, R7, R4, 0x2, P0 ;  /* 0x000000070a077211 */ /* 0x000fe200000f1404 */
[----:B------:R-:W-:Y:S01]  /*f970*/  SHFL.IDX PT, R12, R11, 0x1, 0x1c1f ;  /* 0x003c1f000b0c7f89 */ /* 0x000fe200000e0000 */
[----:B------:R-:W-:-:S03]  /*f980*/  IMAD R10, R73, 0xc0, R76 ;  /* 0x000000c0490a7824 */ /* 0x000fc600078e024c */
[----:B------:R-:W-:Y:S04]  /*f990*/  SHFL.IDX PT, R4, R11, RZ, 0x1c1f ;  /* 0x001c1fff0b047589 */ /* 0x000fe800000e0000 */
[----:B------:R-:W0:Y:S04]  /*f9a0*/  SHFL.IDX PT, R5, R7, RZ, 0x1c1f ;  /* 0x001c1fff07057589 */ /* 0x000e2800000e0000 */
[----:B------:R-:W1:Y:S01]  /*f9b0*/  SHFL.IDX PT, R13, R7, 0x1, 0x1c1f ;  /* 0x003c1f00070d7f89 */ /* 0x000e6200000e0000 */
[----:B------:R-:W-:Y:S01]  /*f9c0*/  IMAD R63, R69, R0, RZ ;  /* 0x00000000453f7224 */ /* 0x000fe200078e02ff */
[----:B------:R-:W-:Y:S01]  /*f9d0*/  LOP3.LUT P0, RZ, R68, 0x3, RZ, 0xc0, !PT ;  /* 0x0000000344ff7812 */ /* 0x000fe2000780c0ff */
[----:B------:R-:W-:-:S03]  /*f9e0*/  VIADD R6, R10, 0x8 ;  /* 0x000000080a067836 */ /* 0x000fc60000000000 */
[-C--:B------:R-:W-:Y:S02]  /*f9f0*/  ISETP.GE.OR P3, PT, R10, R63.reuse, P0 ;  /* 0x0000003f0a00720c */ /* 0x080fe40000766670 */
[----:B------:R-:W-:-:S11]  /*fa00*/  ISETP.GE.OR P0, PT, R6, R63, P0 ;  /* 0x0000003f0600720c */ /* 0x000fd60000706670 */
[----:B0-----:R0:W-:Y:S04]  /*fa10*/  @!P3 ST.E desc[UR56][R4.64], R61 ;  /* 0x0000003d0400b985 */ /* 0x0011e8000c101938 */
[----:B-1----:R0:W-:Y:S01]  /*fa20*/  @!P0 ST.E desc[UR56][R12.64], R60 ;  /* 0x0000003c0c008985 */ /* 0x0021e2000c101938 */
[----:B------:R-:W-:Y:S05]  /*fa30*/  @P2 BRA `(.L_x_519) ;  /* 0x0000000400b82947 */ /* 0x000fea0003800000 */
[----:B0-----:R-:W0:Y:S01]  /*fa40*/  @P1 LDC R13, c[0x0][0xbec] ;  /* 0x0002fb00ff0d1b82 */ /* 0x001e220000000800 */
[----:B------:R-:W-:Y:S01]  /*fa50*/  ULDC.64 UR4, c[0x0][0xaa0] ;  /* 0x0002a80000047ab9 */ /* 0x000fe20000000a00 */
[----:B------:R-:W-:Y:S02]  /*fa60*/  IMAD R5, R62, 0x40, R59 ;  /* 0x000000403e057824 */ /* 0x000fe400078e023b */
[----:B------:R-:W-:Y:S02]  /*fa70*/  IMAD R9, R9, UR4, RZ ;  /* 0x0000000409097c24 */ /* 0x000fe4000f8e02ff */
[----:B------:R-:W-:Y:S02]  /*fa80*/  IMAD.WIDE R24, R5, 0x2, R24 ;  /* 0x0000000205187825 */ /* 0x000fe400078e0218 */
[----:B------:R-:W1:Y:S02]  /*fa90*/  @P1 LDC R14, c[0x0][0xbf0] ;  /* 0x0002fc00ff0e1b82 */ /* 0x000e640000000800 */
[----:B------:R-:W-:Y:S01]  /*faa0*/  IMAD R9, R32, UR5, R9 ;  /* 0x0000000520097c24 */ /* 0x000fe2000f8e0209 */
[----:B------:R-:W-:Y:S01]  /*fab0*/  IADD3 R27, P0, R24, 0x1800, RZ ;  /* 0x00001800181b7810 */ /* 0x000fe20007f1e0ff */
[----:B------:R-:W-:Y:S01]  /*fac0*/  IMAD.WIDE.U32 R10, R32, UR4, RZ ;  /* 0x00000004200a7c25 */ /* 0x000fe2000f8e00ff */
[C---:B------:R-:W-:Y:S01]  /*fad0*/  IADD3 R29, P2, R24.reuse, 0x3000, RZ ;  /* 0x00003000181d7810 */ /* 0x040fe20007f5e0ff */
[----:B------:R-:W-:Y:S01]  /*fae0*/  ULDC.64 UR4, c[0x0][0xae8] ;  /* 0x0002ba0000047ab9 */ /* 0x000fe20000000a00 */
[----:B------:R-:W-:Y:S01]  /*faf0*/  IADD3 R37, P3, R24, 0x4800, RZ ;  /* 0x0000480018257810 */ /* 0x000fe20007f7e0ff */
[----:B------:R-:W-:Y:S01]  /*fb00*/  IMAD R3, R3, 0x30, R62 ;  /* 0x0000003003037824 */ /* 0x000fe200078e023e */
[----:B------:R-:W-:Y:S01]  /*fb10*/  LOP3.LUT R26, R27, 0x380, RZ, 0xc0, !PT ;  /* 0x000003801b1a7812 */ /* 0x000fe200078ec0ff */
[----:B------:R-:W-:Y:S01]  /*fb20*/  IMAD.IADD R11, R11, 0x1, R9 ;  /* 0x000000010b0b7824 */ /* 0x000fe200078e0209 */
[----:B------:R-:W-:Y:S01]  /*fb30*/  LOP3.LUT R28, R29, 0x380, RZ, 0xc0, !PT ;  /* 0x000003801d1c7812 */ /* 0x000fe200078ec0ff */
[----:B------:R-:W-:Y:S01]  /*fb40*/  IMAD R12, R73, 0xc0, R3 ;  /* 0x000000c0490c7824 */ /* 0x000fe200078e0203 */
[----:B------:R-:W-:Y:S01]  /*fb50*/  LOP3.LUT R36, R37, 0x380, RZ, 0xc0, !PT ;  /* 0x0000038025247812 */ /* 0x000fe200078ec0ff */
[----:B------:R-:W-:Y:S01]  /*fb60*/  IMAD.WIDE.U32 R10, R72, UR4, R10 ;  /* 0x00000004480a7c25 */ /* 0x000fe2000f8e000a */
[----:B------:R-:W-:-:S02]  /*fb70*/  LOP3.LUT R5, R24, 0x380, RZ, 0xc0, !PT ;  /* 0x0000038018057812 */ /* 0x000fc400078ec0ff */
[----:B------:R-:W-:Y:S01]  /*fb80*/  SHF.R.S32.HI R9, RZ, 0x1f, R8 ;  /* 0x0000001fff097819 */ /* 0x000fe20000011408 */
[----:B0-----:R-:W-:Y:S01]  /*fb90*/  @P1 IMAD.HI.U32 R3, R12, R13, RZ ;  /* 0x0000000d0c031227 */ /* 0x001fe200078e00ff */
[----:B------:R-:W-:Y:S02]  /*fba0*/  SHF.R.U64 R26, R26, 0x3, RZ ;  /* 0x000000031a1a7819 */ /* 0x000fe400000012ff */
[----:B------:R-:W-:Y:S01]  /*fbb0*/  SHF.R.U64 R28, R28, 0x3, RZ ;  /* 0x000000031c1c7819 */ /* 0x000fe200000012ff */
[----:B------:R-:W-:Y:S01]  /*fbc0*/  IMAD R11, R72, UR5, R11 ;  /* 0x00000005480b7c24 */ /* 0x000fe2000f8e020b */
[----:B------:R-:W-:Y:S01]  /*fbd0*/  SHF.R.U64 R36, R36, 0x3, RZ ;  /* 0x0000000324247819 */ /* 0x000fe200000012ff */
[----:B------:R-:W-:Y:S01]  /*fbe0*/  ULDC.64 UR4, c[0x0][0xaf0] ;  /* 0x0002bc0000047ab9 */ /* 0x000fe20000000a00 */
[----:B------:R-:W-:Y:S01]  /*fbf0*/  SHF.R.U64 R5, R5, 0x3, RZ ;  /* 0x0000000305057819 */ /* 0x000fe200000012ff */
[----:B------:R-:W-:Y:S01]  /*fc00*/  IMAD R9, R9, UR4, RZ ;  /* 0x0000000409097c24 */ /* 0x000fe2000f8e02ff */
[----:B------:R-:W-:Y:S01]  /*fc10*/  LOP3.LUT R26, R26, R27, RZ, 0x3c, !PT ;  /* 0x0000001b1a1a7212 */ /* 0x000fe200078e3cff */
[----:B------:R-:W-:Y:S01]  /*fc20*/  IMAD.MOV.U32 R13, RZ, RZ, R12 ;  /* 0x000000ffff0d7224 */ /* 0x000fe200078e000c */
[----:B------:R-:W-:Y:S01]  /*fc30*/  LOP3.LUT R28, R28, R29, RZ, 0x3c, !PT ;  /* 0x0000001d1c1c7212 */ /* 0x000fe200078e3cff */
[--C-:B------:R-:W-:Y:S01]  /*fc40*/  IMAD.X R27, RZ, RZ, R25.reuse, P0 ;  /* 0x000000ffff1b7224 */ /* 0x100fe200000e0619 */
[----:B------:R-:W-:Y:S01]  /*fc50*/  LOP3.LUT R36, R36, R37, RZ, 0x3c, !PT ;  /* 0x0000002524247212 */ /* 0x000fe200078e3cff */
[--C-:B------:R-:W-:Y:S01]  /*fc60*/  IMAD.X R29, RZ, RZ, R25.reuse, P2 ;  /* 0x000000ffff1d7224 */ /* 0x100fe200010e0619 */
[----:B------:R-:W-:Y:S01]  /*fc70*/  LOP3.LUT R4, R5, R24, RZ, 0x3c, !PT ;  /* 0x0000001805047212 */ /* 0x000fe200078e3cff */
[----:B------:R-:W-:Y:S01]  /*fc80*/  IMAD.X R37, RZ, RZ, R25, P3 ;  /* 0x000000ffff257224 */ /* 0x000fe200018e0619 */
[----:B-1----:R-:W-:Y:S01]  /*fc90*/  @P1 SHF.R.U32.HI R13, RZ, R14, R3 ;  /* 0x0000000eff0d1219 */ /* 0x002fe20000011603 */
[----:B------:R-:W-:-:S02]  /*fca0*/  IMAD.MOV.U32 R5, RZ, RZ, R25 ;  /* 0x000000ffff057224 */ /* 0x000fc400078e0019 */
[C---:B------:R-:W-:Y:S01]  /*fcb0*/  IMAD R15, R8.reuse, UR5, R9 ;  /* 0x00000005080f7c24 */ /* 0x040fe2000f8e0209 */
[----:B------:R-:W5:Y:S01]  /*fcc0*/  LD.E.128 R24, desc[UR56][R26.64] ;  /* 0x000000381a187980 */ /* 0x000f62000c101d00 */
[----:B------:R-:W-:Y:S01]  /*fcd0*/  IMAD.WIDE.U32 R8, R8, UR4, R10 ;  /* 0x0000000408087c25 */ /* 0x000fe2000f8e000a */
[--C-:B------:R-:W-:Y:S01]  /*fce0*/  SHF.R.S32.HI R10, RZ, 0x1f, R13.reuse ;  /* 0x0000001fff0a7819 */ /* 0x100fe2000001140d */
[----:B------:R-:W-:Y:S01]  /*fcf0*/  ULDC.64 UR4, c[0x0][0xae0] ;  /* 0x0002b80000047ab9 */ /* 0x000fe20000000a00 */
[----:B------:R-:W5:Y:S01]  /*fd00*/  LD.E.128 R4, desc[UR56][R4.64] ;  /* 0x0000003804047980 */ /* 0x000f62000c101d00 */
[----:B------:R-:W-:-:S03]  /*fd10*/  IMAD.MOV R11, RZ, RZ, -R13 ;  /* 0x000000ffff0b7224 */ /* 0x000fc600078e0a0d */
[----:B------:R-:W5:Y:S01]  /*fd20*/  LD.E.128 R28, desc[UR56][R28.64] ;  /* 0x000000381c1c7980 */ /* 0x000f62000c101d00 */
[----:B------:R-:W-:-:S03]  /*fd30*/  IMAD R11, R0, R11, R12 ;  /* 0x0000000b000b7224 */ /* 0x000fc600078e020c */
[----:B------:R-:W5:Y:S01]  /*fd40*/  LD.E.128 R36, desc[UR56][R36.64] ;  /* 0x0000003824247980 */ /* 0x000f62000c101d00 */
[----:B------:R-:W-:Y:S01]  /*fd50*/  IMAD.IADD R9, R9, 0x1, R15 ;  /* 0x0000000109097824 */ /* 0x000fe200078e020f */
[----:B------:R-:W-:Y:S01]  /*fd60*/  @!PT LDS RZ, [RZ] ;  /* 0x00000000fffff984 */ /* 0x000fe20000000800 */
[----:B------:R-:W-:Y:S01]  /*fd70*/  @!PT LDS RZ, [RZ] ;  /* 0x00000000fffff984 */ /* 0x000fe20000000800 */
[----:B------:R-:W-:Y:S01]  /*fd80*/  @!PT LDS RZ, [RZ] ;  /* 0x00000000fffff984 */ /* 0x000fe20000000800 */
[----:B------:R-:W-:Y:S01]  /*fd90*/  @!PT LDS RZ, [RZ] ;  /* 0x00000000fffff984 */ /* 0x000fe20000000800 */
[----:B------:R0:W-:Y:S06]  /*fda0*/  MEMBAR.ALL.CTA ;  /* 0x0000000000007992 */ /* 0x0001ec0000008000 */
[----:B0-----:R-:W0:Y:S01]  /*fdb0*/  FENCE.VIEW.ASYNC.S ;  /* 0x00000000000073c6 */ /* 0x001e220000000000 */
[----:B------:R-:W-:Y:S01]  /*fdc0*/  IMAD R10, R10, UR4, RZ ;  /* 0x000000040a0a7c24 */ /* 0x000fe2000f8e02ff */
[----:B------:R-:W-:Y:S01]  /*fdd0*/  SHF.R.S32.HI R0, RZ, 0x1f, R11 ;  /* 0x0000001fff007819 */ /* 0x000fe2000001140b */
[----:B------:R-:W-:-:S04]  /*fde0*/  IMAD.WIDE.U32 R8, R13, UR4, R8 ;  /* 0x000000040d087c25 */ /* 0x000fc8000f8e0008 */
[----:B------:R-:W-:Y:S01]  /*fdf0*/  IMAD R15, R13, UR5, R10 ;  /* 0x000000050d0f7c24 */ /* 0x000fe2000f8e020a */
[----:B------:R-:W-:Y:S02]  /*fe00*/  ULDC.64 UR4, c[0x0][0xad8] ;  /* 0x0002b60000047ab9 */ /* 0x000fe40000000a00 */
[----:B------:R-:W-:Y:S02]  /*fe10*/  IMAD R0, R0, UR4, RZ ;  /* 0x0000000400007c24 */ /* 0x000fe4000f8e02ff */
[----:B------:R-:W-:Y:S02]  /*fe20*/  IMAD.IADD R9, R9, 0x1, R15 ;  /* 0x0000000109097824 */ /* 0x000fe400078e020f */
[----:B------:R-:W-:Y:S02]  /*fe30*/  VIADD R3, R2, 0x30820 ;  /* 0x0003082002037836 */ /* 0x000fe40000000000 */
[----:B------:R-:W-:-:S04]  /*fe40*/  IMAD.WIDE.U32 R8, R11, UR4, R8 ;  /* 0x000000040b087c25 */ /* 0x000fc8000f8e0008 */
[----:B------:R-:W-:Y:S01]  /*fe50*/  IMAD R41, R11, UR5, R0 ;  /* 0x000000050b297c24 */ /* 0x000fe2000f8e0200 */
[----:B------:R-:W-:Y:S01]  /*fe60*/  ULDC.64 UR4, c[0x0][0xa80] ;  /* 0x0002a00000047ab9 */ /* 0x000fe20000000a00 */
[----:B------:R-:W-:Y:S02]  /*fe70*/  PRMT R3, RZ, 0x654, R3 ;  /* 0x00000654ff037816 */ /* 0x000fe40000000003 */
[----:B------:R-:W-:Y:S01]  /*fe80*/  IMAD.IADD R41, R9, 0x1, R41 ;  /* 0x0000000109297824 */ /* 0x000fe200078e0229 */
[C---:B------:R-:W-:Y:S01]  /*fe90*/  LEA R40, P0, R8.reuse, UR4, 0x1 ;  /* 0x0000000408287c11 */ /* 0x040fe2000f8008ff */
[----:B------:R-:W-:Y:S01]  /*fea0*/  UMOV UR4, 0xffffffff ;  /* 0xffffffff00047882 */ /* 0x000fe20000000000 */
[----:B0-----:R0:W-:Y:S02]  /*feb0*/  SYNCS.ARRIVE.TRANS64.RED.A1T0 RZ, [R3+URZ], RZ ;  /* 0x000000ff03ff79a7 */ /* 0x0011e4000810043f */
[----:B------:R-:W-:Y:S01]  /*fec0*/  LEA.HI.X R41, R8, UR5, R41, 0x1, P0 ;  /* 0x0000000508297c11 */ /* 0x000fe200080f0c29 */
[----:B------:R-:W-:Y:S08]  /*fed0*/  BRA.DIV UR4, `(.L_x_520) ;  /* 0x0000008a04207947 */ /* 0x000ff0000b800000 */
[----:B0-----:R-:W0:Y:S01]  /*fee0*/  SHFL.IDX PT, R3, R40, RZ, 0x181f ;  /* 0x00181fff28037589 */ /* 0x001e2200000e0000 */
[----:B------:R-:W-:Y:S01]  /*fef0*/  ULDC UR4, c[0x0][0xac8] ;  /* 0x0002b20000047ab9 */ /* 0x000fe20000000800 */
[----:B------:R-:W-:Y:S01]  /*ff00*/  IMAD R42, R73, 0xc0, R62 ;  /* 0x000000c0492a7824 */ /* 0x000fe200078e023e */
[----:B------:R-:W-:Y:S01]  /*ff10*/  ISETP.GE.AND P0, PT, R59, UR4, PT ;  /* 0x000000043b007c0c */ /* 0x000fe2000bf06270 */
[----:B------:R-:W1:Y:S02]  /*ff20*/  SHFL.IDX PT, R9, R40, 0x1, 0x181f ;  /* 0x00381f0028097f89 */ /* 0x000e6400000e0000 */
[C---:B------:R-:W-:Y:S01]  /*ff30*/  VIADD R20, R42.reuse, 0x60 ;  /* 0x000000602a147836 */ /* 0x040fe20000000000 */
[C---:B------:R-:W-:Y:S01]  /*ff40*/  IADD3 R12, R42.reuse, 0x30, RZ ;  /* 0x000000302a0c7810 */ /* 0x040fe20007ffe0ff */
[----:B------:R-:W2:Y:S01]  /*ff50*/  SHFL.IDX PT, R0, R41, RZ, 0x181f ;  /* 0x00181fff29007589 */ /* 0x000ea200000e0000 */
[-C--:B------:R-:W-:Y:S02]  /*ff60*/  ISETP.GE.OR P2, PT, R42, R63.reuse, P0 ;  /* 0x0000003f2a00720c */ /* 0x080fe40000746670 */
[-C--:B------:R-:W-:Y:S01]  /*ff70*/  ISETP.GE.OR P3, PT, R12, R63.reuse, P0 ;  /* 0x0000003f0c00720c */ /* 0x080fe20000766670 */
[----:B------:R-:W3:Y:S01]  /*ff80*/  SHFL.IDX PT, R14, R40, 0x2, 0x181f ;  /* 0x00581f00280e7f89 */ /* 0x000ee200000e0000 */
[----:B------:R-:W-:-:S03]  /*ff90*/  ISETP.GE.OR P4, PT, R20, R63, P0 ;  /* 0x0000003f1400720c */ /* 0x000fc60000786670 */
[----:B------:R-:W4:Y:S04]  /*ffa0*/  SHFL.IDX PT, R8, R41, 0x1, 0x181f ;  /* 0x00381f0029087f89 */ /* 0x000f2800000e0000 */
[----:B------:R-:W4:Y:S02]  /*ffb0*/  SHFL.IDX PT, R10, R41, 0x2, 0x181f ;  /* 0x00581f00290a7f89 */ /* 0x000f2400000e0000 */
[C---:B0-----:R-:W-:Y:S02]  /*ffc0*/  @!P2 LEA R32, P5, R59.reuse, R3, 0x1 ;  /* 0x000000033b20a211 */ /* 0x041fe400078a08ff */
[C---:B-1----:R-:W-:Y:S02]  /*ffd0*/  @!P3 LEA R20, P1, R59.reuse, R9, 0x1 ;  /* 0x000000093b14b211 */ /* 0x042fe400078208ff */
[----:B--2---:R-:W-:-:S02]  /*ffe0*/  @!P2 LEA.HI.X R3, R59, R0, R58, 0x1, P5 ;  /* 0x000000003b03a211 */ /* 0x004fc400028f0c3a */
[----:B------:R-:W0:Y:S01]  /*fff0*/  SHFL.IDX PT, R0, R41, 0x3, 0x181f ;  /* 0x00781f0029007f89 */ /* 0x000e2200000e0000 */
[C---:B---3--:R-:W-:Y:S02]  /*10000*/  @!P4 LEA R43, P5, R59.reuse, R14, 0x1 ;  /* 0x0000000e3b2bc211 */ /* 0x048fe400078a08ff */
[----:B------:R-:W-:Y:S01]  /*10010*/  @!P2 IMAD.MOV.U32 R9, RZ, RZ, R3 ;  /* 0x000000ffff09a224 */ /* 0x000fe200078e0003 */
[----:B------:R-:W1:Y:S01]  /*10020*/  SHFL.IDX PT, R14, R40, 0x3, 0x181f ;  /* 0x00781f00280e7f89 */ /* 0x000e6200000e0000 */
[C---:B----4-:R-:W-:Y:S01]  /*10030*/  @!P3 LEA.HI.X R21, R59.reuse, R8, R58, 0x1, P1 ;  /* 0x000000083b15b211 */ /* 0x050fe200008f0c3a */
[----:B------:R-:W-:Y:S01]  /*10040*/  @!P2 IMAD.MOV.U32 R8, RZ, RZ, R32 ;  /* 0x000000ffff08a224 */ /* 0x000fe200078e0020 */
[----:B------:R-:W-:-:S04]  /*10050*/  @!P4 LEA.HI.X R10, R59, R10, R58, 0x1, P5 ;  /* 0x0000000a3b0ac211 */ /* 0x000fc800028f0c3a */
[----:B-----5:R2:W-:Y:S04]  /*10060*/  @!P2 ST.E.128 desc[UR56][R8.64], R4 ;  /* 0x000000040800a985 */ /* 0x0205e8000c101d38 */
[----:B------:R3:W-:Y:S01]  /*10070*/  @!P3 ST.E.128 desc[UR56][R20.64], R24 ;  /* 0x000000181400b985 */ /* 0x0007e2000c101d38 */
[----:B--2---:R-:W-:Y:S02]  /*10080*/  @!P4 IMAD.MOV.U32 R4, RZ, RZ, R43 ;  /* 0x000000ffff04c224 */ /* 0x004fe400078e002b */
[----:B------:R-:W-:-:S05]  /*10090*/  @!P4 IMAD.MOV.U32 R5, RZ, RZ, R10 ;  /* 0x000000ffff05c224 */ /* 0x000fca00078e000a */
[----:B01----:R3:W-:Y:S02]  /*100a0*/  @!P4 ST.E.128 desc[UR56][R4.64], R28 ;  /* 0x0000001c0400c985 */ /* 0x0037e4000c101d38 */
.L_x_702:
[----:B------:R-:W-:-:S05]  /*100b0*/  VIADD R42, R42, 0x90 ;  /* 0x000000902a2a7836 */ /* 0x000fca0000000000 */
[----:B------:R-:W-:-:S13]  /*100c0*/  ISETP.GE.OR P0, PT, R42, R63, P0 ;  /* 0x0000003f2a00720c */ /* 0x000fda0000706670 */
[----:B------:R-:W-:Y:S05]  /*100d0*/  @P0 BRA `(.L_x_521) ;  /* 0x0000001000d40947 */ /* 0x000fea0003800000 */
[----:B------:R-:W-:-:S04]  /*100e0*/  LEA R14, P0, R59, R14, 0x1 ;  /* 0x0000000e3b0e7211 */ /* 0x000fc800078008ff */
[----:B------:R-:W-:-:S05]  /*100f0*/  LEA.HI.X R15, R59, R0, R58, 0x1, P0 ;  /* 0x000000003b0f7211 */ /* 0x000fca00000f0c3a */
[----:B------:R4:W-:Y:S01]  /*10100*/  ST.E.128 desc[UR56][R14.64], R36 ;  /* 0x000000240e007985 */ /* 0x0009e2000c101d38 */
[----:B------:R-:W-:Y:S05]  /*10110*/  BRA `(.L_x_521) ;  /* 0x0000001000c47947 */ /* 0x000fea0003800000 */
.L_x_519:
[----:B------:R-:W-:Y:S01]  /*10120*/  ULDC.64 UR4, c[0x0][0xb08] ;  /* 0x0002c20000047ab9 */ /* 0x000fe20000000a00 */
[----:B0-----:R-:W0:Y:S01]  /*10130*/  @P1 LDC R12, c[0x0][0xbec] ;  /* 0x0002fb00ff0c1b82 */ /* 0x001e220000000800 */
[----:B------:R-:W-:Y:S01]  /*10140*/  IMAD R9, R9, UR4, RZ ;  /* 0x0000000409097c24 */ /* 0x000fe2000f8e02ff */
[----:B------:R-:W-:Y:S01]  /*10150*/  SHF.R.S32.HI R3, RZ, 0x1f, R8 ;  /* 0x0000001fff037819 */ /* 0x000fe20000011408 */
[----:B------:R-:W-:Y:S01]  /*10160*/  IMAD.WIDE.U32 R4, R32, UR4, RZ ;  /* 0x0000000420047c25 */ /* 0x000fe2000f8e00ff */
[----:B------:R-:W-:-:S03]  /*10170*/  ULDC.64 UR6, c[0x0][0xb30] ;  /* 0x0002cc0000067ab9 */ /* 0x000fc60000000a00 */
[----:B------:R-:W-:Y:S01]  /*10180*/  IMAD R9, R32, UR5, R9 ;  /* 0x0000000520097c24 */ /* 0x000fe2000f8e0209 */
[----:B------:R-:W1:Y:S01]  /*10190*/  @P1 LDC R11, c[0x0][0xbf0] ;  /* 0x0002fc00ff0b1b82 */ /* 0x000e620000000800 */
[----:B------:R-:W-:Y:S02]  /*101a0*/  ULDC.64 UR4, c[0x0][0xb38] ;  /* 0x0002ce0000047ab9 */ /* 0x000fe40000000a00 */
[----:B------:R-:W-:Y:S02]  /*101b0*/  IMAD.IADD R5, R5, 0x1, R9 ;  /* 0x0000000105057824 */ /* 0x000fe400078e0209 */
[----:B------:R-:W-:-:S04]  /*101c0*/  IMAD.WIDE.U32 R4, R72, UR4, R4 ;  /* 0x0000000448047c25 */ /* 0x000fc8000f8e0004 */
[----:B------:R-:W-:Y:S01]  /*101d0*/  IMAD R5, R72, UR5, R5 ;  /* 0x0000000548057c24 */ /* 0x000fe2000f8e0205 */
[----:B------:R-:W-:Y:S02]  /*101e0*/  ULDC.64 UR4, c[0x0][0xb40] ;  /* 0x0002d00000047ab9 */ /* 0x000fe40000000a00 */
[----:B------:R-:W-:Y:S02]  /*101f0*/  IMAD R3, R3, UR4, RZ ;  /* 0x0000000403037c24 */ /* 0x000fe4000f8e02ff */
[----:B0-----:R-:W-:-:S04]  /*10200*/  @P1 IMAD.HI.U32 R12, R65, R12, RZ ;  /* 0x0000000c410c1227 */ /* 0x001fc800078e00ff */
[C---:B------:R-:W-:Y:S02]  /*10210*/  IMAD R7, R8.reuse, UR5, R3 ;  /* 0x0000000508077c24 */ /* 0x040fe4000f8e0203 */
[----:B------:R-:W-:Y:S01]  /*10220*/  IMAD.WIDE.U32 R8, R8, UR4, R4 ;  /* 0x0000000408087c25 */ /* 0x000fe2000f8e0004 */
[----:B------:R-:W-:-:S03]  /*10230*/  ULDC.64 UR4, c[0x0][0xb48] ;  /* 0x0002d20000047ab9 */ /* 0x000fc60000000a00 */
[----:B------:R-:W-:Y:S01]  /*10240*/  IMAD.MOV.U32 R3, RZ, RZ, R65 ;  /* 0x000000ffff037224 */ /* 0x000fe200078e0041 */
[----:B-1----:R-:W-:Y:S01]  /*10250*/  @P1 SHF.R.U32.HI R3, RZ, R11, R12 ;  /* 0x0000000bff031219 */ /* 0x002fe2000001160c */
[----:B------:R-:W-:-:S03]  /*10260*/  IMAD.IADD R9, R9, 0x1, R7 ;  /* 0x0000000109097824 */ /* 0x000fc600078e0207 */
[----:B------:R-:W-:Y:S01]  /*10270*/  SHF.R.S32.HI R7, RZ, 0x1f, R3 ;  /* 0x0000001fff077819 */ /* 0x000fe20000011403 */
[----:B------:R-:W-:-:S04]  /*10280*/  IMAD.WIDE.U32 R4, R70, UR4, R8 ;  /* 0x0000000446047c25 */ /* 0x000fc8000f8e0008 */
[----:B------:R-:W-:Y:S02]  /*10290*/  IMAD.MOV R9, RZ, RZ, -R3 ;  /* 0x000000ffff097224 */ /* 0x000fe400078e0a03 */
[----:B------:R-:W-:Y:S02]  /*102a0*/  IMAD R8, R7, UR6, RZ ;  /* 0x0000000607087c24 */ /* 0x000fe4000f8e02ff */
[----:B------:R-:W-:Y:S01]  /*102b0*/  IMAD R5, R70, UR5, R5 ;  /* 0x0000000546057c24 */ /* 0x000fe2000f8e0205 */
[----:B------:R-:W-:Y:S01]  /*102c0*/  ULDC.64 UR4, c[0x0][0xb28] ;  /* 0x0002ca0000047ab9 */ /* 0x000fe20000000a00 */
[----:B------:R-:W-:Y:S02]  /*102d0*/  IMAD R7, R0, R9, R65 ;  /* 0x0000000900077224 */ /* 0x000fe400078e0241 */
[C---:B------:R-:W-:Y:S02]  /*102e0*/  IMAD R9, R3.reuse, UR7, R8 ;  /* 0x0000000703097c24 */ /* 0x040fe4000f8e0208 */
[----:B------:R-:W-:Y:S01]  /*102f0*/  IMAD.WIDE.U32 R4, R3, UR6, R4 ;  /* 0x0000000603047c25 */ /* 0x000fe2000f8e0004 */
[----:B------:R-:W-:-:S02]  /*10300*/  SHF.R.S32.HI R3, RZ, 0x1f, R68 ;  /* 0x0000001fff037819 */ /* 0x000fc40000011444 */
[----:B------:R-:W-:Y:S01]  /*10310*/  SHF.R.S32.HI R0, RZ, 0x1f, R7 ;  /* 0x0000001fff007819 */ /* 0x000fe20000011407 */
[----:B------:R-:W-:Y:S01]  /*10320*/  IMAD.IADD R5, R5, 0x1, R9 ;  /* 0x0000000105057824 */ /* 0x000fe200078e0209 */
[----:B------:R-:W-:Y:S01]  /*10330*/  LEA.HI R8, R3, R68, RZ, 0x2 ;  /* 0x0000004403087211 */ /* 0x000fe200078f10ff */
[----:B------:R-:W-:Y:S02]  /*10340*/  VIADD R3, R2, 0x30820 ;  /* 0x0003082002037836 */ /* 0x000fe40000000000 */
[----:B------:R-:W-:Y:S01]  /*10350*/  IMAD R0, R0, UR4, RZ ;  /* 0x0000000400007c24 */ /* 0x000fe2000f8e02ff */
[----:B------:R-:W-:Y:S01]  /*10360*/  LOP3.LUT R9, R8, 0x7ffffffc, RZ, 0xc0, !PT ;  /* 0x7ffffffc08097812 */ /* 0x000fe200078ec0ff */
[----:B------:R-:W-:Y:S01]  /*10370*/  IMAD.WIDE.U32 R4, R7, UR4, R4 ;  /* 0x0000000407047c25 */ /* 0x000fe2000f8e0004 */
[----:B------:R-:W-:-:S03]  /*10380*/  PRMT R8, RZ, 0x654, R3 ;  /* 0x00000654ff087816 */ /* 0x000fc60000000003 */
[----:B------:R-:W-:Y:S01]  /*10390*/  IMAD.IADD R9, R68, 0x1, -R9 ;  /* 0x0000000144097824 */ /* 0x000fe200078e0a09 */
[----:B------:R0:W-:Y:S01]  /*103a0*/  SYNCS.ARRIVE.TRANS64.RED.A1T0 RZ, [R8+URZ], RZ ;  /* 0x000000ff08ff79a7 */ /* 0x0001e2000810043f */
[----:B------:R-:W-:Y:S01]  /*103b0*/  IMAD R3, R7, UR5, R0 ;  /* 0x0000000507037c24 */ /* 0x000fe2000f8e0200 */
[----:B------:R-:W-:Y:S01]  /*103c0*/  ULDC.64 UR4, c[0x0][0xb00] ;  /* 0x0002c00000047ab9 */ /* 0x000fe20000000a00 */
[----:B------:R-:W-:Y:S01]  /*103d0*/  IMAD.SHL.U32 R7, R9, 0x2, RZ ;  /* 0x0000000209077824 */ /* 0x000fe200078e00ff */
[C---:B------:R-:W-:Y:S01]  /*103e0*/  LEA R0, P0, R4.reuse, UR4, 0x2 ;  /* 0x0000000404007c11 */ /* 0x040fe2000f8010ff */
[----:B------:R-:W-:Y:S01]  /*103f0*/  IMAD.IADD R3, R5, 0x1, R3 ;  /* 0x0000000105037824 */ /* 0x000fe200078e0203 */
[----:B------:R-:W-:Y:S01]  /*10400*/  UMOV UR4, 0xffffffff ;  /* 0xffffffff00047882 */ /* 0x000fe20000000000 */
[C---:B------:R-:W-:Y:S02]  /*10410*/  VIADD R32, R7.reuse, 0x30 ;  /* 0x0000003007207836 */ /* 0x040fe40000000000 */
[C---:B------:R-:W-:Y:S01]  /*10420*/  VIADD R60, R7.reuse, 0x38 ;  /* 0x00000038073c7836 */ /* 0x040fe20000000000 */
[----:B------:R-:W-:Y:S01]  /*10430*/  LEA.HI.X R4, R4, UR5, R3, 0x2, P0 ;  /* 0x0000000504047c11 */ /* 0x000fe200080f1403 */
[C---:B------:R-:W-:Y:S01]  /*10440*/  VIADD R62, R7.reuse, 0x8 ;  /* 0x00000008073e7836 */ /* 0x040fe20000000000 */
[----:B------:R-:W-:Y:S01]  /*10450*/  SHF.R.S32.HI R73, RZ, 0x1f, R32 ;  /* 0x0000001fff497819 */ /* 0x000fe20000011420 */
[C---:B------:R-:W-:Y:S01]  /*10460*/  VIADD R65, R7.reuse, 0x10 ;  /* 0x0000001007417836 */ /* 0x040fe20000000000 */
[----:B------:R-:W-:Y:S01]  /*10470*/  SHF.R.S32.HI R61, RZ, 0x1f, R60 ;  /* 0x0000001fff3d7819 */ /* 0x000fe2000001143c */
[C---:B------:R-:W-:Y:S01]  /*10480*/  VIADD R67, R7.reuse, 0x18 ;  /* 0x0000001807437836 */ /* 0x040fe20000000000 */
[----:B------:R-:W-:Y:S01]  /*10490*/  SHF.R.S32.HI R64, RZ, 0x1f, R62 ;  /* 0x0000001fff407819 */ /* 0x000fe2000001143e */
[C---:B------:R-:W-:Y:S01]  /*104a0*/  VIADD R69, R7.reuse, 0x20 ;  /* 0x0000002007457836 */ /* 0x040fe20000000000 */
[----:B------:R-:W-:Y:S01]  /*104b0*/  SHF.R.S32.HI R66, RZ, 0x1f, R65 ;  /* 0x0000001fff427819 */ /* 0x000fe20000011441 */
[----:B------:R-:W-:Y:S01]  /*104c0*/  VIADD R71, R7, 0x28 ;  /* 0x0000002807477836 */ /* 0x000fe20000000000 */
[----:B------:R-:W-:-:S02]  /*104d0*/  SHF.R.S32.HI R68, RZ, 0x1f, R67 ;  /* 0x0000001fff447819 */ /* 0x000fc40000011443 */
[----:B------:R-:W-:Y:S02]  /*104e0*/  SHF.R.S32.HI R70, RZ, 0x1f, R69 ;  /* 0x0000001fff467819 */ /* 0x000fe40000011445 */
[----:B------:R-:W-:Y:S01]  /*104f0*/  SHF.R.S32.HI R72, RZ, 0x1f, R71 ;  /* 0x0000001fff487819 */ /* 0x000fe20000011447 */
[----:B0-----:R-:W-:Y:S06]  /*10500*/  BRA.DIV UR4, `(.L_x_522) ;  /* 0x00000086049c7947 */ /* 0x001fec000b800000 */
[----:B------:R0:W1:Y:S04]  /*10510*/  SHFL.IDX PT, R3, R4, RZ, 0x1c1f ;  /* 0x001c1fff04037589 */ /* 0x00006800000e0000 */
[----:B------:R0:W2:Y:S02]  /*10520*/  SHFL.IDX PT, R14, R0, RZ, 0x1c1f ;  /* 0x001c1fff000e7589 */ /* 0x0000a400000e0000 */
.L_x_705:
[----:B------:R-:W-:Y:S01]  /*10530*/  ISETP.GE.AND P0, PT, R10, R63, PT ;  /* 0x0000003f0a00720c */ /* 0x000fe20003f06270 */
[----:B------:R-:W-:-:S12]  /*10540*/  BSSY B1, `(.L_x_523) ;  /* 0x0000023000017945 */ /* 0x000fd80003800000 */
[----:B------:R-:W-:Y:S05]  /*10550*/  @P0 BRA `(.L_x_524) ;  /* 0x0000000000840947 */ /* 0x000fea0003800000 */
[----:B------:R-:W-:Y:S02]  /*10560*/  ULDC UR4, c[0x0][0xac8] ;  /* 0x0002b20000047ab9 */ /* 0x000fe40000000800 */
[----:B------:R-:W-:Y:S02]  /*10570*/  ISETP.GE.AND P3, PT, R7, UR4, PT ;  /* 0x0000000407007c0c */ /* 0x000fe4000bf66270 */
[----:B------:R-:W-:Y:S02]  /*10580*/  ISETP.GE.AND P1, PT, R62, UR4, PT ;  /* 0x000000043e007c0c */ /* 0x000fe4000bf26270 */
[----:B------:R-:W-:Y:S02]  /*10590*/  ISETP.GE.AND P0, PT, R65, UR4, PT ;  /* 0x0000000441007c0c */ /* 0x000fe4000bf06270 */
[----:B------:R-:W-:-:S07]  /*105a0*/  ISETP.GE.AND P4, PT, R67, UR4, PT ;  /* 0x0000000443007c0c */ /* 0x000fce000bf86270 */
[----:B-1----:R-:W-:Y:S02]  /*105b0*/  @!P3 IMAD.MOV.U32 R15, RZ, RZ, R3 ;  /* 0x000000ffff0fb224 */ /* 0x002fe400078e0003 */
[CC--:B--2---:R-:W-:Y:S01]  /*105c0*/  @!P1 LEA R10, P5, R62.reuse, R14.reuse, 0x2 ;  /* 0x0000000e3e0a9211 */ /* 0x0c4fe200078a10ff */
[----:B------:R-:W-:Y:S01]  /*105d0*/  @!P3 IMAD.WIDE R8, R7, 0x4, R14 ;  /* 0x000000040708b825 */ /* 0x000fe200078e020e */
[----:B------:R-:W-:Y:S02]  /*105e0*/  @!P0 LEA R12, P2, R65, R14, 0x2 ;  /* 0x0000000e410c8211 */ /* 0x000fe400078410ff */
[-C--:B------:R-:W-:Y:S02]  /*105f0*/  @!P1 LEA.HI.X R11, R62, R3.reuse, R64, 0x2, P5 ;  /* 0x000000033e0b9211 */ /* 0x080fe400028f1440 */
[----:B------:R1:W-:Y:S01]  /*10600*/  @!P3 ST.E.64 desc[UR56][R8.64], R20 ;  /* 0x000000140800b985 */ /* 0x0003e2000c101b38 */
[----:B------:R-:W-:Y:S02]  /*10610*/  ISETP.GE.AND P3, PT, R69, UR4, PT ;  /* 0x0000000445007c0c */ /* 0x000fe4000bf66270 */
[----:B------:R-:W-:Y:S01]  /*10620*/  @!P0 LEA.HI.X R13, R65, R3, R66, 0x2, P2 ;  /* 0x00000003410d8211 */ /* 0x000fe200010f1442 */
[----:B------:R2:W-:Y:S01]  /*10630*/  @!P1 ST.E.64 desc[UR56][R10.64], R26 ;  /* 0x0000001a0a009985 */ /* 0x0005e2000c101b38 */
[----:B------:R-:W-:-:S02]  /*10640*/  ISETP.GE.AND P2, PT, R71, UR4, PT ;  /* 0x0000000447007c0c */ /* 0x000fc4000bf46270 */
[CC--:B------:R-:W-:Y:S01]  /*10650*/  @!P4 LEA R24, P5, R67.reuse, R14.reuse, 0x2 ;  /* 0x0000000e4318c211 */ /* 0x0c0fe200078a10ff */
[----:B------:R3:W-:Y:S01]  /*10660*/  @!P0 ST.E.64 desc[UR56][R12.64], R28 ;  /* 0x0000001c0c008985 */ /* 0x0007e2000c101b38 */
[----:B------:R-:W-:Y:S02]  /*10670*/  ISETP.GE.AND P1, PT, R32, UR4, PT ;  /* 0x0000000420007c0c */ /* 0x000fe4000bf26270 */
[----:B------:R-:W-:Y:S02]  /*10680*/  ISETP.GE.AND P0, PT, R60, UR4, PT ;  /* 0x000000043c007c0c */ /* 0x000fe4000bf06270 */
[----:B------:R-:W-:Y:S02]  /*10690*/  @!P4 LEA.HI.X R25, R67, R3, R68, 0x2, P5 ;  /* 0x000000034319c211 */ /* 0x000fe400028f1444 */
[----:B------:R-:W-:-:S03]  /*106a0*/  @!P3 LEA R58, P5, R69, R14, 0x2 ;  /* 0x0000000e453ab211 */ /* 0x000fc600078a10ff */
[----:B------:R3:W-:Y:S01]  /*106b0*/  @!P4 ST.E.64 desc[UR56][R24.64], R30 ;  /* 0x0000001e1800c985 */ /* 0x0007e2000c101b38 */
[-C--:B-1----:R-:W-:Y:S02]  /*106c0*/  @!P2 LEA R8, P4, R71, R14.reuse, 0x2 ;  /* 0x0000000e4708a211 */ /* 0x082fe400078810ff */
[-C--:B------:R-:W-:Y:S02]  /*106d0*/  @!P3 LEA.HI.X R59, R69, R3.reuse, R70, 0x2, P5 ;  /* 0x00000003453bb211 */ /* 0x080fe400028f1446 */
[-C--:B--2---:R-:W-:Y:S02]  /*106e0*/  @!P1 LEA R10, P5, R32, R14.reuse, 0x2 ;  /* 0x0000000e200a9211 */ /* 0x084fe400078a10ff */
[-C--:B------:R-:W-:Y:S01]  /*106f0*/  @!P2 LEA.HI.X R9, R71, R3.reuse, R72, 0x2, P4 ;  /* 0x000000034709a211 */ /* 0x080fe200020f1448 */
[----:B------:R3:W-:Y:S01]  /*10700*/  @!P3 ST.E.64 desc[UR56][R58.64], R36 ;  /* 0x000000243a00b985 */ /* 0x0007e2000c101b38 */
[----:B------:R-:W-:Y:S02]  /*10710*/  @!P0 LEA R14, P4, R60, R14, 0x2 ;  /* 0x0000000e3c0e8211 */ /* 0x000fe400078810ff */
[-C--:B------:R-:W-:Y:S01]  /*10720*/  @!P1 LEA.HI.X R11, R32, R3.reuse, R73, 0x2, P5 ;  /* 0x00000003200b9211 */ /* 0x080fe200028f1449 */
[----:B------:R3:W-:Y:S01]  /*10730*/  @!P2 ST.E.64 desc[UR56][R8.64], R38 ;  /* 0x000000260800a985 */ /* 0x0007e2000c101b38 */
[----:B------:R-:W-:-:S03]  /*10740*/  @!P0 LEA.HI.X R15, R60, R3, R61, 0x2, P4 ;  /* 0x000000033c0f8211 */ /* 0x000fc600020f143d */
[----:B------:R3:W-:Y:S04]  /*10750*/  @!P1 ST.E.64 desc[UR56][R10.64], R40 ;  /* 0x000000280a009985 */ /* 0x0007e8000c101b38 */
[----:B------:R3:W-:Y:S02]  /*10760*/  @!P0 ST.E.64 desc[UR56][R14.64], R44 ;  /* 0x0000002c0e008985 */ /* 0x0007e4000c101b38 */
.L_x_524:
[----:B------:R-:W-:Y:S05]  /*10770*/  BSYNC B1 ;  /* 0x0000000000017941 */ /* 0x000fea0003800000 */
.L_x_523:
[----:B------:R-:W-:-:S03]  /*10780*/  UMOV UR4, 0xffffffff ;  /* 0xffffffff00047882 */ /* 0x000fc60000000000 */
[----:B------:R-:W-:Y:S05]  /*10790*/  BRA.DIV UR4, `(.L_x_525) ;  /* 0x00000086042c7947 */ /* 0x000fea000b800000 */
[----:B-1----:R1:W4:Y:S04]  /*107a0*/  SHFL.IDX PT, R3, R4, 0x1, 0x1c1f ;  /* 0x003c1f0004037f89 */ /* 0x00232800000e0000 */
[----:B--23--:R1:W2:Y:S02]  /*107b0*/  SHFL.IDX PT, R14, R0, 0x1, 0x1c1f ;  /* 0x003c1f00000e7f89 */ /* 0x00c2a400000e0000 */
.L_x_709:
[----:B------:R-:W-:-:S13]  /*107c0*/  ISETP.GE.AND P0, PT, R6, R63, PT ;  /* 0x0000003f0600720c */ /* 0x000fda0003f06270 */
[----:B------:R-:W-:Y:S05]  /*107d0*/  @P0 BRA `(.L_x_521) ;  /* 0x0000000c00140947 */ /* 0x000fea0003800000 */
[----:B------:R-:W-:Y:S02]  /*107e0*/  ULDC UR4, c[0x0][0xac8] ;  /* 0x0002b20000047ab9 */ /* 0x000fe40000000800 */
[----:B------:R-:W-:Y:S02]  /*107f0*/  ISETP.GE.AND P4, PT, R7, UR4, PT ;  /* 0x0000000407007c0c */ /* 0x000fe4000bf86270 */
[----:B------:R-:W-:Y:S02]  /*10800*/  ISETP.GE.AND P5, PT, R62, UR4, PT ;  /* 0x000000043e007c0c */ /* 0x000fe4000bfa6270 */
[----:B------:R-:W-:Y:S02]  /*10810*/  ISETP.GE.AND P0, PT, R65, UR4, PT ;  /* 0x0000000441007c0c */ /* 0x000fe4000bf06270 */
[----:B------:R-:W-:Y:S02]  /*10820*/  ISETP.GE.AND P1, PT, R67, UR4, PT ;  /* 0x0000000443007c0c */ /* 0x000fe4000bf26270 */
[----:B------:R-:W-:-:S05]  /*10830*/  ISETP.GE.AND P2, PT, R69, UR4, PT ;  /* 0x0000000445007c0c */ /* 0x000fca000bf46270 */
[----:B----4-:R-:W-:Y:S02]  /*10840*/  @!P4 IMAD.MOV.U32 R15, RZ, RZ, R3 ;  /* 0x000000ffff0fc224 */ /* 0x010fe400078e0003 */
[----:B--2---:R-:W-:Y:S01]  /*10850*/  @!P5 LEA R6, P3, R62, R14, 0x2 ;  /* 0x0000000e3e06d211 */ /* 0x004fe200078610ff */
[----:B01----:R-:W-:-:S03]  /*10860*/  @!P4 IMAD.WIDE R4, R7, 0x4, R14 ;  /* 0x000000040704c825 */ /* 0x003fc600078e020e */
[----:B------:R-:W-:Y:S02]  /*10870*/  @!P5 LEA.HI.X R7, R62, R3, R64, 0x2, P3 ;  /* 0x000000033e07d211 */ /* 0x000fe400018f1440 */
[----:B------:R-:W-:Y:S01]  /*10880*/  ISETP.GE.AND P3, PT, R71, UR4, PT ;  /* 0x0000000447007c0c */ /* 0x000fe2000bf66270 */
[----:B------:R0:W-:Y:S01]  /*10890*/  @!P4 ST.E.64 desc[UR56][R4.64], R42 ;  /* 0x0000002a0400c985 */ /* 0x0001e2000c101b38 */
[----:B------:R-:W-:-:S03]  /*108a0*/  @!P0 LEA R8, P4, R65, R14, 0x2 ;  /* 0x0000000e41088211 */ /* 0x000fc600078810ff */
[----:B------:R1:W-:Y:S01]  /*108b0*/  @!P5 ST.E.64 desc[UR56][R6.64], R46 ;  /* 0x0000002e0600d985 */ /* 0x0003e2000c101b38 */
[-C--:B------:R-:W-:Y:S02]  /*108c0*/  @!P1 LEA R10, P5, R67, R14.reuse, 0x2 ;  /* 0x0000000e430a9211 */ /* 0x080fe400078a10ff */
[-C--:B------:R-:W-:Y:S02]  /*108d0*/  @!P0 LEA.HI.X R9, R65, R3.reuse, R66, 0x2, P4 ;  /* 0x0000000341098211 */ /* 0x080fe400020f1442 */
[----:B------:R-:W-:Y:S02]  /*108e0*/  ISETP.GE.AND P4, PT, R32, UR4, PT ;  /* 0x0000000420007c0c */ /* 0x000fe4000bf86270 */
[-C--:B------:R-:W-:Y:S01]  /*108f0*/  @!P1 LEA.HI.X R11, R67, R3.reuse, R68, 0x2, P5 ;  /* 0x00000003430b9211 */ /* 0x080fe200028f1444 */
[----:B------:R1:W-:Y:S01]  /*10900*/  @!P0 ST.E.64 desc[UR56][R8.64], R48 ;  /* 0x0000003008008985 */ /* 0x0003e2000c101b38 */
[C---:B------:R-:W-:Y:S02]  /*10910*/  @!P2 LEA R12, P5, R69.reuse, R14, 0x2 ;  /* 0x0000000e450ca211 */ /* 0x040fe400078a10ff */
[----:B------:R-:W-:Y:S01]  /*10920*/  ISETP.GE.AND P0, PT, R60, UR4, PT ;  /* 0x000000043c007c0c */ /* 0x000fe2000bf06270 */
[----:B------:R1:W-:Y:S01]  /*10930*/  @!P1 ST.E.64 desc[UR56][R10.64], R50 ;  /* 0x000000320a009985 */ /* 0x0003e2000c101b38 */
[----:B------:R-:W-:-:S02]  /*10940*/  @!P2 LEA.HI.X R13, R69, R3, R70, 0x2, P5 ;  /* 0x00000003450da211 */ /* 0x000fc400028f1446 */
[----:B------:R-:W-:-:S03]  /*10950*/  @!P3 LEA R20, P5, R71, R14, 0x2 ;  /* 0x0000000e4714b211 */ /* 0x000fc600078a10ff */
[----:B------:R1:W-:Y:S01]  /*10960*/  @!P2 ST.E.64 desc[UR56][R12.64], R52 ;  /* 0x000000340c00a985 */ /* 0x0003e2000c101b38 */
[----:B------:R-:W-:Y:S02]  /*10970*/  @!P3 LEA.HI.X R21, R71, R3, R72, 0x2, P5 ;  /* 0x000000034715b211 */ /* 0x000fe400028f1448 */
[----:B0-----:R-:W-:-:S03]  /*10980*/  @!P4 LEA R4, P5, R32, R14, 0x2 ;  /* 0x0000000e2004c211 */ /* 0x001fc600078a10ff */
[----:B------:R1:W-:Y:S01]  /*10990*/  @!P3 ST.E.64 desc[UR56][R20.64], R54 ;  /* 0x000000361400b985 */ /* 0x0003e2000c101b38 */
[----:B------:R-:W-:-:S05]  /*109a0*/  @!P4 LEA.HI.X R5, R32, R3, R73, 0x2, P5 ;  /* 0x000000032005c211 */ /* 0x000fca00028f1449 */
[----:B------:R1:W-:Y:S01]  /*109b0*/  @!P4 ST.E.64 desc[UR56][R4.64], R56 ;  /* 0x000000380400c985 */ /* 0x0003e2000c101b38 */
[----:B------:R-:W-:Y:S05]  /*109c0*/  @P0 BRA `(.L_x_521) ;  /* 0x0000000800980947 */ /* 0x000fea0003800000 */
[----:B------:R-:W-:-:S04]  /*109d0*/  LEA R14, P0, R60, R14, 0x2 ;  /* 0x0000000e3c0e7211 */ /* 0x000fc800078010ff */
[----:B------:R-:W-:-:S05]  /*109e0*/  LEA.HI.X R15, R60, R3, R61, 0x2, P0 ;  /* 0x000000033c0f7211 */ /* 0x000fca00000f143d */
[----:B------:R0:W-:Y:S01]  /*109f0*/  ST.E.64 desc[UR56][R14.64], R150 ;  /* 0x000000960e007985 */ /* 0x0001e2000c101b38 */
[----:B------:R-:W-:Y:S05]  /*10a00*/  BRA `(.L_x_521) ;  /* 0x0000000800887947 */ /* 0x000fea0003800000 */
.L_x_517:
[----:B------:R-:W2:Y:S01]  /*10a10*/  LDL R8, [R1+0x60] ;  /* 0x0000600001087983 */ /* 0x000ea20000100800 */
[----:B------:R-:W-:Y:S01]  /*10a20*/  ULDC.64 UR6, c[0x0][0xc08] ;  /* 0x0003020000067ab9 */ /* 0x000fe20000000a00 */
[----:B------:R-:W-:Y:S01]  /*10a30*/  ULDC.64 UR4, c[0x0][0xc00] ;  /* 0x0003000000047ab9 */ /* 0x000fe20000000a00 */
[----:B------:R-:W-:Y:S01]  /*10a40*/  ISETP.NE.U32.AND P1, PT, RZ, UR6, PT ;  /* 0x00000006ff007c0c */ /* 0x000fe2000bf25070 */
[----:B-----5:R-:W-:Y:S01]  /*10a50*/  IMAD.MOV.U32 R25, RZ, RZ, RZ ;  /* 0x000000ffff197224 */ /* 0x020fe200078e00ff */
[----:B------:R-:W-:Y:S02]  /*10a60*/  ISETP.NE.U32.AND P0, PT, RZ, UR4, PT ;  /* 0x00000004ff007c0c */ /* 0x000fe4000bf05070 */
[----:B------:R-:W-:Y:S02]  /*10a70*/  ISETP.NE.AND.EX P1, PT, RZ, UR7, PT, P1 ;  /* 0x00000007ff007c0c */ /* 0x000fe4000bf25310 */
[----:B------:R-:W-:Y:S02]  /*10a80*/  IADD3 R4, P2, R66, UR4, RZ ;  /* 0x0000000442047c10 */ /* 0x000fe4000ff5e0ff */
[----:B------:R-:W-:-:S02]  /*10a90*/  ISETP.NE.AND.EX P0, PT, RZ, UR5, PT, P0 ;  /* 0x00000005ff007c0c */ /* 0x000fc4000bf05300 */
[----:B------:R-:W-:Y:S01]  /*10aa0*/  IADD3.X R5, R67, UR5, RZ, P2, !PT ;  /* 0x0000000543057c10 */ /* 0x000fe200097fe4ff */
[----:B------:R-:W-:Y:S02]  /*10ab0*/  ULDC UR4, c[0x0][0xa88] ;  /* 0x0002a20000047ab9 */ /* 0x000fe40000000800 */
[----:B------:R-:W-:-:S04]  /*10ac0*/  IMAD.U32 R21, RZ, RZ, UR4 ;  /* 0x00000004ff157e24 */ /* 0x000fc8000f8e00ff */
[----:B------:R-:W-:-:S04]  /*10ad0*/  @P1 IADD3 R6, P2, R66, UR6, RZ ;  /* 0x0000000642061c10 */ /* 0x000fc8000ff5e0ff */
[----:B------:R-:W-:Y:S01]  /*10ae0*/  @P1 IADD3.X R7, R67, UR7, RZ, P2, !PT ;  /* 0x0000000743071c10 */ /* 0x000fe200097fe4ff */
[----:B------:R0:W5:Y:S04]  /*10af0*/  @P0 LDG.E R25, desc[UR56][R4.64] ;  /* 0x0000003804190981 */ /* 0x000168000c1e1900 */
[----:B------:R0:W5:Y:S01]  /*10b00*/  @P1 LDG.E R21, desc[UR56][R6.64] ;  /* 0x0000003806151981 */ /* 0x000162000c1e1900 */
[----:B------:R-:W-:Y:S02]  /*10b10*/  ISETP.GT.AND P3, PT, R75, 0xbf, PT ;  /* 0x000000bf4b00780c */ /* 0x000fe40003f64270 */
[----:B--2---:R-:W-:-:S13]  /*10b20*/  ISETP.NE.AND P2, PT, R8, RZ, PT ;  /* 0x000000ff0800720c */ /* 0x004fda0003f45270 */
[----:B------:R-:W1:Y:S02]  /*10b30*/  @!P2 LDC R8, c[0x0][0xad4] ;  /* 0x0002b500ff08ab82 */ /* 0x000e640000000800 */
[----:B-1----:R0:W-:Y:S01]  /*10b40*/  @!P2 STL [R1+0x60], R8 ;  /* 0x000060080100a387 */ /* 0x0021e20000100800 */
[----:B------:R-:W-:Y:S01]  /*10b50*/  ISETP.GT.AND P2, PT, R8, 0x1, PT ;  /* 0x000000010800780c */ /* 0x000fe20003f44270 */
[----:B------:R-:W-:-:S12]  /*10b60*/  @P1 BRA `(.L_x_526) ;  /* 0x0000000000101947 */ /* 0x000fd80003800000 */
[----:B------:R-:W-:Y:S05]  /*10b70*/  @!P0 BRA `(.L_x_526) ;  /* 0x00000000000c8947 */ /* 0x000fea0003800000 */
[----:B------:R-:W2:Y:S04]  /*10b80*/  LDG.E R0, desc[UR56][R4.64] ;  /* 0x0000003804007981 */ /* 0x000ea8000c1e1900 */
[----:B-----5:R-:W2:Y:S02]  /*10b90*/  LDG.E R21, desc[UR56][R4.64+0x4] ;  /* 0x0000043804157981 */ /* 0x020ea4000c1e1900 */
[----:B--2---:R-:W-:-:S07]  /*10ba0*/  IMAD.IADD R21, R21, 0x1, -R0 ;  /* 0x0000000115157824 */ /* 0x004fce00078e0a00 */
.L_x_526:
[----:B------:R-:W-:Y:S01]  /*10bb0*/  BSSY B1, `(.L_x_527) ;  /* 0x000003a000017945 */ /* 0x000fe20003800000 */
[----:B------:R-:W-:Y:S02]  /*10bc0*/  SEL R37, R74, RZ, !P0 ;  /* 0x000000ff4a257207 */ /* 0x000fe40004000000 */
[----:B------:R-:W-:Y:S02]  /*10bd0*/  SEL R63, R63, RZ, !P0 ;  /* 0x000000ff3f3f7207 */ /* 0x000fe40004000000 */
[----:B-----5:R-:W-:Y:S01]  /*10be0*/  SHF.R.S32.HI R24, RZ, 0x1f, R25 ;  /* 0x0000001fff187819 */ /* 0x020fe20000011419 */
[----:B------:R-:W-:Y:S06]  /*10bf0*/  @P3 BRA `(.L_x_528) ;  /* 0x0000000000d43947 */ /* 0x000fec0003800000 */
[----:B------:R-:W2:Y:S01]  /*10c00*/  LDL R0, [R1+0x68] ;  /* 0x0000680001007983 */ /* 0x000ea20000100800 */
[----:B------:R-:W1:Y:S01]  /*10c10*/  LDC R26, c[0x0][0xbe8] ;  /* 0x0002fa00ff1a7b82 */ /* 0x000e620000000800 */
[----:B0-----:R-:W2:Y:S02]  /*10c20*/  S2R R4, SR_TID.X ;  /* 0x0000000000047919 */ /* 0x001ea40000002100 */
[----:B--2---:R-:W-:Y:S02]  /*10c30*/  IMAD R0, R0, 0xc0, R4 ;  /* 0x000000c000007824 */ /* 0x004fe400078e0204 */
[----:B-1----:R-:W-:Y:S02]  /*10c40*/  IMAD R4, R21, R26, RZ ;  /* 0x0000001a15047224 */ /* 0x002fe400078e02ff */
[----:B------:R-:W-:-:S05]  /*10c50*/  VIADD R39, R0, 0xffffff80 ;  /* 0xffffff8000277836 */ /* 0x000fca0000000000 */
[----:B------:R-:W-:-:S13]  /*10c60*/  ISETP.GE.AND P0, PT, R39, R4, PT ;  /* 0x000000042700720c */ /* 0x000fda0003f06270 */
[----:B------:R-:W-:Y:S05]  /*10c70*/  @P0 BRA `(.L_x_528) ;  /* 0x0000000000b40947 */ /* 0x000fea0003800000 */
[----:B------:R-:W2:Y:S01]  /*10c80*/  LDL R14, [R1+0x58] ;  /* 0x00005800010e7983 */ /* 0x000ea20000100800 */
[----:B------:R-:W-:Y:S01]  /*10c90*/  IMAD.MOV.U32 R20, RZ, RZ, 0x9b8 ;  /* 0x000009b8ff147424 */ /* 0x000fe200078e00ff */
[----:B------:R-:W-:Y:S01]  /*10ca0*/  ISETP.GT.AND P0, PT, R8, 0x1, PT ;  /* 0x000000010800780c */ /* 0x000fe20003f04270 */
[----:B------:R-:W0:Y:S01]  /*10cb0*/  LDC.64 R4, c[0x0][0xba8] ;  /* 0x0002ea00ff047b82 */ /* 0x000e220000000a00 */
[----:B------:R-:W3:Y:S01]  /*10cc0*/  LDL.LU R28, [R1+0x6c] ;  /* 0x00006c00011c7983 */ /* 0x000ee20000300800 */
[----:B------:R-:W-:Y:S01]  /*10cd0*/  ISETP.NE.AND P1, PT, R26, 0x1, PT ;  /* 0x000000011a00780c */ /* 0x000fe20003f25270 */
[----:B------:R-:W-:Y:S01]  /*10ce0*/  IMAD.MOV.U32 R27, RZ, RZ, R39 ;  /* 0x000000ffff1b7224 */ /* 0x000fe200078e0027 */
[----:B------:R-:W-:-:S04]  /*10cf0*/  SEL R20, R20, 0x978, P0 ;  /* 0x0000097814147807 */ /* 0x000fc80000000000 */
[----:B------:R-:W1:Y:S08]  /*10d00*/  LDC.64 R10, c[0x0][R20+0x220] ;  /* 0x00008800140a7b82 */ /* 0x000e700000000a00 */
[----:B------:R-:W2:Y:S08]  /*10d10*/  LDC.64 R8, c[0x0][R20+0x218] ;  /* 0x0000860014087b82 */ /* 0x000eb00000000a00 */
[----:B------:R-:W4:Y:S08]  /*10d20*/  LDC.64 R12, c[0x0][R20+0x228] ;  /* 0x00008a00140c7b82 */ /* 0x000f300000000a00 */
[----:B------:R-:W5:Y:S08]  /*10d30*/  @P1 LDC R0, c[0x0][0xbec] ;  /* 0x0002fb00ff001b82 */ /* 0x000f700000000800 */
[----:B------:R-:W4:Y:S08]  /*10d40*/  LDC.64 R6, c[0x0][R20+0x210] ;  /* 0x0000840014067b82 */ /* 0x000f300000000a00 */
[----:B------:R-:W4:Y:S01]  /*10d50*/  @P1 LDC R31, c[0x0][0xbf0] ;  /* 0x0002fc00ff1f1b82 */ /* 0x000f220000000800 */
[----:B-----5:R-:W-:-:S07]  /*10d60*/  @P1 IMAD.HI.U32 R0, R39, R0, RZ ;  /* 0x0000000027001227 */ /* 0x020fce00078e00ff */
[----:B0-----:R-:W0:Y:S01]  /*10d70*/  @!P0 LDC R4, c[0x0][0xb50] ;  /* 0x0002d400ff048b82 */ /* 0x001e220000000800 */
[----:B-1----:R-:W-:-:S07]  /*10d80*/  IMAD R11, R11, R37, RZ ;  /* 0x000000250b0b7224 */ /* 0x002fce00078e02ff */
[----:B------:R-:W1:Y:S01]  /*10d90*/  @!P0 LDC R5, c[0x0][0xb54] ;  /* 0x0002d500ff058b82 */ /* 0x000e620000000800 */
[----:B----4-:R-:W-:Y:S01]  /*10da0*/  @P1 SHF.R.U32.HI R27, RZ, R31, R0 ;  /* 0x0000001fff1b1219 */ /* 0x010fe20000011600 */
[----:B------:R-:W-:Y:S02]  /*10db0*/  IMAD R31, R10, R63, R11 ;  /* 0x0000003f0a1f7224 */ /* 0x000fe400078e020b */
[-C--:B--2---:R-:W-:Y:S02]  /*10dc0*/  IMAD R29, R9, R14.reuse, RZ ;  /* 0x0000000e091d7224 */ /* 0x084fe400078e02ff */
[----:B------:R-:W-:Y:S01]  /*10dd0*/  IMAD.WIDE.U32 R8, R8, R14, RZ ;  /* 0x0000000e08087225 */ /* 0x000fe200078e00ff */
[----:B---3--:R-:W-:-:S03]  /*10de0*/  SEL R11, R28, RZ, P0 ;  /* 0x000000ff1c0b7207 */ /* 0x008fc60000000000 */
[----:B------:R-:W-:-:S04]  /*10df0*/  IMAD.WIDE.U32 R14, R10, R37, RZ ;  /* 0x000000250a0e7225 */ /* 0x000fc800078e00ff */
[----:B------:R-:W-:Y:S01]  /*10e00*/  IMAD.IADD R29, R9, 0x1, R29 ;  /* 0x00000001091d7824 */ /* 0x000fe200078e021d */
[----:B------:R-:W-:Y:S01]  /*10e10*/  IADD3 R0, P1, P3, R14, R8, R25 ;  /* 0x000000080e007210 */ /* 0x000fe20007b3e019 */
[----:B------:R-:W-:Y:S02]  /*10e20*/  IMAD.MOV R10, RZ, RZ, -R27 ;  /* 0x000000ffff0a7224 */ /* 0x000fe400078e0a1b */
[----:B------:R-:W-:Y:S02]  /*10e30*/  IMAD.IADD R31, R15, 0x1, R31 ;  /* 0x000000010f1f7824 */ /* 0x000fe400078e021f */
[----:B------:R-:W-:-:S04]  /*10e40*/  IMAD.WIDE.U32 R8, R12, R11, RZ ;  /* 0x0000000b0c087225 */ /* 0x000fc800078e00ff */
[----:B------:R-:W-:Y:S02]  /*10e50*/  IMAD R13, R13, R11, RZ ;  /* 0x0000000b0d0d7224 */ /* 0x000fe400078e02ff */
[----:B------:R-:W-:Y:S01]  /*10e60*/  IMAD R11, R26, R10, R39 ;  /* 0x0000000a1a0b7224 */ /* 0x000fe200078e0227 */
[----:B------:R-:W-:Y:S01]  /*10e70*/  IADD3.X R10, R31, R29, R24, P1, P3 ;  /* 0x0000001d1f0a7210 */ /* 0x000fe20000fe6418 */
[----:B------:R-:W-:Y:S01]  /*10e80*/  IMAD.IADD R13, R9, 0x1, R13 ;  /* 0x00000001090d7824 */ /* 0x000fe200078e020d */
[----:B------:R-:W-:Y:S01]  /*10e90*/  IADD3 R8, P0, P1, R27, R0, R8 ;  /* 0x000000001b087210 */ /* 0x000fe2000791e008 */
[----:B------:R-:W-:Y:S01]  /*10ea0*/  IMAD R0, R7, R11, RZ ;  /* 0x0000000b07007224 */ /* 0x000fe200078e02ff */
[----:B------:R-:W-:-:S04]  /*10eb0*/  SHF.R.S32.HI R27, RZ, 0x1f, R27 ;  /* 0x0000001fff1b7819 */ /* 0x000fc8000001141b */
[----:B------:R-:W-:Y:S02]  /*10ec0*/  IADD3.X R9, R27, R10, R13, P0, P1 ;  /* 0x0000000a1b097210 */ /* 0x000fe400007e240d */
[----:B------:R-:W-:-:S05]  /*10ed0*/  SHF.R.S32.HI R13, RZ, 0x1f, R11 ;  /* 0x0000001fff0d7819 */ /* 0x000fca000001140b */
[C---:B------:R-:W-:Y:S02]  /*10ee0*/  IMAD R13, R6.reuse, R13, R0 ;  /* 0x0000000d060d7224 */ /* 0x040fe400078e0200 */
[----:B------:R-:W-:-:S04]  /*10ef0*/  IMAD.WIDE.U32 R6, R6, R11, R8 ;  /* 0x0000000b06067225 */ /* 0x000fc800078e0008 */
[----:B------:R-:W-:Y:S01]  /*10f00*/  IMAD.IADD R0, R7, 0x1, R13 ;  /* 0x0000000107007824 */ /* 0x000fe200078e020d */
[----:B0-----:R-:W-:Y:S01]  /*10f10*/  LEA R4, P0, R6, R4, 0x2 ;  /* 0x0000000406047211 */ /* 0x001fe200078010ff */
[----:B------:R-:W-:-:S03]  /*10f20*/  IMAD.MOV.U32 R7, RZ, RZ, -0x800000 ;  /* 0xff800000ff077424 */ /* 0x000fc600078e00ff */
[----:B-1----:R-:W-:-:S05]  /*10f30*/  LEA.HI.X R5, R6, R5, R0, 0x2, P0 ;  /* 0x0000000506057211 */ /* 0x002fca00000f1400 */
[----:B------:R1:W-:Y:S04]  /*10f40*/  STG.E desc[UR56][R4.64], R7 ;  /* 0x0000000704007986 */ /* 0x0003e8000c101938 */
.L_x_528:
[----:B------:R-:W-:Y:S05]  /*10f50*/  BSYNC B1 ;  /* 0x0000000000017941 */ /* 0x000fea0003800000 */
.L_x_527:
[----:B------:R-:W-:Y:S05]  /*10f60*/  @P2 BRA `(.L_x_521) ;  /* 0x0000000400302947 */ /* 0x000fea0003800000 */
[----:B------:R-:W2:Y:S01]  /*10f70*/  LDL.LU R12, [R1+0x58] ;  /* 0x00005800010c7983 */ /* 0x000ea20000300800 */
[----:B------:R-:W3:Y:S01]  /*10f80*/  LDC R10, c[0x0][0xbe8] ;  /* 0x0002fa00ff0a7b82 */ /* 0x000ee20000000800 */
[----:B------:R-:W-:Y:S01]  /*10f90*/  ULDC.64 UR4, c[0x0][0xaa0] ;  /* 0x0002a80000047ab9 */ /* 0x000fe20000000a00 */
[----:B------:R-:W-:Y:S01]  /*10fa0*/  IMAD R3, R3, 0x30, R62 ;  /* 0x0000003003037824 */ /* 0x000fe200078e023e */
[----:B------:R-:W4:Y:S01]  /*10fb0*/  LDL R26, [R1+0x68] ;  /* 0x00006800011a7983 */ /* 0x000f220000100800 */
[----:B------:R-:W-:Y:S01]  /*10fc0*/  IMAD R0, R24, UR4, RZ ;  /* 0x0000000418007c24 */ /* 0x000fe2000f8e02ff */
[----:B------:R-:W-:Y:S01]  /*10fd0*/  ULDC.64 UR6, c[0x0][0xaf0] ;  /* 0x0002bc0000067ab9 */ /* 0x000fe20000000a00 */
[----:B01----:R-:W-:-:S04]  /*10fe0*/  IMAD.WIDE.U32 R4, R25, UR4, RZ ;  /* 0x0000000419047c25 */ /* 0x003fc8000f8e00ff */
[----:B------:R-:W-:Y:S01]  /*10ff0*/  IMAD R7, R25, UR5, R0 ;  /* 0x0000000519077c24 */ /* 0x000fe2000f8e0200 */
[----:B------:R-:W-:Y:S01]  /*11000*/  ULDC.64 UR4, c[0x0][0xae8] ;  /* 0x0002ba0000047ab9 */ /* 0x000fe20000000a00 */
[----:B------:R-:W-:-:S03]  /*11010*/  IMAD R6, R63, UR6, RZ ;  /* 0x000000063f067c24 */ /* 0x000fc6000f8e02ff */
[----:B------:R-:W-:Y:S02]  /*11020*/  IADD3 R5, R5, R7, RZ ;  /* 0x0000000705057210 */ /* 0x000fe40007ffe0ff */
[----:B---3--:R-:W-:-:S13]  /*11030*/  ISETP.NE.AND P0, PT, R10, 0x1, PT ;  /* 0x000000010a00780c */ /* 0x008fda0003f05270 */
[----:B------:R-:W0:Y:S08]  /*11040*/  @P0 LDC R9, c[0x0][0xbec] ;  /* 0x0002fb00ff090b82 */ /* 0x000e300000000800 */
[----:B------:R-:W1:Y:S01]  /*11050*/  @P0 LDC R11, c[0x0][0xbf0] ;  /* 0x0002fc00ff0b0b82 */ /* 0x000e620000000800 */
[----:B--2---:R-:W-:-:S04]  /*11060*/  IMAD.WIDE.U32 R4, R12, UR4, R4 ;  /* 0x000000040c047c25 */ /* 0x004fc8000f8e0004 */
[----:B----4-:R-:W-:Y:S02]  /*11070*/  IMAD R8, R26, 0xc0, R3 ;  /* 0x000000c01a087824 */ /* 0x010fe400078e0203 */
[----:B------:R-:W-:Y:S01]  /*11080*/  IMAD R5, R12, UR5, R5 ;  /* 0x000000050c057c24 */ /* 0x000fe2000f8e0205 */
[----:B------:R-:W-:Y:S01]  /*11090*/  ULDC.64 UR4, c[0x0][0xae0] ;  /* 0x0002b80000047ab9 */ /* 0x000fe20000000a00 */
[----:B0-----:R-:W-:-:S04]  /*110a0*/  @P0 IMAD.HI.U32 R0, R8, R9, RZ ;  /* 0x0000000908000227 */ /* 0x001fc800078e00ff */
[----:B------:R-:W-:Y:S01]  /*110b0*/  IMAD.MOV.U32 R3, RZ, RZ, R8 ;  /* 0x000000ffff037224 */ /* 0x000fe200078e0008 */
[----:B-1----:R-:W-:Y:S01]  /*110c0*/  @P0 SHF.R.U32.HI R3, RZ, R11, R0 ;  /* 0x0000000bff030219 */ /* 0x002fe20000011600 */
[C---:B------:R-:W-:Y:S02]  /*110d0*/  IMAD R9, R37.reuse, UR7, R6 ;  /* 0x0000000725097c24 */ /* 0x040fe4000f8e0206 */
[----:B------:R-:W-:Y:S01]  /*110e0*/  IMAD.WIDE.U32 R4, R37, UR6, R4 ;  /* 0x0000000625047c25 */ /* 0x000fe2000f8e0004 */
[--C-:B------:R-:W-:Y:S01]  /*110f0*/  SHF.R.S32.HI R0, RZ, 0x1f, R3.reuse ;  /* 0x0000001fff007819 */ /* 0x100fe20000011403 */
[----:B------:R-:W-:Y:S02]  /*11100*/  ULDC.64 UR6, c[0x0][0xa80] ;  /* 0x0002a00000067ab9 */ /* 0x000fe40000000a00 */
[----:B------:R-:W-:Y:S02]  /*11110*/  IMAD.MOV R7, RZ, RZ, -R3 ;  /* 0x000000ffff077224 */ /* 0x000fe400078e0a03 */
[----:B------:R-:W-:-:S02]  /*11120*/  IMAD R0, R0, UR4, RZ ;  /* 0x0000000400007c24 */ /* 0x000fc4000f8e02ff */
[----:B------:R-:W-:Y:S02]  /*11130*/  IMAD R7, R10, R7, R8 ;  /* 0x000000070a077224 */ /* 0x000fe400078e0208 */
[----:B------:R-:W-:Y:S02]  /*11140*/  IMAD.IADD R5, R5, 0x1, R9 ;  /* 0x0000000105057824 */ /* 0x000fe400078e0209 */
[C---:B------:R-:W-:Y:S01]  /*11150*/  IMAD R9, R3.reuse, UR5, R0 ;  /* 0x0000000503097c24 */ /* 0x040fe2000f8e0200 */
[----:B------:R-:W-:Y:S01]  /*11160*/  SHF.R.S32.HI R0, RZ, 0x1f, R7 ;  /* 0x0000001fff007819 */ /* 0x000fe20000011407 */
[----:B------:R-:W-:Y:S01]  /*11170*/  IMAD.WIDE.U32 R4, R3, UR4, R4 ;  /* 0x0000000403047c25 */ /* 0x000fe2000f8e0004 */
[----:B------:R-:W-:-:S03]  /*11180*/  ULDC.64 UR4, c[0x0][0xad8] ;  /* 0x0002b60000047ab9 */ /* 0x000fc60000000a00 */
[----:B------:R-:W-:Y:S02]  /*11190*/  IMAD R0, R0, UR4, RZ ;  /* 0x0000000400007c24 */ /* 0x000fe4000f8e02ff */
[----:B------:R-:W-:Y:S02]  /*111a0*/  IMAD.IADD R5, R5, 0x1, R9 ;  /* 0x0000000105057824 */ /* 0x000fe400078e0209 */
[C---:B------:R-:W-:Y:S02]  /*111b0*/  IMAD R3, R7.reuse, UR5, R0 ;  /* 0x0000000507037c24 */ /* 0x040fe4000f8e0200 */
[----:B------:R-:W-:Y:S01]  /*111c0*/  IMAD.WIDE.U32 R4, R7, UR4, R4 ;  /* 0x0000000407047c25 */ /* 0x000fe2000f8e0004 */
[----:B------:R-:W-:Y:S02]  /*111d0*/  ULDC UR4, c[0x0][0xac8] ;  /* 0x0002b20000047ab9 */ /* 0x000fe40000000800 */
[----:B------:R-:W-:Y:S01]  /*111e0*/  ISETP.GE.AND P0, PT, R59, UR4, PT ;  /* 0x000000043b007c0c */ /* 0x000fe2000bf06270 */
[----:B------:R-:W-:Y:S01]  /*111f0*/  IMAD.IADD R3, R5, 0x1, R3 ;  /* 0x0000000105037824 */ /* 0x000fe200078e0203 */
[----:B------:R-:W-:Y:S01]  /*11200*/  LEA R7, P1, R4, UR6, 0x1 ;  /* 0x0000000604077c11 */ /* 0x000fe2000f8208ff */
[----:B------:R-:W-:-:S03]  /*11210*/  UMOV UR4, 0xffffffff ;  /* 0xffffffff00047882 */ /* 0x000fc60000000000 */
[----:B------:R-:W-:Y:S01]  /*11220*/  LEA.HI.X R20, R4, UR7, R3, 0x1, P1 ;  /* 0x0000000704147c11 */ /* 0x000fe200088f0c03 */
[----:B------:R-:W-:Y:S08]  /*11230*/  BRA.DIV UR4, `(.L_x_529) ;  /* 0x0000007a04cc7947 */ /* 0x000ff0000b800000 */
[----:B------:R-:W0:Y:S01]  /*11240*/  SHFL.IDX PT, R3, R7, RZ, 0x181f ;  /* 0x00181fff07037589 */ /* 0x000e2200000e0000 */
[----:B------:R-:W-:Y:S02]  /*11250*/  IMAD R21, R21, R10, RZ ;  /* 0x0000000a15157224 */ /* 0x000fe400078e02ff */
[----:B------:R-:W-:Y:S01]  /*11260*/  IMAD R24, R26, 0xc0, R62 ;  /* 0x000000c01a187824 */ /* 0x000fe200078e023e */
[----:B------:R-:W1:Y:S03]  /*11270*/  SHFL.IDX PT, R0, R20, RZ, 0x181f ;  /* 0x00181fff14007589 */ /* 0x000e6600000e0000 */
[C---:B------:R-:W-:Y:S01]  /*11280*/  VIADD R8, R24.reuse, 0x30 ;  /* 0x0000003018087836 */ /* 0x040fe20000000000 */
[----:B------:R-:W2:Y:S01]  /*11290*/  SHFL.IDX PT, R5, R7, 0x1, 0x181f ;  /* 0x00381f0007057f89 */ /* 0x000ea200000e0000 */
[C---:B------:R-:W-:Y:S01]  /*112a0*/  ISETP.GE.OR P2, PT, R24.reuse, R21, P0 ;  /* 0x000000151800720c */ /* 0x040fe20000746670 */
[----:B------:R-:W-:-:S02]  /*112b0*/  VIADD R10, R24, 0x60 ;  /* 0x00000060180a7836 */ /* 0x000fc40000000000 */
[----:B------:R-:W3:Y:S01]  /*112c0*/  SHFL.IDX PT, R14, R7, 0x2, 0x181f ;  /* 0x00581f00070e7f89 */ /* 0x000ee200000e0000 */
[-C--:B------:R-:W-:Y:S02]  /*112d0*/  ISETP.GE.OR P3, PT, R8, R21.reuse, P0 ;  /* 0x000000150800720c */ /* 0x080fe40000766670 */
[----:B------:R-:W-:Y:S01]  /*112e0*/  ISETP.GE.OR P4, PT, R10, R21, P0 ;  /* 0x000000150a00720c */ /* 0x000fe20000786670 */
[----:B------:R-:W4:Y:S04]  /*112f0*/  SHFL.IDX PT, R4, R20, 0x1, 0x181f ;  /* 0x00381f0014047f89 */ /* 0x000f2800000e0000 */
[----:B------:R-:W5:Y:S02]  /*11300*/  SHFL.IDX PT, R6, R20, 0x2, 0x181f ;  /* 0x00581f0014067f89 */ /* 0x000f6400000e0000 */
[----:B0-----:R-:W-:-:S04]  /*11310*/  @!P2 LEA R10, P5, R59, R3, 0x1 ;  /* 0x000000033b0aa211 */ /* 0x001fc800078a08ff */
[C---:B-1----:R-:W-:Y:S02]  /*11320*/  @!P2 LEA.HI.X R3, R59.reuse, R0, R58, 0x1, P5 ;  /* 0x000000003b03a211 */ /* 0x042fe400028f0c3a */
[----:B------:R0:W1:Y:S01]  /*11330*/  SHFL.IDX PT, R0, R20, 0x3, 0x181f ;  /* 0x00781f0014007f89 */ /* 0x00006200000e0000 */
[C---:B--2---:R-:W-:Y:S02]  /*11340*/  @!P3 LEA R8, P1, R59.reuse, R5, 0x1 ;  /* 0x000000053b08b211 */ /* 0x044fe400078208ff */
[----:B------:R-:W-:Y:S01]  /*11350*/  @!P2 IMAD.MOV.U32 R11, RZ, RZ, R3 ;  /* 0x000000ffff0ba224 */ /* 0x000fe200078e0003 */
[----:B---3--:R-:W-:-:S04]  /*11360*/  @!P4 LEA R25, P5, R59, R14, 0x1 ;  /* 0x0000000e3b19c211 */ /* 0x008fc800078a08ff */
[----:B------:R0:W-:Y:S01]  /*11370*/  @!P2 ST.E.128 desc[UR56][R10.64], RZ ;  /* 0x000000ff0a00a985 */ /* 0x0001e2000c101d38 */
[C-C-:B----4-:R-:W-:Y:S01]  /*11380*/  @!P3 LEA.HI.X R9, R59.reuse, R4, R58.reuse, 0x1, P1 ;  /* 0x000000043b09b211 */ /* 0x150fe200008f0c3a */
[----:B------:R-:W-:Y:S02]  /*11390*/  @!P4 IMAD.MOV.U32 R4, RZ, RZ, R25 ;  /* 0x000000ffff04c224 */ /* 0x000fe400078e0019 */
[----:B------:R0:W2:Y:S01]  /*113a0*/  SHFL.IDX PT, R14, R7, 0x3, 0x181f ;  /* 0x00781f00070e7f89 */ /* 0x0000a200000e0000 */
[----:B-----5:R-:W-:-:S03]  /*113b0*/  @!P4 LEA.HI.X R5, R59, R6, R58, 0x1, P5 ;  /* 0x000000063b05c211 */ /* 0x020fc600028f0c3a */
[----:B------:R0:W-:Y:S04]  /*113c0*/  @!P3 ST.E.128 desc[UR56][R8.64], RZ ;  /* 0x000000ff0800b985 */ /* 0x0001e8000c101d38 */
[----:B------:R0:W-:Y:S02]  /*113d0*/  @!P4 ST.E.128 desc[UR56][R4.64], RZ ;  /* 0x000000ff0400c985 */ /* 0x0001e4000c101d38 */
.L_x_718:
[----:B------:R-:W-:-:S05]  /*113e0*/  VIADD R24, R24, 0x90 ;  /* 0x0000009018187836 */ /* 0x000fca0000000000 */
[----:B------:R-:W-:-:S13]  /*113f0*/  ISETP.GE.OR P0, PT, R24, R21, P0 ;  /* 0x000000151800720c */ /* 0x000fda0000706670 */
[----:B--2---:R-:W-:-:S04]  /*11400*/  @!P0 LEA R14, P1, R59, R14, 0x1 ;  /* 0x0000000e3b0e8211 */ /* 0x004fc800078208ff */
[----:B-1----:R-:W-:-:S05]  /*11410*/  @!P0 LEA.HI.X R15, R59, R0, R58, 0x1, P1 ;  /* 0x000000003b0f8211 */ /* 0x002fca00008f0c3a */
[----:B------:R2:W-:Y:S04]  /*11420*/  @!P0 ST.E.128 desc[UR56][R14.64], RZ ;  /* 0x000000ff0e008985 */ /* 0x0005e8000c101d38 */
.L_x_521:
[----:B------:R-:W-:Y:S05]  /*11430*/  BSYNC B0 ;  /* 0x0000000000007941 */ /* 0x000fea0003800000 */
.L_x_516:
[----:B------:R-:W-:Y:S02]  /*11440*/  ULDC UR4, c[0x0][0xc3c] ;  /* 0x00030f0000047ab9 */ /* 0x000fe40000000800 */
[----:B------:R-:W-:-:S13]  /*11450*/  ISETP.GE.AND P0, PT, R35, UR4, PT ;  /* 0x0000000423007c0c */ /* 0x000fda000bf06270 */
[----:B------:R-:W-:Y:S05]  /*11460*/  @!P0 BRA `(.L_x_530) ;  /* 0xfffffefc00348947 */ /* 0x000fea000383ffff */
[----:B------:R-:W-:Y:S05]  /*11470*/  BRA `(.L_x_400) ;  /* 0x0000006800c87947 */ /* 0x000fea0003800000 */
.L_x_398:
[----:B------:R-:W-:-:S08]  /*11480*/  NOP ;  /* 0x0000000000007918 */ /* 0x000fd00000000000 */
[----:B--2---:R-:W0:-:S00]  /*11490*/  USETMAXREG.DEALLOC.CTAPOOL 0x20 ;  /* 0x00000020000079c8 */ /* 0x004e0000080e0500 */
[----:B0-----:R-:W2:Y:S01]  /*114a0*/  LDL.LU R2, [R1] ;  /* 0x0000000001027983 */ /* 0x001ea20000300800 */
[----:B------:R-:W-:Y:S01]  /*114b0*/  LOP3.LUT R0, R0, 0x3, RZ, 0xc0, !PT ;  /* 0x0000000300007812 */ /* 0x000fe200078ec0ff */
[----:B------:R-:W-:-:S05]  /*114c0*/  IMAD.MOV.U32 R6, RZ, RZ, RZ ;  /* 0x000000ffff067224 */ /* 0x000fca00078e00ff */
[----:B------:R-:W0:Y:S02]  /*114d0*/  SHFL.IDX PT, R0, R0, RZ, 0x1f ;  /* 0x00001fff00007589 */ /* 0x000e2400000e0000 */
[----:B0-----:R-:W-:Y:S02]  /*114e0*/  ISETP.NE.AND P0, PT, R0, RZ, PT ;  /* 0x000000ff0000720c */ /* 0x001fe40003f05270 */
[----:B--2---:R-:W-:-:S11]  /*114f0*/  LOP3.LUT R2, R2, 0xfffffffd, RZ, 0xc0, !PT ;  /* 0xfffffffd02027812 */ /* 0x004fd600078ec0ff */
[----:B------:R-:W-:-:S05]  /*11500*/  @P0 LOP3.LUT R2, R2, 0x2, RZ, 0xfc, !PT ;  /* 0x0000000202020812 */ /* 0x000fca00078efcff */
[----:B------:R0:W-:Y:S01]  /*11510*/  STL [R1], R2 ;  /* 0x0000000201007387 */ /* 0x0001e20000100800 */
[----:B------:R-:W-:Y:S05]  /*11520*/  @!P0 BRA `(.L_x_531) ;  /* 0x00000000001c8947 */ /* 0x000fea0003800000 */
[----:B------:R-:W1:Y:S08]  /*11530*/  S2UR UR5, SR_CgaCtaId ;  /* 0x00000000000579c3 */ /* 0x000e700000008800 */
[----:B------:R-:W-:Y:S06]  /*11540*/  BAR.SYNC.DEFER_BLOCKING 0x5, 0x200 ;  /* 0x0148000000007b1d */ /* 0x000fec0000010000 */
[----:B------:R-:W-:-:S02]  /*11550*/  UMOV UR4, 0x400 ;  /* 0x0000040000047882 */ /* 0x000fc40000000000 */
[----:B-1----:R-:W-:-:S09]  /*11560*/  ULEA UR4, UR5, UR4, 0x18 ;  /* 0x0000000405047291 */ /* 0x002fd2000f8ec03f */
[----:B------:R-:W1:Y:S01]  /*11570*/  LDS.128 R24, [UR4+0x308d0] ;  /* 0x0308d004ff187984 */ /* 0x000e620008000c00 */
[----:B------:R-:W-:Y:S06]  /*11580*/  BAR.ARV 0x4, 0x200 ;  /* 0x0108000000007b1d */ /* 0x000fec0000002000 */
[----:B------:R-:W-:Y:S05]  /*11590*/  BRA `(.L_x_532) ;  /* 0x0000000800887947 */ /* 0x000fea0003800000 */
.L_x_531:
[----:B------:R-:W1:Y:S01]  /*115a0*/  S2R R0, SR_TID.X ;  /* 0x0000000000007919 */ /* 0x000e620000002100 */
[----:B------:R-:W-:Y:S01]  /*115b0*/  ULDC UR4, c[0x0][0xc3c] ;  /* 0x00030f0000047ab9 */ /* 0x000fe20000000800 */
[----:B------:R-:W-:Y:S01]  /*115c0*/  IMAD.MOV.U32 R7, RZ, RZ, RZ ;  /* 0x000000ffff077224 */ /* 0x000fe200078e00ff */
[----:B------:R-:W2:Y:S01]  /*115d0*/  S2UR UR6, SR_CTAID.X ;  /* 0x00000000000679c3 */ /* 0x000ea20000002500 */
[----:B------:R-:W-:Y:S01]  /*115e0*/  ULDC UR5, c[0x0][0xc38] ;  /* 0x00030e0000057ab9 */ /* 0x000fe20000000800 */
[----:B-1----:R-:W-:-:S04]  /*115f0*/  LOP3.LUT R0, R0, 0x1f, RZ, 0xc0, !PT ;  /* 0x0000001f00007812 */ /* 0x002fc800078ec0ff */
[----:B------:R-:W-:-:S04]  /*11600*/  ISETP.NE.AND P0, PT, R0, 0x1f, PT ;  /* 0x0000001f0000780c */ /* 0x000fc80003f05270 */
[----:B------:R-:W-:-:S13]  /*11610*/  ISETP.GE.OR P1, PT, R0, UR4, !P0 ;  /* 0x0000000400007c0c */ /* 0x000fda000c726670 */
[----:B------:R-:W1:Y:S08]  /*11620*/  @!P1 LDC.64 R4, c[0x0][0xc80] ;  /* 0x00032000ff049b82 */ /* 0x000e700000000a00 */
[----:B0-----:R-:W0:Y:S01]  /*11630*/  @!P1 LDC.64 R2, c[0x0][0xc78] ;  /* 0x00031e00ff029b82 */ /* 0x001e220000000a00 */
[----:B-1----:R-:W-:-:S05]  /*11640*/  @!P1 IMAD.WIDE.U32 R4, R0, 0x4, R4 ;  /* 0x0000000400049825 */ /* 0x002fca00078e0004 */
[----:B------:R-:W3:Y:S01]  /*11650*/  @!P1 LDG.E R6, desc[UR56][R4.64] ;  /* 0x0000003804069981 */ /* 0x000ee2000c1e1900 */
[----:B0-----:R-:W-:-:S05]  /*11660*/  @!P1 IMAD.WIDE.U32 R2, R0, 0x4, R2 ;  /* 0x0000000400029825 */ /* 0x001fca00078e0002 */
        /* <DEDUP_REMOVED lines=25> */
[----:B--2---:R-:W-:Y:S01]  /*11800*/  ISETP.GT.AND P6, PT, R8, UR6, PT ;  /* 0x0000000608007c0c */ /* 0x004fe2000bfc4270 */
[----:B------:R-:W-:-:S12]  /*11810*/  IMAD.MOV.U32 R3, RZ, RZ, R8 ;  /* 0x000000ffff037224 */ /* 0x000fd800078e0008 */
[----:B------:R-:W-:Y:S05]  /*11820*/  @P6 BRA `(.L_x_533) ;  /* 0x00000000009c6947 */ /* 0x000fea0003800000 */
[----:B------:R-:W-:Y:S01]  /*11830*/  IMAD.MOV.U32 R8, RZ, RZ, R3 ;  /* 0x000000ffff087224 */ /* 0x000fe200078e0003 */
[----:B------:R-:W-:Y:S01]  /*11840*/  UMOV UR4, URZ ;  /* 0x0000003f00047c82 */ /* 0x000fe20008000000 */
[----:B------:R-:W-:-:S05]  /*11850*/  ULDC UR5, c[0x0][0xc38] ;  /* 0x00030e0000057ab9 */ /* 0x000fca0000000800 */
.L_x_535:
        /* <DEDUP_REMOVED lines=36> */
.L_x_533:
        /* <DEDUP_REMOVED lines=19> */
.L_x_536:
        /* <DEDUP_REMOVED lines=16> */
[-C--:B------:R-:W-:Y:S01]  /*11cd0*/  @!P1 IADD3 R9, R9, -R4.reuse, RZ ;  /* 0x8000000409099210 */ /* 0x080fe20007ffe0ff */
[----:B------:R-:W-:Y:S01]  /*11ce0*/  @!P1 VIADD R2, R2, 0x1 ;  /* 0x0000000102029836 */ /* 0x000fe20000000000 */
[----:B------:R-:W0:Y:S01]  /*11cf0*/  F2I.FTZ.U32.TRUNC.NTZ R3, R3 ;  /* 0x0000000300037305 */ /* 0x000e22000021f000 */
        /* <DEDUP_REMOVED lines=35> */
.L_x_534:
[----:B------:R-:W-:Y:S02]  /*11f30*/  IMAD.MOV.U32 R25, RZ, RZ, RZ ;  /* 0x000000ffff197224 */ /* 0x000fe400078e00ff */
[----:B------:R-:W-:Y:S02]  /*11f40*/  IMAD.U32 R24, RZ, RZ, UR6 ;  /* 0x00000006ff187e24 */ /* 0x000fe4000f8e00ff */
[----:B------:R-:W-:-:S07]  /*11f50*/  IMAD.MOV.U32 R26, RZ, RZ, RZ ;  /* 0x000000ffff1a7224 */ /* 0x000fce00078e00ff */
.L_x_537:
[----:B------:R-:W-:-:S13]  /*11f60*/  ISETP.NE.AND P0, PT, R0, RZ, PT ;  /* 0x000000ff0000720c */ /* 0x000fda0003f05270 */
[----:B------:R-:W0:Y:S01]  /*11f70*/  @!P0 S2R R3, SR_CgaCtaId ;  /* 0x0000000000038919 */ /* 0x000e220000008800 */
[----:B------:R-:W-:-:S04]  /*11f80*/  @!P0 MOV R0, 0x400 ;  /* 0x0000040000008802 */ /* 0x000fc80000000f00 */
[----:B0-----:R-:W-:-:S05]  /*11f90*/  @!P0 LEA R0, R3, R0, 0x18 ;  /* 0x0000000003008211 */ /* 0x001fca00078ec0ff */
[----:B------:R0:W-:Y:S01]  /*11fa0*/  @!P0 STS.128 [R0+0x308d0], R24 ;  /* 0x0308d01800008388 */ /* 0x0001e20000000c00 */
[----:B------:R-:W-:Y:S06]  /*11fb0*/  BAR.ARV 0x5, 0x200 ;  /* 0x0148000000007b1d */ /* 0x000fec0000002000 */
.L_x_532:
[----:B------:R2:W-:Y:S01]  /*11fc0*/  STL [R1+0x38], RZ ;  /* 0x000038ff01007387 */ /* 0x0005e20000100800 */
[----:B------:R-:W-:Y:S01]  /*11fd0*/  ULDC UR4, c[0x0][0xc3c] ;  /* 0x00030f0000047ab9 */ /* 0x000fe20000000800 */
[----:B------:R-:W-:Y:S01]  /*11fe0*/  IMAD.MOV.U32 R28, RZ, RZ, 0x1 ;  /* 0x00000001ff1c7424 */ /* 0x000fe200078e00ff */
[----:B-1----:R-:W-:Y:S01]  /*11ff0*/  ISETP.GE.AND P0, PT, R27, UR4, PT ;  /* 0x000000041b007c0c */ /* 0x002fe2000bf06270 */
[----:B------:R-:W-:-:S12]  /*12000*/  IMAD.MOV.U32 R18, RZ, RZ, RZ ;  /* 0x000000ffff127224 */ /* 0x000fd800078e00ff */
[----:B--2---:R-:W-:Y:S05]  /*12010*/  @P0 BRA `(.L_x_538) ;  /* 0x0000005c00040947 */ /* 0x004fea0003800000 */
[----:B------:R-:W1:Y:S01]  /*12020*/  S2R R5, SR_TID.X ;  /* 0x0000000000057919 */ /* 0x000e620000002100 */
[----:B------:R-:W2:Y:S01]  /*12030*/  S2UR UR5, SR_CgaCtaId ;  /* 0x00000000000579c3 */ /* 0x000ea20000008800 */
[----:B------:R-:W-:Y:S01]  /*12040*/  UMOV UR4, 0x400 ;  /* 0x0000040000047882 */ /* 0x000fe20000000000 */
[----:B------:R-:W-:Y:S01]  /*12050*/  BSSY B8, `(.L_x_538) ;  /* 0x00005bd000087945 */ /* 0x000fe20003800000 */
[----:B------:R-:W-:Y:S01]  /*12060*/  STL [R1+0x38], RZ ;  /* 0x000038ff01007387 */ /* 0x000fe20000100800 */
[----:B------:R-:W-:Y:S01]  /*12070*/  IMAD.MOV.U32 R29, RZ, RZ, RZ ;  /* 0x000000ffff1d7224 */ /* 0x000fe200078e00ff */
[----:B------:R-:W-:Y:S01]  /*12080*/  ULDC.64 UR38, c[0x0][0x198] ;  /* 0x0000660000267ab9 */ /* 0x000fe20000000a00 */
[----:B------:R-:W-:Y:S01]  /*12090*/  IMAD.MOV.U32 R18, RZ, RZ, RZ ;  /* 0x000000ffff127224 */ /* 0x000fe200078e00ff */
[----:B------:R-:W-:Y:S01]  /*120a0*/  ULDC UR36, c[0x0][0xc] ;  /* 0x0000030000247ab9 */ /* 0x000fe20000000800 */
[----:B------:R-:W-:Y:S01]  /*120b0*/  IMAD.MOV.U32 R28, RZ, RZ, 0x1 ;  /* 0x00000001ff1c7424 */ /* 0x000fe200078e00ff */
[----:B--2---:R-:W-:-:S06]  /*120c0*/  ULEA UR4, UR5, UR4, 0x18 ;  /* 0x0000000405047291 */ /* 0x004fcc000f8ec03f */
[----:B------:R-:W-:Y:S01]  /*120d0*/  IMAD.U32 R16, RZ, RZ, UR4 ;  /* 0x00000004ff107e24 */ /* 0x000fe2000f8e00ff */
[C---:B-1----:R-:W-:Y:S01]  /*120e0*/  LOP3.LUT R4, R5.reuse, 0x7f, RZ, 0xc0, !PT ;  /* 0x0000007f05047812 */ /* 0x042fe200078ec0ff */
[----:B0-----:R-:W-:-:S04]  /*120f0*/  IMAD.SHL.U32 R0, R5, 0x8, RZ ;  /* 0x0000000805007824 */ /* 0x001fc800078e00ff */
[----:B------:R-:W-:Y:S01]  /*12100*/  IMAD.SHL.U32 R3, R4, 0x8, RZ ;  /* 0x0000000804037824 */ /* 0x000fe200078e00ff */
[----:B------:R-:W-:Y:S01]  /*12110*/  LOP3.LUT R2, R0, 0x1f8, RZ, 0xc0, !PT ;  /* 0x000001f800027812 */ /* 0x000fe200078ec0ff */
[----:B------:R-:W-:Y:S01]  /*12120*/  IMAD.MOV.U32 R0, RZ, RZ, 0x1 ;  /* 0x00000001ff007424 */ /* 0x000fe200078e00ff */
[----:B------:R-:W-:Y:S02]  /*12130*/  SHF.R.U32.HI R4, RZ, 0x3, R4 ;  /* 0x00000003ff047819 */ /* 0x000fe40000011604 */
[----:B------:R-:W-:Y:S02]  /*12140*/  LOP3.LUT R2, R2, 0x38, R5, 0x78, !PT ;  /* 0x0000003802027812 */ /* 0x000fe400078e7805 */
[----:B------:R0:W-:Y:S02]  /*12150*/  STL [R1+0x4], R0 ;  /* 0x0000040001007387 */ /* 0x0001e40000100800 */
[----:B------:R-:W-:Y:S01]  /*12160*/  LOP3.LUT R3, R2, 0x200, R3, 0xf8, !PT ;  /* 0x0000020002037812 */ /* 0x000fe200078ef803 */
[----:B------:R-:W-:-:S05]  /*12170*/  IMAD.SHL.U32 R2, R5, 0x10, RZ ;  /* 0x0000001005027824 */ /* 0x000fca00078e00ff */
[----:B------:R-:W-:Y:S01]  /*12180*/  LOP3.LUT R2, R4, 0x70, R2, 0xf8, !PT ;  /* 0x0000007004027812 */ /* 0x000fe200078ef802 */
[----:B0-----:R-:W-:-:S05]  /*12190*/  IMAD R0, R3, 0x2, R16 ;  /* 0x0000000203007824 */ /* 0x001fca00078e0210 */
[----:B------:R0:W-:Y:S02]  /*121a0*/  STL [R1+0x10], R0 ;  /* 0x0000100001007387 */ /* 0x0001e40000100800 */
.L_x_662:
[----:B-1----:R-:W1:Y:S02]  /*121b0*/  LDC.64 R2, c[0x0][0xc88] ;  /* 0x00032200ff027b82 */ /* 0x002e640000000a00 */
[----:B-1----:R-:W-:-:S05]  /*121c0*/  IMAD.WIDE R2, R27, 0x4, R2 ;  /* 0x000000041b027825 */ /* 0x002fca00078e0202 */
[----:B0-----:R-:W0:Y:S01]  /*121d0*/  LDG.E R13, desc[UR56][R2.64] ;  /* 0x00000038020d7981 */ /* 0x001e22000c1e1900 */
[----:B------:R-:W-:Y:S05]  /*121e0*/  YIELD ;  /* 0x0000000000007946 */ /* 0x000fea0003800000 */
[----:B------:R-:W-:Y:S01]  /*121f0*/  ULDC.64 UR4, c[0x0][0xa28] ;  /* 0x00028a0000047ab9 */ /* 0x000fe20000000a00 */
[----:B------:R-:W-:Y:S02]  /*12200*/  CS2R R8, SRZ ;  /* 0x0000000000087805 */ /* 0x000fe4000001ff00 */
[----:B------:R-:W-:Y:S01]  /*12210*/  ISETP.NE.U32.AND P0, PT, RZ, UR4, PT ;  /* 0x00000004ff007c0c */ /* 0x000fe2000bf05070 */
[----:B------:R-:W-:-:S03]  /*12220*/  ULDC.64 UR6, c[0x0][0xa00] ;  /* 0x0002800000067ab9 */ /* 0x000fc60000000a00 */
[----:B------:R-:W-:Y:S02]  /*12230*/  ISETP.NE.AND.EX P0, PT, RZ, UR5, PT, P0 ;  /* 0x00000005ff007c0c */ /* 0x000fe4000bf05300 */
[----:B0-----:R-:W-:Y:S01]  /*12240*/  SHF.R.S32.HI R0, RZ, 0x1f, R13 ;  /* 0x0000001fff007819 */ /* 0x001fe2000001140d */
[----:B------:R-:W-:-:S10]  /*12250*/  IMAD.SHL.U32 R19, R13, 0x4, RZ ;  /* 0x000000040d137824 */ /* 0x000fd400078e00ff */
[C---:B------:R-:W-:Y:S01]  /*12260*/  @P0 LEA R4, P1, R13.reuse, UR4, 0x2 ;  /* 0x000000040d040c11 */ /* 0x040fe2000f8210ff */
[----:B------:R-:W-:Y:S01]  /*12270*/  STL [R1+0x14], R13 ;  /* 0x0000140d01007387 */ /* 0x000fe20000100800 */
[C-C-:B------:R-:W-:Y:S02]  /*12280*/  SHF.L.U64.HI R22, R13.reuse, 0x2, R0.reuse ;  /* 0x000000020d167819 */ /* 0x140fe40000010200 */
[----:B--2---:R-:W-:Y:S01]  /*12290*/  @P0 LEA.HI.X R5, R13, UR5, R0, 0x2, P1 ;  /* 0x000000050d050c11 */ /* 0x004fe200088f1400 */
[----:B------:R-:W-:Y:S01]  /*122a0*/  ULDC.64 UR4, c[0x0][0xa08] ;  /* 0x0002820000047ab9 */ /* 0x000fe20000000a00 */
[----:B------:R-:W-:Y:S01]  /*122b0*/  ISETP.NE.U32.AND P1, PT, RZ, UR6, PT ;  /* 0x00000006ff007c0c */ /* 0x000fe2000bf25070 */
[----:B------:R0:W-:Y:S01]  /*122c0*/  STL [R1+0x2c], R0 ;  /* 0x00002c0001007387 */ /* 0x0001e20000100800 */
[----:B------:R-:W-:-:S03]  /*122d0*/  IADD3 R2, P2, R19, UR6, RZ ;  /* 0x0000000613027c10 */ /* 0x000fc6000ff5e0ff */
[----:B------:R1:W5:Y:S01]  /*122e0*/  @P0 LDG.E R9, desc[UR56][R4.64] ;  /* 0x0000003804090981 */ /* 0x000362000c1e1900 */
[----:B------:R-:W-:Y:S01]  /*122f0*/  ISETP.NE.AND.EX P0, PT, RZ, UR7, PT, P1 ;  /* 0x00000007ff007c0c */ /* 0x000fe2000bf05310 */
[----:B------:R-:W-:Y:S01]  /*12300*/  IMAD.MOV.U32 R12, RZ, RZ, RZ ;  /* 0x000000ffff0c7224 */ /* 0x000fe200078e00ff */
[C---:B------:R-:W-:Y:S01]  /*12310*/  IADD3.X R3, R22.reuse, UR7, RZ, P2, !PT ;  /* 0x0000000716037c10 */ /* 0x040fe200097fe4ff */
[----:B------:R-:W-:Y:S01]  /*12320*/  ULDC.64 UR6, c[0x0][0xa10] ;  /* 0x0002840000067ab9 */ /* 0x000fe20000000a00 */
[----:B------:R-:W-:Y:S01]  /*12330*/  ISETP.NE.U32.AND P1, PT, RZ, UR4, PT ;  /* 0x00000004ff007c0c */ /* 0x000fe2000bf25070 */
[----:B0-----:R-:W-:Y:S01]  /*12340*/  IMAD.MOV.U32 R0, RZ, RZ, RZ ;  /* 0x000000ffff007224 */ /* 0x001fe200078e00ff */
[C---:B------:R-:W-:Y:S02]  /*12350*/  IADD3 R6, P3, R19.reuse, UR4, RZ ;  /* 0x0000000413067c10 */ /* 0x040fe4000ff7e0ff */
[----:B------:R-:W-:Y:S02]  /*12360*/  ISETP.NE.AND.EX P1, PT, RZ, UR5, PT, P1 ;  /* 0x00000005ff007c0c */ /* 0x000fe4000bf25310 */
[----:B------:R-:W-:Y:S01]  /*12370*/  IADD3.X R7, R22, UR5, RZ, P3, !PT ;  /* 0x0000000516077c10 */ /* 0x000fe20009ffe4ff */
[----:B------:R-:W-:Y:S01]  /*12380*/  ULDC.64 UR4, c[0x0][0xa18] ;  /* 0x0002860000047ab9 */ /* 0x000fe20000000a00 */
[----:B-1----:R-:W-:Y:S01]  /*12390*/  IADD3 R4, P4, R19, UR6, RZ ;  /* 0x0000000613047c10 */ /* 0x002fe2000ff9e0ff */
[----:B------:R-:W2:Y:S01]  /*123a0*/  @P0 LDG.E R8, desc[UR56][R2.64] ;  /* 0x0000003802080981 */ /* 0x000ea2000c1e1900 */
[----:B------:R-:W-:-:S02]  /*123b0*/  ISETP.NE.U32.AND P3, PT, RZ, UR4, PT ;  /* 0x00000004ff007c0c */ /* 0x000fc4000bf65070 */
[----:B------:R-:W-:Y:S02]  /*123c0*/  IADD3.X R5, R22, UR7, RZ, P4, !PT ;  /* 0x0000000716057c10 */ /* 0x000fe4000a7fe4ff */
[----:B------:R-:W-:Y:S02]  /*123d0*/  ISETP.NE.AND.EX P3, PT, RZ, UR5, PT, P3 ;  /* 0x00000005ff007c0c */ /* 0x000fe4000bf65330 */
[----:B------:R-:W-:Y:S01]  /*123e0*/  ISETP.NE.U32.AND P2, PT, RZ, UR6, PT ;  /* 0x00000006ff007c0c */ /* 0x000fe2000bf45070 */
[----:B------:R-:W5:Y:S03]  /*123f0*/  @P1 LDG.E R12, desc[UR56][R6.64] ;  /* 0x00000038060c1981 */ /* 0x000f66000c1e1900 */
[----:B------:R-:W-:-:S07]  /*12400*/  ISETP.NE.AND.EX P2, PT, RZ, UR7, PT, P2 ;  /* 0x00000007ff007c0c */ /* 0x000fce000bf45320 */
[----:B------:R-:W-:Y:S01]  /*12410*/  @P3 IADD3 R10, P4, R19, UR4, RZ ;  /* 0x00000004130a3c10 */ /* 0x000fe2000ff9e0ff */
[----:B------:R-:W-:-:S03]  /*12420*/  ULDC UR4, c[0x0][0x288] ;  /* 0x0000a20000047ab9 */ /* 0x000fc60000000800 */
[----:B------:R-:W-:Y:S02]  /*12430*/  @P3 IADD3.X R11, R22, UR5, RZ, P4, !PT ;  /* 0x00000005160b3c10 */ /* 0x000fe4000a7fe4ff */
[----:B------:R-:W5:Y:S04]  /*12440*/  @P2 LDG.E R0, desc[UR56][R4.64] ;  /* 0x0000003804002981 */ /* 0x000f68000c1e1900 */
[----:B--2---:R0:W-:Y:S02]  /*12450*/  STL [R1+0x20], R8 ;  /* 0x0000200801007387 */ /* 0x0041e40000100800 */
[----:B0-----:R-:W-:Y:S01]  /*12460*/  IMAD.U32 R8, RZ, RZ, UR4 ;  /* 0x00000004ff087e24 */ /* 0x001fe2000f8e00ff */
[----:B------:R-:W-:-:S05]  /*12470*/  ULDC.64 UR4, c[0x0][0x418] ;  /* 0x0001060000047ab9 */ /* 0x000fca0000000a00 */
[----:B------:R0:W2:Y:S01]  /*12480*/  @P3 LDG.E R8, desc[UR56][R10.64] ;  /* 0x000000380a083981 */ /* 0x0000a2000c1e1900 */
[----:B------:R-:W-:-:S03]  /*12490*/  UISETP.NE.U32.AND UP0, UPT, UR4, URZ, UPT ;  /* 0x0000003f0400728c */ /* 0x000fc6000bf05070 */
[----:B------:R-:W-:Y:S01]  /*124a0*/  ULDC UR4, c[0x0][0x424] ;  /* 0x0001090000047ab9 */ /* 0x000fe20000000800 */
[----:B------:R-:W-:-:S03]  /*124b0*/  UISETP.NE.AND.EX UP0, UPT, UR5, URZ, UPT, UP0 ;  /* 0x0000003f0500728c */ /* 0x000fc6000bf05300 */
[----:B------:R-:W-:Y:S01]  /*124c0*/  ULDC UR5, c[0x0][0x2f0] ;  /* 0x0000bc0000057ab9 */ /* 0x000fe20000000800 */
[----:B------:R-:W-:-:S04]  /*124d0*/  USEL UR4, UR4, 0x1, UP0 ;  /* 0x0000000104047887 */ /* 0x000fc80008000000 */
[----:B------:R-:W-:-:S03]  /*124e0*/  UIMAD UR4, UR4, UR5, URZ ;  /* 0x00000005040472a4 */ /* 0x000fc6000f8e023f */
[----:B------:R-:W-:-:S03]  /*124f0*/  ULDC UR5, c[0x0][0x348] ;  /* 0x0000d20000057ab9 */ /* 0x000fc60000000800 */
[----:B0-----:R-:W-:Y:S01]  /*12500*/  MOV R10, UR4 ;  /* 0x00000004000a7c02 */ /* 0x001fe20008000f00 */
[----:B--2---:R0:W-:Y:S02]  /*12510*/  STL [R1+0x3c], R8 ;  /* 0x00003c0801007387 */ /* 0x0041e40000100800 */
[----:B0-----:R-:W-:Y:S01]  /*12520*/  IMAD.U32 R8, RZ, RZ, UR5 ;  /* 0x00000005ff087e24 */ /* 0x001fe2000f8e00ff */
[----:B---3--:R-:W-:Y:S06]  /*12530*/  @P3 BRA `(.L_x_539) ;  /* 0x0000000000143947 */ /* 0x008fec0003800000 */
[----:B------:R-:W-:Y:S05]  /*12540*/  @!P0 BRA `(.L_x_539) ;  /* 0x0000000000108947 */ /* 0x000fea0003800000 */
[----:B------:R-:W2:Y:S04]  /*12550*/  LDG.E R11, desc[UR56][R2.64] ;  /* 0x00000038020b7981 */ /* 0x000ea8000c1e1900 */
[----:B------:R-:W2:Y:S02]  /*12560*/  LDG.E R2, desc[UR56][R2.64+0x4] ;  /* 0x0000043802027981 */ /* 0x000ea4000c1e1900 */
[----:B--2---:R-:W-:-:S05]  /*12570*/  IMAD.IADD R2, R2, 0x1, -R11 ;  /* 0x0000000102027824 */ /* 0x004fca00078e0a0b */
[----:B------:R0:W-:Y:S02]  /*12580*/  STL [R1+0x3c], R2 ;  /* 0x00003c0201007387 */ /* 0x0001e40000100800 */
.L_x_539:
[----:B------:R-:W-:Y:S01]  /*12590*/  ULDC.64 UR4, c[0x0][0xa20] ;  /* 0x0002880000047ab9 */ /* 0x000fe20000000a00 */
[C---:B------:R-:W-:Y:S01]  /*125a0*/  LOP3.LUT R11, R26.reuse, 0xff000000, RZ, 0xc0, !PT ;  /* 0xff0000001a0b7812 */ /* 0x040fe200078ec0ff */
[----:B------:R-:W-:Y:S01]  /*125b0*/  IMAD.MOV.U32 R23, RZ, RZ, R13 ;  /* 0x000000ffff177224 */ /* 0x000fe200078e000d */
[----:B------:R-:W-:Y:S02]  /*125c0*/  ISETP.NE.U32.AND P0, PT, RZ, UR4, PT ;  /* 0x00000004ff007c0c */ /* 0x000fe4000bf05070 */
[----:B------:R-:W-:Y:S02]  /*125d0*/  SHF.R.U32.HI R11, RZ, 0x8, R11 ;  /* 0x00000008ff0b7819 */ /* 0x000fe4000001160b */
[----:B------:R-:W-:Y:S02]  /*125e0*/  ISETP.NE.AND.EX P0, PT, RZ, UR5, PT, P0 ;  /* 0x00000005ff007c0c */ /* 0x000fe4000bf05300 */
[C---:B0-----:R-:W-:Y:S02]  /*125f0*/  LOP3.LUT R2, R26.reuse, 0xff0000, RZ, 0xc0, !PT ;  /* 0x00ff00001a027812 */ /* 0x041fe400078ec0ff */
        /* <DEDUP_REMOVED lines=8> */
.L_x_540:
[----:B------:R-:W-:Y:S05]  /*12680*/  @!P1 BRA `(.L_x_541) ;  /* 0x00000000000c9947 */ /* 0x000fea0003800000 */
[----:B------:R-:W2:Y:S04]  /*12690*/  LDG.E R10, desc[UR56][R6.64] ;  /* 0x00000038060a7981 */ /* 0x000ea8000c1e1900 */
[----:B------:R-:W2:Y:S02]  /*126a0*/  LDG.E R6, desc[UR56][R6.64+0x4] ;  /* 0x0000043806067981 */ /* 0x000ea4000c1e1900 */
[----:B--2---:R-:W-:-:S07]  /*126b0*/  IMAD.IADD R10, R6, 0x1, -R10 ;  /* 0x00000001060a7824 */ /* 0x004fce00078e0a0a */
.L_x_541:
[----:B0-----:R-:W2:Y:S01]  /*126c0*/  @P2 LDG.E R2, desc[UR56][R4.64] ;  /* 0x0000003804022981 */ /* 0x001ea2000c1e1900 */
[----:B-----5:R-:W-:-:S03]  /*126d0*/  IMAD.IADD R10, R10, 0x1, -R9 ;  /* 0x000000010a0a7824 */ /* 0x020fc600078e0a09 */
[----:B------:R-:W2:Y:S01]  /*126e0*/  @P2 LDG.E R4, desc[UR56][R4.64+0x4] ;  /* 0x0000043804042981 */ /* 0x000ea2000c1e1900 */
[----:B------:R-:W-:Y:S01]  /*126f0*/  LOP3.LUT R13, R11, 0xff, RZ, 0xc0, !PT ;  /* 0x000000ff0b0d7812 */ /* 0x000fe200078ec0ff */
[----:B------:R-:W-:Y:S01]  /*12700*/  BSSY B0, `(.L_x_542) ;  /* 0x000002b000007945 */ /* 0x000fe20003800000 */
[----:B--2---:R-:W-:-:S04]  /*12710*/  @P2 IMAD.IADD R8, R4, 0x1, -R2 ;  /* 0x0000000104082824 */ /* 0x004fc800078e0a02 */
[----:B------:R-:W-:-:S04]  /*12720*/  IMAD.IADD R2, R10, 0x1, R8 ;  /* 0x000000010a027824 */ /* 0x000fc800078e0208 */
[----:B------:R-:W-:-:S04]  /*12730*/  VIADD R3, R2, 0xbf ;  /* 0x000000bf02037836 */ /* 0x000fc80000000000 */
[----:B------:R-:W-:Y:S01]  /*12740*/  IMAD.HI R3, R3, 0x2aaaaaab, RZ ;  /* 0x2aaaaaab03037827 */ /* 0x000fe200078e02ff */
[----:B------:R-:W-:-:S04]  /*12750*/  ISETP.GE.AND P1, PT, R2, 0x1, PT ;  /* 0x000000010200780c */ /* 0x000fc80003f26270 */
[----:B------:R-:W-:-:S04]  /*12760*/  SHF.R.U32.HI R2, RZ, 0x1f, R3 ;  /* 0x0000001fff027819 */ /* 0x000fc80000011603 */
[----:B------:R-:W-:-:S05]  /*12770*/  LEA.HI.SX32 R12, R3, R2, 0x1b ;  /* 0x00000002030c7211 */ /* 0x000fca00078fdaff */
[----:B------:R0:W-:Y:S04]  /*12780*/  STL [R1+0x1c], R12 ;  /* 0x00001c0c01007387 */ /* 0x0001e80000100800 */
[----:B------:R0:W-:Y:S01]  /*12790*/  STL [R1+0x40], R13 ;  /* 0x0000400d01007387 */ /* 0x0001e20000100800 */
[----:B------:R-:W-:Y:S01]  /*127a0*/  SHF.R.U32.HI R4, RZ, 0x10, R11 ;  /* 0x00000010ff047819 */ /* 0x000fe2000001160b */
[----:B------:R-:W-:Y:S01]  /*127b0*/  IMAD.MOV.U32 R3, RZ, RZ, RZ ;  /* 0x000000ffff037224 */ /* 0x000fe200078e00ff */
[----:B------:R-:W-:Y:S06]  /*127c0*/  @!P1 BRA `(.L_x_543) ;  /* 0x0000000000789947 */ /* 0x000fec0003800000 */
[----:B------:R-:W-:Y:S01]  /*127d0*/  ISETP.NE.AND P0, PT, R4, RZ, PT ;  /* 0x000000ff0400720c */ /* 0x000fe20003f05270 */
[----:B------:R-:W-:-:S03]  /*127e0*/  ULDC UR4, c[0x0][0x9f0] ;  /* 0x00027c0000047ab9 */ /* 0x000fc60000000800 */
[----:B------:R-:W-:-:S04]  /*127f0*/  SEL R5, R4, UR4, P0 ;  /* 0x0000000404057c07 */ /* 0x000fc80008000000 */
[----:B------:R-:W-:Y:S02]  /*12800*/  IABS R6, R5 ;  /* 0x0000000500067213 */ /* 0x000fe40000000000 */
[----:B------:R-:W-:Y:S02]  /*12810*/  IADD3 R7, R5, -0x1, R12 ;  /* 0xffffffff05077810 */ /* 0x000fe40007ffe00c */
[----:B------:R-:W1:Y:S08]  /*12820*/  I2F.RP R2, R6 ;  /* 0x0000000600027306 */ /* 0x000e700000209400 */
[----:B-1----:R-:W1:Y:S02]  /*12830*/  MUFU.RCP R2, R2 ;  /* 0x0000000200027308 */ /* 0x002e640000001000 */
[----:B-1----:R-:W-:-:S06]  /*12840*/  VIADD R2, R2, 0xffffffe ;  /* 0x0ffffffe02027836 */ /* 0x002fcc0000000000 */
[----:B------:R1:W2:Y:S02]  /*12850*/  F2I.FTZ.U32.TRUNC.NTZ R3, R2 ;  /* 0x0000000200037305 */ /* 0x0002a4000021f000 */
[----:B-1----:R-:W-:-:S04]  /*12860*/  LOP3.LUT R2, R7, R5, RZ, 0x3c, !PT ;  /* 0x0000000507027212 */ /* 0x002fc800078e3cff */
[----:B------:R-:W-:Y:S01]  /*12870*/  ISETP.GE.AND P4, PT, R2, RZ, PT ;  /* 0x000000ff0200720c */ /* 0x000fe20003f86270 */
[----:B--2---:R-:W-:-:S04]  /*12880*/  IMAD.MOV R2, RZ, RZ, -R3 ;  /* 0x000000ffff027224 */ /* 0x004fc800078e0a03 */
[----:B------:R-:W-:Y:S02]  /*12890*/  IMAD R9, R2, R6, RZ ;  /* 0x0000000602097224 */ /* 0x000fe400078e02ff */
[----:B------:R-:W-:-:S04]  /*128a0*/  IMAD.MOV.U32 R2, RZ, RZ, RZ ;  /* 0x000000ffff027224 */ /* 0x000fc800078e00ff */
[----:B------:R-:W-:Y:S01]  /*128b0*/  IMAD.HI.U32 R9, R3, R9, R2 ;  /* 0x0000000903097227 */ /* 0x000fe200078e0002 */
[----:B------:R-:W-:Y:S02]  /*128c0*/  IABS R2, R5 ;  /* 0x0000000500027213 */ /* 0x000fe40000000000 */
[----:B------:R-:W-:-:S03]  /*128d0*/  IABS R3, R7 ;  /* 0x0000000700037213 */ /* 0x000fc60000000000 */
[----:B------:R-:W-:-:S04]  /*128e0*/  IMAD.MOV R2, RZ, RZ, -R2 ;  /* 0x000000ffff027224 */ /* 0x000fc800078e0a02 */
        /* <DEDUP_REMOVED lines=12> */
.L_x_543:
[----:B------:R-:W-:Y:S05]  /*129b0*/  BSYNC B0 ;  /* 0x0000000000007941 */ /* 0x000fea0003800000 */
.L_x_542:
[-C--:B------:R-:W-:Y:S01]  /*129c0*/  IMAD R2, R13, R3.reuse, RZ ;  /* 0x000000030d027224 */ /* 0x080fe200078e02ff */
[----:B------:R-:W-:Y:S04]  /*129d0*/  BSSY B0, `(.L_x_544) ;  /* 0x00000db000007945 */ /* 0x000fe80003800000 */
[C---:B------:R-:W-:Y:S01]  /*129e0*/  VIADDMNMX R3, R2.reuse, R3, R12, PT ;  /* 0x0000000302037246 */ /* 0x040fe2000380010c */
[----:B------:R-:W-:-:S04]  /*129f0*/  IMAD R2, R2, 0xc0, -R10 ;  /* 0x000000c002027824 */ /* 0x000fc800078e0a0a */
[----:B------:R-:W-:Y:S01]  /*12a00*/  IMAD R3, R3, 0xc0, -R10 ;  /* 0x000000c003037824 */ /* 0x000fe200078e0a0a */
[----:B------:R-:W-:-:S04]  /*12a10*/  VIMNMX R2, RZ, R2, !PT ;  /* 0x00000002ff027248 */ /* 0x000fc80007fe0100 */
[----:B------:R-:W-:-:S04]  /*12a20*/  VIMNMX R3, R3, R8, PT ;  /* 0x0000000803037248 */ /* 0x000fc80003fe0100 */
[----:B------:R-:W-:-:S13]  /*12a30*/  ISETP.GT.AND P0, PT, R3, R2, PT ;  /* 0x000000020300720c */ /* 0x000fda0003f04270 */
[----:B------:R-:W-:Y:S02]  /*12a40*/  @P0 VIADD R5, R3, 0xbf ;  /* 0x000000bf03050836 */ /* 0x000fe40000000000 */
[----:B------:R-:W-:-:S04]  /*12a50*/  IMAD.WIDE.U32 R2, R2, -0x55555555, RZ ;  /* 0xaaaaaaab02027825 */ /* 0x000fc800078e00ff */
[----:B------:R-:W-:Y:S01]  /*12a60*/  @P0 IMAD.HI R2, R5, 0x2aaaaaab, RZ ;  /* 0x2aaaaaab05020827 */ /* 0x000fe200078e02ff */
[----:B------:R-:W-:-:S04]  /*12a70*/  SHF.R.U32.HI R3, RZ, 0x7, R3 ;  /* 0x00000007ff037819 */ /* 0x000fc80000011603 */
[----:B------:R-:W-:Y:S01]  /*12a80*/  @P0 SHF.R.U32.HI R6, RZ, 0x1f, R2 ;  /* 0x0000001fff060819 */ /* 0x000fe20000011602 */
[----:B------:R-:W-:-:S03]  /*12a90*/  IMAD.MOV.U32 R5, RZ, RZ, R3 ;  /* 0x000000ffff057224 */ /* 0x000fc600078e0003 */
[----:B------:R-:W-:Y:S02]  /*12aa0*/  @P0 LEA.HI.SX32 R5, R2, R6, 0x1b ;  /* 0x0000000602050211 */ /* 0x000fe400078fdaff */
[----:B------:R-:W-:Y:S02]  /*12ab0*/  PLOP3.LUT P0, PT, PT, PT, PT, 0x80, 0x0 ;  /* 0x000000000000781c */ /* 0x000fe40003f0f070 */
[----:B------:R-:W-:-:S13]  /*12ac0*/  ISETP.GT.AND P3, PT, R5, R3, PT ;  /* 0x000000030500720c */ /* 0x000fda0003f64270 */
[----:B------:R-:W-:Y:S05]  /*12ad0*/  @!P3 BRA `(.L_x_545) ;  /* 0x0000000c0028b947 */ /* 0x000fea0003800000 */
[----:B------:R-:W-:Y:S01]  /*12ae0*/  UMOV UR4, 0xffffffff ;  /* 0xffffffff00047882 */ /* 0x000fe20000000000 */
[----:B------:R-:W-:Y:S02]  /*12af0*/  SEL R2, R23, RZ, !P2 ;  /* 0x000000ff17027207 */ /* 0x000fe40005000000 */
[----:B------:R-:W-:Y:S05]  /*12b00*/  BRA.DIV UR4, `(.L_x_546) ;  /* 0x0000006604987947 */ /* 0x000fea000b800000 */
[----:B------:R-:W1:Y:S02]  /*12b10*/  S2R R6, SR_TID.X ;  /* 0x0000000000067919 */ /* 0x000e640000002100 */
[----:B-1----:R-:W-:-:S04]  /*12b20*/  SHF.R.U32.HI R6, RZ, 0x5, R6 ;  /* 0x00000005ff067819 */ /* 0x002fc80000011606 */
[----:B------:R-:W-:-:S05]  /*12b30*/  LOP3.LUT R6, R6, 0x3, RZ, 0xc0, !PT ;  /* 0x0000000306067812 */ /* 0x000fca00078ec0ff */
[----:B------:R1:W2:Y:S02]  /*12b40*/  SHFL.IDX PT, R14, R6, RZ, 0x1f ;  /* 0x00001fff060e7589 */ /* 0x0002a400000e0000 */
.L_x_721:
[----:B--2---:R-:W-:Y:S02]  /*12b50*/  ISETP.NE.AND P0, PT, R14, RZ, PT ;  /* 0x000000ff0e00720c */ /* 0x004fe40003f05270 */
[----:B------:R-:W-:-:S11]  /*12b60*/  PLOP3.LUT P6, PT, PT, PT, PT, 0x8, 0x0 ;  /* 0x000000000000781c */ /* 0x000fd60003fce170 */
[----:B------:R-:W-:Y:S05]  /*12b70*/  @P0 BRA `(.L_x_547) ;  /* 0x00000000000c0947 */ /* 0x000fea0003800000 */
[----:B------:R-:W-:-:S03]  /*12b80*/  UMOV UR4, 0xffffffff ;  /* 0xffffffff00047882 */ /* 0x000fc60000000000 */
[----:B------:R-:W-:Y:S05]  /*12b90*/  BRA.DIV UR4, `(.L_x_548) ;  /* 0x0000006604a87947 */ /* 0x000fea000b800000 */
[----:B------:R-:W-:-:S13]  /*12ba0*/  ELECT P6, URZ, PT ;  /* 0x00000000003f782f */ /* 0x000fda00038c0000 */
.L_x_547:
[----:B-1----:R-:W2:Y:S01]  /*12bb0*/  LDL R6, [R1+0x38] ;  /* 0x0000380001067983 */ /* 0x002ea20000100800 */
[----:B------:R-:W-:Y:S01]  /*12bc0*/  BSSY B1, `(.L_x_549) ;  /* 0x0000008000017945 */ /* 0x000fe20003800000 */
[----:B--2---:R-:W-:-:S05]  /*12bd0*/  VIADD R6, R6, 0x1 ;  /* 0x0000000106067836 */ /* 0x004fca0000000000 */
[----:B------:R-:W-:-:S04]  /*12be0*/  LEA.HI R7, R6, R6, RZ, 0x1 ;  /* 0x0000000606077211 */ /* 0x000fc800078f08ff */
[----:B------:R-:W-:-:S05]  /*12bf0*/  LOP3.LUT R7, R7, 0xfffffffe, RZ, 0xc0, !PT ;  /* 0xfffffffe07077812 */ /* 0x000fca00078ec0ff */
[----:B------:R-:W-:-:S05]  /*12c00*/  IMAD.IADD R6, R6, 0x1, -R7 ;  /* 0x0000000106067824 */ /* 0x000fca00078e0a07 */
[----:B------:R-:W-:-:S04]  /*12c10*/  SHF.L.U32 R6, R6, 0x1f, RZ ;  /* 0x0000001f06067819 */ /* 0x000fc800000006ff */
[----:B------:R-:W1:Y:S02]  /*12c20*/  SYNCS.PHASECHK.TRANS64.TRYWAIT P0, [R16+URZ+0x30820], R6 ;  /* 0x03082006100075a7 */ /* 0x000e64000800017f */
[----:B-1----:R-:W-:Y:S05]  /*12c30*/  @!P0 BRA `(.L_x_550) ;  /* 0x0000006400a08947 */ /* 0x002fea0003800000 */
.L_x_724:
[----:B------:R-:W-:Y:S05]  /*12c40*/  BSYNC B1 ;  /* 0x0000000000017941 */ /* 0x000fea0003800000 */
.L_x_549:
[----:B------:R-:W-:Y:S04]  /*12c50*/  BSSY B1, `(.L_x_551) ;  /* 0x000004e000017945 */ /* 0x000fe80003800000 */
[----:B------:R-:W-:Y:S05]  /*12c60*/  @!P6 BRA `(.L_x_552) ;  /* 0x000000040030e947 */ /* 0x000fea0003800000 */
[----:B------:R-:W1:Y:S01]  /*12c70*/  LDL R9, [R1+0x4] ;  /* 0x0000040001097983 */ /* 0x000e620000100800 */
[----:B------:R-:W2:Y:S02]  /*12c80*/  S2R R7, SR_TID.X ;  /* 0x0000000000077919 */ /* 0x000ea40000002100 */
[----:B--2---:R-:W-:Y:S01]  /*12c90*/  LOP3.LUT R8, R7, 0x7f, RZ, 0xc0, !PT ;  /* 0x0000007f07087812 */ /* 0x004fe200078ec0ff */
[----:B------:R-:W-:Y:S01]  /*12ca0*/  IMAD R7, R29, 0x8, R16 ;  /* 0x000000081d077824 */ /* 0x000fe200078e0210 */
[----:B------:R-:W-:Y:S02]  /*12cb0*/  BSSY B2, `(.L_x_553) ;  /* 0x0000005000027945 */ /* 0x000fe40003800000 */
[----:B------:R-:W-:Y:S02]  /*12cc0*/  ISETP.NE.AND P2, PT, R8, RZ, PT ;  /* 0x000000ff0800720c */ /* 0x000fe40003f45270 */
[----:B-1----:R-:W-:-:S04]  /*12cd0*/  SHF.L.U32 R6, R9, 0x1f, RZ ;  /* 0x0000001f09067819 */ /* 0x002fc800000006ff */
[----:B------:R-:W1:Y:S02]  /*12ce0*/  SYNCS.PHASECHK.TRANS64.TRYWAIT P0, [R7+URZ+0x308a0], R6 ;  /* 0x0308a006070075a7 */ /* 0x000e64000800017f */
[----:B-1----:R-:W-:Y:S05]  /*12cf0*/  @!P0 BRA `(.L_x_554) ;  /* 0x0000006400848947 */ /* 0x002fea0003800000 */
.L_x_725:
[----:B------:R-:W-:Y:S05]  /*12d00*/  BSYNC B2 ;  /* 0x0000000000027941 */ /* 0x000fea0003800000 */
.L_x_553:
[----:B------:R-:W-:Y:S04]  /*12d10*/  BSSY B2, `(.L_x_555) ;  /* 0x0000009000027945 */ /* 0x000fe80003800000 */
[----:B------:R-:W-:Y:S05]  /*12d20*/  @P2 BRA `(.L_x_556) ;  /* 0x00000000001c2947 */ /* 0x000fea0003800000 */
[----:B------:R-:W2:Y:S02]  /*12d30*/  S2R R8, SR_TID.X ;  /* 0x0000000000087919 */ /* 0x000ea40000002100 */
[----:B--2---:R-:W-:Y:S01]  /*12d40*/  LOP3.LUT R9, R8, 0x1f, RZ, 0xc0, !PT ;  /* 0x0000001f08097812 */ /* 0x004fe200078ec0ff */
[----:B------:R-:W-:-:S03]  /*12d50*/  IMAD.MOV.U32 R8, RZ, RZ, 0x6000 ;  /* 0x00006000ff087424 */ /* 0x000fc600078e00ff */
[----:B------:R-:W-:Y:S01]  /*12d60*/  ISETP.NE.AND P0, PT, R9, RZ, PT ;  /* 0x000000ff0900720c */ /* 0x000fe20003f05270 */
[----:B------:R2:W-:-:S12]  /*12d70*/  SYNCS.ARRIVE.TRANS64 RZ, [R7+URZ+0x30890], R8 ;  /* 0x0308900807ff79a7 */ /* 0x0005d8000800003f */
[----:B--2---:R-:W-:Y:S05]  /*12d80*/  @!P0 BRA `(.L_x_556) ;  /* 0x0000000000048947 */ /* 0x004fea0003800000 */
[----:B------:R-:W-:Y:S01]  /*12d90*/  BPT.TRAP 0x1 ;  /* 0x000000040000795c */ /* 0x000fe20000300000 */
.L_x_556:
[----:B------:R-:W-:Y:S05]  /*12da0*/  BSYNC B2 ;  /* 0x0000000000027941 */ /* 0x000fea0003800000 */
.L_x_555:
[----:B0-----:R-:W-:Y:S01]  /*12db0*/  IMAD.MOV.U32 R12, RZ, RZ, RZ ;  /* 0x000000ffff0c7224 */ /* 0x001fe200078e00ff */
[----:B------:R-:W-:Y:S01]  /*12dc0*/  UIADD3 UR4, UP0, UR38, 0x570, URZ ;  /* 0x0000057026047890 */ /* 0x000fe2000ff1e03f */
[----:B------:R-:W-:Y:S01]  /*12dd0*/  IMAD R8, R5, 0xc0, R0 ;  /* 0x000000c005087824 */ /* 0x000fe200078e0200 */
[----:B------:R-:W-:Y:S01]  /*12de0*/  PLOP3.LUT P0, PT, PT, PT, PT, 0x80, 0x0 ;  /* 0x000000000000781c */ /* 0x000fe20003f0f070 */
[----:B------:R-:W-:Y:S01]  /*12df0*/  IMAD R11, R29, 0x6000, R16 ;  /* 0x000060001d0b7824 */ /* 0x000fe200078e0210 */
[----:B------:R-:W-:Y:S01]  /*12e00*/  R2UR UR10, R12 ;  /* 0x000000000c0a72ca */ /* 0x000fe200000e0000 */
[----:B------:R-:W-:Y:S01]  /*12e10*/  VIADD R8, R8, 0xffffff40 ;  /* 0xffffff4008087836 */ /* 0x000fe20000000000 */
[----:B------:R-:W-:Y:S01]  /*12e20*/  UIADD3.X UR5, URZ, UR39, URZ, UP0, !UPT ;  /* 0x000000273f057290 */ /* 0x000fe200087fe43f */
[----:B------:R-:W-:Y:S01]  /*12e30*/  VIADD R9, R7, 0x30890 ;  /* 0x0003089007097836 */ /* 0x000fe20000000000 */
[----:B------:R-:W-:Y:S01]  /*12e40*/  UMOV UR6, 0x0 ;  /* 0x0000000000067882 */ /* 0x000fe20000000000 */
[----:B------:R-:W-:Y:S01]  /*12e50*/  VIADD R10, R11, 0x12400 ;  /* 0x000124000b0a7836 */ /* 0x000fe20000000000 */
[----:B------:R-:W-:-:S09]  /*12e60*/  UMOV UR7, 0x12f00000 ;  /* 0x12f0000000077882 */ /* 0x000fd20000000000 */
.L_x_557:
        /* <DEDUP_REMOVED lines=10> */
[----:B------:R-:W0:Y:S01]  /*12f10*/  SYNCS.PHASECHK.TRANS64.TRYWAIT P0, [R7+URZ+0x308c0], R6 ;  /* 0x0308c006070075a7 */ /* 0x000e22000800017f */
[----:B------:R-:W-:Y:S04]  /*12f20*/  BSSY B2, `(.L_x_558) ;  /* 0x0000002000027945 */ /* 0x000fe80003800000 */
[----:B0-----:R-:W-:Y:S05]  /*12f30*/  @!P0 BRA `(.L_x_559) ;  /* 0x0000006400088947 */ /* 0x001fea0003800000 */
.L_x_726:
[----:B------:R-:W-:Y:S05]  /*12f40*/  BSYNC B2 ;  /* 0x0000000000027941 */ /* 0x000fea0003800000 */
.L_x_558:
[----:B------:R-:W-:Y:S01]  /*12f50*/  BSSY B2, `(.L_x_560) ;  /* 0x000000b000027945 */ /* 0x000fe20003800000 */
[----:B------:R-:W-:Y:S02]  /*12f60*/  IMAD.MOV.U32 R14, RZ, RZ, 0x0 ;  /* 0x00000000ff0e7424 */ /* 0x000fe400078e00ff */
[----:B------:R-:W-:Y:S01]  /*12f70*/  IMAD.MOV.U32 R15, RZ, RZ, 0x12f00000 ;  /* 0x12f00000ff0f7424 */ /* 0x000fe200078e00ff */
[----:B------:R-:W-:Y:S06]  /*12f80*/  @P2 BRA `(.L_x_561) ;  /* 0x00000000001c2947 */ /* 0x000fec0003800000 */
[----:B------:R-:W2:Y:S01]  /*12f90*/  S2R R9, SR_TID.X ;  /* 0x0000000000097919 */ /* 0x000ea20000002100 */
[----:B01----:R-:W-:-:S04]  /*12fa0*/  IMAD.MOV.U32 R6, RZ, RZ, 0x6000 ;  /* 0x00006000ff067424 */ /* 0x003fc800078e00ff */
[----:B------:R3:W-:Y:S01]  /*12fb0*/  SYNCS.ARRIVE.TRANS64 RZ, [R7+URZ+0x308b0], R6 ;  /* 0x0308b00607ff79a7 */ /* 0x0007e2000800003f */
[----:B--2---:R-:W-:-:S04]  /*12fc0*/  LOP3.LUT R9, R9, 0x1f, RZ, 0xc0, !PT ;  /* 0x0000001f09097812 */ /* 0x004fc800078ec0ff */
[----:B------:R-:W-:-:S13]  /*12fd0*/  ISETP.NE.AND P0, PT, R9, RZ, PT ;  /* 0x000000ff0900720c */ /* 0x000fda0003f05270 */
[----:B---3--:R-:W-:Y:S05]  /*12fe0*/  @!P0 BRA `(.L_x_561) ;  /* 0x0000000000048947 */ /* 0x008fea0003800000 */
[----:B------:R-:W-:Y:S01]  /*12ff0*/  BPT.TRAP 0x1 ;  /* 0x000000040000795c */ /* 0x000fe20000300000 */
.L_x_561:
[----:B------:R-:W-:Y:S05]  /*13000*/  BSYNC B2 ;  /* 0x0000000000027941 */ /* 0x000fea0003800000 */
.L_x_560:
[----:B------:R-:W-:Y:S01]  /*13010*/  R2UR UR10, R12 ;  /* 0x000000000c0a72ca */ /* 0x000fe200000e0000 */
[----:B------:R-:W-:Y:S01]  /*13020*/  UIADD3 UR4, UP0, UR38, 0x670, URZ ;  /* 0x0000067026047890 */ /* 0x000fe2000ff1e03f */
[----:B------:R-:W-:Y:S01]  /*13030*/  R2UR UR6, R14 ;  /* 0x000000000e0672ca */ /* 0x000fe200000e0000 */
[----:B------:R-:W-:Y:S01]  /*13040*/  VIADD R11, R11, 0x400 ;  /* 0x000004000b0b7836 */ /* 0x000fe20000000000 */
[----:B------:R-:W-:Y:S01]  /*13050*/  R2UR UR7, R15 ;  /* 0x000000000f0772ca */ /* 0x000fe200000e0000 */
[----:B01----:R-:W-:Y:S01]  /*13060*/  VIADD R7, R7, 0x308b0 ;  /* 0x000308b007077836 */ /* 0x003fe20000000000 */
[----:B------:R-:W-:Y:S01]  /*13070*/  PLOP3.LUT P0, PT, PT, PT, PT, 0x80, 0x0 ;  /* 0x000000000000781c */ /* 0x000fe20003f0f070 */
[----:B------:R-:W-:-:S12]  /*13080*/  UIADD3.X UR5, URZ, UR39, URZ, UP0, !UPT ;  /* 0x000000273f057290 */ /* 0x000fd800087fe43f */
.L_x_562:
        /* <DEDUP_REMOVED lines=9> */
[----:B--2---:R-:W-:Y:S05]  /*13120*/  @P0 BRA.U.ANY `(.L_x_562) ;  /* 0xfffffffd00d80947 */ /* 0x004fea000393ffff */
.L_x_552:
[----:B------:R-:W-:Y:S05]  /*13130*/  BSYNC B1 ;  /* 0x0000000000017941 */ /* 0x000fea0003800000 */
.L_x_551:
[----:B------:R-:W2:Y:S01]  /*13140*/  LDL.LU R9, [R1+0x4] ;  /* 0x0000040001097983 */ /* 0x000ea20000300800 */
[----:B------:R-:W-:Y:S01]  /*13150*/  VIADD R29, R29, 0x1 ;  /* 0x000000011d1d7836 */ /* 0x000fe20000000000 */
[----:B------:R-:W-:Y:S01]  /*13160*/  PLOP3.LUT P0, PT, PT, PT, PT, 0x8, 0x0 ;  /* 0x000000000000781c */ /* 0x000fe20003f0e170 */
[----:B------:R-:W-:-:S03]  /*13170*/  VIADD R5, R5, 0xfffffffe ;  /* 0xfffffffe05057836 */ /* 0x000fc60000000000 */
[----:B------:R-:W-:Y:S02]  /*13180*/  ISETP.NE.AND P2, PT, R29, 0x2, PT ;  /* 0x000000021d00780c */ /* 0x000fe40003f45270 */
[----:B------:R-:W-:Y:S02]  /*13190*/  ISETP.GE.AND P3, PT, R5, R3, PT ;  /* 0x000000030500720c */ /* 0x000fe40003f66270 */
[----:B-1----:R-:W-:Y:S02]  /*131a0*/  SEL R6, RZ, 0x1, P2 ;  /* 0x00000001ff067807 */ /* 0x002fe40001000000 */
[----:B------:R-:W-:Y:S02]  /*131b0*/  SEL R29, R29, RZ, P2 ;  /* 0x000000ff1d1d7207 */ /* 0x000fe40001000000 */
[----:B--2---:R-:W-:-:S05]  /*131c0*/  LOP3.LUT R9, R9, R6, RZ, 0x3c, !PT ;  /* 0x0000000609097212 */ /* 0x004fca00078e3cff */
[----:B------:R1:W-:Y:S02]  /*131d0*/  STL [R1+0x4], R9 ;  /* 0x0000040901007387 */ /* 0x0003e40000100800 */
[----:B------:R-:W-:Y:S05]  /*131e0*/  @!P3 BRA `(.L_x_545) ;  /* 0x000000040064b947 */ /* 0x000fea0003800000 */
.L_x_575:
[----:B------:R-:W-:Y:S05]  /*131f0*/  YIELD ;  /* 0x0000000000007946 */ /* 0x000fea0003800000 */
[----:B------:R-:W-:Y:S04]  /*13200*/  BSSY B1, `(.L_x_563) ;  /* 0x000004d000017945 */ /* 0x000fe80003800000 */
[----:B--2---:R-:W-:Y:S05]  /*13210*/  @!P6 BRA `(.L_x_564) ;  /* 0x00000004002ce947 */ /* 0x004fea0003800000 */
[----:B------:R-:W2:Y:S01]  /*13220*/  LDL R7, [R1+0x4] ;  /* 0x0000040001077983 */ /* 0x000ea20000100800 */
[----:B------:R-:W3:Y:S02]  /*13230*/  S2R R6, SR_TID.X ;  /* 0x0000000000067919 */ /* 0x000ee40000002100 */
[----:B---3--:R-:W-:Y:S02]  /*13240*/  LOP3.LUT R8, R6, 0x7f, RZ, 0xc0, !PT ;  /* 0x0000007f06087812 */ /* 0x008fe400078ec0ff */
[----:B------:R-:W-:Y:S01]  /*13250*/  LEA R6, R29, R16, 0x3 ;  /* 0x000000101d067211 */ /* 0x000fe200078e18ff */
[----:B------:R-:W-:Y:S01]  /*13260*/  BSSY B2, `(.L_x_565) ;  /* 0x0000005000027945 */ /* 0x000fe20003800000 */
[----:B------:R-:W-:Y:S02]  /*13270*/  ISETP.NE.AND P3, PT, R8, RZ, PT ;  /* 0x000000ff0800720c */ /* 0x000fe40003f65270 */
[----:B--2---:R-:W-:-:S04]  /*13280*/  SHF.L.U32 R7, R7, 0x1f, RZ ;  /* 0x0000001f07077819 */ /* 0x004fc800000006ff */
[----:B------:R-:W2:Y:S02]  /*13290*/  SYNCS.PHASECHK.TRANS64.TRYWAIT P2, [R6+URZ+0x308a0], R7 ;  /* 0x0308a007060075a7 */ /* 0x000ea4000804017f */
[----:B--2---:R-:W-:Y:S05]  /*132a0*/  @!P2 BRA `(.L_x_566) ;  /* 0x000000600040a947 */ /* 0x004fea0003800000 */
.L_x_727:
[----:B------:R-:W-:Y:S05]  /*132b0*/  BSYNC B2 ;  /* 0x0000000000027941 */ /* 0x000fea0003800000 */
.L_x_565:
[----:B------:R-:W-:Y:S04]  /*132c0*/  BSSY B2, `(.L_x_567) ;  /* 0x0000009000027945 */ /* 0x000fe80003800000 */
[----:B------:R-:W-:Y:S05]  /*132d0*/  @P3 BRA `(.L_x_568) ;  /* 0x00000000001c3947 */ /* 0x000fea0003800000 */
[----:B------:R-:W1:Y:S02]  /*132e0*/  S2R R8, SR_TID.X ;  /* 0x0000000000087919 */ /* 0x000e640000002100 */
[----:B-1----:R-:W-:Y:S01]  /*132f0*/  LOP3.LUT R9, R8, 0x1f, RZ, 0xc0, !PT ;  /* 0x0000001f08097812 */ /* 0x002fe200078ec0ff */
[----:B------:R-:W-:-:S03]  /*13300*/  IMAD.MOV.U32 R8, RZ, RZ, 0x6000 ;  /* 0x00006000ff087424 */ /* 0x000fc600078e00ff */
[----:B------:R-:W-:Y:S01]  /*13310*/  ISETP.NE.AND P2, PT, R9, RZ, PT ;  /* 0x000000ff0900720c */ /* 0x000fe20003f45270 */
[----:B------:R3:W-:-:S12]  /*13320*/  SYNCS.ARRIVE.TRANS64 RZ, [R6+URZ+0x30890], R8 ;  /* 0x0308900806ff79a7 */ /* 0x0007d8000800003f */
[----:B---3--:R-:W-:Y:S05]  /*13330*/  @!P2 BRA `(.L_x_568) ;  /* 0x000000000004a947 */ /* 0x008fea0003800000 */
[----:B------:R-:W-:Y:S01]  /*13340*/  BPT.TRAP 0x1 ;  /* 0x000000040000795c */ /* 0x000fe20000300000 */
.L_x_568:
[----:B------:R-:W-:Y:S05]  /*13350*/  BSYNC B2 ;  /* 0x0000000000027941 */ /* 0x000fea0003800000 */
.L_x_567:
[----:B0-----:R-:W-:Y:S01]  /*13360*/  IMAD.MOV.U32 R12, RZ, RZ, RZ ;  /* 0x000000ffff0c7224 */ /* 0x001fe200078e00ff */
[----:B------:R-:W-:Y:S01]  /*13370*/  UIADD3 UR4, UP0, UR38, 0x570, URZ ;  /* 0x0000057026047890 */ /* 0x000fe2000ff1e03f */
[----:B------:R-:W-:Y:S01]  /*13380*/  IMAD R8, R29, 0x6000, R16 ;  /* 0x000060001d087824 */ /* 0x000fe200078e0210 */
[----:B------:R-:W-:Y:S01]  /*13390*/  PLOP3.LUT P2, PT, PT, PT, PT, 0x80, 0x0 ;  /* 0x000000000000781c */ /* 0x000fe20003f4f070 */
[----:B-1----:R-:W-:Y:S01]  /*133a0*/  IMAD R9, R5, 0xc0, R0 ;  /* 0x000000c005097824 */ /* 0x002fe200078e0200 */
[----:B------:R-:W-:Y:S01]  /*133b0*/  R2UR UR10, R12 ;  /* 0x000000000c0a72ca */ /* 0x000fe200000e0000 */
[----:B------:R-:W-:Y:S01]  /*133c0*/  VIADD R10, R6, 0x30890 ;  /* 0x00030890060a7836 */ /* 0x000fe20000000000 */
[----:B------:R-:W-:Y:S01]  /*133d0*/  UIADD3.X UR5, URZ, UR39, URZ, UP0, !UPT ;  /* 0x000000273f057290 */ /* 0x000fe200087fe43f */
[----:B------:R-:W-:Y:S01]  /*133e0*/  VIADD R11, R8, 0x12400 ;  /* 0x00012400080b7836 */ /* 0x000fe20000000000 */
[----:B------:R-:W-:Y:S01]  /*133f0*/  UMOV UR6, 0x0 ;  /* 0x0000000000067882 */ /* 0x000fe20000000000 */
[----:B------:R-:W-:-:S10]  /*13400*/  UMOV UR7, 0x12f00000 ;  /* 0x12f0000000077882 */ /* 0x000fd40000000000 */
.L_x_569:
        /* <DEDUP_REMOVED lines=13> */
.L_x_728:
[----:B------:R-:W-:Y:S05]  /*134e0*/  BSYNC B2 ;  /* 0x0000000000027941 */ /* 0x000fea0003800000 */
.L_x_570:
[----:B------:R-:W-:Y:S01]  /*134f0*/  BSSY B2, `(.L_x_572) ;  /* 0x000000b000027945 */ /* 0x000fe20003800000 */
[----:B------:R-:W-:Y:S02]  /*13500*/  IMAD.MOV.U32 R10, RZ, RZ, 0x0 ;  /* 0x00000000ff0a7424 */ /* 0x000fe400078e00ff */
[----:B------:R-:W-:Y:S01]  /*13510*/  IMAD.MOV.U32 R11, RZ, RZ, 0x12f00000 ;  /* 0x12f00000ff0b7424 */ /* 0x000fe200078e00ff */
[----:B------:R-:W-:Y:S06]  /*13520*/  @P3 BRA `(.L_x_573) ;  /* 0x00000000001c3947 */ /* 0x000fec0003800000 */
[----:B------:R-:W1:Y:S01]  /*13530*/  S2R R13, SR_TID.X ;  /* 0x00000000000d7919 */ /* 0x000e620000002100 */
[----:B0-2---:R-:W-:-:S04]  /*13540*/  IMAD.MOV.U32 R7, RZ, RZ, 0x6000 ;  /* 0x00006000ff077424 */ /* 0x005fc800078e00ff */
[----:B------:R3:W-:Y:S01]  /*13550*/  SYNCS.ARRIVE.TRANS64 RZ, [R6+URZ+0x308b0], R7 ;  /* 0x0308b00706ff79a7 */ /* 0x0007e2000800003f */
[----:B-1----:R-:W-:-:S04]  /*13560*/  LOP3.LUT R13, R13, 0x1f, RZ, 0xc0, !PT ;  /* 0x0000001f0d0d7812 */ /* 0x002fc800078ec0ff */
[----:B------:R-:W-:-:S13]  /*13570*/  ISETP.NE.AND P2, PT, R13, RZ, PT ;  /* 0x000000ff0d00720c */ /* 0x000fda0003f45270 */
[----:B---3--:R-:W-:Y:S05]  /*13580*/  @!P2 BRA `(.L_x_573) ;  /* 0x000000000004a947 */ /* 0x008fea0003800000 */
[----:B------:R-:W-:Y:S01]  /*13590*/  BPT.TRAP 0x1 ;  /* 0x000000040000795c */ /* 0x000fe20000300000 */
.L_x_573:
[----:B------:R-:W-:Y:S05]  /*135a0*/  BSYNC B2 ;  /* 0x0000000000027941 */ /* 0x000fea0003800000 */
.L_x_572:
[----:B------:R-:W-:Y:S01]  /*135b0*/  R2UR UR10, R12 ;  /* 0x000000000c0a72ca */ /* 0x000fe200000e0000 */
[----:B------:R-:W-:Y:S01]  /*135c0*/  UIADD3 UR4, UP0, UR38, 0x670, URZ ;  /* 0x0000067026047890 */ /* 0x000fe2000ff1e03f */
[----:B------:R-:W-:Y:S01]  /*135d0*/  R2UR UR6, R10 ;  /* 0x000000000a0672ca */ /* 0x000fe200000e0000 */
[----:B------:R-:W-:Y:S01]  /*135e0*/  VIADD R8, R8, 0x400 ;  /* 0x0000040008087836 */ /* 0x000fe20000000000 */
[----:B------:R-:W-:Y:S01]  /*135f0*/  R2UR UR7, R11 ;  /* 0x000000000b0772ca */ /* 0x000fe200000e0000 */
[----:B0-2---:R-:W-:Y:S01]  /*13600*/  VIADD R6, R6, 0x308b0 ;  /* 0x000308b006067836 */ /* 0x005fe20000000000 */
[----:B------:R-:W-:Y:S01]  /*13610*/  PLOP3.LUT P2, PT, PT, PT, PT, 0x80, 0x0 ;  /* 0x000000000000781c */ /* 0x000fe20003f4f070 */
[----:B------:R-:W-:-:S12]  /*13620*/  UIADD3.X UR5, URZ, UR39, URZ, UP0, !UPT ;  /* 0x000000273f057290 */ /* 0x000fd800087fe43f */
.L_x_574:
        /* <DEDUP_REMOVED lines=10> */
.L_x_564:
[----:B------:R-:W-:Y:S05]  /*136d0*/  BSYNC B1 ;  /* 0x0000000000017941 */ /* 0x000fea0003800000 */
.L_x_563:
[----:B------:R-:W2:Y:S01]  /*136e0*/  LDL.LU R7, [R1+0x4] ;  /* 0x0000040001077983 */ /* 0x000ea20000300800 */
[----:B------:R-:W-:Y:S01]  /*136f0*/  VIADD R29, R29, 0x1 ;  /* 0x000000011d1d7836 */ /* 0x000fe20000000000 */
[C---:B------:R-:W-:Y:S01]  /*13700*/  ISETP.GT.AND P3, PT, R5.reuse, R3, PT ;  /* 0x000000030500720c */ /* 0x040fe20003f64270 */
[----:B------:R-:W-:-:S03]  /*13710*/  VIADD R5, R5, 0xffffffff ;  /* 0xffffffff05057836 */ /* 0x000fc60000000000 */
[----:B------:R-:W-:-:S04]  /*13720*/  ISETP.NE.AND P2, PT, R29, 0x2, PT ;  /* 0x000000021d00780c */ /* 0x000fc80003f45270 */
[----:B------:R-:W-:Y:S02]  /*13730*/  SEL R6, RZ, 0x1, P2 ;  /* 0x00000001ff067807 */ /* 0x000fe40001000000 */
[----:B------:R-:W-:Y:S02]  /*13740*/  SEL R29, R29, RZ, P2 ;  /* 0x000000ff1d1d7207 */ /* 0x000fe40001000000 */
[----:B--2---:R-:W-:-:S05]  /*13750*/  LOP3.LUT R7, R7, R6, RZ, 0x3c, !PT ;  /* 0x0000000607077212 */ /* 0x004fca00078e3cff */
[----:B------:R2:W-:Y:S01]  /*13760*/  STL [R1+0x4], R7 ;  /* 0x0000040701007387 */ /* 0x0005e20000100800 */
[----:B------:R-:W-:Y:S05]  /*13770*/  @P3 BRA `(.L_x_575) ;  /* 0xfffffff8009c3947 */ /* 0x000fea000383ffff */
.L_x_545:
[----:B------:R-:W-:Y:S05]  /*13780*/  BSYNC B0 ;  /* 0x0000000000007941 */ /* 0x000fea0003800000 */
.L_x_544:
[----:B--2---:R2:W5:Y:S01]  /*13790*/  LDL R7, [R1+0x1c] ;  /* 0x00001c0001077983 */ /* 0x0045620000100800 */
[----:B------:R-:W-:Y:S05]  /*137a0*/  @!P0 WARPSYNC.ALL ;  /* 0x0000000000008948 */ /* 0x000fea0003800000 */
[----:B------:R2:W-:Y:S01]  /*137b0*/  STL [R1+0x28], RZ ;  /* 0x000028ff01007387 */ /* 0x0005e20000100800 */
[----:B------:R-:W-:Y:S01]  /*137c0*/  BSSY B0, `(.L_x_576) ;  /* 0x000001f000007945 */ /* 0x000fe20003800000 */
[----:B------:R-:W-:Y:S06]  /*137d0*/  @!P0 BAR.SYNC.DEFER_BLOCKING 0xc, 0x200 ;  /* 0x0308000000008b1d */ /* 0x000fec0000010000 */
[----:B--2---:R-:W-:Y:S05]  /*137e0*/  @!P1 BRA `(.L_x_577) ;  /* 0x0000000000709947 */ /* 0x004fea0003800000 */
[----:B------:R-:W-:-:S13]  /*137f0*/  ISETP.NE.AND P0, PT, R4, RZ, PT ;  /* 0x000000ff0400720c */ /* 0x000fda0003f05270 */
[----:B------:R-:W2:Y:S02]  /*13800*/  @!P0 LDC R4, c[0x0][0x9f0] ;  /* 0x00027c00ff048b82 */ /* 0x000ea40000000800 */
[-C--:B--2---:R-:W-:Y:S02]  /*13810*/  IABS R0, R4.reuse ;  /* 0x0000000400007213 */ /* 0x084fe40000000000 */
[----:B------:R-:W-:Y:S02]  /*13820*/  IABS R6, R4 ;  /* 0x0000000400067213 */ /* 0x000fe40000000000 */
[----:B------:R-:W2:Y:S03]  /*13830*/  I2F.RP R2, R0 ;  /* 0x0000000000027306 */ /* 0x000ea60000209400 */
[----:B------:R-:W-:-:S05]  /*13840*/  IMAD.MOV R6, RZ, RZ, -R6 ;  /* 0x000000ffff067224 */ /* 0x000fca00078e0a06 */
[----:B--2---:R-:W2:Y:S02]  /*13850*/  MUFU.RCP R2, R2 ;  /* 0x0000000200027308 */ /* 0x004ea40000001000 */
[----:B--2---:R-:W-:-:S06]  /*13860*/  VIADD R2, R2, 0xffffffe ;  /* 0x0ffffffe02027836 */ /* 0x004fcc0000000000 */
[----:B------:R-:W2:Y:S02]  /*13870*/  F2I.FTZ.U32.TRUNC.NTZ R3, R2 ;  /* 0x0000000200037305 */ /* 0x000ea4000021f000 */
[----:B--2---:R-:W-:-:S04]  /*13880*/  IMAD.MOV R2, RZ, RZ, -R3 ;  /* 0x000000ffff027224 */ /* 0x004fc800078e0a03 */
[----:B------:R-:W-:Y:S02]  /*13890*/  IMAD R5, R2, R0, RZ ;  /* 0x0000000002057224 */ /* 0x000fe400078e02ff */
[----:B------:R-:W-:-:S04]  /*138a0*/  IMAD.MOV.U32 R2, RZ, RZ, RZ ;  /* 0x000000ffff027224 */ /* 0x000fc800078e00ff */
[----:B------:R-:W-:Y:S01]  /*138b0*/  IMAD.HI.U32 R5, R3, R5, R2 ;  /* 0x0000000503057227 */ /* 0x000fe200078e0002 */
[----:B-----5:R-:W-:-:S04]  /*138c0*/  IADD3 R3, R7, -0x1, R4 ;  /* 0xffffffff07037810 */ /* 0x020fc80007ffe004 */
        /* <DEDUP_REMOVED lines=13> */
[----:B------:R2:W-:Y:S02]  /*139a0*/  STL [R1+0x28], R5 ;  /* 0x0000280501007387 */ /* 0x0005e40000100800 */
.L_x_577:
[----:B------:R-:W-:Y:S05]  /*139b0*/  BSYNC B0 ;  /* 0x0000000000007941 */ /* 0x000fea0003800000 */
.L_x_576:
[----:B------:R-:W3:Y:S04]  /*139c0*/  LDL R0, [R1+0x28] ;  /* 0x0000280001007983 */ /* 0x000ee80000100800 */
[----:B------:R-:W3:Y:S01]  /*139d0*/  LDL R2, [R1+0x40] ;  /* 0x0000400001027983 */ /* 0x000ee20000100800 */
[----:B------:R-:W-:Y:S01]  /*139e0*/  BSSY B7, `(.L_x_578) ;  /* 0x0000360000077945 */ /* 0x000fe20003800000 */
[----:B---3--:R-:W-:-:S05]  /*139f0*/  IMAD R2, R2, R0, RZ ;  /* 0x0000000002027224 */ /* 0x008fca00078e02ff */
[----:B-----5:R-:W-:Y:S01]  /*13a00*/  VIADDMNMX R0, R2, R0, R7, PT ;  /* 0x0000000002007246 */ /* 0x020fe20003800107 */
[----:B------:R3:W-:Y:S03]  /*13a10*/  STL [R1+0xc], R2 ;  /* 0x00000c0201007387 */ /* 0x0007e60000100800 */
[----:B------:R-:W-:Y:S01]  /*13a20*/  ISETP.GT.AND P0, PT, R0, R2, PT ;  /* 0x000000020000720c */ /* 0x000fe20003f04270 */
[----:B------:R3:W-:-:S12]  /*13a30*/  STL [R1+0x24], R0 ;  /* 0x0000240001007387 */ /* 0x0007d80000100800 */
[----:B---3--:R-:W-:Y:S05]  /*13a40*/  @P0 BRA `(.L_x_579) ;  /* 0x0000000000440947 */ /* 0x008fea0003800000 */
[----:B------:R-:W3:Y:S02]  /*13a50*/  S2R R0, SR_TID.X ;  /* 0x0000000000007919 */ /* 0x000ee40000002100 */
[----:B---3--:R-:W-:-:S04]  /*13a60*/  LOP3.LUT R0, R0, 0x7f, RZ, 0xc0, !PT ;  /* 0x0000007f00007812 */ /* 0x008fc800078ec0ff */
[----:B------:R-:W-:-:S13]  /*13a70*/  ISETP.NE.AND P0, PT, R0, RZ, PT ;  /* 0x000000ff0000720c */ /* 0x000fda0003f05270 */
[----:B------:R-:W-:Y:S05]  /*13a80*/  @P0 BRA `(.L_x_580) ;  /* 0x0000003400540947 */ /* 0x000fea0003800000 */
[----:B--2---:R-:W2:Y:S01]  /*13a90*/  S2R R5, SR_LANEID ;  /* 0x0000000000057919 */ /* 0x004ea20000000000 */
[----:B------:R-:W-:Y:S01]  /*13aa0*/  VOTEU.ANY UR4, UPT, PT ;  /* 0x0000000000047886 */ /* 0x000fe200038e0100 */
[----:B------:R-:W3:Y:S01]  /*13ab0*/  LDC.64 R2, c[0x0][0xc60] ;  /* 0x00031800ff027b82 */ /* 0x000ee20000000a00 */
[----:B------:R-:W2:Y:S02]  /*13ac0*/  FLO.U32 R0, UR4 ;  /* 0x0000000400007d00 */ /* 0x000ea400080e0000 */
[----:B--2---:R-:W-:-:S06]  /*13ad0*/  ISETP.EQ.U32.AND P0, PT, R0, R5, PT ;  /* 0x000000050000720c */ /* 0x004fcc0003f02070 */
[----:B------:R-:W3:Y:S07]  /*13ae0*/  POPC R5, UR4 ;  /* 0x0000000400057d09 */ /* 0x000eee0008000000 */
[----:B---3--:R-:W2:Y:S01]  /*13af0*/  @P0 ATOMG.E.ADD.STRONG.GPU PT, R3, desc[UR56][R2.64], R5 ;  /* 0x00000005020309a8 */ /* 0x008ea200081ee1f8 */
[----:B------:R-:W3:Y:S02]  /*13b00*/  S2R R4, SR_LTMASK ;  /* 0x0000000000047919 */ /* 0x000ee40000003900 */
[----:B---3--:R-:W-:-:S04]  /*13b10*/  LOP3.LUT R4, R4, UR4, RZ, 0xc0, !PT ;  /* 0x0000000404047c12 */ /* 0x008fc8000f8ec0ff */
[----:B------:R-:W3:Y:S01]  /*13b20*/  POPC R7, R4 ;  /* 0x0000000400077309 */ /* 0x000ee20000000000 */
[----:B--2---:R-:W3:Y:S02]  /*13b30*/  SHFL.IDX PT, R0, R3, R0, 0x1f ;  /* 0x00001f0003007589 */ /* 0x004ee400000e0000 */
[----:B---3--:R-:W-:Y:S01]  /*13b40*/  IADD3 R24, R0, UR36, R7 ;  /* 0x0000002400187c10 */ /* 0x008fe2000fffe007 */
[----:B------:R-:W-:Y:S06]  /*13b50*/  BRA `(.L_x_580) ;  /* 0x0000003400207947 */ /* 0x000fec0003800000 */
.L_x_579:
        /* <DEDUP_REMOVED lines=9> */
[----:B------:R-:W3:Y:S01]  /*13bf0*/  LDC.64 R2, c[0x4][R2] ;  /* 0x0100000002027b82 */ /* 0x000ee20000000a00 */
[----:B--2---:R-:W-:Y:S02]  /*13c00*/  IMAD.U32 R5, RZ, RZ, UR7 ;  /* 0x00000007ff057e24 */ /* 0x004fe4000f8e00ff */
[----:B------:R-:W-:Y:S02]  /*13c10*/  IMAD.U32 R6, RZ, RZ, UR8 ;  /* 0x00000008ff067e24 */ /* 0x000fe4000f8e00ff */
[----:B------:R-:W-:-:S02]  /*13c20*/  IMAD.U32 R7, RZ, RZ, UR9 ;  /* 0x00000009ff077e24 */ /* 0x000fc4000f8e00ff */
[----:B------:R-:W-:Y:S02]  /*13c30*/  IMAD.U32 R10, RZ, RZ, UR4 ;  /* 0x00000004ff0a7e24 */ /* 0x000fe4000f8e00ff */
[----:B------:R-:W-:Y:S02]  /*13c40*/  IMAD.U32 R11, RZ, RZ, UR5 ;  /* 0x00000005ff0b7e24 */ /* 0x000fe4000f8e00ff */
[----:B------:R-:W-:Y:S02]  /*13c50*/  IMAD.MOV.U32 R8, RZ, RZ, 0x70 ;  /* 0x00000070ff087424 */ /* 0x000fe400078e00ff */
[----:B0-----:R-:W-:Y:S02]  /*13c60*/  IMAD.MOV.U32 R12, RZ, RZ, 0x1 ;  /* 0x00000001ff0c7424 */ /* 0x001fe400078e00ff */
[----:B------:R-:W-:-:S07]  /*13c70*/  IMAD.MOV.U32 R13, RZ, RZ, RZ ;  /* 0x000000ffff0d7224 */ /* 0x000fce00078e00ff */
[----:B------:R-:W-:-:S07]  /*13c80*/  LEPC R20, `(.L_x_582) ;  /* 0x000000001014794e */ /* 0x000fce0000000000 */
[----:B-1-3--:R-:W-:Y:S05]  /*13c90*/  CALL.ABS.NOINC R2 ;  /* 0x0000000002007343 */ /* 0x00afea0003c00000 */
.L_x_582:
[----:B------:R-:W-:Y:S05]  /*13ca0*/  BSYNC B6 ;  /* 0x0000000000067941 */ /* 0x000fea0003800000 */
.L_x_581:
        /* <DEDUP_REMOVED lines=8> */
[----:B------:R3:W4:Y:S01]  /*13d30*/  LDC.64 R2, c[0x4][R0] ;  /* 0x0100000000027b82 */ /* 0x0007220000000a00 */
[----:B------:R-:W-:Y:S01]  /*13d40*/  IMAD.U32 R4, RZ, RZ, UR6 ;  /* 0x00000006ff047e24 */ /* 0x000fe2000f8e00ff */
[----:B------:R-:W-:Y:S01]  /*13d50*/  MOV R8, 0x70 ;  /* 0x0000007000087802 */ /* 0x000fe20000000f00 */
[----:B--2---:R-:W-:Y:S02]  /*13d60*/  IMAD.U32 R5, RZ, RZ, UR7 ;  /* 0x00000007ff057e24 */ /* 0x004fe4000f8e00ff */
[----:B------:R-:W-:Y:S02]  /*13d70*/  IMAD.U32 R6, RZ, RZ, UR8 ;  /* 0x00000008ff067e24 */ /* 0x000fe4000f8e00ff */
[----:B------:R-:W-:-:S02]  /*13d80*/  IMAD.U32 R7, RZ, RZ, UR9 ;  /* 0x00000009ff077e24 */ /* 0x000fc4000f8e00ff */
[----:B------:R-:W-:Y:S02]  /*13d90*/  IMAD.U32 R10, RZ, RZ, UR4 ;  /* 0x00000004ff0a7e24 */ /* 0x000fe4000f8e00ff */
[----:B------:R-:W-:Y:S02]  /*13da0*/  IMAD.U32 R11, RZ, RZ, UR5 ;  /* 0x00000005ff0b7e24 */ /* 0x000fe4000f8e00ff */
[----:B0-----:R-:W-:Y:S02]  /*13db0*/  IMAD.MOV.U32 R12, RZ, RZ, 0x1 ;  /* 0x00000001ff0c7424 */ /* 0x001fe400078e00ff */
[----:B---3--:R-:W-:-:S07]  /*13dc0*/  IMAD.MOV.U32 R13, RZ, RZ, RZ ;  /* 0x000000ffff0d7224 */ /* 0x008fce00078e00ff */
[----:B------:R-:W-:-:S07]  /*13dd0*/  LEPC R20, `(.L_x_585) ;  /* 0x000000001014794e */ /* 0x000fce0000000000 */
[----:B-1--4-:R-:W-:Y:S05]  /*13de0*/  CALL.ABS.NOINC R2 ;  /* 0x0000000002007343 */ /* 0x012fea0003c00000 */
.L_x_585:
        /* <DEDUP_REMOVED lines=16> */
.L_x_584:
[----:B------:R-:W-:Y:S05]  /*13ef0*/  BSYNC B6 ;  /* 0x0000000000067941 */ /* 0x000fea0003800000 */
.L_x_583:
[----:B------:R-:W-:Y:S01]  /*13f00*/  ULDC.64 UR4, c[0x0][0x9f8] ;  /* 0x00027e0000047ab9 */ /* 0x000fe20000000a00 */
[----:B------:R-:W3:Y:S01]  /*13f10*/  LDL R20, [R1+0x24] ;  /* 0x0000240001147983 */ /* 0x000ee20000100800 */
[----:B------:R-:W-:-:S04]  /*13f20*/  ISETP.NE.U32.AND P0, PT, RZ, UR4, PT ;  /* 0x00000004ff007c0c */ /* 0x000fc8000bf05070 */
[----:B------:R-:W-:-:S13]  /*13f30*/  ISETP.NE.AND.EX P0, PT, RZ, UR5, PT, P0 ;  /* 0x00000005ff007c0c */ /* 0x000fda000bf05300 */
[----:B------:R-:W-:-:S04]  /*13f40*/  @P0 IADD3 R2, P1, R19, UR4, RZ ;  /* 0x0000000413020c10 */ /* 0x000fc8000ff3e0ff */
[----:B------:R-:W-:Y:S01]  /*13f50*/  @P0 IADD3.X R3, R22, UR5, RZ, P1, !PT ;  /* 0x0000000516030c10 */ /* 0x000fe20008ffe4ff */
[----:B------:R-:W-:-:S04]  /*13f60*/  ULDC.64 UR4, c[0x0][0xa08] ;  /* 0x0002820000047ab9 */ /* 0x000fc80000000a00 */
[----:B------:R4:W5:Y:S02]  /*13f70*/  @P0 LDG.E R23, desc[UR56][R2.64] ;  /* 0x0000003802170981 */ /* 0x000964000c1e1900 */
[----:B----4-:R-:W4:Y:S02]  /*13f80*/  LDC.64 R2, c[0x0][0x418] ;  /* 0x00010600ff027b82 */ /* 0x010f240000000a00 */
[----:B----4-:R-:W-:Y:S01]  /*13f90*/  LOP3.LUT P0, RZ, R2, UR4, RZ, 0xfc, !PT ;  /* 0x0000000402ff7c12 */ /* 0x010fe2000f80fcff */
[----:B------:R-:W-:-:S03]  /*13fa0*/  UMOV UR4, 0xffffffff ;  /* 0xffffffff00047882 */ /* 0x000fc60000000000 */
[----:B------:R-:W-:Y:S01]  /*13fb0*/  LOP3.LUT P0, RZ, R3, UR5, RZ, 0xfc, P0 ;  /* 0x0000000503ff7c12 */ /* 0x000fe2000800fcff */
[----:B---3--:R-:W-:Y:S01]  /*13fc0*/  VIADD R22, R20, 0xffffffff ;  /* 0xffffffff14167836 */ /* 0x008fe20000000000 */
[----:B-----5:R-:W-:Y:S02]  /*13fd0*/  SHF.R.S32.HI R7, RZ, 0x1f, R23 ;  /* 0x0000001fff077819 */ /* 0x020fe40000011417 */
[----:B------:R-:W-:-:S03]  /*13fe0*/  SEL R19, R23, RZ, !P0 ;  /* 0x000000ff17137207 */ /* 0x000fc60004000000 */
[----:B------:R3:W-:Y:S01]  /*13ff0*/  STL [R1+0x8], R7 ;  /* 0x0000080701007387 */ /* 0x0007e20000100800 */
[----:B------:R-:W-:Y:S05]  /*14000*/  BRA.DIV UR4, `(.L_x_586) ;  /* 0x0000005604107947 */ /* 0x000fea000b800000 */
[----:B------:R-:W4:Y:S02]  /*14010*/  S2R R0, SR_TID.X ;  /* 0x0000000000007919 */ /* 0x000f240000002100 */
[----:B----4-:R-:W-:-:S04]  /*14020*/  SHF.R.U32.HI R0, RZ, 0x5, R0 ;  /* 0x00000005ff007819 */ /* 0x010fc80000011600 */
[----:B------:R-:W-:-:S05]  /*14030*/  LOP3.LUT R0, R0, 0x3, RZ, 0xc0, !PT ;  /* 0x0000000300007812 */ /* 0x000fca00078ec0ff */
[----:B------:R4:W0:Y:S02]  /*14040*/  SHFL.IDX PT, R14, R0, RZ, 0x1f ;  /* 0x00001fff000e7589 */ /* 0x00082400000e0000 */
.L_x_731:
[----:B----4-:R-:W4:Y:S01]  /*14050*/  LDL.LU R0, [R1] ;  /* 0x0000000001007983 */ /* 0x010f220000300800 */
[----:B------:R-:W-:Y:S02]  /*14060*/  PLOP3.LUT P1, PT, PT, PT, PT, 0x8, 0x0 ;  /* 0x000000000000781c */ /* 0x000fe40003f2e170 */
[----:B0-----:R-:W-:Y:S02]  /*14070*/  ISETP.NE.AND P0, PT, R14, RZ, PT ;  /* 0x000000ff0e00720c */ /* 0x001fe40003f05270 */
[----:B----4-:R-:W-:-:S09]  /*14080*/  LOP3.LUT R0, R0, 0xfffffffe, RZ, 0xc0, !PT ;  /* 0xfffffffe00007812 */ /* 0x010fd200078ec0ff */
[----:B------:R-:W-:-:S05]  /*14090*/  @P1 LOP3.LUT R0, R0, 0x1, RZ, 0xfc, !PT ;  /* 0x0000000100001812 */ /* 0x000fca00078efcff */
[----:B------:R0:W-:Y:S01]  /*140a0*/  STL [R1], R0 ;  /* 0x0000000001007387 */ /* 0x0001e20000100800 */
[----:B------:R-:W-:Y:S05]  /*140b0*/  @P0 BRA `(.L_x_587) ;  /* 0x0000000000f80947 */ /* 0x000fea0003800000 */
[----:B------:R-:W-:-:S03]  /*140c0*/  UMOV UR4, 0xffffffff ;  /* 0xffffffff00047882 */ /* 0x000fc60000000000 */
[----:B------:R-:W-:Y:S05]  /*140d0*/  BRA.DIV UR4, `(.L_x_588) ;  /* 0x0000005604107947 */ /* 0x000fea000b800000 */
[----:B------:R-:W-:-:S13]  /*140e0*/  ELECT P6, URZ, PT ;  /* 0x00000000003f782f */ /* 0x000fda00038c0000 */
.L_x_734:
[----:B------:R-:W-:Y:S05]  /*140f0*/  @!P6 BRA `(.L_x_587) ;  /* 0x0000000000e8e947 */ /* 0x000fea0003800000 */
[----:B------:R-:W-:-:S04]  /*14100*/  ISETP.NE.U32.AND P0, PT, R2, RZ, PT ;  /* 0x000000ff0200720c */ /* 0x000fc80003f05070 */
[----:B------:R-:W-:-:S13]  /*14110*/  ISETP.NE.AND.EX P0, PT, R3, RZ, PT, P0 ;  /* 0x000000ff0300720c */ /* 0x000fda0003f05300 */
[----:B------:R-:W-:Y:S05]  /*14120*/  @!P0 BRA `(.L_x_589) ;  /* 0x0000000000488947 */ /* 0x000fea0003800000 */
[----:B------:R-:W4:Y:S01]  /*14130*/  LDC R6, c[0x0][0x43c] ;  /* 0x00010f00ff067b82 */ /* 0x000f220000000800 */
[----:B0-----:R-:W-:Y:S01]  /*14140*/  IMAD.MOV.U32 R0, RZ, RZ, R22 ;  /* 0x000000ffff007224 */ /* 0x001fe200078e0016 */
[----:B------:R-:W-:Y:S01]  /*14150*/  ULDC.64 UR4, c[0x0][0x428] ;  /* 0x00010a0000047ab9 */ /* 0x000fe20000000a00 */
[----:B----4-:R-:W-:-:S13]  /*14160*/  ISETP.NE.AND P0, PT, R6, 0x1, PT ;  /* 0x000000010600780c */ /* 0x010fda0003f05270 */
[----:B--2---:R-:W0:Y:S02]  /*14170*/  @P0 LDC.64 R4, c[0x0][0x440] ;  /* 0x00011000ff040b82 */ /* 0x004e240000000a00 */
[----:B0-----:R-:W-:-:S05]  /*14180*/  @P0 IMAD.HI.U32 R4, R22, R4, RZ ;  /* 0x0000000416040227 */ /* 0x001fca00078e00ff */
        /* <DEDUP_REMOVED lines=12> */
.L_x_589:
[----:B0-----:R-:W-:Y:S01]  /*14250*/  IMAD R0, R18, 0x8, R16 ;  /* 0x0000000812007824 */ /* 0x001fe200078e0210 */
[----:B----4-:R-:W-:-:S04]  /*14260*/  SHF.L.U32 R2, R28, 0x1f, RZ ;  /* 0x0000001f1c027819 */ /* 0x010fc800000006ff */
[----:B------:R-:W0:Y:S02]  /*14270*/  SYNCS.PHASECHK.TRANS64.TRYWAIT P0, [R0+URZ+0x30840], R2 ;  /* 0x03084002000075a7 */ /* 0x000e24000800017f */
[----:B0-----:R-:W-:Y:S05]  /*14280*/  @!P0 BRA `(.L_x_590) ;  /* 0x0000005000c48947 */ /* 0x001fea0003800000 */
.L_x_735:
[----:B------:R-:W4:Y:S02]  /*14290*/  S2R R3, SR_TID.X ;  /* 0x0000000000037919 */ /* 0x000f240000002100 */
[----:B----4-:R-:W-:-:S04]  /*142a0*/  LOP3.LUT R3, R3, 0x7f, RZ, 0xc0, !PT ;  /* 0x0000007f03037812 */ /* 0x010fc800078ec0ff */
[----:B------:R-:W-:-:S13]  /*142b0*/  ISETP.NE.AND P0, PT, R3, RZ, PT ;  /* 0x000000ff0300720c */ /* 0x000fda0003f05270 */
[----:B------:R-:W-:Y:S05]  /*142c0*/  @P0 BRA `(.L_x_591) ;  /* 0x00000000001c0947 */ /* 0x000fea0003800000 */
[----:B------:R-:W4:Y:S01]  /*142d0*/  S2R R3, SR_TID.X ;  /* 0x0000000000037919 */ /* 0x000f220000002100 */
[----:B0-----:R-:W-:-:S04]  /*142e0*/  IMAD.MOV.U32 R2, RZ, RZ, 0x6000 ;  /* 0x00006000ff027424 */ /* 0x001fc800078e00ff */
[----:B------:R0:W-:Y:S01]  /*142f0*/  SYNCS.ARRIVE.TRANS64 RZ, [R0+URZ+0x30830], R2 ;  /* 0x0308300200ff79a7 */ /* 0x0001e2000800003f */
[----:B----4-:R-:W-:-:S04]  /*14300*/  LOP3.LUT R3, R3, 0x1f, RZ, 0xc0, !PT ;  /* 0x0000001f03037812 */ /* 0x010fc800078ec0ff */
[----:B------:R-:W-:-:S13]  /*14310*/  ISETP.NE.AND P0, PT, R3, RZ, PT ;  /* 0x000000ff0300720c */ /* 0x000fda0003f05270 */
[----:B0-----:R-:W-:Y:S05]  /*14320*/  @!P0 BRA `(.L_x_591) ;  /* 0x0000000000048947 */ /* 0x001fea0003800000 */
[----:B------:R-:W-:Y:S01]  /*14330*/  BPT.TRAP 0x1 ;  /* 0x000000040000795c */ /* 0x000fe20000300000 */
.L_x_591:
[----:B0-----:R-:W4:Y:S01]  /*14340*/  LDL.LU R2, [R1] ;  /* 0x0000000001027983 */ /* 0x001f220000300800 */
[----:B------:R-:W-:Y:S01]  /*14350*/  R2UR UR9, R0 ;  /* 0x00000000000972ca */ /* 0x000fe200000e0000 */
[----:B------:R-:W-:Y:S01]  /*14360*/  IMAD R0, R18, 0x6000, R16 ;  /* 0x0000600012007824 */ /* 0x000fe200078e0210 */
[----:B------:R-:W-:Y:S01]  /*14370*/  R2UR UR11, R22 ;  /* 0x00000000160b72ca */ /* 0x000fe200000e0000 */
[----:B------:R-:W-:Y:S01]  /*14380*/  UIADD3 UR6, UP0, UR38, 0x370, URZ ;  /* 0x0000037026067890 */ /* 0x000fe2000ff1e03f */
[----:B------:R-:W-:Y:S01]  /*14390*/  R2UR UR4, R26 ;  /* 0x000000001a0472ca */ /* 0x000fe200000e0000 */
[----:B------:R-:W-:Y:S01]  /*143a0*/  UMOV UR5, 0x14f00000 ;  /* 0x14f0000000057882 */ /* 0x000fe20000000000 */
[----:B------:R-:W-:Y:S01]  /*143b0*/  R2UR UR8, R0 ;  /* 0x00000000000872ca */ /* 0x000fe200000e0000 */
[----:B------:R-:W-:Y:S01]  /*143c0*/  UIADD3.X UR7, URZ, UR39, URZ, UP0, !UPT ;  /* 0x000000273f077290 */ /* 0x000fe200087fe43f */
[----:B------:R-:W-:Y:S01]  /*143d0*/  PLOP3.LUT P0, PT, PT, PT, PT, 0x80, 0x0 ;  /* 0x000000000000781c */ /* 0x000fe20003f0f070 */
[----:B------:R-:W-:Y:S01]  /*143e0*/  UMOV UR10, URZ ;  /* 0x0000003f000a7c82 */ /* 0x000fe20008000000 */
[----:B------:R-:W-:-:S02]  /*143f0*/  R2UR UR12, R17 ;  /* 0x00000000110c72ca */ /* 0x000fc400000e0000 */
[----:B-----5:R-:W-:Y:S01]  /*14400*/  R2UR UR13, R19 ;  /* 0x00000000130d72ca */ /* 0x020fe200000e0000 */
[----:B------:R-:W-:-:S04]  /*14410*/  UIADD3 UR9, UR9, 0x30830, URZ ;  /* 0x0003083009097890 */ /* 0x000fc8000fffe03f */
[----:B------:R-:W-:Y:S02]  /*14420*/  UIMAD UR11, UR11, 0xc0, UR4 ;  /* 0x000000c00b0b78a4 */ /* 0x000fe4000f8e0204 */
[----:B------:R-:W-:Y:S01]  /*14430*/  UIADD3 UR8, UR8, 0x12400, URZ ;  /* 0x0001240008087890 */ /* 0x000fe2000fffe03f */
[----:B------:R-:W-:-:S08]  /*14440*/  UMOV UR4, 0x0 ;  /* 0x0000000000047882 */ /* 0x000fd00000000000 */
[----:B------:R0:W-:Y:S01]  /*14450*/  UTMALDG.4D [UR8], [UR6], desc[UR4] ;  /* 0x00000408060075b4 */ /* 0x0001e20008019000 */
[----:B----4-:R-:W-:-:S04]  /*14460*/  LOP3.LUT R2, R2, 0xfffffffe, RZ, 0xc0, !PT ;  /* 0xfffffffe02027812 */ /* 0x010fc800078ec0ff */
[----:B------:R-:W-:-:S05]  /*14470*/  @P0 LOP3.LUT R2, R2, 0x1, RZ, 0xfc, !PT ;  /* 0x0000000102020812 */ /* 0x000fca00078efcff */
[----:B------:R0:W-:Y:S01]  /*14480*/  STL [R1], R2 ;  /* 0x0000000201007387 */ /* 0x0001e20000100800 */
[----:B------:R-:W-:Y:S01]  /*14490*/  NOP ;  /* 0x0000000000007918 */ /* 0x000fe20000000000 */
.L_x_587:
[----:B------:R-:W4:Y:S04]  /*144a0*/  LDL.LU R4, [R1+0x20] ;  /* 0x0000200001047983 */ /* 0x000f280000300800 */
[----:B------:R-:W5:Y:S04]  /*144b0*/  LDL.LU R6, [R1+0x14] ;  /* 0x0000140001067983 */ /* 0x000f680000300800 */
[----:B------:R-:W2:Y:S01]  /*144c0*/  LDL.LU R3, [R1+0x2c] ;  /* 0x00002c0001037983 */ /* 0x000ea20000300800 */
[----:B------:R-:W-:Y:S05]  /*144d0*/  WARPSYNC.ALL ;  /* 0x0000000000007948 */ /* 0x000fea0003800000 */
[----:B0-----:R-:W-:Y:S01]  /*144e0*/  ULDC.64 UR6, c[0x0][0xa00] ;  /* 0x0002800000067ab9 */ /* 0x001fe20000000a00 */
[----:B------:R-:W-:Y:S01]  /*144f0*/  ULDC.64 UR4, c[0x0][0x298] ;  /* 0x0000a60000047ab9 */ /* 0x000fe20000000a00 */
[----:B------:R-:W-:Y:S01]  /*14500*/  VIADD R0, R16, 0xc400 ;  /* 0x0000c40010007836 */ /* 0x000fe20000000000 */
[----:B------:R-:W-:Y:S01]  /*14510*/  BAR.SYNC.DEFER_BLOCKING 0x8, 0x200 ;  /* 0x0208000000007b1d */ /* 0x000fe20000010000 */
[----:B------:R-:W-:-:S03]  /*14520*/  ISETP.NE.U32.AND P0, PT, RZ, UR6, PT ;  /* 0x00000006ff007c0c */ /* 0x000fc6000bf05070 */
[----:B------:R-:W-:Y:S02]  /*14530*/  LOP3.LUT P1, RZ, R0, 0x3ff, RZ, 0xc0, !PT ;  /* 0x000003ff00ff7812 */ /* 0x000fe4000782c0ff */
[----:B------:R-:W-:Y:S01]  /*14540*/  ISETP.NE.AND.EX P0, PT, RZ, UR7, PT, P0 ;  /* 0x00000007ff007c0c */ /* 0x000fe2000bf05300 */
[----:B------:R-:W-:Y:S01]  /*14550*/  BSSY B6, `(.L_x_592) ;  /* 0x000001d000067945 */ /* 0x000fe20003800000 */
[----:B----4-:R-:W-:Y:S02]  /*14560*/  SHF.R.S32.HI R2, RZ, 0x1f, R4 ;  /* 0x0000001fff027819 */ /* 0x010fe40000011404 */
[----:B-----5:R-:W-:-:S03]  /*14570*/  SEL R6, R6, RZ, !P0 ;  /* 0x000000ff06067207 */ /* 0x020fc60004000000 */
[----:B------:R-:W-:-:S04]  /*14580*/  IMAD R2, R2, UR4, RZ ;  /* 0x0000000402027c24 */ /* 0x000fc8000f8e02ff */
[C---:B------:R-:W-:Y:S01]  /*14590*/  IMAD R0, R4.reuse, UR5, R2 ;  /* 0x0000000504007c24 */ /* 0x040fe2000f8e0202 */
[----:B--2---:R-:W-:Y:S01]  /*145a0*/  SEL R2, R3, RZ, !P0 ;  /* 0x000000ff03027207 */ /* 0x004fe20004000000 */
[----:B------:R-:W-:-:S04]  /*145b0*/  IMAD.WIDE.U32 R4, R4, UR4, RZ ;  /* 0x0000000404047c25 */ /* 0x000fc8000f8e00ff */
[----:B------:R-:W-:Y:S01]  /*145c0*/  IMAD.IADD R0, R5, 0x1, R0 ;  /* 0x0000000105007824 */ /* 0x000fe200078e0200 */
[----:B------:R0:W-:Y:S04]  /*145d0*/  STL.64 [R1+0x30], R4 ;  /* 0x0000300401007387 */ /* 0x0001e80000100a00 */
[----:B------:R0:W-:Y:S04]  /*145e0*/  STL [R1+0x14], R6 ;  /* 0x0000140601007387 */ /* 0x0001e80000100800 */
[----:B------:R0:W-:Y:S04]  /*145f0*/  STL [R1+0x2c], R2 ;  /* 0x00002c0201007387 */ /* 0x0001e80000100800 */
[----:B------:R0:W-:Y:S01]  /*14600*/  STL [R1+0x20], R0 ;  /* 0x0000200001007387 */ /* 0x0001e20000100800 */
[----:B------:R-:W-:Y:S05]  /*14610*/  @!P1 BRA `(.L_x_593) ;  /* 0x0000000000409947 */ /* 0x000fea0003800000 */
[----:B0-----:R-:W-:Y:S01]  /*14620*/  MOV R2, 0x0 ;  /* 0x0000000000027802 */ /* 0x001fe20000000f00 */
[----:B------:R-:W-:Y:S01]  /*14630*/  ULDC.64 UR4, c[0x4][0xa8] ;  /* 0x01002a0000047ab9 */ /* 0x000fe20000000a00 */
[----:B------:R-:W-:Y:S01]  /*14640*/  ULDC.64 UR6, c[0x4][0xb0] ;  /* 0x01002c0000067ab9 */ /* 0x000fe20000000a00 */
[----:B------:R-:W-:Y:S01]  /*14650*/  ULDC.64 UR8, c[0x4][0x20] ;  /* 0x0100080000087ab9 */ /* 0x000fe20000000a00 */
[----:B------:R-:W-:Y:S02]  /*14660*/  IMAD.U32 R4, RZ, RZ, UR4 ;  /* 0x00000004ff047e24 */ /* 0x000fe4000f8e00ff */
[----:B------:R-:W0:Y:S01]  /*14670*/  LDC.64 R2, c[0x4][R2] ;  /* 0x0100000002027b82 */ /* 0x000e220000000a00 */
[----:B------:R-:W-:Y:S02]  /*14680*/  IMAD.U32 R5, RZ, RZ, UR5 ;  /* 0x00000005ff057e24 */ /* 0x000fe4000f8e00ff */
[----:B------:R-:W-:Y:S02]  /*14690*/  IMAD.U32 R6, RZ, RZ, UR6 ;  /* 0x00000006ff067e24 */ /* 0x000fe4000f8e00ff */
[----:B---3--:R-:W-:-:S02]  /*146a0*/  IMAD.U32 R7, RZ, RZ, UR7 ;  /* 0x00000007ff077e24 */ /* 0x008fc4000f8e00ff */
[----:B------:R-:W-:Y:S02]  /*146b0*/  IMAD.U32 R10, RZ, RZ, UR8 ;  /* 0x00000008ff0a7e24 */ /* 0x000fe4000f8e00ff */
[----:B------:R-:W-:Y:S02]  /*146c0*/  IMAD.U32 R11, RZ, RZ, UR9 ;  /* 0x00000009ff0b7e24 */ /* 0x000fe4000f8e00ff */
[----:B------:R-:W-:Y:S02]  /*146d0*/  IMAD.MOV.U32 R8, RZ, RZ, 0x70 ;  /* 0x00000070ff087424 */ /* 0x000fe400078e00ff */
[----:B------:R-:W-:Y:S02]  /*146e0*/  IMAD.MOV.U32 R12, RZ, RZ, 0x1 ;  /* 0x00000001ff0c7424 */ /* 0x000fe400078e00ff */
[----:B------:R-:W-:-:S07]  /*146f0*/  IMAD.MOV.U32 R13, RZ, RZ, RZ ;  /* 0x000000ffff0d7224 */ /* 0x000fce00078e00ff */
[----:B------:R-:W-:-:S07]  /*14700*/  LEPC R20, `(.L_x_593) ;  /* 0x000000001014794e */ /* 0x000fce0000000000 */
[----:B01----:R-:W-:Y:S05]  /*14710*/  CALL.ABS.NOINC R2 ;  /* 0x0000000002007343 */ /* 0x003fea0003c00000 */
.L_x_593:
[----:B------:R-:W-:Y:S05]  /*14720*/  BSYNC B6 ;  /* 0x0000000000067941 */ /* 0x000fea0003800000 */
.L_x_592:
[----:B------:R-:W2:Y:S01]  /*14730*/  LDL.LU R20, [R1+0x20] ;  /* 0x0000200001147983 */ /* 0x000ea20000300800 */
[----:B-1----:R-:W1:Y:S01]  /*14740*/  LDC R9, c[0x0][0x448] ;  /* 0x00011200ff097b82 */ /* 0x002e620000000800 */
[----:B------:R-:W-:Y:S01]  /*14750*/  ULDC.64 UR4, c[0x0][0x2d8] ;  /* 0x0000b60000047ab9 */ /* 0x000fe20000000a00 */
[----:B------:R-:W-:Y:S01]  /*14760*/  ULDC.64 UR6, c[0x0][0x2e0] ;  /* 0x0000b80000067ab9 */ /* 0x000fe20000000a00 */
[----:B0-----:R-:W2:Y:S01]  /*14770*/  LDL.LU.64 R2, [R1+0x30] ;  /* 0x0000300001027983 */ /* 0x001ea20000300a00 */
[----:B------:R-:W-:-:S03]  /*14780*/  ULDC.64 UR8, c[0x0][0x280] ;  /* 0x0000a00000087ab9 */ /* 0x000fc60000000a00 */
[----:B------:R-:W4:Y:S04]  /*14790*/  LDL.LU R21, [R1+0x2c] ;  /* 0x00002c0001157983 */ /* 0x000f280000300800 */
[----:B------:R-:W3:Y:S04]  /*147a0*/  LDL.LU R4, [R1+0x14] ;  /* 0x0000140001047983 */ /* 0x000ee80000300800 */
[----:B------:R0:W5:Y:S01]  /*147b0*/  LDL R10, [R1+0x10] ;  /* 0x00001000010a7983 */ /* 0x0001620000100800 */
[----:B-1----:R-:W-:-:S13]  /*147c0*/  ISETP.NE.AND P0, PT, R9, 0x1, PT ;  /* 0x000000010900780c */ /* 0x002fda0003f05270 */
[----:B------:R-:W1:Y:S08]  /*147d0*/  @P0 LDC R5, c[0x0][0x450] ;  /* 0x00011400ff050b82 */ /* 0x000e700000000800 */
[----:B------:R-:W0:Y:S01]  /*147e0*/  @P0 LDC R8, c[0x0][0x450] ;  /* 0x00011400ff080b82 */ /* 0x000e220000000800 */
[----:B------:R-:W0:Y:S01]  /*147f0*/  S2R R11, SR_TID.X ;  /* 0x00000000000b7919 */ /* 0x000e220000002100 */
[----:B--2---:R-:W-:-:S02]  /*14800*/  IMAD.MOV.U32 R3, RZ, RZ, R20 ;  /* 0x000000ffff037224 */ /* 0x004fc400078e0014 */
[----:B------:R-:W2:Y:S01]  /*14810*/  S2R R20, SR_TID.X ;  /* 0x0000000000147919 */ /* 0x000ea20000002100 */
[----:B------:R-:W-:-:S04]  /*14820*/  IMAD.WIDE.U32 R2, R17, UR4, R2 ;  /* 0x0000000411027c25 */ /* 0x000fc8000f8e0002 */
[----:B------:R-:W-:Y:S01]  /*14830*/  IMAD R3, R17, UR5, R3 ;  /* 0x0000000511037c24 */ /* 0x000fe2000f8e0203 */
[----:B------:R-:W-:Y:S01]  /*14840*/  ULDC.64 UR4, c[0x0][0x2d0] ;  /* 0x0000b40000047ab9 */ /* 0x000fe20000000a00 */
[----:B----4-:R-:W-:Y:S02]  /*14850*/  IMAD R0, R21, UR6, RZ ;  /* 0x0000000615007c24 */ /* 0x010fe4000f8e02ff */
[----:B---3--:R-:W-:-:S04]  /*14860*/  IMAD.WIDE.U32 R2, R4, UR6, R2 ;  /* 0x0000000604027c25 */ /* 0x008fc8000f8e0002 */
[----:B------:R-:W-:Y:S01]  /*14870*/  IMAD R0, R4, UR7, R0 ;  /* 0x0000000704007c24 */ /* 0x000fe2000f8e0200 */
[----:B------:R-:W-:Y:S01]  /*14880*/  ULDC.64 UR6, c[0x0][0x2c8] ;  /* 0x0000b20000067ab9 */ /* 0x000fe20000000a00 */
[----:B------:R-:W3:Y:S02]  /*14890*/  @P0 LDC R4, c[0x0][0x44c] ;  /* 0x00011300ff040b82 */ /* 0x000ee40000000800 */
[----:B------:R-:W-:Y:S01]  /*148a0*/  IMAD.IADD R3, R3, 0x1, R0 ;  /* 0x0000000103037824 */ /* 0x000fe200078e0200 */
[C---:B--2---:R-:W-:Y:S01]  /*148b0*/  LOP3.LUT R21, R20.reuse, 0x7f, RZ, 0xc0, !PT ;  /* 0x0000007f14157812 */ /* 0x044fe200078ec0ff */
[----:B------:R-:W-:-:S03]  /*148c0*/  IMAD.SHL.U32 R20, R20, 0x10, RZ ;  /* 0x0000001014147824 */ /* 0x000fc600078e00ff */
[----:B------:R-:W-:-:S04]  /*148d0*/  SHF.R.U32.HI R21, RZ, 0x3, R21 ;  /* 0x00000003ff157819 */ /* 0x000fc80000011615 */
[----:B------:R-:W-:-:S05]  /*148e0*/  LOP3.LUT R20, R21, 0x70, R20, 0xf8, !PT ;  /* 0x0000007015147812 */ /* 0x000fca00078ef814 */
[----:B------:R-:W-:-:S04]  /*148f0*/  IMAD R6, R25, 0xc0, R20 ;  /* 0x000000c019067824 */ /* 0x000fc800078e0214 */
[----:B---3--:R-:W-:-:S04]  /*14900*/  @P0 IMAD.HI.U32 R0, R6, R4, RZ ;  /* 0x0000000406000227 */ /* 0x008fc800078e00ff */
[----:B------:R-:W-:Y:S01]  /*14910*/  IMAD.MOV.U32 R4, RZ, RZ, R6 ;  /* 0x000000ffff047224 */ /* 0x000fe200078e0006 */
[----:B-1----:R-:W-:-:S04]  /*14920*/  @P0 SHF.R.U32.HI R4, RZ, R5, R0 ;  /* 0x00000005ff040219 */ /* 0x002fc80000011600 */
[--C-:B------:R-:W-:Y:S01]  /*14930*/  SHF.R.S32.HI R0, RZ, 0x1f, R4.reuse ;  /* 0x0000001fff007819 */ /* 0x100fe20000011404 */
[----:B------:R-:W-:-:S04]  /*14940*/  IMAD.MOV R7, RZ, RZ, -R4 ;  /* 0x000000ffff077224 */ /* 0x000fc800078e0a04 */
[----:B------:R-:W-:-:S04]  /*14950*/  IMAD R0, R0, UR4, RZ ;  /* 0x0000000400007c24 */ /* 0x000fc8000f8e02ff */
[C---:B------:R-:W-:Y:S02]  /*14960*/  IMAD R0, R4.reuse, UR5, R0 ;  /* 0x0000000504007c24 */ /* 0x040fe4000f8e0200 */
[----:B------:R-:W-:-:S04]  /*14970*/  IMAD.WIDE.U32 R4, R4, UR4, R2 ;  /* 0x0000000404047c25 */ /* 0x000fc8000f8e0002 */
[----:B------:R-:W-:Y:S02]  /*14980*/  IMAD.IADD R5, R5, 0x1, R0 ;  /* 0x0000000105057824 */ /* 0x000fe400078e0200 */
[----:B------:R-:W-:-:S05]  /*14990*/  IMAD R0, R9, R7, R6 ;  /* 0x0000000709007224 */ /* 0x000fca00078e0206 */
[----:B------:R-:W-:-:S05]  /*149a0*/  SHF.R.S32.HI R7, RZ, 0x1f, R0 ;  /* 0x0000001fff077819 */ /* 0x000fca0000011400 */
[----:B------:R-:W-:Y:S02]  /*149b0*/  IMAD R7, R7, UR6, RZ ;  /* 0x0000000607077c24 */ /* 0x000fe4000f8e02ff */
[----:B------:R-:W-:-:S04]  /*149c0*/  IMAD.WIDE.U32 R4, R0, UR6, R4 ;  /* 0x0000000600047c25 */ /* 0x000fc8000f8e0004 */
[----:B------:R-:W-:-:S04]  /*149d0*/  IMAD R7, R0, UR7, R7 ;  /* 0x0000000700077c24 */ /* 0x000fc8000f8e0207 */
[----:B------:R-:W-:Y:S02]  /*149e0*/  IMAD.IADD R5, R5, 0x1, R7 ;  /* 0x0000000105057824 */ /* 0x000fe400078e0207 */
[----:B------:R-:W1:Y:S01]  /*149f0*/  @P0 LDC R7, c[0x0][0x44c] ;  /* 0x00011300ff070b82 */ /* 0x000e620000000800 */
[----:B------:R-:W-:-:S04]  /*14a00*/  LEA R0, P1, R4, UR8, 0x1 ;  /* 0x0000000804007c11 */ /* 0x000fc8000f8208ff */
[----:B------:R-:W-:Y:S02]  /*14a10*/  LEA.HI.X R4, R4, UR9, R5, 0x1, P1 ;  /* 0x0000000904047c11 */ /* 0x000fe400088f0c05 */
[----:B------:R-:W-:-:S05]  /*14a20*/  IADD3 R5, R6, 0x80, RZ ;  /* 0x0000008006057810 */ /* 0x000fca0007ffe0ff */
[----:B------:R-:W-:Y:S02]  /*14a30*/  IMAD.MOV.U32 R6, RZ, RZ, R5 ;  /* 0x000000ffff067224 */ /* 0x000fe400078e0005 */
[----:B-1----:R-:W-:-:S05]  /*14a40*/  @P0 IMAD.HI.U32 R7, R5, R7, RZ ;  /* 0x0000000705070227 */ /* 0x002fca00078e00ff */
[----:B0-----:R-:W-:-:S05]  /*14a50*/  @P0 SHF.R.U32.HI R6, RZ, R8, R7 ;  /* 0x00000008ff060219 */ /* 0x001fca0000011607 */
        /* <DEDUP_REMOVED lines=24> */
[----:B------:R-:W-:Y:S04]  /*14be0*/  SHFL.IDX PT, R7, R4, RZ, 0x181f ;  /* 0x00181fff04077589 */ /* 0x000fe800000e0000 */
[----:B------:R-:W-:Y:S01]  /*14bf0*/  SHFL.IDX PT, R8, R2, RZ, 0x181f ;  /* 0x00181fff02087589 */ /* 0x000fe200000e0000 */
[----:B--2---:R-:W-:-:S03]  /*14c00*/  IMAD R3, R6, R9, RZ ;  /* 0x0000000906037224 */ /* 0x004fc600078e02ff */
[----:B------:R-:W0:Y:S02]  /*14c10*/  SHFL.IDX PT, R6, R0, RZ, 0x181f ;  /* 0x00181fff00067589 */ /* 0x000e2400000e0000 */
[----:B------:R-:W-:-:S13]  /*14c20*/  ISETP.GE.AND P1, PT, R25, R3, PT ;  /* 0x000000031900720c */ /* 0x000fda0003f26270 */
[----:B0-----:R-:W-:-:S05]  /*14c30*/  @!P1 LEA R6, P2, R20, R6, 0x1 ;  /* 0x0000000614069211 */ /* 0x001fca00078408ff */
[----:B------:R-:W-:-:S05]  /*14c40*/  @!P1 IMAD.X R7, RZ, RZ, R7, P2 ;  /* 0x000000ffff079224 */ /* 0x000fca00010e0607 */
        /* <DEDUP_REMOVED lines=71> */
[----:B------:R1:W-:Y:S01]  /*150c0*/  @!P1 LDGSTS.E.BYPASS.LTC128B.128 [R10+0xfc00], desc[UR56][R6.64], !P0 ;  /* 0x0fc00000060a9fae */ /* 0x0003e2000c101d78 */
[----:B0-----:R-:W-:-:S05]  /*150d0*/  @!P2 LEA R0, P1, R20, R0, 0x1 ;  /* 0x000000001400a211 */ /* 0x001fca00078208ff */
[----:B-1----:R-:W-:-:S04]  /*150e0*/  @!P2 IMAD.X R6, RZ, RZ, R8, P1 ;  /* 0x000000ffff06a224 */ /* 0x002fc800008e0608 */
[----:B------:R-:W-:Y:S02]  /*150f0*/  @!P2 IMAD.MOV.U32 R7, RZ, RZ, R6 ;  /* 0x000000ffff07a224 */ /* 0x000fe400078e0006 */
        /* <DEDUP_REMOVED lines=20> */
.L_x_760:
        /* <DEDUP_REMOVED lines=11> */
.L_x_595:
        /* <DEDUP_REMOVED lines=18> */
.L_x_761:
[----:B------:R-:W-:Y:S05]  /*15410*/  BSYNC B0 ;  /* 0x0000000000007941 */ /* 0x000fea0003800000 */
.L_x_596:
[----:B------:R-:W0:Y:S04]  /*15420*/  LDL R2, [R1+0x24] ;  /* 0x0000240001027983 */ /* 0x000e280000100800 */
[----:B------:R-:W2:Y:S01]  /*15430*/  LDL R3, [R1+0xc] ;  /* 0x00000c0001037983 */ /* 0x000ea20000100800 */
[----:B------:R-:W-:Y:S01]  /*15440*/  BSSY B0, `(.L_x_598) ;  /* 0x0000178000007945 */ /* 0x000fe20003800000 */
[----:B0-----:R-:W-:-:S04]  /*15450*/  IADD3 R0, R2, -0x2, RZ ;  /* 0xfffffffe02007810 */ /* 0x001fc80007ffe0ff */
        /* <DEDUP_REMOVED lines=16> */
[----:B------:R-:W2:Y:S01]  /*15560*/  LDL R3, [R1] ;  /* 0x0000000001037983 */ /* 0x000ea20000100800 */
[----:B------:R-:W-:Y:S01]  /*15570*/  VIADD R5, R18, 0x1 ;  /* 0x0000000112057836 */ /* 0x000fe20000000000 */
[----:B------:R-:W-:Y:S04]  /*15580*/  BSSY B1, `(.L_x_602) ;  /* 0x0000070000017945 */ /* 0x000fe80003800000 */
[----:B------:R-:W-:-:S04]  /*15590*/  ISETP.NE.AND P0, PT, R5, 0x2, PT ;  /* 0x000000020500780c */ /* 0x000fc80003f05270 */
[----:B------:R-:W-:Y:S02]  /*155a0*/  SEL R10, RZ, 0x1, P0 ;  /* 0x00000001ff0a7807 */ /* 0x000fe40000000000 */
[----:B------:R-:W-:Y:S02]  /*155b0*/  SEL R5, R5, RZ, P0 ;  /* 0x000000ff05057207 */ /* 0x000fe40000000000 */
[----:B------:R-:W-:Y:S02]  /*155c0*/  LOP3.LUT R10, R28, R10, RZ, 0x3c, !PT ;  /* 0x0000000a1c0a7212 */ /* 0x000fe400078e3cff */
[----:B--2---:R-:W-:-:S13]  /*155d0*/  LOP3.LUT P1, RZ, R3, 0x1, RZ, 0xc0, !PT ;  /* 0x0000000103ff7812 */ /* 0x004fda000782c0ff */
[----:B------:R-:W-:Y:S05]  /*155e0*/  @!P1 BRA `(.L_x_603) ;  /* 0x0000000400a49947 */ /* 0x000fea0003800000 */
[----:B------:R-:W-:Y:S01]  /*155f0*/  ULDC.64 UR4, c[0x0][0x418] ;  /* 0x0001060000047ab9 */ /* 0x000fe20000000a00 */
[----:B------:R-:W-:Y:S01]  /*15600*/  IMAD.MOV.U32 R6, RZ, RZ, R19 ;  /* 0x000000ffff067224 */ /* 0x000fe200078e0013 */
[----:B------:R-:W-:-:S04]  /*15610*/  ISETP.NE.U32.AND P0, PT, RZ, UR4, PT ;  /* 0x00000004ff007c0c */ /* 0x000fc8000bf05070 */
[----:B------:R-:W-:-:S13]  /*15620*/  ISETP.NE.AND.EX P0, PT, RZ, UR5, PT, P0 ;  /* 0x00000005ff007c0c */ /* 0x000fda000bf05300 */
[----:B------:R-:W-:Y:S05]  /*15630*/  @!P0 BRA `(.L_x_604) ;  /* 0x0000000000488947 */ /* 0x000fea0003800000 */
[----:B------:R-:W2:Y:S01]  /*15640*/  LDL R11, [R1+0x8] ;  /* 0x00000800010b7983 */ /* 0x000ea20000100800 */
        /* <DEDUP_REMOVED lines=17> */
.L_x_604:
[----:B------:R-:W-:Y:S01]  /*15760*/  IMAD R2, R5, 0x8, R16 ;  /* 0x0000000805027824 */ /* 0x000fe200078e0210 */
[----:B------:R-:W-:Y:S01]  /*15770*/  SHF.L.U32 R3, R10, 0x1f, RZ ;  /* 0x0000001f0a037819 */ /* 0x000fe200000006ff */
[----:B------:R-:W-:Y:S03]  /*15780*/  BSSY B3, `(.L_x_605) ;  /* 0x0000003000037945 */ /* 0x000fe60003800000 */
[----:B------:R-:W1:Y:S02]  /*15790*/  SYNCS.PHASECHK.TRANS64.TRYWAIT P0, [R2+URZ+0x30840], R3 ;  /* 0x03084003020075a7 */ /* 0x000e64000800017f */
[----:B-1----:R-:W-:Y:S05]  /*157a0*/  @!P0 BRA `(.L_x_606) ;  /* 0x0000004c00848947 */ /* 0x002fea0003800000 */
.L_x_762:
[----:B------:R-:W-:Y:S05]  /*157b0*/  BSYNC B3 ;  /* 0x0000000000037941 */ /* 0x000fea0003800000 */
.L_x_605:
        /* <DEDUP_REMOVED lines=12> */
.L_x_608:
[----:B------:R-:W-:Y:S05]  /*15880*/  BSYNC B3 ;  /* 0x0000000000037941 */ /* 0x000fea0003800000 */
.L_x_607:
        /* <DEDUP_REMOVED lines=11> */
.L_x_609:
        /* <DEDUP_REMOVED lines=15> */
.L_x_763:
[----:B------:R-:W-:Y:S05]  /*15a30*/  BSYNC B3 ;  /* 0x0000000000037941 */ /* 0x000fea0003800000 */
.L_x_610:
        /* <DEDUP_REMOVED lines=12> */
.L_x_613:
[----:B------:R-:W-:Y:S05]  /*15b00*/  BSYNC B3 ;  /* 0x0000000000037941 */ /* 0x000fea0003800000 */
.L_x_612:
        /* <DEDUP_REMOVED lines=11> */
.L_x_614:
        /* <DEDUP_REMOVED lines=12> */
.L_x_603:
[----:B------:R-:W-:Y:S05]  /*15c80*/  BSYNC B1 ;  /* 0x0000000000017941 */ /* 0x000fea0003800000 */
.L_x_602:
[----:B------:R-:W2:Y:S01]  /*15c90*/  LDL.LU R0, [R1+0x24] ;  /* 0x0000240001007983 */ /* 0x000ea20000300800 */
[----:B------:R-:W-:Y:S02]  /*15ca0*/  IMAD.MOV.U32 R18, RZ, RZ, R5 ;  /* 0x000000ffff127224 */ /* 0x000fe400078e0005 */
[----:B------:R-:W-:Y:S02]  /*15cb0*/  IMAD.MOV.U32 R28, RZ, RZ, R10 ;  /* 0x000000ffff1c7224 */ /* 0x000fe400078e000a */
[----:B--2---:R-:W-:-:S07]  /*15cc0*/  VIADD R0, R0, 0xfffffffd ;  /* 0xfffffffd00007836 */ /* 0x004fce0000000000 */
.L_x_601:
[----:B------:R-:W-:Y:S05]  /*15cd0*/  BSYNC B2 ;  /* 0x0000000000027941 */ /* 0x000fea0003800000 */
.L_x_600:
[----:B------:R-:W-:Y:S01]  /*15ce0*/  VIADD R9, R9, 0xfffffffe ;  /* 0xfffffffe09097836 */ /* 0x000fe20000000000 */
[----:B------:R-:W-:-:S04]  /*15cf0*/  LOP3.LUT R4, RZ, R4, RZ, 0x33, !PT ;  /* 0x00000004ff047212 */ /* 0x000fc800078e33ff */
[----:B------:R-:W-:-:S13]  /*15d00*/  ISETP.NE.AND P0, PT, R9, R4, PT ;  /* 0x000000040900720c */ /* 0x000fda0003f05270 */
[----:B------:R-:W-:Y:S05]  /*15d10*/  @!P0 BRA `(.L_x_599) ;  /* 0x0000000c00a88947 */ /* 0x000fea0003800000 */
[----:B------:R-:W-:-:S07]  /*15d20*/  IMAD.MOV.U32 R4, RZ, RZ, R19 ;  /* 0x000000ffff047224 */ /* 0x000fce00078e0013 */
.L_x_641:
[----:B------:R-:W2:Y:S01]  /*15d30*/  LDL R2, [R1] ;  /* 0x0000000001027983 */ /* 0x000ea20000100800 */
[----:B------:R-:W-:Y:S01]  /*15d40*/  VIADD R6, R18, 0x1 ;  /* 0x0000000112067836 */ /* 0x000fe20000000000 */
[----:B------:R-:W-:Y:S05]  /*15d50*/  YIELD ;  /* 0x0000000000007946 */ /* 0x000fea0003800000 */
[----:B------:R-:W-:Y:S01]  /*15d60*/  ISETP.NE.AND P0, PT, R6, 0x2, PT ;  /* 0x000000020600780c */ /* 0x000fe20003f05270 */
[----:B------:R-:W-:Y:S03]  /*15d70*/  BSSY B1, `(.L_x_615) ;  /* 0x000006d000017945 */ /* 0x000fe60003800000 */
[----:B------:R-:W-:-:S02]  /*15d80*/  SEL R7, RZ, 0x1, P0 ;  /* 0x00000001ff077807 */ /* 0x000fc40000000000 */
        /* <DEDUP_REMOVED lines=27> */
.L_x_617:
[----:B------:R-:W-:Y:S01]  /*15f40*/  IMAD R2, R6, 0x8, R16 ;  /* 0x0000000806027824 */ /* 0x000fe200078e0210 */
[----:B------:R-:W-:Y:S01]  /*15f50*/  SHF.L.U32 R3, R7, 0x1f, RZ ;  /* 0x0000001f07037819 */ /* 0x000fe200000006ff */
[----:B------:R-:W-:Y:S03]  /*15f60*/  BSSY B2, `(.L_x_618) ;  /* 0x0000003000027945 */ /* 0x000fe60003800000 */
[----:B------:R-:W1:Y:S02]  /*15f70*/  SYNCS.PHASECHK.TRANS64.TRYWAIT P0, [R2+URZ+0x30840], R3 ;  /* 0x03084003020075a7 */ /* 0x000e64000800017f */
[----:B-1----:R-:W-:Y:S05]  /*15f80*/  @!P0 BRA `(.L_x_619) ;  /* 0x0000004400b48947 */ /* 0x002fea0003800000 */
.L_x_764:
[----:B------:R-:W-:Y:S05]  /*15f90*/  BSYNC B2 ;  /* 0x0000000000027941 */ /* 0x000fea0003800000 */
.L_x_618:
        /* <DEDUP_REMOVED lines=12> */
.L_x_621:
[----:B------:R-:W-:Y:S05]  /*16060*/  BSYNC B2 ;  /* 0x0000000000027941 */ /* 0x000fea0003800000 */
.L_x_620:
[----:B------:R-:W-:Y:S01]  /*16070*/  IMAD.MOV.U32 R5, RZ, RZ, RZ ;  /* 0x000000ffff057224 */ /* 0x000fe200078e00ff */
[----:B------:R-:W-:Y:S01]  /*16080*/  UIADD3 UR4, UP0, UR38, 0x370, URZ ;  /* 0x0000037026047890 */ /* 0x000fe2000ff1e03f */
[----:B-1----:R-:W-:Y:S01]  /*16090*/  IMAD R3, R6, 0x6000, R16 ;  /* 0x0000600006037824 */ /* 0x002fe200078e0210 */
[----:B------:R-:W-:Y:S01]  /*160a0*/  PLOP3.LUT P0, PT, PT, PT, PT, 0x80, 0x0 ;  /* 0x000000000000781c */ /* 0x000fe20003f0f070 */
[----:B------:R-:W-:Y:S01]  /*160b0*/  IMAD R10, R9, 0xc0, R26 ;  /* 0x000000c0090a7824 */ /* 0x000fe200078e021a */
[----:B------:R-:W-:Y:S01]  /*160c0*/  R2UR UR10, R5 ;  /* 0x00000000050a72ca */ /* 0x000fe200000e0000 */
[----:B------:R-:W-:Y:S01]  /*160d0*/  VIADD R3, R3, 0x12400 ;  /* 0x0001240003037836 */ /* 0x000fe20000000000 */
[----:B------:R-:W-:Y:S01]  /*160e0*/  IADD3 R2, R2, 0x30830, RZ ;  /* 0x0003083002027810 */ /* 0x000fe20007ffe0ff */
[----:B------:R-:W-:Y:S01]  /*160f0*/  UIADD3.X UR5, URZ, UR39, URZ, UP0, !UPT ;  /* 0x000000273f057290 */ /* 0x000fe200087fe43f */
[----:B------:R-:W-:Y:S01]  /*16100*/  UMOV UR6, 0x0 ;  /* 0x0000000000067882 */ /* 0x000fe20000000000 */
[----:B------:R-:W-:-:S10]  /*16110*/  UMOV UR7, 0x14f00000 ;  /* 0x14f0000000077882 */ /* 0x000fd40000000000 */
.L_x_622:
        /* <DEDUP_REMOVED lines=15> */
.L_x_765:
[----:B------:R-:W-:Y:S05]  /*16210*/  BSYNC B2 ;  /* 0x0000000000027941 */ /* 0x000fea0003800000 */
.L_x_623:
        /* <DEDUP_REMOVED lines=11> */
.L_x_626:
[----:B------:R-:W-:Y:S05]  /*162d0*/  BSYNC B2 ;  /* 0x0000000000027941 */ /* 0x000fea0003800000 */
.L_x_625:
        /* <DEDUP_REMOVED lines=10> */
.L_x_627:
        /* <DEDUP_REMOVED lines=12> */
.L_x_616:
[----:B------:R-:W-:Y:S05]  /*16440*/  BSYNC B1 ;  /* 0x0000000000017941 */ /* 0x000fea0003800000 */
.L_x_615:
[----:B------:R-:W2:Y:S01]  /*16450*/  LDL R2, [R1] ;  /* 0x0000000001027983 */ /* 0x000ea20000100800 */
[----:B------:R-:W-:Y:S01]  /*16460*/  VIADD R18, R6, 0x1 ;  /* 0x0000000106127836 */ /* 0x000fe20000000000 */
[----:B------:R-:W-:Y:S01]  /*16470*/  BSSY B1, `(.L_x_628) ;  /* 0x0000070000017945 */ /* 0x000fe20003800000 */
[----:B------:R-:W-:-:S03]  /*16480*/  VIADD R9, R0, 0xffffffff ;  /* 0xffffffff00097836 */ /* 0x000fc60000000000 */
        /* <DEDUP_REMOVED lines=29> */
.L_x_630:
[----:B------:R-:W-:Y:S01]  /*16660*/  IMAD R2, R18, 0x8, R16 ;  /* 0x0000000812027824 */ /* 0x000fe200078e0210 */
[----:B------:R-:W-:Y:S01]  /*16670*/  SHF.L.U32 R3, R28, 0x1f, RZ ;  /* 0x0000001f1c037819 */ /* 0x000fe200000006ff */
[----:B------:R-:W-:Y:S03]  /*16680*/  BSSY B2, `(.L_x_631) ;  /* 0x0000003000027945 */ /* 0x000fe60003800000 */
[----:B------:R-:W1:Y:S02]  /*16690*/  SYNCS.PHASECHK.TRANS64.TRYWAIT P0, [R2+URZ+0x30840], R3 ;  /* 0x03084003020075a7 */ /* 0x000e64000800017f */
[----:B-1----:R-:W-:Y:S05]  /*166a0*/  @!P0 BRA `(.L_x_632) ;  /* 0x0000004000148947 */ /* 0x002fea0003800000 */
.L_x_766:
[----:B------:R-:W-:Y:S05]  /*166b0*/  BSYNC B2 ;  /* 0x0000000000027941 */ /* 0x000fea0003800000 */
.L_x_631:
        /* <DEDUP_REMOVED lines=12> */
.L_x_634:
[----:B------:R-:W-:Y:S05]  /*16780*/  BSYNC B2 ;  /* 0x0000000000027941 */ /* 0x000fea0003800000 */
.L_x_633:
[----:B-1----:R-:W-:Y:S01]  /*16790*/  IMAD.MOV.U32 R2, RZ, RZ, RZ ;  /* 0x000000ffff027224 */ /* 0x002fe200078e00ff */
[----:B------:R-:W-:Y:S01]  /*167a0*/  UIADD3 UR4, UP0, UR38, 0x370, URZ ;  /* 0x0000037026047890 */ /* 0x000fe2000ff1e03f */
[C---:B------:R-:W-:Y:S01]  /*167b0*/  IMAD R3, R18.reuse, 0x6000, R16 ;  /* 0x0000600012037824 */ /* 0x040fe200078e0210 */
        /* <DEDUP_REMOVED lines=9> */
.L_x_635:
        /* <DEDUP_REMOVED lines=15> */
.L_x_767:
[----:B------:R-:W-:Y:S05]  /*16940*/  BSYNC B2 ;  /* 0x0000000000027941 */ /* 0x000fea0003800000 */
.L_x_636:
        /* <DEDUP_REMOVED lines=11> */
.L_x_639:
[----:B------:R-:W-:Y:S05]  /*16a00*/  BSYNC B2 ;  /* 0x0000000000027941 */ /* 0x000fea0003800000 */
.L_x_638:
        /* <DEDUP_REMOVED lines=10> */
.L_x_640:
        /* <DEDUP_REMOVED lines=12> */
.L_x_629:
[----:B------:R-:W-:Y:S05]  /*16b70*/  BSYNC B1 ;  /* 0x0000000000017941 */ /* 0x000fea0003800000 */
.L_x_628:
[----:B------:R-:W2:Y:S01]  /*16b80*/  LDL R2, [R1+0xc] ;  /* 0x00000c0001027983 */ /* 0x000ea20000100800 */
[----:B------:R-:W-:Y:S01]  /*16b90*/  VIADD R0, R0, 0xfffffffe ;  /* 0xfffffffe00007836 */ /* 0x000fe20000000000 */
[----:B--2---:R-:W-:-:S13]  /*16ba0*/  ISETP.GT.AND P0, PT, R9, R2, PT ;  /* 0x000000020900720c */ /* 0x004fda0003f04270 */
[----:B------:R-:W-:Y:S05]  /*16bb0*/  @P0 BRA `(.L_x_641) ;  /* 0xfffffff0005c0947 */ /* 0x000fea000383ffff */
.L_x_599:
[----:B------:R-:W-:Y:S05]  /*16bc0*/  BSYNC B0 ;  /* 0x0000000000007941 */ /* 0x000fea0003800000 */
.L_x_598:
        /* <DEDUP_REMOVED lines=17> */
.L_x_643:
[----:B------:R-:W-:Y:S05]  /*16ce0*/  BSYNC B0 ;  /* 0x0000000000007941 */ /* 0x000fea0003800000 */
.L_x_642:
[----:B------:R-:W2:Y:S01]  /*16cf0*/  LDL R0, [R1] ;  /* 0x0000000001007983 */ /* 0x000ea20000100800 */
[----:B------:R-:W-:Y:S01]  /*16d00*/  BSSY B0, `(.L_x_644) ;  /* 0x0000028000007945 */ /* 0x000fe20003800000 */
[----:B--2---:R-:W-:-:S13]  /*16d10*/  LOP3.LUT P0, RZ, R0, 0x1, RZ, 0xc0, !PT ;  /* 0x0000000100ff7812 */ /* 0x004fda000780c0ff */
[----:B------:R-:W-:Y:S05]  /*16d20*/  @!P0 BRA `(.L_x_645) ;  /* 0x0000000000948947 */ /* 0x000fea0003800000 */
[----:B------:R-:W-:Y:S01]  /*16d30*/  IMAD R3, R18, 0x8, R16 ;  /* 0x0000000812037824 */ /* 0x000fe200078e0210 */
[----:B------:R-:W-:Y:S01]  /*16d40*/  SHF.L.U32 R0, R28, 0x1f, RZ ;  /* 0x0000001f1c007819 */ /* 0x000fe200000006ff */
[----:B------:R-:W-:Y:S01]  /*16d50*/  BSSY B1, `(.L_x_646) ;  /* 0x0000004000017945 */ /* 0x000fe20003800000 */
[----:B------:R-:W-:Y:S02]  /*16d60*/  ISETP.NE.AND P1, PT, R6, RZ, PT ;  /* 0x000000ff0600720c */ /* 0x000fe40003f25270 */
[----:B------:R-:W0:Y:S02]  /*16d70*/  SYNCS.PHASECHK.TRANS64.TRYWAIT P0, [R3+URZ+0x30860], R0 ;  /* 0x03086000030075a7 */ /* 0x000e24000800017f */
[----:B0-----:R-:W-:Y:S09]  /*16d80*/  @!P0 BRA `(.L_x_647) ;  /* 0x0000003800848947 */ /* 0x001ff20003800000 */
.L_x_768:
[----:B------:R-:W-:Y:S05]  /*16d90*/  BSYNC B1 ;  /* 0x0000000000017941 */ /* 0x000fea0003800000 */
.L_x_646:
        /* <DEDUP_REMOVED lines=9> */
.L_x_649:
[----:B------:R-:W-:Y:S05]  /*16e30*/  BSYNC B1 ;  /* 0x0000000000017941 */ /* 0x000fea0003800000 */
.L_x_648:
        /* <DEDUP_REMOVED lines=10> */
.L_x_650:
        /* <DEDUP_REMOVED lines=10> */
.L_x_645:
[----:B------:R-:W-:Y:S05]  /*16f80*/  BSYNC B0 ;  /* 0x0000000000007941 */ /* 0x000fea0003800000 */
.L_x_644:
[----:B------:R-:W-:-:S05]  /*16f90*/  VIADD R18, R18, 0x1 ;  /* 0x0000000112127836 */ /* 0x000fca0000000000 */
[----:B------:R-:W-:-:S04]  /*16fa0*/  ISETP.NE.AND P0, PT, R18, 0x2, PT ;  /* 0x000000021200780c */ /* 0x000fc80003f05270 */
[----:B------:R-:W-:Y:S02]  /*16fb0*/  SEL R3, RZ, 0x1, P0 ;  /* 0x00000001ff037807 */ /* 0x000fe40000000000 */
[----:B------:R-:W-:Y:S02]  /*16fc0*/  SEL R18, R18, RZ, P0 ;  /* 0x000000ff12127207 */ /* 0x000fe40000000000 */
[----:B------:R-:W-:-:S07]  /*16fd0*/  LOP3.LUT R28, R28, R3, RZ, 0x3c, !PT ;  /* 0x000000031c1c7212 */ /* 0x000fce00078e3cff */
.L_x_580:
[----:B------:R-:W-:Y:S05]  /*16fe0*/  BSYNC B7 ;  /* 0x0000000000077941 */ /* 0x000fea0003800000 */
.L_x_578:
[----:B------:R-:W3:Y:S02]  /*16ff0*/  LDL R0, [R1] ;  /* 0x0000000001007983 */ /* 0x000ee40000100800 */
[----:B---3--:R-:W-:-:S13]  /*17000*/  LOP3.LUT P0, RZ, R0, 0x2, RZ, 0xc0, !PT ;  /* 0x0000000200ff7812 */ /* 0x008fda000780c0ff */
[----:B------:R-:W-:Y:S05]  /*17010*/  @!P0 BRA `(.L_x_651) ;  /* 0x0000000000248947 */ /* 0x000fea0003800000 */
[----:B------:R-:W-:Y:S05]  /*17020*/  WARPSYNC.ALL ;  /* 0x0000000000007948 */ /* 0x000fea0003800000 */
[----:B------:R-:W3:Y:S08]  /*17030*/  S2UR UR5, SR_CgaCtaId ;  /* 0x00000000000579c3 */ /* 0x000ef00000008800 */
[----:B------:R-:W-:Y:S06]  /*17040*/  BAR.SYNC.DEFER_BLOCKING 0x5, 0x200 ;  /* 0x0148000000007b1d */ /* 0x000fec0000010000 */
[----:B------:R-:W-:-:S02]  /*17050*/  UMOV UR4, 0x400 ;  /* 0x0000040000047882 */ /* 0x000fc40000000000 */
[----:B---3--:R-:W-:-:S06]  /*17060*/  ULEA UR4, UR5, UR4, 0x18 ;  /* 0x0000000405047291 */ /* 0x008fcc000f8ec03f */
[----:B------:R-:W-:-:S05]  /*17070*/  IMAD.U32 R16, RZ, RZ, UR4 ;  /* 0x00000004ff107e24 */ /* 0x000fca000f8e00ff */
[----:B------:R3:W4:Y:S01]  /*17080*/  LDS.128 R24, [R16+0x308d0] ;  /* 0x0308d00010187984 */ /* 0x0007220000000c00 */
[----:B------:R-:W-:Y:S06]  /*17090*/  BAR.ARV 0x4, 0x200 ;  /* 0x0108000000007b1d */ /* 0x000fec0000002000 */
[----:B------:R-:W-:Y:S05]  /*170a0*/  BRA `(.L_x_652) ;  /* 0x0000000800d07947 */ /* 0x000fea0003800000 */
.L_x_651:
[----:B------:R-:W1:Y:S01]  /*170b0*/  S2R R0, SR_TID.X ;  /* 0x0000000000007919 */ /* 0x000e620000002100 */
[----:B------:R-:W-:Y:S01]  /*170c0*/  UMOV UR4, 0xffffffff ;  /* 0xffffffff00047882 */ /* 0x000fe20000000000 */
[----:B-1----:R-:W-:-:S04]  /*170d0*/  LOP3.LUT R9, R0, 0x1f, RZ, 0xc0, !PT ;  /* 0x0000001f00097812 */ /* 0x002fc800078ec0ff */
[----:B------:R-:W-:Y:S01]  /*170e0*/  ISETP.NE.AND P0, PT, R9, 0x1f, PT ;  /* 0x0000001f0900780c */ /* 0x000fe20003f05270 */
[----:B------:R-:W-:-:S12]  /*170f0*/  BRA.DIV UR4, `(.L_x_653) ;  /* 0x0000003604bc7947 */ /* 0x000fd8000b800000 */
[----:B------:R-:W-:Y:S01]  /*17100*/  IADD3 R7, R27, R9, RZ ;  /* 0x000000091b077210 */ /* 0x000fe20007ffe0ff */
[----:B------:R-:W-:-:S03]  /*17110*/  ULDC UR4, c[0x0][0xc3c] ;  /* 0x00030f0000047ab9 */ /* 0x000fc60000000800 */
[----:B------:R-:W-:-:S13]  /*17120*/  ISETP.GE.OR P1, PT, R7, UR4, !P0 ;  /* 0x0000000407007c0c */ /* 0x000fda000c726670 */
[----:B------:R-:W1:Y:S08]  /*17130*/  @!P1 LDC.64 R2, c[0x0][0xc80] ;  /* 0x00032000ff029b82 */ /* 0x000e700000000a00 */
[----:B--2---:R-:W2:Y:S01]  /*17140*/  @!P1 LDC.64 R4, c[0x0][0xc78] ;  /* 0x00031e00ff049b82 */ /* 0x004ea20000000a00 */
[----:B-1----:R-:W-:-:S05]  /*17150*/  @!P1 IMAD.WIDE R2, R7, 0x4, R2 ;  /* 0x0000000407029825 */ /* 0x002fca00078e0202 */
[----:B------:R2:W3:Y:S02]  /*17160*/  @!P1 LDG.E R8, desc[UR56][R2.64] ;  /* 0x0000003802089981 */ /* 0x0004e4000c1e1900 */
[----:B--2---:R-:W-:-:S05]  /*17170*/  @!P1 IMAD.WIDE R2, R7, 0x4, R4 ;  /* 0x0000000407029825 */ /* 0x004fca00078e0204 */
[----:B------:R-:W2:Y:S01]  /*17180*/  @!P1 LDG.E R5, desc[UR56][R2.64] ;  /* 0x0000003802059981 */ /* 0x000ea2000c1e1900 */
        /* <DEDUP_REMOVED lines=8> */
[----:B-1----:R-:W-:-:S02]  /*17210*/  IMAD.MOV.U32 R24, RZ, RZ, RZ ;  /* 0x000000ffff187224 */ /* 0x002fc400078e00ff */
[----:B---3--:R-:W-:Y:S02]  /*17220*/  @!P1 IMAD.MOV.U32 R7, RZ, RZ, R8 ;  /* 0x000000ffff079224 */ /* 0x008fe400078e0008 */
[----:B--2---:R-:W-:Y:S01]  /*17230*/  @!P1 IMAD.MOV.U32 R4, RZ, RZ, R5 ;  /* 0x000000ffff049224 */ /* 0x004fe200078e0005 */
[----:B------:R-:W-:-:S03]  /*17240*/  ISETP.NE.AND P1, PT, R9, RZ, PT ;  /* 0x000000ff0900720c */ /* 0x000fc60003f25270 */
[----:B0-----:R-:W-:-:S05]  /*17250*/  IMAD R13, R4, R7, RZ ;  /* 0x00000007040d7224 */ /* 0x001fca00078e02ff */
        /* <DEDUP_REMOVED lines=16> */
.L_x_778:
[----:B------:R-:W-:Y:S02]  /*17360*/  ULDC UR4, c[0x0][0xc38] ;  /* 0x00030e0000047ab9 */ /* 0x000fe40000000800 */
[----:B------:R-:W-:-:S04]  /*17370*/  IMAD.U32 R2, RZ, RZ, UR4 ;  /* 0x00000004ff027e24 */ /* 0x000fc8000f8e00ff */
[----:B-1----:R-:W-:-:S04]  /*17380*/  IMAD R5, R14, R2, RZ ;  /* 0x000000020e057224 */ /* 0x002fc800078e02ff */
[----:B------:R-:W-:-:S05]  /*17390*/  IMAD.IADD R6, R6, 0x1, R5 ;  /* 0x0000000106067824 */ /* 0x000fca00078e0205 */
[----:B------:R-:W-:-:S13]  /*173a0*/  ISETP.GT.AND P6, PT, R6, R0, PT ;  /* 0x000000000600720c */ /* 0x000fda0003fc4270 */
[----:B------:R-:W-:Y:S05]  /*173b0*/  @P6 BRA `(.L_x_654) ;  /* 0x0000000000a46947 */ /* 0x000fea0003800000 */
.L_x_657:
        /* <DEDUP_REMOVED lines=35> */
.L_x_786:
[----:B------:R-:W-:Y:S02]  /*175f0*/  ULDC UR4, c[0x0][0xc38] ;  /* 0x00030e0000047ab9 */ /* 0x000fe40000000800 */
[----:B------:R-:W-:-:S04]  /*17600*/  IMAD.U32 R2, RZ, RZ, UR4 ;  /* 0x00000004ff027e24 */ /* 0x000fc8000f8e00ff */
[----:B-1----:R-:W-:-:S04]  /*17610*/  IMAD R5, R14, R2, RZ ;  /* 0x000000020e057224 */ /* 0x002fc800078e02ff */
[----:B------:R-:W-:-:S05]  /*17620*/  IMAD.IADD R6, R5, 0x1, R6 ;  /* 0x0000000105067824 */ /* 0x000fca00078e0206 */
[----:B------:R-:W-:-:S13]  /*17630*/  ISETP.GT.AND P6, PT, R6, R0, PT ;  /* 0x000000000600720c */ /* 0x000fda0003fc4270 */
[----:B------:R-:W-:Y:S05]  /*17640*/  @!P6 BRA `(.L_x_657) ;  /* 0xfffffffc005ce947 */ /* 0x000fea000383ffff */
.L_x_654:
        /* <DEDUP_REMOVED lines=9> */
.L_x_791:
[----:B------:R-:W-:-:S13]  /*176e0*/  ISETP.NE.AND P0, PT, R8, RZ, PT ;  /* 0x000000ff0800720c */ /* 0x000fda0003f05270 */
[----:B------:R-:W-:Y:S05]  /*176f0*/  @!P0 BRA `(.L_x_659) ;  /* 0x0000000000108947 */ /* 0x000fea0003800000 */
[----:B------:R-:W-:Y:S01]  /*17700*/  UMOV UR4, 0xffffffff ;  /* 0xffffffff00047882 */ /* 0x000fe20000000000 */
[----:B------:R-:W-:Y:S02]  /*17710*/  VIADD R12, R5, 0xffffffff ;  /* 0xffffffff050c7836 */ /* 0x000fe40000000000 */
[----:B------:R-:W-:Y:S05]  /*17720*/  BRA.DIV UR4, `(.L_x_660) ;  /* 0x0000003a04807947 */ /* 0x000fea000b800000 */
[----:B------:R4:W0:Y:S02]  /*17730*/  SHFL.IDX PT, R24, R3, R12, 0x1f ;  /* 0x00001f0c03187589 */ /* 0x00082400000e0000 */
.L_x_659:
        /* <DEDUP_REMOVED lines=22> */
[----:B------:R-:W-:Y:S02]  /*178a0*/  IMAD.MOV.U32 R2, RZ, RZ, RZ ;  /* 0x000000ffff027224 */ /* 0x000fe400078e00ff */
[----:B------:R-:W0:Y:S08]  /*178b0*/  F2I.FTZ.U32.TRUNC.NTZ R3, R10 ;  /* 0x0000000a00037305 */ /* 0x000e30000021f000 */
[----:B------:R-:W-:-:S02]  /*178c0*/  @!P1 IMAD.IADD R11, R11, 0x1, -R8 ;  /* 0x000000010b0b9824 */ /* 0x000fc400078e0a08 */
[----:B------:R-:W-:Y:S01]  /*178d0*/  @!P1 VIADD R9, R9, 0x1 ;  /* 0x0000000109099836 */ /* 0x000fe20000000000 */
[----:B------:R-:W-:Y:S02]  /*178e0*/  ISETP.NE.AND P1, PT, R7, RZ, PT ;  /* 0x000000ff0700720c */ /* 0x000fe40003f25270 */
[----:B------:R-:W-:Y:S02]  /*178f0*/  ISETP.GE.U32.AND P0, PT, R11, R8, PT ;  /* 0x000000080b00720c */ /* 0x000fe40003f06070 */
[----:B------:R-:W-:Y:S01]  /*17900*/  IABS R8, R4 ;  /* 0x0000000400087213 */ /* 0x000fe20000000000 */
[----:B0-----:R-:W-:-:S04]  /*17910*/  IMAD.MOV R11, RZ, RZ, -R3 ;  /* 0x000000ffff0b7224 */ /* 0x001fc800078e0a03 */
[----:B------:R-:W-:Y:S02]  /*17920*/  IMAD.MOV R8, RZ, RZ, -R8 ;  /* 0x000000ffff087224 */ /* 0x000fe400078e0a08 */
[----:B------:R-:W-:-:S04]  /*17930*/  IMAD R11, R11, R6, RZ ;  /* 0x000000060b0b7224 */ /* 0x000fc800078e02ff */
[----:B------:R-:W-:Y:S01]  /*17940*/  IMAD.HI.U32 R2, R3, R11, R2 ;  /* 0x0000000b03027227 */ /* 0x000fe200078e0002 */
[----:B------:R-:W-:-:S03]  /*17950*/  LOP3.LUT R3, R0, R7, RZ, 0x3c, !PT ;  /* 0x0000000700037212 */ /* 0x000fc600078e3cff */
[----:B------:R-:W-:Y:S01]  /*17960*/  @P0 VIADD R9, R9, 0x1 ;  /* 0x0000000109090836 */ /* 0x000fe20000000000 */
[----:B------:R-:W-:-:S13]  /*17970*/  ISETP.GE.AND P2, PT, R3, RZ, PT ;  /* 0x000000ff0300720c */ /* 0x000fda0003f46270 */
[----:B------:R-:W-:Y:S02]  /*17980*/  @!P2 IADD3 R9, -R9, RZ, RZ ;  /* 0x000000ff0909a210 */ /* 0x000fe40007ffe1ff */
[----:B------:R-:W-:-:S04]  /*17990*/  @!P1 LOP3.LUT R9, RZ, R7, RZ, 0x33, !PT ;  /* 0x00000007ff099212 */ /* 0x000fc800078e33ff */
[-C--:B------:R-:W-:Y:S01]  /*179a0*/  IABS R3, R9.reuse ;  /* 0x0000000900037213 */ /* 0x080fe20000000000 */
[----:B------:R-:W-:-:S04]  /*179b0*/  IMAD R7, R7, R9, RZ ;  /* 0x0000000907077224 */ /* 0x000fc800078e02ff */
[----:B------:R-:W-:-:S04]  /*179c0*/  IMAD.HI.U32 R2, R2, R3, RZ ;  /* 0x0000000302027227 */ /* 0x000fc800078e00ff */
[----:B------:R-:W-:Y:S02]  /*179d0*/  IMAD R3, R2, R8, R3 ;  /* 0x0000000802037224 */ /* 0x000fe400078e0203 */
[----:B------:R-:W-:-:S03]  /*179e0*/  IMAD.IADD R25, R0, 0x1, -R7 ;  /* 0x0000000100197824 */ /* 0x000fc600078e0a07 */
[----:B------:R-:W-:-:S13]  /*179f0*/  ISETP.GT.U32.AND P1, PT, R6, R3, PT ;  /* 0x000000030600720c */ /* 0x000fda0003f24070 */
[----:B------:R-:W-:Y:S02]  /*17a00*/  @!P1 IMAD.IADD R3, R3, 0x1, -R6 ;  /* 0x0000000103039824 */ /* 0x000fe400078e0a06 */
[----:B------:R-:W-:Y:S01]  /*17a10*/  @!P1 VIADD R2, R2, 0x1 ;  /* 0x0000000102029836 */ /* 0x000fe20000000000 */
[----:B------:R-:W-:Y:S02]  /*17a20*/  ISETP.NE.AND P1, PT, R4, RZ, PT ;  /* 0x000000ff0400720c */ /* 0x000fe40003f25270 */
[----:B------:R-:W-:Y:S02]  /*17a30*/  ISETP.GE.U32.AND P0, PT, R3, R6, PT ;  /* 0x000000060300720c */ /* 0x000fe40003f06070 */
[----:B------:R-:W-:-:S04]  /*17a40*/  LOP3.LUT R3, R9, R4, RZ, 0x3c, !PT ;  /* 0x0000000409037212 */ /* 0x000fc800078e3cff */
[----:B------:R-:W-:-:S07]  /*17a50*/  ISETP.GE.AND P2, PT, R3, RZ, PT ;  /* 0x000000ff0300720c */ /* 0x000fce0003f46270 */
[----:B------:R-:W-:-:S06]  /*17a60*/  @P0 VIADD R2, R2, 0x1 ;  /* 0x0000000102020836 */ /* 0x000fcc0000000000 */
[----:B------:R-:W-:Y:S01]  /*17a70*/  @!P2 IMAD.MOV R2, RZ, RZ, -R2 ;  /* 0x000000ffff02a224 */ /* 0x000fe200078e0a02 */
[----:B------:R-:W-:-:S05]  /*17a80*/  @!P1 LOP3.LUT R2, RZ, R4, RZ, 0x33, !PT ;  /* 0x00000004ff029212 */ /* 0x000fca00078e33ff */
[--C-:B------:R-:W-:Y:S02]  /*17a90*/  IMAD.MOV R3, RZ, RZ, -R2.reuse ;  /* 0x000000ffff037224 */ /* 0x100fe400078e0a02 */
[C---:B------:R-:W-:Y:S02]  /*17aa0*/  IMAD R2, R4.reuse, 0x1000000, R2 ;  /* 0x0100000004027824 */ /* 0x040fe400078e0202 */
[----:B------:R-:W-:-:S04]  /*17ab0*/  IMAD R9, R4, R3, R9 ;  /* 0x0000000304097224 */ /* 0x000fc800078e0209 */
[----:B------:R-:W-:Y:S01]  /*17ac0*/  IMAD R26, R9, 0x10000, R2 ;  /* 0x00010000091a7824 */ /* 0x000fe200078e0202 */
[----:B------:R-:W-:Y:S06]  /*17ad0*/  BRA `(.L_x_661) ;  /* 0x00000000001c7947 */ /* 0x000fec0003800000 */
.L_x_655:
[----:B------:R-:W-:Y:S01]  /*17ae0*/  UMOV UR4, URZ ;  /* 0x0000003f00047c82 */ /* 0x000fe20008000000 */
[----:B------:R-:W-:Y:S01]  /*17af0*/  UMOV UR5, URZ ;  /* 0x0000003f00057c82 */ /* 0x000fe20008000000 */
[----:B------:R-:W-:Y:S01]  /*17b00*/  ULDC UR6, c[0x0][0xc3c] ;  /* 0x00030f0000067ab9 */ /* 0x000fe20000000800 */
[----:B------:R-:W-:Y:S02]  /*17b10*/  IMAD.MOV.U32 R24, RZ, RZ, R0 ;  /* 0x000000ffff187224 */ /* 0x000fe400078e0000 */
[----:B------:R-:W-:Y:S02]  /*17b20*/  IMAD.U32 R25, RZ, RZ, UR4 ;  /* 0x00000004ff197e24 */ /* 0x000fe4000f8e00ff */
[----:B------:R-:W-:Y:S02]  /*17b30*/  IMAD.U32 R26, RZ, RZ, UR5 ;  /* 0x00000005ff1a7e24 */ /* 0x000fe4000f8e00ff */
[----:B------:R-:W-:-:S07]  /*17b40*/  IMAD.U32 R27, RZ, RZ, UR6 ;  /* 0x00000006ff1b7e24 */ /* 0x000fce000f8e00ff */
.L_x_661:
        /* <DEDUP_REMOVED lines=10> */
.L_x_652:
[----:B------:R-:W-:Y:S02]  /*17bf0*/  ULDC UR4, c[0x0][0xc3c] ;  /* 0x00030f0000047ab9 */ /* 0x000fe40000000800 */
[----:B----4-:R-:W-:-:S13]  /*17c00*/  ISETP.GE.AND P0, PT, R27, UR4, PT ;  /* 0x000000041b007c0c */ /* 0x010fda000bf06270 */
[----:B------:R-:W-:Y:S05]  /*17c10*/  @!P0 BRA `(.L_x_662) ;  /* 0xffffffa400648947 */ /* 0x000fea000383ffff */
[----:B------:R-:W-:Y:S05]  /*17c20*/  BSYNC B8 ;  /* 0x0000000000087941 */ /* 0x000fea0003800000 */
.L_x_538:
[----:B0-----:R-:W4:Y:S01]  /*17c30*/  LDL.LU R0, [R1+0x38] ;  /* 0x0000380001007983 */ /* 0x001f220000300800 */
[----:B------:R-:W-:Y:S01]  /*17c40*/  BSSY B0, `(.L_x_663) ;  /* 0x000000b000007945 */ /* 0x000fe20003800000 */
[----:B-12---:R-:W0:Y:S01]  /*17c50*/  S2R R5, SR_CgaCtaId ;  /* 0x0000000000057919 */ /* 0x006e220000008800 */
[----:B----4-:R-:W-:-:S05]  /*17c60*/  VIADD R0, R0, 0x1 ;  /* 0x0000000100007836 */ /* 0x010fca0000000000 */
[----:B------:R-:W-:-:S04]  /*17c70*/  LEA.HI R2, R0, R0, RZ, 0x1 ;  /* 0x0000000000027211 */ /* 0x000fc800078f08ff */
[----:B------:R-:W-:Y:S02]  /*17c80*/  LOP3.LUT R3, R2, 0xfffffffe, RZ, 0xc0, !PT ;  /* 0xfffffffe02037812 */ /* 0x000fe400078ec0ff */
[----:B------:R-:W-:-:S03]  /*17c90*/  MOV R2, 0x400 ;  /* 0x0000040000027802 */ /* 0x000fc60000000f00 */
[----:B------:R-:W-:Y:S01]  /*17ca0*/  IMAD.IADD R0, R0, 0x1, -R3 ;  /* 0x0000000100007824 */ /* 0x000fe200078e0a03 */
[----:B0-----:R-:W-:-:S04]  /*17cb0*/  LEA R9, R5, R2, 0x18 ;  /* 0x0000000205097211 */ /* 0x001fc800078ec0ff */
[----:B------:R-:W-:-:S04]  /*17cc0*/  SHF.L.U32 R0, R0, 0x1f, RZ ;  /* 0x0000001f00007819 */ /* 0x000fc800000006ff */
[----:B------:R-:W0:Y:S02]  /*17cd0*/  SYNCS.PHASECHK.TRANS64.TRYWAIT P0, [R9+URZ+0x30820], R0 ;  /* 0x03082000090075a7 */ /* 0x000e24000800017f */
[----:B0-----:R-:W-:Y:S05]  /*17ce0*/  @!P0 BRA `(.L_x_664) ;  /* 0x0000003400388947 */ /* 0x001fea0003800000 */
.L_x_794:
[----:B------:R-:W-:Y:S05]  /*17cf0*/  BSYNC B0 ;  /* 0x0000000000007941 */ /* 0x000fea0003800000 */
.L_x_663:
[----:B------:R-:W-:-:S03]  /*17d00*/  UMOV UR4, 0xffffffff ;  /* 0xffffffff00047882 */ /* 0x000fc60000000000 */
[----:B------:R-:W-:Y:S05]  /*17d10*/  BRA.DIV UR4, `(.L_x_665) ;  /* 0x0000003604407947 */ /* 0x000fea000b800000 */
[----:B0-----:R-:W0:Y:S02]  /*17d20*/  S2R R0, SR_TID.X ;  /* 0x0000000000007919 */ /* 0x001e240000002100 */
[----:B0-----:R-:W-:-:S04]  /*17d30*/  SHF.R.U32.HI R0, RZ, 0x5, R0 ;  /* 0x00000005ff007819 */ /* 0x001fc80000011600 */
[----:B------:R-:W-:-:S05]  /*17d40*/  LOP3.LUT R0, R0, 0x3, RZ, 0xc0, !PT ;  /* 0x0000000300007812 */ /* 0x000fca00078ec0ff */
[----:B------:R0:W1:Y:S02]  /*17d50*/  SHFL.IDX PT, R14, R0, RZ, 0x1f ;  /* 0x00001fff000e7589 */ /* 0x00006400000e0000 */
.L_x_797:
[----:B-1----:R-:W-:-:S13]  /*17d60*/  ISETP.NE.AND P0, PT, R14, RZ, PT ;  /* 0x000000ff0e00720c */ /* 0x002fda0003f05270 */
[----:B------:R-:W-:Y:S05]  /*17d70*/  @P0 BRA `(.L_x_400) ;  /* 0x0000000000880947 */ /* 0x000fea0003800000 */
[----:B------:R-:W-:-:S03]  /*17d80*/  UMOV UR4, 0xffffffff ;  /* 0xffffffff00047882 */ /* 0x000fc60000000000 */
[----:B------:R-:W-:Y:S05]  /*17d90*/  BRA.DIV UR4, `(.L_x_666) ;  /* 0x0000003604547947 */ /* 0x000fea000b800000 */
[----:B------:R-:W-:-:S13]  /*17da0*/  ELECT P6, URZ, PT ;  /* 0x00000000003f782f */ /* 0x000fda00038c0000 */
.L_x_800:
[----:B------:R-:W-:Y:S05]  /*17db0*/  @!P6 BRA `(.L_x_400) ;  /* 0x000000000078e947 */ /* 0x000fea0003800000 */
[----:B0-----:R-:W2:Y:S02]  /*17dc0*/  LDL.LU R0, [R1+0x50] ;  /* 0x0000500001007983 */ /* 0x001ea40000300800 */
[----:B--2---:R-:W-:-:S04]  /*17dd0*/  LOP3.LUT R0, R0, 0x2, RZ, 0xfc, !PT ;  /* 0x0000000200007812 */ /* 0x004fc800078efcff */
[----:B------:R-:W-:-:S13]  /*17de0*/  ISETP.NE.AND P2, PT, R0, 0x3, PT ;  /* 0x000000030000780c */ /* 0x000fda0003f45270 */
[----:B------:R-:W-:Y:S05]  /*17df0*/  @!P2 BRA `(.L_x_667) ;  /* 0x000000000004a947 */ /* 0x000fea0003800000 */
[----:B------:R-:W-:Y:S01]  /*17e00*/  BPT.TRAP 0x1 ;  /* 0x000000040000795c */ /* 0x000fe20000300000 */
.L_x_667:
[----:B------:R-:W-:Y:S01]  /*17e10*/  VIADD R3, R9, 0x30840 ;  /* 0x0003084009037836 */ /* 0x000fe20000000000 */
[----:B------:R-:W-:Y:S01]  /*17e20*/  SHF.L.U32 R2, R28, 0x1f, RZ ;  /* 0x0000001f1c027819 */ /* 0x000fe200000006ff */
[C---:B------:R-:W-:Y:S02]  /*17e30*/  VIADD R0, R18.reuse, 0x1 ;  /* 0x0000000112007836 */ /* 0x040fe40000000000 */
[----:B------:R-:W-:-:S03]  /*17e40*/  IMAD R7, R18, 0x8, R3 ;  /* 0x0000000812077824 */ /* 0x000fc600078e0203 */
[C---:B------:R-:W-:Y:S01]  /*17e50*/  ISETP.NE.AND P1, PT, R0.reuse, 0x2, PT ;  /* 0x000000020000780c */ /* 0x040fe20003f25270 */
[----:B------:R-:W0:Y:S03]  /*17e60*/  SYNCS.PHASECHK.TRANS64.TRYWAIT P0, [R7+URZ], R2 ;  /* 0x00000002070075a7 */ /* 0x000e26000800017f */
[----:B------:R-:W-:Y:S02]  /*17e70*/  SEL R5, RZ, 0x1, P1 ;  /* 0x00000001ff057807 */ /* 0x000fe40000800000 */
[----:B------:R-:W-:Y:S02]  /*17e80*/  SEL R4, R0, RZ, P1 ;  /* 0x000000ff00047207 */ /* 0x000fe40000800000 */
[----:B------:R-:W-:-:S03]  /*17e90*/  LOP3.LUT R0, R28, R5, RZ, 0x3c, !PT ;  /* 0x000000051c007212 */ /* 0x000fc600078e3cff */
[----:B------:R-:W-:Y:S01]  /*17ea0*/  IMAD R3, R4, 0x8, R3 ;  /* 0x0000000804037824 */ /* 0x000fe200078e0203 */
[----:B------:R-:W-:Y:S01]  /*17eb0*/  SHF.L.U32 R0, R0, 0x1f, RZ ;  /* 0x0000001f00007819 */ /* 0x000fe200000006ff */
[----:B0-----:R-:W-:Y:S06]  /*17ec0*/  @!P0 BRA `(.L_x_668) ;  /* 0x0000003400288947 */ /* 0x001fec0003800000 */
.L_x_801:
[----:B------:R-:W1:Y:S02]  /*17ed0*/  SYNCS.PHASECHK.TRANS64.TRYWAIT P0, [R3+URZ], R0 ;  /* 0x00000000030075a7 */ /* 0x000e64000800017f */
[----:B-1----:R-:W-:Y:S05]  /*17ee0*/  @!P0 BRA `(.L_x_669) ;  /* 0x0000003400348947 */ /* 0x002fea0003800000 */
.L_x_802:
[----:B------:R-:W-:Y:S05]  /*17ef0*/  @!P2 BRA `(.L_x_670) ;  /* 0x000000000004a947 */ /* 0x000fea0003800000 */
[----:B------:R-:W-:Y:S01]  /*17f00*/  BPT.TRAP 0x1 ;  /* 0x000000040000795c */ /* 0x000fe20000300000 */
.L_x_670:
[----:B-1----:R-:W-:-:S04]  /*17f10*/  VIADD R3, R9, 0x30860 ;  /* 0x0003086009037836 */ /* 0x002fc80000000000 */
[----:B------:R-:W-:-:S04]  /*17f20*/  IMAD R5, R18, 0x8, R3 ;  /* 0x0000000812057824 */ /* 0x000fc800078e0203 */
[----:B------:R-:W1:Y:S02]  /*17f30*/  SYNCS.PHASECHK.TRANS64.TRYWAIT P0, [R5+URZ], R2 ;  /* 0x00000002050075a7 */ /* 0x000e64000800017f */
[----:B-1----:R-:W-:Y:S05]  /*17f40*/  @!P0 BRA `(.L_x_671) ;  /* 0x0000003400308947 */ /* 0x002fea0003800000 */
.L_x_803:
[----:B------:R-:W-:-:S07]  /*17f50*/  IMAD R3, R4, 0x8, R3 ;  /* 0x0000000804037824 */ /* 0x000fce00078e0203 */
.L_x_672:
[----:B--2---:R2:W4:Y:S02]  /*17f60*/  SYNCS.PHASECHK.TRANS64.TRYWAIT P0, [R3+URZ], R0 ;  /* 0x00000000030075a7 */ /* 0x004524000800017f */
[----:B----4-:R-:W-:Y:S05]  /*17f70*/  @!P0 NANOSLEEP.SYNCS 0x989680 ;  /* 0x009896800000895d */ /* 0x010fea0003900000 */
[----:B------:R-:W4:Y:S02]  /*17f80*/  @!P0 SYNCS.PHASECHK.TRANS64 P0, [R3+URZ], R0 ;  /* 0x00000000030085a7 */ /* 0x000f24000800007f */
[----:B----4-:R-:W-:Y:S05]  /*17f90*/  @!P0 BRA `(.L_x_672) ;  /* 0xfffffffc00f08947 */ /* 0x010fea000383ffff */
.L_x_400:
[----:B------:R-:W-:Y:S05]  /*17fa0*/  BSYNC B9 ;  /* 0x0000000000097941 */ /* 0x000fea0003800000 */
.L_x_397:
[----:B------:R-:W-:Y:S05]  /*17fb0*/  EXIT ;  /* 0x000000000000794d */ /* 0x000fea0003800000 */
.L_x_420:
[----:B0-----:R0:W1:Y:S02]  /*17fc0*/  SYNCS.PHASECHK.TRANS64.TRYWAIT P6, [R82+URZ+0x30890], R94 ;  /* 0x0308905e520075a7 */ /* 0x00106400080c017f */
[----:B-1----:R-:W-:Y:S05]  /*17fd0*/  @!P6 NANOSLEEP.SYNCS 0x989680 ;  /* 0x009896800000e95d */ /* 0x002fea0003900000 */
[----:B------:R-:W1:Y:S02]  /*17fe0*/  @!P6 SYNCS.PHASECHK.TRANS64 P6, [R82+URZ+0x30890], R94 ;  /* 0x0308905e5200e5a7 */ /* 0x000e6400080c007f */
[----:B-1----:R-:W-:Y:S05]  /*17ff0*/  @!P6 BRA `(.L_x_420) ;  /* 0xfffffffc00f0e947 */ /* 0x002fea000383ffff */
[----:B------:R-:W-:Y:S05]  /*18000*/  BRA `(.L_x_673) ;  /* 0xfffffeac00cc7947 */ /* 0x000fea000383ffff */
.L_x_440:
[----:B0-----:R0:W1:Y:S02]  /*18010*/  SYNCS.PHASECHK.TRANS64.TRYWAIT P5, [R82+URZ+0x30890], R94 ;  /* 0x0308905e520075a7 */ /* 0x00106400080a017f */
[----:B-1----:R-:W-:Y:S05]  /*18020*/  @!P5 NANOSLEEP.SYNCS 0x989680 ;  /* 0x009896800000d95d */ /* 0x002fea0003900000 */
[----:B------:R-:W1:Y:S02]  /*18030*/  @!P5 SYNCS.PHASECHK.TRANS64 P5, [R82+URZ+0x30890], R94 ;  /* 0x0308905e5200d5a7 */ /* 0x000e6400080a007f */
[----:B-1----:R-:W-:Y:S05]  /*18040*/  @!P5 BRA `(.L_x_440) ;  /* 0xfffffffc00f0d947 */ /* 0x002fea000383ffff */
[----:B------:R-:W-:Y:S05]  /*18050*/  BRA `(.L_x_674) ;  /* 0xfffffec000987947 */ /* 0x000fea000383ffff */
.L_x_449:
[----:B0-----:R0:W1:Y:S02]  /*18060*/  SYNCS.PHASECHK.TRANS64.TRYWAIT P4, [R82+URZ+0x30890], R94 ;  /* 0x0308905e520075a7 */ /* 0x001064000808017f */
[----:B-1----:R-:W-:Y:S05]  /*18070*/  @!P4 NANOSLEEP.SYNCS 0x989680 ;  /* 0x009896800000c95d */ /* 0x002fea0003900000 */
[----:B------:R-:W1:Y:S02]  /*18080*/  @!P4 SYNCS.PHASECHK.TRANS64 P4, [R82+URZ+0x30890], R94 ;  /* 0x0308905e5200c5a7 */ /* 0x000e64000808007f */
[----:B-1----:R-:W-:Y:S05]  /*18090*/  @!P4 BRA `(.L_x_449) ;  /* 0xfffffffc00f0c947 */ /* 0x002fea000383ffff */
[----:B------:R-:W-:Y:S05]  /*180a0*/  BRA `(.L_x_675) ;  /* 0xfffffed000fc7947 */ /* 0x000fea000383ffff */
.L_x_455:
[----:B--2---:R2:W3:Y:S02]  /*180b0*/  SYNCS.PHASECHK.TRANS64.TRYWAIT P3, [R82+URZ+0x308b0], R94 ;  /* 0x0308b05e520075a7 */ /* 0x0044e4000806017f */
[----:B---3--:R-:W-:Y:S05]  /*180c0*/  @!P3 NANOSLEEP.SYNCS 0x989680 ;  /* 0x009896800000b95d */ /* 0x008fea0003900000 */
[----:B------:R-:W3:Y:S02]  /*180d0*/  @!P3 SYNCS.PHASECHK.TRANS64 P3, [R82+URZ+0x308b0], R94 ;  /* 0x0308b05e5200b5a7 */ /* 0x000ee4000806007f */
[----:B---3--:R-:W-:Y:S05]  /*180e0*/  @!P3 BRA `(.L_x_455) ;  /* 0xfffffffc00f0b947 */ /* 0x008fea000383ffff */
[----:B------:R-:W-:Y:S05]  /*180f0*/  BRA `(.L_x_676) ;  /* 0xfffffed400907947 */ /* 0x000fea000383ffff */
.L_x_465:
[----:B------:R-:W1:Y:S01]  /*18100*/  S2R R0, SR_TID.X ;  /* 0x0000000000007919 */ /* 0x000e620000002100 */
[----:B------:R-:W-:Y:S01]  /*18110*/  BSSY B0, `(.L_x_677) ;  /* 0x000000c000007945 */ /* 0x000fe20003800000 */
[----:B------:R-:W-:Y:S02]  /*18120*/  IMAD.MOV.U32 R12, RZ, RZ, RZ ;  /* 0x000000ffff0c7224 */ /* 0x000fe400078e00ff */
[----:B------:R-:W-:Y:S02]  /*18130*/  IMAD.MOV.U32 R11, RZ, RZ, 0x1f ;  /* 0x0000001fff0b7424 */ /* 0x000fe400078e00ff */
[----:B------:R-:W-:Y:S02]  /*18140*/  IMAD.MOV.U32 R15, RZ, RZ, -0x1 ;  /* 0xffffffffff0f7424 */ /* 0x000fe400078e00ff */
[----:B-1----:R-:W-:-:S05]  /*18150*/  VIADD R4, R0, 0xffffff80 ;  /* 0xffffff8000047836 */ /* 0x002fca0000000000 */
[----:B------:R-:W-:-:S04]  /*18160*/  SHF.R.S32.HI R0, RZ, 0x1f, R4 ;  /* 0x0000001fff007819 */ /* 0x000fc80000011404 */
[----:B------:R-:W-:-:S04]  /*18170*/  LEA.HI R0, R0, R4, RZ, 0x7 ;  /* 0x0000000400007211 */ /* 0x000fc800078f38ff */
[----:B------:R-:W-:-:S05]  /*18180*/  SHF.R.S32.HI R0, RZ, 0x7, R0 ;  /* 0x00000007ff007819 */ /* 0x000fca0000011400 */
[----:B0-----:R-:W-:-:S07]  /*18190*/  IMAD.MOV.U32 R13, RZ, RZ, R0 ;  /* 0x000000ffff0d7224 */ /* 0x001fce00078e0000 */
[----:B-----5:R-:W-:Y:S05]  /*181a0*/  WARPSYNC.COLLECTIVE R15, `(.L_x_678) ;  /* 0x000000000f087348 */ /* 0x020fea0003c00000 */
[----:B------:R0:W1:Y:S02]  /*181b0*/  SHFL.IDX P6, R14, R13, R12, R11 ;  /* 0x0000000c0d0e7389 */ /* 0x00006400000c000b */
[----:B01---5:R-:W-:Y:S01]  /*181c0*/  ENDCOLLECTIVE ;  /* 0x000000000000791b */ /* 0x023fe20003800000 */
.L_x_678:
[----:B------:R-:W-:Y:S05]  /*181d0*/  BSYNC B0 ;  /* 0x0000000000007941 */ /* 0x000fea0003800000 */
.L_x_677:
[----:B------:R0:W-:Y:S01]  /*181e0*/  STL [R1+0x40], R14 ;  /* 0x0000400e01007387 */ /* 0x0001e20000100800 */
[----:B------:R-:W-:Y:S05]  /*181f0*/  BRA `(.L_x_679) ;  /* 0xfffffedc00707947 */ /* 0x000fea000383ffff */
.L_x_477:
[----:B------:R-:W-:Y:S01]  /*18200*/  BSSY B1, `(.L_x_680) ;  /* 0x0000008000017945 */ /* 0x000fe20003800000 */
[----:B------:R-:W-:Y:S02]  /*18210*/  IMAD.MOV.U32 R13, RZ, RZ, R26 ;  /* 0x000000ffff0d7224 */ /* 0x000fe400078e001a */
[----:B------:R-:W-:Y:S02]  /*18220*/  IMAD.MOV.U32 R12, RZ, RZ, RZ ;  /* 0x000000ffff0c7224 */ /* 0x000fe400078e00ff */
[----:B------:R-:W-:Y:S02]  /*18230*/  IMAD.MOV.U32 R11, RZ, RZ, 0x1c1f ;  /* 0x00001c1fff0b7424 */ /* 0x000fe400078e00ff */
[----:B------:R-:W-:-:S07]  /*18240*/  IMAD.MOV.U32 R15, RZ, RZ, -0x1 ;  /* 0xffffffffff0f7424 */ /* 0x000fce00078e00ff */
[----:B------:R-:W-:Y:S05]  /*18250*/  WARPSYNC.COLLECTIVE R15, `(.L_x_681) ;  /* 0x000000000f087348 */ /* 0x000fea0003c00000 */
[----:B------:R0:W1:Y:S02]  /*18260*/  SHFL.IDX P6, R14, R13, R12, R11 ;  /* 0x0000000c0d0e7389 */ /* 0x00006400000c000b */
[----:B01----:R-:W-:Y:S01]  /*18270*/  ENDCOLLECTIVE ;  /* 0x000000000000791b */ /* 0x003fe20003800000 */
.L_x_681:
[----:B------:R-:W-:Y:S05]  /*18280*/  BSYNC B1 ;  /* 0x0000000000017941 */ /* 0x000fea0003800000 */
.L_x_680:
[----:B------:R-:W-:Y:S01]  /*18290*/  IMAD.MOV.U32 R13, RZ, RZ, R25 ;  /* 0x000000ffff0d7224 */ /* 0x000fe200078e0019 */
[----:B------:R-:W-:Y:S01]  /*182a0*/  MOV R15, 0xffffffff ;  /* 0xffffffff000f7802 */ /* 0x000fe20000000f00 */
[----:B------:R-:W-:Y:S02]  /*182b0*/  IMAD.MOV.U32 R12, RZ, RZ, RZ ;  /* 0x000000ffff0c7224 */ /* 0x000fe400078e00ff */
[----:B------:R-:W-:Y:S02]  /*182c0*/  IMAD.MOV.U32 R11, RZ, RZ, 0x1c1f ;  /* 0x00001c1fff0b7424 */ /* 0x000fe400078e00ff */
[----:B------:R-:W-:-:S07]  /*182d0*/  IMAD.MOV.U32 R3, RZ, RZ, R14 ;  /* 0x000000ffff037224 */ /* 0x000fce00078e000e */
[----:B------:R-:W-:Y:S05]  /*182e0*/  WARPSYNC.COLLECTIVE R15, `(.L_x_682) ;  /* 0x000000000f087348 */ /* 0x000fea0003c00000 */
[----:B------:R0:W1:Y:S02]  /*182f0*/  SHFL.IDX P6, R14, R13, R12, R11 ;  /* 0x0000000c0d0e7389 */ /* 0x00006400000c000b */
[----:B01----:R-:W-:Y:S01]  /*18300*/  ENDCOLLECTIVE ;  /* 0x000000000000791b */ /* 0x003fe20003800000 */
.L_x_682:
[----:B------:R-:W-:Y:S02]  /*18310*/  IMAD.MOV.U32 R13, RZ, RZ, R28 ;  /* 0x000000ffff0d7224 */ /* 0x000fe400078e001c */
[----:B------:R-:W-:-:S07]  /*18320*/  IMAD.MOV.U32 R0, RZ, RZ, R14 ;  /* 0x000000ffff007224 */ /* 0x000fce00078e000e */
[----:B------:R-:W-:Y:S05]  /*18330*/  WARPSYNC.COLLECTIVE R15, `(.L_x_683) ;  /* 0x000000000f087348 */ /* 0x000fea0003c00000 */
[----:B------:R0:W1:Y:S02]  /*18340*/  SHFL.IDX P6, R14, R13, R12, R11 ;  /* 0x0000000c0d0e7389 */ /* 0x00006400000c000b */
[----:B01----:R-:W-:Y:S01]  /*18350*/  ENDCOLLECTIVE ;  /* 0x000000000000791b */ /* 0x003fe20003800000 */
.L_x_683:
[----:B------:R-:W-:Y:S02]  /*18360*/  IMAD.MOV.U32 R13, RZ, RZ, R27 ;  /* 0x000000ffff0d7224 */ /* 0x000fe400078e001b */
[----:B------:R-:W-:-:S07]  /*18370*/  IMAD.MOV.U32 R5, RZ, RZ, R14 ;  /* 0x000000ffff057224 */ /* 0x000fce00078e000e */
[----:B------:R-:W-:Y:S05]  /*18380*/  WARPSYNC.COLLECTIVE R15, `(.L_x_684) ;  /* 0x000000000f087348 */ /* 0x000fea0003c00000 */
[----:B------:R0:W1:Y:S02]  /*18390*/  SHFL.IDX P6, R14, R13, R12, R11 ;  /* 0x0000000c0d0e7389 */ /* 0x00006400000c000b */
[----:B01----:R-:W-:Y:S01]  /*183a0*/  ENDCOLLECTIVE ;  /* 0x000000000000791b */ /* 0x003fe20003800000 */
.L_x_684:
[----:B------:R-:W-:Y:S05]  /*183b0*/  BRA `(.L_x_685) ;  /* 0xfffffee000887947 */ /* 0x000fea000383ffff */
.L_x_481:
[----:B0-----:R0:W1:Y:S02]  /*183c0*/  SYNCS.PHASECHK.TRANS64.TRYWAIT P0, [R2+URZ+0x30800], R27 ;  /* 0x0308001b020075a7 */ /* 0x001064000800017f */
[----:B-1----:R-:W-:Y:S05]  /*183d0*/  @!P0 NANOSLEEP.SYNCS 0x989680 ;  /* 0x009896800000895d */ /* 0x002fea0003900000 */
[----:B------:R-:W1:Y:S02]  /*183e0*/  @!P0 SYNCS.PHASECHK.TRANS64 P0, [R2+URZ+0x30800], R27 ;  /* 0x0308001b020085a7 */ /* 0x000e64000800007f */
[----:B-1----:R-:W-:Y:S05]  /*183f0*/  @!P0 BRA `(.L_x_481) ;  /* 0xfffffffc00f08947 */ /* 0x002fea000383ffff */
[----:B------:R-:W-:Y:S05]  /*18400*/  BRA `(.L_x_686) ;  /* 0xfffffee400b87947 */ /* 0x000fea000383ffff */
.L_x_489:
        /* <DEDUP_REMOVED lines=8> */
.L_x_688:
[----:B------:R-:W-:Y:S05]  /*18490*/  BSYNC B1 ;  /* 0x0000000000017941 */ /* 0x000fea0003800000 */
.L_x_687:
[----:B------:R-:W-:Y:S02]  /*184a0*/  IMAD.MOV.U32 R13, RZ, RZ, R25 ;  /* 0x000000ffff0d7224 */ /* 0x000fe400078e0019 */
[----:B------:R-:W-:Y:S02]  /*184b0*/  IMAD.MOV.U32 R12, RZ, RZ, RZ ;  /* 0x000000ffff0c7224 */ /* 0x000fe400078e00ff */
[----:B------:R-:W-:Y:S02]  /*184c0*/  IMAD.MOV.U32 R11, RZ, RZ, 0x1c1f ;  /* 0x00001c1fff0b7424 */ /* 0x000fe400078e00ff */
[----:B------:R-:W-:Y:S02]  /*184d0*/  IMAD.MOV.U32 R15, RZ, RZ, -0x1 ;  /* 0xffffffffff0f7424 */ /* 0x000fe400078e00ff */
[----:B------:R-:W-:-:S07]  /*184e0*/  IMAD.MOV.U32 R0, RZ, RZ, R14 ;  /* 0x000000ffff007224 */ /* 0x000fce00078e000e */
[----:B------:R-:W-:Y:S05]  /*184f0*/  WARPSYNC.COLLECTIVE R15, `(.L_x_689) ;  /* 0x000000000f087348 */ /* 0x000fea0003c00000 */
[----:B------:R0:W1:Y:S02]  /*18500*/  SHFL.IDX P6, R14, R13, R12, R11 ;  /* 0x0000000c0d0e7389 */ /* 0x00006400000c000b */
[----:B01----:R-:W-:Y:S01]  /*18510*/  ENDCOLLECTIVE ;  /* 0x000000000000791b */ /* 0x003fe20003800000 */
.L_x_689:
[----:B------:R-:W-:Y:S02]  /*18520*/  IMAD.MOV.U32 R13, RZ, RZ, R28 ;  /* 0x000000ffff0d7224 */ /* 0x000fe400078e001c */
[----:B------:R-:W-:-:S07]  /*18530*/  IMAD.MOV.U32 R3, RZ, RZ, R14 ;  /* 0x000000ffff037224 */ /* 0x000fce00078e000e */
[----:B------:R-:W-:Y:S05]  /*18540*/  WARPSYNC.COLLECTIVE R15, `(.L_x_690) ;  /* 0x000000000f087348 */ /* 0x000fea0003c00000 */
[----:B------:R0:W1:Y:S02]  /*18550*/  SHFL.IDX P6, R14, R13, R12, R11 ;  /* 0x0000000c0d0e7389 */ /* 0x00006400000c000b */
[----:B01----:R-:W-:Y:S01]  /*18560*/  ENDCOLLECTIVE ;  /* 0x000000000000791b */ /* 0x003fe20003800000 */
.L_x_690:
[----:B------:R-:W-:Y:S02]  /*18570*/  IMAD.MOV.U32 R13, RZ, RZ, R27 ;  /* 0x000000ffff0d7224 */ /* 0x000fe400078e001b */
[----:B------:R-:W-:-:S07]  /*18580*/  IMAD.MOV.U32 R20, RZ, RZ, R14 ;  /* 0x000000ffff147224 */ /* 0x000fce00078e000e */
[----:B------:R-:W-:Y:S05]  /*18590*/  WARPSYNC.COLLECTIVE R15, `(.L_x_691) ;  /* 0x000000000f087348 */ /* 0x000fea0003c00000 */
[----:B------:R0:W1:Y:S02]  /*185a0*/  SHFL.IDX P6, R14, R13, R12, R11 ;  /* 0x0000000c0d0e7389 */ /* 0x00006400000c000b */
[----:B01----:R-:W-:Y:S01]  /*185b0*/  ENDCOLLECTIVE ;  /* 0x000000000000791b */ /* 0x003fe20003800000 */
.L_x_691:
[----:B------:R-:W-:Y:S05]  /*185c0*/  BRA `(.L_x_692) ;  /* 0xfffffef000287947 */ /* 0x000fea000383ffff */
.L_x_493:
[----:B0-----:R0:W1:Y:S02]  /*185d0*/  SYNCS.PHASECHK.TRANS64.TRYWAIT P1, [R2+URZ+0x30800], R27 ;  /* 0x0308001b020075a7 */ /* 0x001064000802017f */
[----:B-1----:R-:W-:Y:S05]  /*185e0*/  @!P1 NANOSLEEP.SYNCS 0x989680 ;  /* 0x009896800000995d */ /* 0x002fea0003900000 */
[----:B------:R-:W1:Y:S02]  /*185f0*/  @!P1 SYNCS.PHASECHK.TRANS64 P1, [R2+URZ+0x30800], R27 ;  /* 0x0308001b020095a7 */ /* 0x000e64000802007f */
[----:B-1----:R-:W-:Y:S05]  /*18600*/  @!P1 BRA `(.L_x_493) ;  /* 0xfffffffc00f09947 */ /* 0x002fea000383ffff */
[----:B------:R-:W-:Y:S05]  /*18610*/  BRA `(.L_x_693) ;  /* 0xfffffef4000c7947 */ /* 0x000fea000383ffff */
.L_x_499:
[----:B-1----:R1:W3:Y:S02]  /*18620*/  SYNCS.PHASECHK.TRANS64.TRYWAIT P1, [R8+URZ+0x30830], R3 ;  /* 0x03083003080075a7 */ /* 0x0022e4000802017f */
[----:B---3--:R-:W-:Y:S05]  /*18630*/  @!P1 NANOSLEEP.SYNCS 0x989680 ;  /* 0x009896800000995d */ /* 0x008fea0003900000 */
[----:B------:R-:W3:Y:S02]  /*18640*/  @!P1 SYNCS.PHASECHK.TRANS64 P1, [R8+URZ+0x30830], R3 ;  /* 0x03083003080095a7 */ /* 0x000ee4000802007f */
[----:B---3--:R-:W-:Y:S05]  /*18650*/  @!P1 BRA `(.L_x_499) ;  /* 0xfffffffc00f09947 */ /* 0x008fea000383ffff */
[----:B------:R-:W-:Y:S05]  /*18660*/  BRA `(.L_x_498) ;  /* 0xffffff00005c7947 */ /* 0x000fea000383ffff */
.L_x_505:
[----:B-1----:R1:W2:Y:S02]  /*18670*/  SYNCS.PHASECHK.TRANS64.TRYWAIT P3, [R0+URZ+0x30830], R3 ;  /* 0x03083003000075a7 */ /* 0x0022a4000806017f */
[----:B--2---:R-:W-:Y:S05]  /*18680*/  @!P3 NANOSLEEP.SYNCS 0x989680 ;  /* 0x009896800000b95d */ /* 0x004fea0003900000 */
[----:B------:R-:W2:Y:S02]  /*18690*/  @!P3 SYNCS.PHASECHK.TRANS64 P3, [R0+URZ+0x30830], R3 ;  /* 0x030830030000b5a7 */ /* 0x000ea4000806007f */
[----:B--2---:R-:W-:Y:S05]  /*186a0*/  @!P3 BRA `(.L_x_505) ;  /* 0xfffffffc00f0b947 */ /* 0x004fea000383ffff */
[----:B------:R-:W-:Y:S05]  /*186b0*/  BRA `(.L_x_504) ;  /* 0xffffff30002c7947 */ /* 0x000fea000383ffff */
.L_x_510:
[----:B-1----:R1:W2:Y:S02]  /*186c0*/  SYNCS.PHASECHK.TRANS64.TRYWAIT P2, [R3+URZ+0x30850], R0 ;  /* 0x03085000030075a7 */ /* 0x0022a4000804017f */
[----:B--2---:R-:W-:Y:S05]  /*186d0*/  @!P2 NANOSLEEP.SYNCS 0x989680 ;  /* 0x009896800000a95d */ /* 0x004fea0003900000 */
[----:B------:R-:W2:Y:S02]  /*186e0*/  @!P2 SYNCS.PHASECHK.TRANS64 P2, [R3+URZ+0x30850], R0 ;  /* 0x030850000300a5a7 */ /* 0x000ea4000804007f */
[----:B--2---:R-:W-:Y:S05]  /*186f0*/  @!P2 BRA `(.L_x_510) ;  /* 0xfffffffc00f0a947 */ /* 0x004fea000383ffff */
[----:B------:R-:W-:Y:S05]  /*18700*/  BRA `(.L_x_509) ;  /* 0xffffff3400007947 */ /* 0x000fea000383ffff */
.L_x_515:
[----:B-1----:R1:W2:Y:S02]  /*18710*/  SYNCS.PHASECHK.TRANS64.TRYWAIT P0, [R13+URZ+0x30850], R4 ;  /* 0x030850040d0075a7 */ /* 0x0022a4000800017f */
[----:B--2---:R-:W-:Y:S05]  /*18720*/  @!P0 NANOSLEEP.SYNCS 0x989680 ;  /* 0x009896800000895d */ /* 0x004fea0003900000 */
[----:B------:R-:W2:Y:S02]  /*18730*/  @!P0 SYNCS.PHASECHK.TRANS64 P0, [R13+URZ+0x30850], R4 ;  /* 0x030850040d0085a7 */ /* 0x000ea4000800007f */
[----:B--2---:R-:W-:Y:S05]  /*18740*/  @!P0 BRA `(.L_x_515) ;  /* 0xfffffffc00f08947 */ /* 0x004fea000383ffff */
[----:B------:R-:W-:Y:S05]  /*18750*/  BRA `(.L_x_514) ;  /* 0xffffff5c00307947 */ /* 0x000fea000383ffff */
.L_x_520:
[----:B------:R-:W-:Y:S02]  /*18760*/  IMAD.MOV.U32 R13, RZ, RZ, R41 ;  /* 0x000000ffff0d7224 */ /* 0x000fe400078e0029 */
[----:B------:R-:W-:Y:S02]  /*18770*/  IMAD.MOV.U32 R12, RZ, RZ, RZ ;  /* 0x000000ffff0c7224 */ /* 0x000fe400078e00ff */
[----:B------:R-:W-:Y:S02]  /*18780*/  IMAD.MOV.U32 R11, RZ, RZ, 0x181f ;  /* 0x0000181fff0b7424 */ /* 0x000fe400078e00ff */
[----:B------:R-:W-:Y:S02]  /*18790*/  IMAD.MOV.U32 R15, RZ, RZ, -0x1 ;  /* 0xffffffffff0f7424 */ /* 0x000fe400078e00ff */
[----:B------:R-:W-:-:S07]  /*187a0*/  IMAD R42, R73, 0xc0, R62 ;  /* 0x000000c0492a7824 */ /* 0x000fce00078e023e */
[----:B0----5:R-:W-:Y:S05]  /*187b0*/  WARPSYNC.COLLECTIVE R15, `(.L_x_694) ;  /* 0x000000000f087348 */ /* 0x021fea0003c00000 */
[----:B------:R1:W2:Y:S02]  /*187c0*/  SHFL.IDX P6, R14, R13, R12, R11 ;  /* 0x0000000c0d0e7389 */ /* 0x0002a400000c000b */
[----:B012--5:R-:W-:Y:S01]  /*187d0*/  ENDCOLLECTIVE ;  /* 0x000000000000791b */ /* 0x027fe20003800000 */
.L_x_694:
[----:B------:R-:W-:Y:S02]  /*187e0*/  VIADD R20, R42, 0x30 ;  /* 0x000000302a147836 */ /* 0x000fe40000000000 */
[----:B------:R-:W-:Y:S02]  /*187f0*/  IMAD.MOV.U32 R13, RZ, RZ, R40 ;  /* 0x000000ffff0d7224 */ /* 0x000fe400078e0028 */
[----:B------:R-:W-:-:S07]  /*18800*/  IMAD.MOV.U32 R0, RZ, RZ, R14 ;  /* 0x000000ffff007224 */ /* 0x000fce00078e000e */
[----:B------:R-:W-:Y:S05]  /*18810*/  WARPSYNC.COLLECTIVE R15, `(.L_x_695) ;  /* 0x000000000f087348 */ /* 0x000fea0003c00000 */
[----:B------:R0:W1:Y:S02]  /*18820*/  SHFL.IDX P6, R14, R13, R12, R11 ;  /* 0x0000000c0d0e7389 */ /* 0x00006400000c000b */
[----:B01----:R-:W-:Y:S01]  /*18830*/  ENDCOLLECTIVE ;  /* 0x000000000000791b */ /* 0x003fe20003800000 */
.L_x_695:
[----:B------:R-:W-:Y:S02]  /*18840*/  ULDC UR4, c[0x0][0xac8] ;  /* 0x0002b20000047ab9 */ /* 0x000fe40000000800 */
[----:B------:R-:W-:-:S04]  /*18850*/  ISETP.GE.AND P0, PT, R59, UR4, PT ;  /* 0x000000043b007c0c */ /* 0x000fc8000bf06270 */
[-C--:B------:R-:W-:Y:S01]  /*18860*/  ISETP.GE.OR P4, PT, R20, R63.reuse, P0 ;  /* 0x0000003f1400720c */ /* 0x080fe20000786670 */
[C---:B------:R-:W-:Y:S01]  /*18870*/  VIADD R20, R42.reuse, 0x60 ;  /* 0x000000602a147836 */ /* 0x040fe20000000000 */
[----:B------:R-:W-:-:S04]  /*18880*/  ISETP.GE.OR P3, PT, R42, R63, P0 ;  /* 0x0000003f2a00720c */ /* 0x000fc80000766670 */
[----:B------:R-:W-:Y:S01]  /*18890*/  ISETP.GE.OR P2, PT, R20, R63, P0 ;  /* 0x0000003f1400720c */ /* 0x000fe20000746670 */
[----:B------:R-:W-:Y:S02]  /*188a0*/  IMAD.MOV.U32 R13, RZ, RZ, R41 ;  /* 0x000000ffff0d7224 */ /* 0x000fe400078e0029 */
[----:B------:R-:W-:Y:S02]  /*188b0*/  IMAD.MOV.U32 R12, RZ, RZ, 0x1 ;  /* 0x00000001ff0c7424 */ /* 0x000fe400078e00ff */
[----:B------:R-:W-:-:S08]  /*188c0*/  IMAD.MOV.U32 R3, RZ, RZ, R14 ;  /* 0x000000ffff037224 */ /* 0x000fd000078e000e */
[----:B------:R-:W-:Y:S05]  /*188d0*/  WARPSYNC.COLLECTIVE R15, `(.L_x_696) ;  /* 0x000000000f087348 */ /* 0x000fea0003c00000 */
[----:B------:R0:W1:Y:S02]  /*188e0*/  SHFL.IDX P6, R14, R13, R12, R11 ;  /* 0x0000000c0d0e7389 */ /* 0x00006400000c000b */
[----:B01----:R-:W-:Y:S01]  /*188f0*/  ENDCOLLECTIVE ;  /* 0x000000000000791b */ /* 0x003fe20003800000 */
.L_x_696:
[----:B------:R-:W-:-:S04]  /*18900*/  @!P3 LEA R32, P5, R59, R3, 0x1 ;  /* 0x000000033b20b211 */ /* 0x000fc800078a08ff */
[----:B------:R-:W-:Y:S01]  /*18910*/  @!P3 LEA.HI.X R3, R59, R0, R58, 0x1, P5 ;  /* 0x000000003b03b211 */ /* 0x000fe200028f0c3a */
[----:B------:R-:W-:Y:S02]  /*18920*/  IMAD.MOV.U32 R13, RZ, RZ, R40 ;  /* 0x000000ffff0d7224 */ /* 0x000fe400078e0028 */
[----:B------:R-:W-:-:S07]  /*18930*/  IMAD.MOV.U32 R8, RZ, RZ, R14 ;  /* 0x000000ffff087224 */ /* 0x000fce00078e000e */
[----:B------:R-:W-:Y:S05]  /*18940*/  WARPSYNC.COLLECTIVE R15, `(.L_x_697) ;  /* 0x000000000f087348 */ /* 0x000fea0003c00000 */
[----:B------:R0:W1:Y:S02]  /*18950*/  SHFL.IDX P6, R14, R13, R12, R11 ;  /* 0x0000000c0d0e7389 */ /* 0x00006400000c000b */
[----:B01----:R-:W-:Y:S01]  /*18960*/  ENDCOLLECTIVE ;  /* 0x000000000000791b */ /* 0x003fe20003800000 */
.L_x_697:
[----:B------:R-:W-:Y:S02]  /*18970*/  IMAD.MOV.U32 R13, RZ, RZ, R41 ;  /* 0x000000ffff0d7224 */ /* 0x000fe400078e0029 */
[----:B------:R-:W-:Y:S02]  /*18980*/  IMAD.MOV.U32 R12, RZ, RZ, 0x2 ;  /* 0x00000002ff0c7424 */ /* 0x000fe400078e00ff */
[----:B------:R-:W-:-:S07]  /*18990*/  IMAD.MOV.U32 R9, RZ, RZ, R14 ;  /* 0x000000ffff097224 */ /* 0x000fce00078e000e */
[----:B------:R-:W-:Y:S05]  /*189a0*/  WARPSYNC.COLLECTIVE R15, `(.L_x_698) ;  /* 0x000000000f087348 */ /* 0x000fea0003c00000 */
[----:B------:R0:W1:Y:S02]  /*189b0*/  SHFL.IDX P6, R14, R13, R12, R11 ;  /* 0x0000000c0d0e7389 */ /* 0x00006400000c000b */
[----:B01----:R-:W-:Y:S01]  /*189c0*/  ENDCOLLECTIVE ;  /* 0x000000000000791b */ /* 0x003fe20003800000 */
.L_x_698:
[C---:B------:R-:W-:Y:S02]  /*189d0*/  @!P4 LEA R20, P1, R59.reuse, R9, 0x1 ;  /* 0x000000093b14c211 */ /* 0x040fe400078208ff */
[----:B------:R-:W-:Y:S02]  /*189e0*/  @!P3 MOV R9, R3 ;  /* 0x000000030009b202 */ /* 0x000fe40000000f00 */
[----:B------:R-:W-:Y:S01]  /*189f0*/  @!P4 LEA.HI.X R21, R59, R8, R58, 0x1, P1 ;  /* 0x000000083b15c211 */ /* 0x000fe200008f0c3a */
[----:B------:R-:W-:-:S05]  /*18a00*/  @!P3 IMAD.MOV.U32 R8, RZ, RZ, R32 ;  /* 0x000000ffff08b224 */ /* 0x000fca00078e0020 */
[----:B------:R0:W-:Y:S01]  /*18a10*/  @!P3 ST.E.128 desc[UR56][R8.64], R4 ;  /* 0x000000040800b985 */ /* 0x0001e2000c101d38 */
[----:B------:R-:W-:-:S03]  /*18a20*/  IMAD.MOV.U32 R13, RZ, RZ, R40 ;  /* 0x000000ffff0d7224 */ /* 0x000fc600078e0028 */
[----:B------:R0:W-:Y:S01]  /*18a30*/  @!P4 ST.E.128 desc[UR56][R20.64], R24 ;  /* 0x000000181400c985 */ /* 0x0001e2000c101d38 */
[----:B------:R-:W-:-:S07]  /*18a40*/  IMAD.MOV.U32 R10, RZ, RZ, R14 ;  /* 0x000000ffff0a7224 */ /* 0x000fce00078e000e */
[----:B0-----:R-:W-:Y:S05]  /*18a50*/  WARPSYNC.COLLECTIVE R15, `(.L_x_699) ;  /* 0x000000000f087348 */ /* 0x001fea0003c00000 */
[----:B------:R1:W2:Y:S02]  /*18a60*/  SHFL.IDX P6, R14, R13, R12, R11 ;  /* 0x0000000c0d0e7389 */ /* 0x0002a400000c000b */
[----:B012---:R-:W-:Y:S01]  /*18a70*/  ENDCOLLECTIVE ;  /* 0x000000000000791b */ /* 0x007fe20003800000 */
.L_x_699:
[----:B------:R-:W-:Y:S02]  /*18a80*/  IMAD.MOV.U32 R13, RZ, RZ, R41 ;  /* 0x000000ffff0d7224 */ /* 0x000fe400078e0029 */
[----:B------:R-:W-:Y:S01]  /*18a90*/  IMAD.MOV.U32 R12, RZ, RZ, 0x3 ;  /* 0x00000003ff0c7424 */ /* 0x000fe200078e00ff */
[----:B------:R-:W-:-:S13]  /*18aa0*/  @!P2 LEA R43, P5, R59, R14, 0x1 ;  /* 0x0000000e3b2ba211 */ /* 0x000fda00078a08ff */
[----:B------:R-:W-:Y:S05]  /*18ab0*/  WARPSYNC.COLLECTIVE R15, `(.L_x_700) ;  /* 0x000000000f087348 */ /* 0x000fea0003c00000 */
[----:B------:R0:W1:Y:S02]  /*18ac0*/  SHFL.IDX P6, R14, R13, R12, R11 ;  /* 0x0000000c0d0e7389 */ /* 0x00006400000c000b */
[----:B01----:R-:W-:Y:S01]  /*18ad0*/  ENDCOLLECTIVE ;  /* 0x000000000000791b */ /* 0x003fe20003800000 */
.L_x_700:
[----:B------:R-:W-:Y:S01]  /*18ae0*/  @!P2 LEA.HI.X R10, R59, R10, R58, 0x1, P5 ;  /* 0x0000000a3b0aa211 */ /* 0x000fe200028f0c3a */
[----:B------:R-:W-:-:S04]  /*18af0*/  @!P2 IMAD.MOV.U32 R4, RZ, RZ, R43 ;  /* 0x000000ffff04a224 */ /* 0x000fc800078e002b */
[----:B------:R-:W-:-:S05]  /*18b00*/  @!P2 IMAD.MOV.U32 R5, RZ, RZ, R10 ;  /* 0x000000ffff05a224 */ /* 0x000fca00078e000a */
[----:B------:R0:W-:Y:S01]  /*18b10*/  @!P2 ST.E.128 desc[UR56][R4.64], R28 ;  /* 0x0000001c0400a985 */ /* 0x0001e2000c101d38 */
[----:B------:R-:W-:Y:S02]  /*18b20*/  IMAD.MOV.U32 R13, RZ, RZ, R40 ;  /* 0x000000ffff0d7224 */ /* 0x000fe400078e0028 */
[----:B------:R-:W-:-:S07]  /*18b30*/  IMAD.MOV.U32 R0, RZ, RZ, R14 ;  /* 0x000000ffff007224 */ /* 0x000fce00078e000e */
[----:B0-----:R-:W-:Y:S05]  /*18b40*/  WARPSYNC.COLLECTIVE R15, `(.L_x_701) ;  /* 0x000000000f087348 */ /* 0x001fea0003c00000 */
[----:B------:R1:W2:Y:S02]  /*18b50*/  SHFL.IDX P6, R14, R13, R12, R11 ;  /* 0x0000000c0d0e7389 */ /* 0x0002a400000c000b */
[----:B012---:R-:W-:Y:S01]  /*18b60*/  ENDCOLLECTIVE ;  /* 0x000000000000791b */ /* 0x007fe20003800000 */
.L_x_701:
[----:B------:R-:W-:Y:S05]  /*18b70*/  BRA `(.L_x_702) ;  /* 0xffffff74004c7947 */ /* 0x000fea000383ffff */
.L_x_522:
[----:B------:R-:W-:Y:S02]  /*18b80*/  IMAD.MOV.U32 R13, RZ, RZ, R4 ;  /* 0x000000ffff0d7224 */ /* 0x000fe400078e0004 */
[----:B------:R-:W-:Y:S02]  /*18b90*/  IMAD.MOV.U32 R12, RZ, RZ, RZ ;  /* 0x000000ffff0c7224 */ /* 0x000fe400078e00ff */
[----:B------:R-:W-:Y:S02]  /*18ba0*/  IMAD.MOV.U32 R11, RZ, RZ, 0x1c1f ;  /* 0x00001c1fff0b7424 */ /* 0x000fe400078e00ff */
[----:B------:R-:W-:-:S07]  /*18bb0*/  IMAD.MOV.U32 R15, RZ, RZ, -0x1 ;  /* 0xffffffffff0f7424 */ /* 0x000fce00078e00ff */
[----:B------:R-:W-:Y:S05]  /*18bc0*/  WARPSYNC.COLLECTIVE R15, `(.L_x_703) ;  /* 0x000000000f087348 */ /* 0x000fea0003c00000 */
[----:B------:R0:W1:Y:S02]  /*18bd0*/  SHFL.IDX P6, R14, R13, R12, R11 ;  /* 0x0000000c0d0e7389 */ /* 0x00006400000c000b */
[----:B01----:R-:W-:Y:S01]  /*18be0*/  ENDCOLLECTIVE ;  /* 0x000000000000791b */ /* 0x003fe20003800000 */
.L_x_703:
[----:B------:R-:W-:Y:S02]  /*18bf0*/  IMAD.MOV.U32 R13, RZ, RZ, R0 ;  /* 0x000000ffff0d7224 */ /* 0x000fe400078e0000 */
[----:B------:R-:W-:-:S07]  /*18c00*/  IMAD.MOV.U32 R3, RZ, RZ, R14 ;  /* 0x000000ffff037224 */ /* 0x000fce00078e000e */
[----:B------:R-:W-:Y:S05]  /*18c10*/  WARPSYNC.COLLECTIVE R15, `(.L_x_704) ;  /* 0x000000000f087348 */ /* 0x000fea0003c00000 */
[----:B------:R0:W1:Y:S02]  /*18c20*/  SHFL.IDX P6, R14, R13, R12, R11 ;  /* 0x0000000c0d0e7389 */ /* 0x00006400000c000b */
[----:B01----:R-:W-:Y:S01]  /*18c30*/  ENDCOLLECTIVE ;  /* 0x000000000000791b */ /* 0x003fe20003800000 */
.L_x_704:
[----:B------:R-:W-:Y:S05]  /*18c40*/  BRA `(.L_x_705) ;  /* 0xffffff7800387947 */ /* 0x000fea000383ffff */
.L_x_525:
[----:B------:R-:W-:Y:S01]  /*18c50*/  BSSY B1, `(.L_x_706) ;  /* 0x0000008000017945 */ /* 0x000fe20003800000 */
[----:B---3--:R-:W-:Y:S02]  /*18c60*/  IMAD.MOV.U32 R13, RZ, RZ, R4 ;  /* 0x000000ffff0d7224 */ /* 0x008fe400078e0004 */
[----:B------:R-:W-:Y:S02]  /*18c70*/  IMAD.MOV.U32 R12, RZ, RZ, 0x1 ;  /* 0x00000001ff0c7424 */ /* 0x000fe400078e00ff */
[----:B------:R-:W-:Y:S02]  /*18c80*/  IMAD.MOV.U32 R11, RZ, RZ, 0x1c1f ;  /* 0x00001c1fff0b7424 */ /* 0x000fe400078e00ff */
[----:B------:R-:W-:-:S07]  /*18c90*/  IMAD.MOV.U32 R15, RZ, RZ, -0x1 ;  /* 0xffffffffff0f7424 */ /* 0x000fce00078e00ff */
[----:B012---:R-:W-:Y:S05]  /*18ca0*/  WARPSYNC.COLLECTIVE R15, `(.L_x_707) ;  /* 0x000000000f087348 */ /* 0x007fea0003c00000 */
[----:B--2---:R2:W3:Y:S02]  /*18cb0*/  SHFL.IDX P6, R14, R13, R12, R11 ;  /* 0x0000000c0d0e7389 */ /* 0x0044e400000c000b */
[----:B0123--:R-:W-:Y:S01]  /*18cc0*/  ENDCOLLECTIVE ;  /* 0x000000000000791b */ /* 0x00ffe20003800000 */
.L_x_707:
[----:B------:R-:W-:Y:S05]  /*18cd0*/  BSYNC B1 ;  /* 0x0000000000017941 */ /* 0x000fea0003800000 */
.L_x_706:
[----:B------:R-:W-:Y:S02]  /*18ce0*/  IMAD.MOV.U32 R13, RZ, RZ, R0 ;  /* 0x000000ffff0d7224 */ /* 0x000fe400078e0000 */
[----:B------:R-:W-:Y:S02]  /*18cf0*/  IMAD.MOV.U32 R12, RZ, RZ, 0x1 ;  /* 0x00000001ff0c7424 */ /* 0x000fe400078e00ff */
[----:B------:R-:W-:Y:S02]  /*18d00*/  IMAD.MOV.U32 R11, RZ, RZ, 0x1c1f ;  /* 0x00001c1fff0b7424 */ /* 0x000fe400078e00ff */
[----:B------:R-:W-:Y:S02]  /*18d10*/  IMAD.MOV.U32 R15, RZ, RZ, -0x1 ;  /* 0xffffffffff0f7424 */ /* 0x000fe400078e00ff */
[----:B------:R-:W-:-:S07]  /*18d20*/  IMAD.MOV.U32 R3, RZ, RZ, R14 ;  /* 0x000000ffff037224 */ /* 0x000fce00078e000e */
[----:B------:R-:W-:Y:S05]  /*18d30*/  WARPSYNC.COLLECTIVE R15, `(.L_x_708) ;  /* 0x000000000f087348 */ /* 0x000fea0003c00000 */
[----:B------:R0:W1:Y:S02]  /*18d40*/  SHFL.IDX P6, R14, R13, R12, R11 ;  /* 0x0000000c0d0e7389 */ /* 0x00006400000c000b */
[----:B01----:R-:W-:Y:S01]  /*18d50*/  ENDCOLLECTIVE ;  /* 0x000000000000791b */ /* 0x003fe20003800000 */
.L_x_708:
[----:B------:R-:W-:Y:S05]  /*18d60*/  BRA `(.L_x_709) ;  /* 0xffffff7800947947 */ /* 0x000fea000383ffff */
.L_x_529:
[----:B------:R-:W-:Y:S02]  /*18d70*/  IMAD.MOV.U32 R13, RZ, RZ, R20 ;  /* 0x000000ffff0d7224 */ /* 0x000fe400078e0014 */
[----:B------:R-:W-:Y:S02]  /*18d80*/  IMAD.MOV.U32 R12, RZ, RZ, RZ ;  /* 0x000000ffff0c7224 */ /* 0x000fe400078e00ff */
[----:B------:R-:W-:Y:S02]  /*18d90*/  IMAD.MOV.U32 R11, RZ, RZ, 0x181f ;  /* 0x0000181fff0b7424 */ /* 0x000fe400078e00ff */
[----:B------:R-:W-:Y:S02]  /*18da0*/  IMAD.MOV.U32 R15, RZ, RZ, -0x1 ;  /* 0xffffffffff0f7424 */ /* 0x000fe400078e00ff */
[----:B------:R-:W-:Y:S02]  /*18db0*/  IMAD R24, R26, 0xc0, R62 ;  /* 0x000000c01a187824 */ /* 0x000fe400078e023e */
[----:B------:R-:W-:-:S07]  /*18dc0*/  IMAD R21, R21, R10, RZ ;  /* 0x0000000a15157224 */ /* 0x000fce00078e02ff */
[----:B------:R-:W-:Y:S05]  /*18dd0*/  WARPSYNC.COLLECTIVE R15, `(.L_x_710) ;  /* 0x000000000f087348 */ /* 0x000fea0003c00000 */
[----:B------:R0:W1:Y:S02]  /*18de0*/  SHFL.IDX P6, R14, R13, R12, R11 ;  /* 0x0000000c0d0e7389 */ /* 0x00006400000c000b */
[----:B01----:R-:W-:Y:S01]  /*18df0*/  ENDCOLLECTIVE ;  /* 0x000000000000791b */ /* 0x003fe20003800000 */
.L_x_710:
[C---:B------:R-:W-:Y:S01]  /*18e00*/  VIADD R8, R24.reuse, 0x30 ;  /* 0x0000003018087836 */ /* 0x040fe20000000000 */
[----:B------:R-:W-:-:S04]  /*18e10*/  ISETP.GE.OR P3, PT, R24, R21, P0 ;  /* 0x000000151800720c */ /* 0x000fc80000766670 */
[----:B------:R-:W-:Y:S01]  /*18e20*/  ISETP.GE.OR P4, PT, R8, R21, P0 ;  /* 0x000000150800720c */ /* 0x000fe20000786670 */
[----:B------:R-:W-:-:S05]  /*18e30*/  VIADD R8, R24, 0x60 ;  /* 0x0000006018087836 */ /* 0x000fca0000000000 */
[----:B------:R-:W-:Y:S01]  /*18e40*/  ISETP.GE.OR P2, PT, R8, R21, P0 ;  /* 0x000000150800720c */ /* 0x000fe20000746670 */
[----:B------:R-:W-:Y:S02]  /*18e50*/  IMAD.MOV.U32 R13, RZ, RZ, R7 ;  /* 0x000000ffff0d7224 */ /* 0x000fe400078e0007 */
[----:B------:R-:W-:-:S10]  /*18e60*/  IMAD.MOV.U32 R0, RZ, RZ, R14 ;  /* 0x000000ffff007224 */ /* 0x000fd400078e000e */
[----:B------:R-:W-:Y:S05]  /*18e70*/  WARPSYNC.COLLECTIVE R15, `(.L_x_711) ;  /* 0x000000000f087348 */ /* 0x000fea0003c00000 */
[----:B------:R0:W1:Y:S02]  /*18e80*/  SHFL.IDX P6, R14, R13, R12, R11 ;  /* 0x0000000c0d0e7389 */ /* 0x00006400000c000b */
[----:B01----:R-:W-:Y:S01]  /*18e90*/  ENDCOLLECTIVE ;  /* 0x000000000000791b */ /* 0x003fe20003800000 */
.L_x_711:
[----:B------:R-:W-:Y:S02]  /*18ea0*/  IMAD.MOV.U32 R13, RZ, RZ, R20 ;  /* 0x000000ffff0d7224 */ /* 0x000fe400078e0014 */
[----:B------:R-:W-:Y:S02]  /*18eb0*/  IMAD.MOV.U32 R12, RZ, RZ, 0x1 ;  /* 0x00000001ff0c7424 */ /* 0x000fe400078e00ff */
[----:B------:R-:W-:-:S07]  /*18ec0*/  IMAD.MOV.U32 R3, RZ, RZ, R14 ;  /* 0x000000ffff037224 */ /* 0x000fce00078e000e */
[----:B------:R-:W-:Y:S05]  /*18ed0*/  WARPSYNC.COLLECTIVE R15, `(.L_x_712) ;  /* 0x000000000f087348 */ /* 0x000fea0003c00000 */
[----:B------:R0:W1:Y:S02]  /*18ee0*/  SHFL.IDX P6, R14, R13, R12, R11 ;  /* 0x0000000c0d0e7389 */ /* 0x00006400000c000b */
[----:B01----:R-:W-:Y:S01]  /*18ef0*/  ENDCOLLECTIVE ;  /* 0x000000000000791b */ /* 0x003fe20003800000 */
.L_x_712:
[----:B------:R-:W-:-:S04]  /*18f00*/  @!P3 LEA R10, P5, R59, R3, 0x1 ;  /* 0x000000033b0ab211 */ /* 0x000fc800078a08ff */
[----:B------:R-:W-:Y:S01]  /*18f10*/  @!P3 LEA.HI.X R3, R59, R0, R58, 0x1, P5 ;  /* 0x000000003b03b211 */ /* 0x000fe200028f0c3a */
[----:B------:R-:W-:Y:S02]  /*18f20*/  IMAD.MOV.U32 R13, RZ, RZ, R7 ;  /* 0x000000ffff0d7224 */ /* 0x000fe400078e0007 */
[----:B------:R-:W-:-:S07]  /*18f30*/  IMAD.MOV.U32 R4, RZ, RZ, R14 ;  /* 0x000000ffff047224 */ /* 0x000fce00078e000e */
[----:B------:R-:W-:Y:S05]  /*18f40*/  WARPSYNC.COLLECTIVE R15, `(.L_x_713) ;  /* 0x000000000f087348 */ /* 0x000fea0003c00000 */
[----:B------:R0:W1:Y:S02]  /*18f50*/  SHFL.IDX P6, R14, R13, R12, R11 ;  /* 0x0000000c0d0e7389 */ /* 0x00006400000c000b */
[----:B01----:R-:W-:Y:S01]  /*18f60*/  ENDCOLLECTIVE ;  /* 0x000000000000791b */ /* 0x003fe20003800000 */
.L_x_713:
[----:B------:R-:W-:Y:S02]  /*18f70*/  IMAD.MOV.U32 R13, RZ, RZ, R20 ;  /* 0x000000ffff0d7224 */ /* 0x000fe400078e0014 */
[----:B------:R-:W-:Y:S02]  /*18f80*/  IMAD.MOV.U32 R12, RZ, RZ, 0x2 ;  /* 0x00000002ff0c7424 */ /* 0x000fe400078e00ff */
[----:B------:R-:W-:-:S07]  /*18f90*/  IMAD.MOV.U32 R5, RZ, RZ, R14 ;  /* 0x000000ffff057224 */ /* 0x000fce00078e000e */
[----:B------:R-:W-:Y:S05]  /*18fa0*/  WARPSYNC.COLLECTIVE R15, `(.L_x_714) ;  /* 0x000000000f087348 */ /* 0x000fea0003c00000 */
[----:B------:R0:W1:Y:S02]  /*18fb0*/  SHFL.IDX P6, R14, R13, R12, R11 ;  /* 0x0000000c0d0e7389 */ /* 0x00006400000c000b */
[----:B01----:R-:W-:Y:S01]  /*18fc0*/  ENDCOLLECTIVE ;  /* 0x000000000000791b */ /* 0x003fe20003800000 */
.L_x_714:
[----:B------:R-:W-:-:S04]  /*18fd0*/  @!P4 LEA R8, P1, R59, R5, 0x1 ;  /* 0x000000053b08c211 */ /* 0x000fc800078208ff */
[----:B------:R-:W-:Y:S02]  /*18fe0*/  @!P4 LEA.HI.X R9, R59, R4, R58, 0x1, P1 ;  /* 0x000000043b09c211 */ /* 0x000fe400008f0c3a */
[----:B------:R-:W-:Y:S01]  /*18ff0*/  MOV R13, R7 ;  /* 0x00000007000d7202 */ /* 0x000fe20000000f00 */
[----:B------:R-:W-:-:S07]  /*19000*/  IMAD.MOV.U32 R6, RZ, RZ, R14 ;  /* 0x000000ffff067224 */ /* 0x000fce00078e000e */
[----:B------:R-:W-:Y:S05]  /*19010*/  WARPSYNC.COLLECTIVE R15, `(.L_x_715) ;  /* 0x000000000f087348 */ /* 0x000fea0003c00000 */
[----:B------:R0:W1:Y:S02]  /*19020*/  SHFL.IDX P6, R14, R13, R12, R11 ;  /* 0x0000000c0d0e7389 */ /* 0x00006400000c000b */
[----:B01----:R-:W-:Y:S01]  /*19030*/  ENDCOLLECTIVE ;  /* 0x000000000000791b */ /* 0x003fe20003800000 */
.L_x_715:
[----:B------:R-:W-:Y:S02]  /*19040*/  @!P3 IMAD.MOV.U32 R11, RZ, RZ, R3 ;  /* 0x000000ffff0bb224 */ /* 0x000fe400078e0003 */
[----:B------:R-:W-:Y:S02]  /*19050*/  IMAD.MOV.U32 R13, RZ, RZ, R20 ;  /* 0x000000ffff0d7224 */ /* 0x000fe400078e0014 */
[----:B------:R-:W-:Y:S01]  /*19060*/  IMAD.MOV.U32 R12, RZ, RZ, 0x3 ;  /* 0x00000003ff0c7424 */ /* 0x000fe200078e00ff */
[----:B------:R0:W-:Y:S04]  /*19070*/  @!P3 ST.E.128 desc[UR56][R10.64], RZ ;  /* 0x000000ff0a00b985 */ /* 0x0001e8000c101d38 */
[----:B------:R1:W-:Y:S01]  /*19080*/  @!P4 ST.E.128 desc[UR56][R8.64], RZ ;  /* 0x000000ff0800c985 */ /* 0x0003e2000c101d38 */
[----:B------:R-:W-:-:S04]  /*19090*/  @!P2 LEA R25, P5, R59, R14, 0x1 ;  /* 0x0000000e3b19a211 */ /* 0x000fc800078a08ff */
[----:B------:R-:W-:Y:S01]  /*190a0*/  @!P2 LEA.HI.X R5, R59, R6, R58, 0x1, P5 ;  /* 0x000000063b05a211 */ /* 0x000fe200028f0c3a */
[----:B0-----:R-:W-:Y:S02]  /*190b0*/  IMAD.MOV.U32 R11, RZ, RZ, 0x181f ;  /* 0x0000181fff0b7424 */ /* 0x001fe400078e00ff */
[----:B------:R-:W-:-:S07]  /*190c0*/  @!P2 IMAD.MOV.U32 R4, RZ, RZ, R25 ;  /* 0x000000ffff04a224 */ /* 0x000fce00078e0019 */
[----:B-1----:R-:W-:Y:S05]  /*190d0*/  WARPSYNC.COLLECTIVE R15, `(.L_x_716) ;  /* 0x000000000f087348 */ /* 0x002fea0003c00000 */
[----:B------:R0:W2:Y:S02]  /*190e0*/  SHFL.IDX P6, R14, R13, R12, R11 ;  /* 0x0000000c0d0e7389 */ /* 0x0000a400000c000b */
[----:B012---:R-:W-:Y:S01]  /*190f0*/  ENDCOLLECTIVE ;  /* 0x000000000000791b */ /* 0x007fe20003800000 */
.L_x_716:
[----:B------:R0:W-:Y:S01]  /*19100*/  @!P2 ST.E.128 desc[UR56][R4.64], RZ ;  /* 0x000000ff0400a985 */ /* 0x0001e2000c101d38 */
[----:B------:R-:W-:Y:S02]  /*19110*/  IMAD.MOV.U32 R13, RZ, RZ, R7 ;  /* 0x000000ffff0d7224 */ /* 0x000fe400078e0007 */
[----:B------:R-:W-:-:S07]  /*19120*/  IMAD.MOV.U32 R0, RZ, RZ, R14 ;  /* 0x000000ffff007224 */ /* 0x000fce00078e000e */
[----:B0-----:R-:W-:Y:S05]  /*19130*/  WARPSYNC.COLLECTIVE R15, `(.L_x_717) ;  /* 0x000000000f087348 */ /* 0x001fea0003c00000 */
[----:B------:R1:W2:Y:S02]  /*19140*/  SHFL.IDX P6, R14, R13, R12, R11 ;  /* 0x0000000c0d0e7389 */ /* 0x0002a400000c000b */
[----:B012---:R-:W-:Y:S01]  /*19150*/  ENDCOLLECTIVE ;  /* 0x000000000000791b */ /* 0x007fe20003800000 */
.L_x_717:
[----:B------:R-:W-:Y:S05]  /*19160*/  BRA `(.L_x_718) ;  /* 0xffffff80009c7947 */ /* 0x000fea000383ffff */
.L_x_546:
[----:B------:R-:W1:Y:S01]  /*19170*/  S2R R7, SR_TID.X ;  /* 0x0000000000077919 */ /* 0x000e620000002100 */
[----:B------:R-:W-:Y:S01]  /*19180*/  BSSY B1, `(.L_x_719) ;  /* 0x000000a000017945 */ /* 0x000fe20003800000 */
[----:B0-----:R-:W-:Y:S02]  /*19190*/  IMAD.MOV.U32 R12, RZ, RZ, RZ ;  /* 0x000000ffff0c7224 */ /* 0x001fe400078e00ff */
[----:B------:R-:W-:Y:S02]  /*191a0*/  IMAD.MOV.U32 R11, RZ, RZ, 0x1f ;  /* 0x0000001fff0b7424 */ /* 0x000fe400078e00ff */
[----:B------:R-:W-:Y:S01]  /*191b0*/  IMAD.MOV.U32 R15, RZ, RZ, -0x1 ;  /* 0xffffffffff0f7424 */ /* 0x000fe200078e00ff */
[----:B-1----:R-:W-:-:S04]  /*191c0*/  SHF.R.U32.HI R7, RZ, 0x5, R7 ;  /* 0x00000005ff077819 */ /* 0x002fc80000011607 */
[----:B------:R-:W-:-:S05]  /*191d0*/  LOP3.LUT R7, R7, 0x3, RZ, 0xc0, !PT ;  /* 0x0000000307077812 */ /* 0x000fca00078ec0ff */
[----:B------:R-:W-:-:S07]  /*191e0*/  IMAD.MOV.U32 R13, RZ, RZ, R7 ;  /* 0x000000ffff0d7224 */ /* 0x000fce00078e0007 */
[----:B------:R-:W-:Y:S05]  /*191f0*/  WARPSYNC.COLLECTIVE R15, `(.L_x_720) ;  /* 0x000000000f087348 */ /* 0x000fea0003c00000 */
[----:B------:R0:W1:Y:S02]  /*19200*/  SHFL.IDX P6, R14, R13, R12, R11 ;  /* 0x0000000c0d0e7389 */ /* 0x00006400000c000b */
[----:B01----:R-:W-:Y:S01]  /*19210*/  ENDCOLLECTIVE ;  /* 0x000000000000791b */ /* 0x003fe20003800000 */
.L_x_720:
[----:B------:R-:W-:Y:S05]  /*19220*/  BSYNC B1 ;  /* 0x0000000000017941 */ /* 0x000fea0003800000 */
.L_x_719:
[----:B------:R-:W-:Y:S05]  /*19230*/  BRA `(.L_x_721) ;  /* 0xffffff9800447947 */ /* 0x000fea000383ffff */
.L_x_548:
[----:B------:R-:W-:Y:S01]  /*19240*/  BSSY B1, `(.L_x_722) ;  /* 0x0000006000017945 */ /* 0x000fe20003800000 */
[----:B------:R-:W-:-:S07]  /*19250*/  IMAD.MOV.U32 R15, RZ, RZ, -0x1 ;  /* 0xffffffffff0f7424 */ /* 0x000fce00078e00ff */
[----:B01----:R-:W-:Y:S05]  /*19260*/  WARPSYNC.COLLECTIVE R15, `(.L_x_723) ;  /* 0x000000000f0c7348 */ /* 0x003fea0003c00000 */
[----:B------:R-:W-:Y:S02]  /*19270*/  ELECT P6, UR62, PT ;  /* 0x00000000003e782f */ /* 0x000fe400038c0000 */
[----:B------:R-:W-:Y:S01]  /*19280*/  MOV R14, UR62 ;  /* 0x0000003e000e7c02 */ /* 0x000fe20008000f00 */
[----:B01----:R-:W-:Y:S10]  /*19290*/  ENDCOLLECTIVE ;  /* 0x000000000000791b */ /* 0x003ff40003800000 */
.L_x_723:
[----:B------:R-:W-:Y:S05]  /*192a0*/  BSYNC B1 ;  /* 0x0000000000017941 */ /* 0x000fea0003800000 */
.L_x_722:
[----:B------:R-:W-:Y:S05]  /*192b0*/  BRA `(.L_x_547) ;  /* 0xffffff98003c7947 */ /* 0x000fea000383ffff */
.L_x_550:
[----:B-1----:R1:W2:Y:S02]  /*192c0*/  SYNCS.PHASECHK.TRANS64.TRYWAIT P0, [R16+URZ+0x30820], R6 ;  /* 0x03082006100075a7 */ /* 0x0022a4000800017f */
[----:B--2---:R-:W-:Y:S05]  /*192d0*/  @!P0 NANOSLEEP.SYNCS 0x989680 ;  /* 0x009896800000895d */ /* 0x004fea0003900000 */
[----:B------:R-:W2:Y:S02]  /*192e0*/  @!P0 SYNCS.PHASECHK.TRANS64 P0, [R16+URZ+0x30820], R6 ;  /* 0x03082006100085a7 */ /* 0x000ea4000800007f */
[----:B--2---:R-:W-:Y:S05]  /*192f0*/  @!P0 BRA `(.L_x_550) ;  /* 0xfffffffc00f08947 */ /* 0x004fea000383ffff */
[----:B------:R-:W-:Y:S05]  /*19300*/  BRA `(.L_x_724) ;  /* 0xffffff98004c7947 */ /* 0x000fea000383ffff */
.L_x_554:
[----:B-1----:R1:W2:Y:S02]  /*19310*/  SYNCS.PHASECHK.TRANS64.TRYWAIT P0, [R7+URZ+0x308a0], R6 ;  /* 0x0308a006070075a7 */ /* 0x0022a4000800017f */
[----:B--2---:R-:W-:Y:S05]  /*19320*/  @!P0 NANOSLEEP.SYNCS 0x989680 ;  /* 0x009896800000895d */ /* 0x004fea0003900000 */
[----:B------:R-:W2:Y:S02]  /*19330*/  @!P0 SYNCS.PHASECHK.TRANS64 P0, [R7+URZ+0x308a0], R6 ;  /* 0x0308a006070085a7 */ /* 0x000ea4000800007f */
[----:B--2---:R-:W-:Y:S05]  /*19340*/  @!P0 BRA `(.L_x_554) ;  /* 0xfffffffc00f08947 */ /* 0x004fea000383ffff */
[----:B------:R-:W-:Y:S05]  /*19350*/  BRA `(.L_x_725) ;  /* 0xffffff9800687947 */ /* 0x000fea000383ffff */
.L_x_559:
[----:B0-----:R0:W2:Y:S02]  /*19360*/  SYNCS.PHASECHK.TRANS64.TRYWAIT P0, [R7+URZ+0x308c0], R6 ;  /* 0x0308c006070075a7 */ /* 0x0010a4000800017f */
[----:B--2---:R-:W-:Y:S05]  /*19370*/  @!P0 NANOSLEEP.SYNCS 0x989680 ;  /* 0x009896800000895d */ /* 0x004fea0003900000 */
[----:B------:R-:W2:Y:S02]  /*19380*/  @!P0 SYNCS.PHASECHK.TRANS64 P0, [R7+URZ+0x308c0], R6 ;  /* 0x0308c006070085a7 */ /* 0x000ea4000800007f */
[----:B--2---:R-:W-:Y:S05]  /*19390*/  @!P0 BRA `(.L_x_559) ;  /* 0xfffffffc00f08947 */ /* 0x004fea000383ffff */
[----:B------:R-:W-:Y:S05]  /*193a0*/  BRA `(.L_x_726) ;  /* 0xffffff9800e47947 */ /* 0x000fea000383ffff */
.L_x_566:
[----:B--2---:R2:W3:Y:S02]  /*193b0*/  SYNCS.PHASECHK.TRANS64.TRYWAIT P2, [R6+URZ+0x308a0], R7 ;  /* 0x0308a007060075a7 */ /* 0x0044e4000804017f */
[----:B---3--:R-:W-:Y:S05]  /*193c0*/  @!P2 NANOSLEEP.SYNCS 0x989680 ;  /* 0x009896800000a95d */ /* 0x008fea0003900000 */
[----:B------:R-:W3:Y:S02]  /*193d0*/  @!P2 SYNCS.PHASECHK.TRANS64 P2, [R6+URZ+0x308a0], R7 ;  /* 0x0308a0070600a5a7 */ /* 0x000ee4000804007f */
[----:B---3--:R-:W-:Y:S05]  /*193e0*/  @!P2 BRA `(.L_x_566) ;  /* 0xfffffffc00f0a947 */ /* 0x008fea000383ffff */
[----:B------:R-:W-:Y:S05]  /*193f0*/  BRA `(.L_x_727) ;  /* 0xffffff9c00ac7947 */ /* 0x000fea000383ffff */
.L_x_571:
[----:B0-----:R0:W1:Y:S02]  /*19400*/  SYNCS.PHASECHK.TRANS64.TRYWAIT P2, [R6+URZ+0x308c0], R7 ;  /* 0x0308c007060075a7 */ /* 0x001064000804017f */
[----:B-1----:R-:W-:Y:S05]  /*19410*/  @!P2 NANOSLEEP.SYNCS 0x989680 ;  /* 0x009896800000a95d */ /* 0x002fea0003900000 */
[----:B------:R-:W1:Y:S02]  /*19420*/  @!P2 SYNCS.PHASECHK.TRANS64 P2, [R6+URZ+0x308c0], R7 ;  /* 0x0308c0070600a5a7 */ /* 0x000e64000804007f */
[----:B-1----:R-:W-:Y:S05]  /*19430*/  @!P2 BRA `(.L_x_571) ;  /* 0xfffffffc00f0a947 */ /* 0x002fea000383ffff */
[----:B------:R-:W-:Y:S05]  /*19440*/  BRA `(.L_x_728) ;  /* 0xffffffa000247947 */ /* 0x000fea000383ffff */
.L_x_586:
[----:B------:R-:W4:Y:S01]  /*19450*/  S2R R20, SR_TID.X ;  /* 0x0000000000147919 */ /* 0x000f220000002100 */
[----:B------:R-:W-:Y:S01]  /*19460*/  BSSY B0, `(.L_x_729) ;  /* 0x000000a000007945 */ /* 0x000fe20003800000 */
[----:B0-----:R-:W-:Y:S02]  /*19470*/  IMAD.MOV.U32 R12, RZ, RZ, RZ ;  /* 0x000000ffff0c7224 */ /* 0x001fe400078e00ff */
[----:B------:R-:W-:Y:S02]  /*19480*/  IMAD.MOV.U32 R11, RZ, RZ, 0x1f ;  /* 0x0000001fff0b7424 */ /* 0x000fe400078e00ff */
[----:B------:R-:W-:Y:S01]  /*19490*/  IMAD.MOV.U32 R15, RZ, RZ, -0x1 ;  /* 0xffffffffff0f7424 */ /* 0x000fe200078e00ff */
[----:B----4-:R-:W-:-:S04]  /*194a0*/  SHF.R.U32.HI R20, RZ, 0x5, R20 ;  /* 0x00000005ff147819 */ /* 0x010fc80000011614 */
[----:B------:R-:W-:-:S05]  /*194b0*/  LOP3.LUT R20, R20, 0x3, RZ, 0xc0, !PT ;  /* 0x0000000314147812 */ /* 0x000fca00078ec0ff */
[----:B------:R-:W-:-:S07]  /*194c0*/  IMAD.MOV.U32 R13, RZ, RZ, R20 ;  /* 0x000000ffff0d7224 */ /* 0x000fce00078e0014 */
[----:B-123--:R-:W-:Y:S05]  /*194d0*/  WARPSYNC.COLLECTIVE R15, `(.L_x_730) ;  /* 0x000000000f087348 */ /* 0x00efea0003c00000 */
[----:B------:R0:W4:Y:S02]  /*194e0*/  SHFL.IDX P6, R14, R13, R12, R11 ;  /* 0x0000000c0d0e7389 */ /* 0x00012400000c000b */
[----:B01234-:R-:W-:Y:S01]  /*194f0*/  ENDCOLLECTIVE ;  /* 0x000000000000791b */ /* 0x01ffe20003800000 */
.L_x_730:
[----:B------:R-:W-:Y:S05]  /*19500*/  BSYNC B0 ;  /* 0x0000000000007941 */ /* 0x000fea0003800000 */
.L_x_729:
[----:B------:R-:W-:Y:S05]  /*19510*/  BRA `(.L_x_731) ;  /* 0xffffffa800cc7947 */ /* 0x000fea000383ffff */
.L_x_588:
[----:B------:R-:W-:Y:S01]  /*19520*/  BSSY B0, `(.L_x_732) ;  /* 0x0000006000007945 */ /* 0x000fe20003800000 */
[----:B------:R-:W-:-:S07]  /*19530*/  IMAD.MOV.U32 R15, RZ, RZ, -0x1 ;  /* 0xffffffffff0f7424 */ /* 0x000fce00078e00ff */
[----:B0123--:R-:W-:Y:S05]  /*19540*/  WARPSYNC.COLLECTIVE R15, `(.L_x_733) ;  /* 0x000000000f0c7348 */ /* 0x00ffea0003c00000 */
[----:B------:R-:W-:Y:S02]  /*19550*/  ELECT P6, UR62, PT ;  /* 0x00000000003e782f */ /* 0x000fe400038c0000 */
[----:B------:R-:W-:Y:S01]  /*19560*/  MOV R14, UR62 ;  /* 0x0000003e000e7c02 */ /* 0x000fe20008000f00 */
[----:B0123--:R-:W-:Y:S10]  /*19570*/  ENDCOLLECTIVE ;  /* 0x000000000000791b */ /* 0x00fff40003800000 */
.L_x_733:
[----:B------:R-:W-:Y:S05]  /*19580*/  BSYNC B0 ;  /* 0x0000000000007941 */ /* 0x000fea0003800000 */
.L_x_732:
[----:B------:R-:W-:Y:S05]  /*19590*/  BRA `(.L_x_734) ;  /* 0xffffffa800d47947 */ /* 0x000fea000383ffff */
.L_x_590:
[----:B0-----:R0:W4:Y:S02]  /*195a0*/  SYNCS.PHASECHK.TRANS64.TRYWAIT P0, [R0+URZ+0x30840], R2 ;  /* 0x03084002000075a7 */ /* 0x001124000800017f */
[----:B----4-:R-:W-:Y:S05]  /*195b0*/  @!P0 NANOSLEEP.SYNCS 0x989680 ;  /* 0x009896800000895d */ /* 0x010fea0003900000 */
[----:B------:R-:W4:Y:S02]  /*195c0*/  @!P0 SYNCS.PHASECHK.TRANS64 P0, [R0+URZ+0x30840], R2 ;  /* 0x03084002000085a7 */ /* 0x000f24000800007f */
[----:B----4-:R-:W-:Y:S05]  /*195d0*/  @!P0 BRA `(.L_x_590) ;  /* 0xfffffffc00f08947 */ /* 0x010fea000383ffff */
[----:B------:R-:W-:Y:S05]  /*195e0*/  BRA `(.L_x_735) ;  /* 0xffffffac00287947 */ /* 0x000fea000383ffff */
.L_x_594:
        /* <DEDUP_REMOVED lines=12> */
.L_x_736:
[----:B------:R-:W-:Y:S02]  /*196b0*/  IMAD.MOV.U32 R13, RZ, RZ, R0 ;  /* 0x000000ffff0d7224 */ /* 0x000fe400078e0000 */
[----:B------:R-:W-:-:S07]  /*196c0*/  IMAD.MOV.U32 R7, RZ, RZ, R14 ;  /* 0x000000ffff077224 */ /* 0x000fce00078e000e */
[----:B------:R-:W-:Y:S05]  /*196d0*/  WARPSYNC.COLLECTIVE R15, `(.L_x_737) ;  /* 0x000000000f087348 */ /* 0x000fea0003c00000 */
[----:B------:R0:W1:Y:S02]  /*196e0*/  SHFL.IDX P6, R14, R13, R12, R11 ;  /* 0x0000000c0d0e7389 */ /* 0x00006400000c000b */
[----:B01----:R-:W-:Y:S01]  /*196f0*/  ENDCOLLECTIVE ;  /* 0x000000000000791b */ /* 0x003fe20003800000 */
.L_x_737:
[----:B------:R-:W-:Y:S02]  /*19700*/  IMAD.MOV.U32 R13, RZ, RZ, R4 ;  /* 0x000000ffff0d7224 */ /* 0x000fe400078e0004 */
[----:B------:R-:W-:Y:S02]  /*19710*/  IMAD.MOV.U32 R12, RZ, RZ, 0x1 ;  /* 0x00000001ff0c7424 */ /* 0x000fe400078e00ff */
[----:B------:R-:W-:-:S07]  /*19720*/  IMAD.MOV.U32 R6, RZ, RZ, R14 ;  /* 0x000000ffff067224 */ /* 0x000fce00078e000e */
[----:B------:R-:W-:Y:S05]  /*19730*/  WARPSYNC.COLLECTIVE R15, `(.L_x_738) ;  /* 0x000000000f087348 */ /* 0x000fea0003c00000 */
[----:B------:R0:W1:Y:S02]  /*19740*/  SHFL.IDX P6, R14, R13, R12, R11 ;  /* 0x0000000c0d0e7389 */ /* 0x00006400000c000b */
[----:B01----:R-:W-:Y:S01]  /*19750*/  ENDCOLLECTIVE ;  /* 0x000000000000791b */ /* 0x003fe20003800000 */
.L_x_738:
[----:B------:R-:W-:-:S05]  /*19760*/  @!P1 LEA R6, P2, R20, R6, 0x1 ;  /* 0x0000000614069211 */ /* 0x000fca00078408ff */
[----:B------:R-:W-:-:S05]  /*19770*/  @!P1 IMAD.X R7, RZ, RZ, R7, P2 ;  /* 0x000000ffff079224 */ /* 0x000fca00010e0607 */
[----:B------:R-:W-:Y:S01]  /*19780*/  @!PT LDS RZ, [RZ] ;  /* 0x00000000fffff984 */ /* 0x000fe20000000800 */
[----:B------:R-:W-:Y:S01]  /*19790*/  @!PT LDS RZ, [RZ] ;  /* 0x00000000fffff984 */ /* 0x000fe20000000800 */
[----:B------:R-:W-:Y:S01]  /*197a0*/  @!PT LDS RZ, [RZ] ;  /* 0x00000000fffff984 */ /* 0x000fe20000000800 */
[----:B------:R0:W-:Y:S01]  /*197b0*/  @!P1 LDGSTS.E.BYPASS.LTC128B.128 [R10+0xc400], desc[UR56][R6.64], !P0 ;  /* 0x0c400000060a9fae */ /* 0x0001e2000c101d78 */
[----:B------:R-:W-:Y:S01]  /*197c0*/  IMAD.MOV.U32 R13, RZ, RZ, R0 ;  /* 0x000000ffff0d7224 */ /* 0x000fe200078e0000 */
[----:B------:R-:W-:Y:S01]  /*197d0*/  ISETP.GE.AND P1, PT, R8, R3, PT ;  /* 0x000000030800720c */ /* 0x000fe20003f26270 */
[----:B0-----:R-:W-:-:S12]  /*197e0*/  IMAD.MOV.U32 R6, RZ, RZ, R14 ;  /* 0x000000ffff067224 */ /* 0x001fd800078e000e */
[----:B------:R-:W-:Y:S05]  /*197f0*/  WARPSYNC.COLLECTIVE R15, `(.L_x_739) ;  /* 0x000000000f087348 */ /* 0x000fea0003c00000 */
[----:B------:R0:W1:Y:S02]  /*19800*/  SHFL.IDX P6, R14, R13, R12, R11 ;  /* 0x0000000c0d0e7389 */ /* 0x00006400000c000b */
[----:B01----:R-:W-:Y:S01]  /*19810*/  ENDCOLLECTIVE ;  /* 0x000000000000791b */ /* 0x003fe20003800000 */
.L_x_739:
[----:B------:R-:W-:Y:S01]  /*19820*/  MOV R13, R4 ;  /* 0x00000004000d7202 */ /* 0x000fe20000000f00 */
[----:B------:R-:W-:Y:S02]  /*19830*/  IMAD.MOV.U32 R12, RZ, RZ, 0x2 ;  /* 0x00000002ff0c7424 */ /* 0x000fe400078e00ff */
[----:B------:R-:W-:-:S07]  /*19840*/  IMAD.MOV.U32 R7, RZ, RZ, R14 ;  /* 0x000000ffff077224 */ /* 0x000fce00078e000e */
[----:B------:R-:W-:Y:S05]  /*19850*/  WARPSYNC.COLLECTIVE R15, `(.L_x_740) ;  /* 0x000000000f087348 */ /* 0x000fea0003c00000 */
[----:B------:R0:W1:Y:S02]  /*19860*/  SHFL.IDX P6, R14, R13, R12, R11 ;  /* 0x0000000c0d0e7389 */ /* 0x00006400000c000b */
[----:B01----:R-:W-:Y:S01]  /*19870*/  ENDCOLLECTIVE ;  /* 0x000000000000791b */ /* 0x003fe20003800000 */
.L_x_740:
        /* <DEDUP_REMOVED lines=16> */
.L_x_741:
[----:B------:R-:W-:Y:S02]  /*19980*/  IMAD.MOV.U32 R13, RZ, RZ, R4 ;  /* 0x000000ffff0d7224 */ /* 0x000fe400078e0004 */
[----:B------:R-:W-:Y:S02]  /*19990*/  IMAD.MOV.U32 R12, RZ, RZ, 0x3 ;  /* 0x00000003ff0c7424 */ /* 0x000fe400078e00ff */
[----:B------:R-:W-:-:S07]  /*199a0*/  IMAD.MOV.U32 R7, RZ, RZ, R14 ;  /* 0x000000ffff077224 */ /* 0x000fce00078e000e */
[----:B------:R-:W-:Y:S05]  /*199b0*/  WARPSYNC.COLLECTIVE R15, `(.L_x_742) ;  /* 0x000000000f087348 */ /* 0x000fea0003c00000 */
[----:B------:R0:W1:Y:S02]  /*199c0*/  SHFL.IDX P6, R14, R13, R12, R11 ;  /* 0x0000000c0d0e7389 */ /* 0x00006400000c000b */
[----:B01----:R-:W-:Y:S01]  /*199d0*/  ENDCOLLECTIVE ;  /* 0x000000000000791b */ /* 0x003fe20003800000 */
.L_x_742:
        /* <DEDUP_REMOVED lines=16> */
.L_x_743:
[----:B------:R-:W-:Y:S02]  /*19ae0*/  IMAD.MOV.U32 R13, RZ, RZ, R4 ;  /* 0x000000ffff0d7224 */ /* 0x000fe400078e0004 */
[----:B------:R-:W-:Y:S02]  /*19af0*/  IMAD.MOV.U32 R12, RZ, RZ, 0x4 ;  /* 0x00000004ff0c7424 */ /* 0x000fe400078e00ff */
[----:B------:R-:W-:-:S07]  /*19b00*/  IMAD.MOV.U32 R7, RZ, RZ, R14 ;  /* 0x000000ffff077224 */ /* 0x000fce00078e000e */
[----:B------:R-:W-:Y:S05]  /*19b10*/  WARPSYNC.COLLECTIVE R15, `(.L_x_744) ;  /* 0x000000000f087348 */ /* 0x000fea0003c00000 */
[----:B------:R0:W1:Y:S02]  /*19b20*/  SHFL.IDX P6, R14, R13, R12, R11 ;  /* 0x0000000c0d0e7389 */ /* 0x00006400000c000b */
[----:B01----:R-:W-:Y:S01]  /*19b30*/  ENDCOLLECTIVE ;  /* 0x000000000000791b */ /* 0x003fe20003800000 */
.L_x_744:
        /* <DEDUP_REMOVED lines=16> */
.L_x_745:
[----:B------:R-:W-:Y:S02]  /*19c40*/  IMAD.MOV.U32 R13, RZ, RZ, R4 ;  /* 0x000000ffff0d7224 */ /* 0x000fe400078e0004 */
[----:B------:R-:W-:Y:S02]  /*19c50*/  IMAD.MOV.U32 R12, RZ, RZ, 0x5 ;  /* 0x00000005ff0c7424 */ /* 0x000fe400078e00ff */
[----:B------:R-:W-:-:S07]  /*19c60*/  IMAD.MOV.U32 R7, RZ, RZ, R14 ;  /* 0x000000ffff077224 */ /* 0x000fce00078e000e */
[----:B------:R-:W-:Y:S05]  /*19c70*/  WARPSYNC.COLLECTIVE R15, `(.L_x_746) ;  /* 0x000000000f087348 */ /* 0x000fea0003c00000 */
[----:B------:R0:W1:Y:S02]  /*19c80*/  SHFL.IDX P6, R14, R13, R12, R11 ;  /* 0x0000000c0d0e7389 */ /* 0x00006400000c000b */
[----:B01----:R-:W-:Y:S01]  /*19c90*/  ENDCOLLECTIVE ;  /* 0x000000000000791b */ /* 0x003fe20003800000 */
.L_x_746:
        /* <DEDUP_REMOVED lines=16> */
.L_x_747:
[----:B------:R-:W-:Y:S02]  /*19da0*/  IMAD.MOV.U32 R13, RZ, RZ, R4 ;  /* 0x000000ffff0d7224 */ /* 0x000fe400078e0004 */
[----:B------:R-:W-:Y:S02]  /*19db0*/  IMAD.MOV.U32 R12, RZ, RZ, 0x6 ;  /* 0x00000006ff0c7424 */ /* 0x000fe400078e00ff */
[----:B------:R-:W-:-:S07]  /*19dc0*/  IMAD.MOV.U32 R7, RZ, RZ, R14 ;  /* 0x000000ffff077224 */ /* 0x000fce00078e000e */
[----:B------:R-:W-:Y:S05]  /*19dd0*/  WARPSYNC.COLLECTIVE R15, `(.L_x_748) ;  /* 0x000000000f087348 */ /* 0x000fea0003c00000 */
[----:B------:R0:W1:Y:S02]  /*19de0*/  SHFL.IDX P6, R14, R13, R12, R11 ;  /* 0x0000000c0d0e7389 */ /* 0x00006400000c000b */
[----:B01----:R-:W-:Y:S01]  /*19df0*/  ENDCOLLECTIVE ;  /* 0x000000000000791b */ /* 0x003fe20003800000 */
.L_x_748:
        /* <DEDUP_REMOVED lines=16> */
.L_x_749:
[----:B------:R-:W-:Y:S02]  /*19f00*/  IMAD.MOV.U32 R13, RZ, RZ, R4 ;  /* 0x000000ffff0d7224 */ /* 0x000fe400078e0004 */
[----:B------:R-:W-:Y:S02]  /*19f10*/  IMAD.MOV.U32 R12, RZ, RZ, 0x7 ;  /* 0x00000007ff0c7424 */ /* 0x000fe400078e00ff */
[----:B------:R-:W-:-:S07]  /*19f20*/  IMAD.MOV.U32 R7, RZ, RZ, R14 ;  /* 0x000000ffff077224 */ /* 0x000fce00078e000e */
[----:B------:R-:W-:Y:S05]  /*19f30*/  WARPSYNC.COLLECTIVE R15, `(.L_x_750) ;  /* 0x000000000f087348 */ /* 0x000fea0003c00000 */
[----:B------:R0:W1:Y:S02]  /*19f40*/  SHFL.IDX P6, R14, R13, R12, R11 ;  /* 0x0000000c0d0e7389 */ /* 0x00006400000c000b */
[----:B01----:R-:W-:Y:S01]  /*19f50*/  ENDCOLLECTIVE ;  /* 0x000000000000791b */ /* 0x003fe20003800000 */
.L_x_750:
[----:B------:R-:W-:-:S05]  /*19f60*/  @!P1 LEA R7, P2, R20, R7, 0x1 ;  /* 0x0000000714079211 */ /* 0x000fca00078408ff */
[----:B------:R-:W-:-:S05]  /*19f70*/  @!P1 IMAD.X R6, RZ, RZ, R6, P2 ;  /* 0x000000ffff069224 */ /* 0x000fca00010e0606 */
[-C--:B------:R-:W-:Y:S01]  /*19f80*/  @!P1 LOP3.LUT R7, R7, R6.reuse, RZ, 0x3c, !PT ;  /* 0x0000000607079212 */ /* 0x080fe200078e3cff */
[----:B------:R-:W-:Y:S02]  /*19f90*/  IMAD.MOV.U32 R13, RZ, RZ, R0 ;  /* 0x000000ffff0d7224 */ /* 0x000fe400078e0000 */
[----:B------:R-:W-:Y:S01]  /*19fa0*/  VIADD R0, R25, 0x70 ;  /* 0x0000007019007836 */ /* 0x000fe20000000000 */
[----:B------:R-:W-:-:S04]  /*19fb0*/  @!P1 LOP3.LUT R6, R7, R6, RZ, 0x3c, !PT ;  /* 0x0000000607069212 */ /* 0x000fc800078e3cff */
[----:B------:R-:W-:Y:S02]  /*19fc0*/  @!P1 LOP3.LUT R7, R7, R6, RZ, 0x3c, !PT ;  /* 0x0000000607079212 */ /* 0x000fe400078e3cff */
[----:B------:R-:W-:-:S07]  /*19fd0*/  MOV R4, R14 ;  /* 0x0000000e00047202 */ /* 0x000fce0000000f00 */
[----:B------:R-:W-:Y:S05]  /*19fe0*/  WARPSYNC.COLLECTIVE R15, `(.L_x_751) ;  /* 0x000000000f087348 */ /* 0x000fea0003c00000 */
[----:B------:R0:W1:Y:S02]  /*19ff0*/  SHFL.IDX P6, R14, R13, R12, R11 ;  /* 0x0000000c0d0e7389 */ /* 0x00006400000c000b */
[----:B01----:R-:W-:Y:S01]  /*1a000*/  ENDCOLLECTIVE ;  /* 0x000000000000791b */ /* 0x003fe20003800000 */
.L_x_751:
        /* <DEDUP_REMOVED lines=13> */
.L_x_752:
        /* <DEDUP_REMOVED lines=13> */
.L_x_753:
[----:B------:R-:W-:Y:S02]  /*1a1b0*/  IMAD.MOV.U32 R13, RZ, RZ, R2 ;  /* 0x000000ffff0d7224 */ /* 0x000fe400078e0002 */
[----:B------:R-:W-:Y:S02]  /*1a1c0*/  IMAD.MOV.U32 R12, RZ, RZ, 0x1 ;  /* 0x00000001ff0c7424 */ /* 0x000fe400078e00ff */
[----:B------:R-:W-:-:S07]  /*1a1d0*/  IMAD.MOV.U32 R0, RZ, RZ, R14 ;  /* 0x000000ffff007224 */ /* 0x000fce00078e000e */
[----:B------:R-:W-:Y:S05]  /*1a1e0*/  WARPSYNC.COLLECTIVE R15, `(.L_x_754) ;  /* 0x000000000f087348 */ /* 0x000fea0003c00000 */
[----:B------:R0:W1:Y:S02]  /*1a1f0*/  SHFL.IDX P6, R14, R13, R12, R11 ;  /* 0x0000000c0d0e7389 */ /* 0x00006400000c000b */
[----:B01----:R-:W-:Y:S01]  /*1a200*/  ENDCOLLECTIVE ;  /* 0x000000000000791b */ /* 0x003fe20003800000 */
.L_x_754:
[----:B------:R-:W-:-:S05]  /*1a210*/  @!P2 LEA R0, P1, R20, R0, 0x1 ;  /* 0x000000001400a211 */ /* 0x000fca00078208ff */
[----:B------:R-:W-:-:S04]  /*1a220*/  @!P2 IMAD.X R6, RZ, RZ, R8, P1 ;  /* 0x000000ffff06a224 */ /* 0x000fc800008e0608 */
[----:B------:R-:W-:Y:S02]  /*1a230*/  @!P2 IMAD.MOV.U32 R7, RZ, RZ, R6 ;  /* 0x000000ffff07a224 */ /* 0x000fe400078e0006 */
        /* <DEDUP_REMOVED lines=12> */
.L_x_755:
[----:B------:R-:W-:Y:S02]  /*1a300*/  IMAD.MOV.U32 R13, RZ, RZ, R2 ;  /* 0x000000ffff0d7224 */ /* 0x000fe400078e0002 */
[----:B------:R-:W-:Y:S02]  /*1a310*/  IMAD.MOV.U32 R12, RZ, RZ, 0x2 ;  /* 0x00000002ff0c7424 */ /* 0x000fe400078e00ff */
[----:B------:R-:W-:-:S07]  /*1a320*/  IMAD.MOV.U32 R6, RZ, RZ, R14 ;  /* 0x000000ffff067224 */ /* 0x000fce00078e000e */
[----:B------:R-:W-:Y:S05]  /*1a330*/  WARPSYNC.COLLECTIVE R15, `(.L_x_756) ;  /* 0x000000000f087348 */ /* 0x000fea0003c00000 */
[----:B------:R0:W1:Y:S02]  /*1a340*/  SHFL.IDX P6, R14, R13, R12, R11 ;  /* 0x0000000c0d0e7389 */ /* 0x00006400000c000b */
[----:B01----:R-:W-:Y:S01]  /*1a350*/  ENDCOLLECTIVE ;  /* 0x000000000000791b */ /* 0x003fe20003800000 */
.L_x_756:
        /* <DEDUP_REMOVED lines=13> */
.L_x_757:
[----:B------:R-:W-:Y:S02]  /*1a430*/  IMAD.MOV.U32 R13, RZ, RZ, R2 ;  /* 0x000000ffff0d7224 */ /* 0x000fe400078e0002 */
[----:B------:R-:W-:Y:S02]  /*1a440*/  IMAD.MOV.U32 R12, RZ, RZ, 0x3 ;  /* 0x00000003ff0c7424 */ /* 0x000fe400078e00ff */
[----:B------:R-:W-:-:S07]  /*1a450*/  IMAD.MOV.U32 R6, RZ, RZ, R14 ;  /* 0x000000ffff067224 */ /* 0x000fce00078e000e */
[----:B------:R-:W-:Y:S05]  /*1a460*/  WARPSYNC.COLLECTIVE R15, `(.L_x_758) ;  /* 0x000000000f087348 */ /* 0x000fea0003c00000 */
[----:B------:R0:W1:Y:S02]  /*1a470*/  SHFL.IDX P6, R14, R13, R12, R11 ;  /* 0x0000000c0d0e7389 */ /* 0x00006400000c000b */
[----:B01----:R-:W-:Y:S01]  /*1a480*/  ENDCOLLECTIVE ;  /* 0x000000000000791b */ /* 0x003fe20003800000 */
.L_x_758:
        /* <DEDUP_REMOVED lines=12> */
.L_x_759:
[----:B------:R-:W-:Y:S01]  /*1a550*/  IMAD.MOV.U32 R2, RZ, RZ, R14 ;  /* 0x000000ffff027224 */ /* 0x000fe200078e000e */
[----:B------:R-:W-:Y:S06]  /*1a560*/  BRA `(.L_x_760) ;  /* 0xffffffac00347947 */ /* 0x000fec000383ffff */
.L_x_597:
[----:B0-----:R0:W1:Y:S02]  /*1a570*/  SYNCS.PHASECHK.TRANS64.TRYWAIT P0, [R16+URZ+0x30820], R0 ;  /* 0x03082000100075a7 */ /* 0x001064000800017f */
[----:B-1----:R-:W-:Y:S05]  /*1a580*/  @!P0 NANOSLEEP.SYNCS 0x989680 ;  /* 0x009896800000895d */ /* 0x002fea0003900000 */
[----:B------:R-:W1:Y:S02]  /*1a590*/  @!P0 SYNCS.PHASECHK.TRANS64 P0, [R16+URZ+0x30820], R0 ;  /* 0x03082000100085a7 */ /* 0x000e64000800007f */
[----:B-1----:R-:W-:Y:S05]  /*1a5a0*/  @!P0 BRA `(.L_x_597) ;  /* 0xfffffffc00f08947 */ /* 0x002fea000383ffff */
[----:B------:R-:W-:Y:S05]  /*1a5b0*/  BRA `(.L_x_761) ;  /* 0xffffffac00947947 */ /* 0x000fea000383ffff */
.L_x_606:
[----:B-1----:R1:W2:Y:S02]  /*1a5c0*/  SYNCS.PHASECHK.TRANS64.TRYWAIT P0, [R2+URZ+0x30840], R3 ;  /* 0x03084003020075a7 */ /* 0x0022a4000800017f */
[----:B--2---:R-:W-:Y:S05]  /*1a5d0*/  @!P0 NANOSLEEP.SYNCS 0x989680 ;  /* 0x009896800000895d */ /* 0x004fea0003900000 */
[----:B------:R-:W2:Y:S02]  /*1a5e0*/  @!P0 SYNCS.PHASECHK.TRANS64 P0, [R2+URZ+0x30840], R3 ;  /* 0x03084003020085a7 */ /* 0x000ea4000800007f */
[----:B--2---:R-:W-:Y:S05]  /*1a5f0*/  @!P0 BRA `(.L_x_606) ;  /* 0xfffffffc00f08947 */ /* 0x004fea000383ffff */
[----:B------:R-:W-:Y:S05]  /*1a600*/  BRA `(.L_x_762) ;  /* 0xffffffb000687947 */ /* 0x000fea000383ffff */
.L_x_611:
[----:B0-----:R0:W1:Y:S02]  /*1a610*/  SYNCS.PHASECHK.TRANS64.TRYWAIT P0, [R3+URZ+0x60], R2 ;  /* 0x00006002030075a7 */ /* 0x001064000800017f */
[----:B-1----:R-:W-:Y:S05]  /*1a620*/  @!P0 NANOSLEEP.SYNCS 0x989680 ;  /* 0x009896800000895d */ /* 0x002fea0003900000 */
[----:B------:R-:W1:Y:S02]  /*1a630*/  @!P0 SYNCS.PHASECHK.TRANS64 P0, [R3+URZ+0x60], R2 ;  /* 0x00006002030085a7 */ /* 0x000e64000800007f */
[----:B-1----:R-:W-:Y:S05]  /*1a640*/  @!P0 BRA `(.L_x_611) ;  /* 0xfffffffc00f08947 */ /* 0x002fea000383ffff */
[----:B------:R-:W-:Y:S05]  /*1a650*/  BRA `(.L_x_763) ;  /* 0xffffffb000f47947 */ /* 0x000fea000383ffff */
.L_x_619:
[----:B-1----:R1:W2:Y:S02]  /*1a660*/  SYNCS.PHASECHK.TRANS64.TRYWAIT P0, [R2+URZ+0x30840], R3 ;  /* 0x03084003020075a7 */ /* 0x0022a4000800017f */
[----:B--2---:R-:W-:Y:S05]  /*1a670*/  @!P0 NANOSLEEP.SYNCS 0x989680 ;  /* 0x009896800000895d */ /* 0x004fea0003900000 */
[----:B------:R-:W2:Y:S02]  /*1a680*/  @!P0 SYNCS.PHASECHK.TRANS64 P0, [R2+URZ+0x30840], R3 ;  /* 0x03084003020085a7 */ /* 0x000ea4000800007f */
[----:B--2---:R-:W-:Y:S05]  /*1a690*/  @!P0 BRA `(.L_x_619) ;  /* 0xfffffffc00f08947 */ /* 0x004fea000383ffff */
[----:B------:R-:W-:Y:S05]  /*1a6a0*/  BRA `(.L_x_764) ;  /* 0xffffffb800387947 */ /* 0x000fea000383ffff */
.L_x_624:
[----:B0-----:R0:W1:Y:S02]  /*1a6b0*/  SYNCS.PHASECHK.TRANS64.TRYWAIT P0, [R10+URZ+0x60], R28 ;  /* 0x0000601c0a0075a7 */ /* 0x001064000800017f */
[----:B-1----:R-:W-:Y:S05]  /*1a6c0*/  @!P0 NANOSLEEP.SYNCS 0x989680 ;  /* 0x009896800000895d */ /* 0x002fea0003900000 */
[----:B------:R-:W1:Y:S02]  /*1a6d0*/  @!P0 SYNCS.PHASECHK.TRANS64 P0, [R10+URZ+0x60], R28 ;  /* 0x0000601c0a0085a7 */ /* 0x000e64000800007f */
[----:B-1----:R-:W-:Y:S05]  /*1a6e0*/  @!P0 BRA `(.L_x_624) ;  /* 0xfffffffc00f08947 */ /* 0x002fea000383ffff */
[----:B------:R-:W-:Y:S05]  /*1a6f0*/  BRA `(.L_x_765) ;  /* 0xffffffb800c47947 */ /* 0x000fea000383ffff */
.L_x_632:
[----:B-1----:R1:W2:Y:S02]  /*1a700*/  SYNCS.PHASECHK.TRANS64.TRYWAIT P0, [R2+URZ+0x30840], R3 ;  /* 0x03084003020075a7 */ /* 0x0022a4000800017f */
[----:B--2---:R-:W-:Y:S05]  /*1a710*/  @!P0 NANOSLEEP.SYNCS 0x989680 ;  /* 0x009896800000895d */ /* 0x004fea0003900000 */
[----:B------:R-:W2:Y:S02]  /*1a720*/  @!P0 SYNCS.PHASECHK.TRANS64 P0, [R2+URZ+0x30840], R3 ;  /* 0x03084003020085a7 */ /* 0x000ea4000800007f */
[----:B--2---:R-:W-:Y:S05]  /*1a730*/  @!P0 BRA `(.L_x_632) ;  /* 0xfffffffc00f08947 */ /* 0x004fea000383ffff */
[----:B------:R-:W-:Y:S05]  /*1a740*/  BRA `(.L_x_766) ;  /* 0xffffffbc00d87947 */ /* 0x000fea000383ffff */
.L_x_637:
[----:B0-----:R0:W1:Y:S02]  /*1a750*/  SYNCS.PHASECHK.TRANS64.TRYWAIT P0, [R3+URZ+0x60], R7 ;  /* 0x00006007030075a7 */ /* 0x001064000800017f */
[----:B-1----:R-:W-:Y:S05]  /*1a760*/  @!P0 NANOSLEEP.SYNCS 0x989680 ;  /* 0x009896800000895d */ /* 0x002fea0003900000 */
[----:B------:R-:W1:Y:S02]  /*1a770*/  @!P0 SYNCS.PHASECHK.TRANS64 P0, [R3+URZ+0x60], R7 ;  /* 0x00006007030085a7 */ /* 0x000e64000800007f */
[----:B-1----:R-:W-:Y:S05]  /*1a780*/  @!P0 BRA `(.L_x_637) ;  /* 0xfffffffc00f08947 */ /* 0x002fea000383ffff */
[----:B------:R-:W-:Y:S05]  /*1a790*/  BRA `(.L_x_767) ;  /* 0xffffffc000687947 */ /* 0x000fea000383ffff */
.L_x_647:
[----:B0-----:R0:W1:Y:S02]  /*1a7a0*/  SYNCS.PHASECHK.TRANS64.TRYWAIT P0, [R3+URZ+0x30860], R0 ;  /* 0x03086000030075a7 */ /* 0x001064000800017f */
[----:B-1----:R-:W-:Y:S05]  /*1a7b0*/  @!P0 NANOSLEEP.SYNCS 0x989680 ;  /* 0x009896800000895d */ /* 0x002fea0003900000 */
[----:B------:R-:W1:Y:S02]  /*1a7c0*/  @!P0 SYNCS.PHASECHK.TRANS64 P0, [R3+URZ+0x30860], R0 ;  /* 0x03086000030085a7 */ /* 0x000e64000800007f */
[----:B-1----:R-:W-:Y:S05]  /*1a7d0*/  @!P0 BRA `(.L_x_647) ;  /* 0xfffffffc00f08947 */ /* 0x002fea000383ffff */
[----:B------:R-:W-:Y:S05]  /*1a7e0*/  BRA `(.L_x_768) ;  /* 0xffffffc400687947 */ /* 0x000fea000383ffff */
.L_x_653:
[----:B------:R-:W-:Y:S01]  /*1a7f0*/  BSSY B0, `(.L_x_769) ;  /* 0x0000008000007945 */ /* 0x000fe20003800000 */
[----:B0-----:R-:W-:Y:S01]  /*1a800*/  MOV R13, R24 ;  /* 0x00000018000d7202 */ /* 0x001fe20000000f00 */
[----:B------:R-:W-:Y:S02]  /*1a810*/  IMAD.MOV.U32 R12, RZ, RZ, RZ ;  /* 0x000000ffff0c7224 */ /* 0x000fe400078e00ff */
[----:B------:R-:W-:Y:S02]  /*1a820*/  IMAD.MOV.U32 R11, RZ, RZ, 0x1f ;  /* 0x0000001fff0b7424 */ /* 0x000fe400078e00ff */
[----:B------:R-:W-:-:S07]  /*1a830*/  IMAD.MOV.U32 R15, RZ, RZ, -0x1 ;  /* 0xffffffffff0f7424 */ /* 0x000fce00078e00ff */
[----:B--2---:R-:W-:Y:S05]  /*1a840*/  WARPSYNC.COLLECTIVE R15, `(.L_x_770) ;  /* 0x000000000f087348 */ /* 0x004fea0003c00000 */
[----:B------:R0:W1:Y:S02]  /*1a850*/  SHFL.IDX P6, R14, R13, R12, R11 ;  /* 0x0000000c0d0e7389 */ /* 0x00006400000c000b */
[----:B012---:R-:W-:Y:S01]  /*1a860*/  ENDCOLLECTIVE ;  /* 0x000000000000791b */ /* 0x007fe20003800000 */
.L_x_770:
[----:B------:R-:W-:Y:S05]  /*1a870*/  BSYNC B0 ;  /* 0x0000000000007941 */ /* 0x000fea0003800000 */
.L_x_769:
        /* <DEDUP_REMOVED lines=9> */
.L_x_771:
        /* <DEDUP_REMOVED lines=24> */
.L_x_772:
[----:B------:R-:W-:Y:S01]  /*1aa90*/  IMAD.MOV.U32 R12, RZ, RZ, 0x2 ;  /* 0x00000002ff0c7424 */ /* 0x000fe200078e00ff */
[----:B------:R-:W-:-:S05]  /*1aaa0*/  SEL R14, R14, RZ, P1 ;  /* 0x000000ff0e0e7207 */ /* 0x000fca0000800000 */
[----:B------:R-:W-:-:S04]  /*1aab0*/  IMAD.IADD R5, R13, 0x1, R14 ;  /* 0x000000010d057824 */ /* 0x000fc800078e020e */
[----:B------:R-:W-:-:S07]  /*1aac0*/  IMAD.MOV.U32 R13, RZ, RZ, R5 ;  /* 0x000000ffff0d7224 */ /* 0x000fce00078e0005 */
[----:B------:R-:W-:Y:S05]  /*1aad0*/  WARPSYNC.COLLECTIVE R15, `(.L_x_773) ;  /* 0x000000000f087348 */ /* 0x000fea0003c00000 */
[----:B------:R0:W1:Y:S02]  /*1aae0*/  SHFL.UP P6, R14, R13, R12, R11 ;  /* 0x0400000c0d0e7389 */ /* 0x00006400000c000b */
[----:B01----:R-:W-:Y:S01]  /*1aaf0*/  ENDCOLLECTIVE ;  /* 0x000000000000791b */ /* 0x003fe20003800000 */
.L_x_773:
[----:B------:R-:W-:Y:S01]  /*1ab00*/  IMAD.MOV.U32 R12, RZ, RZ, 0x4 ;  /* 0x00000004ff0c7424 */ /* 0x000fe200078e00ff */
[----:B------:R-:W-:-:S05]  /*1ab10*/  SEL R2, R14, RZ, P2 ;  /* 0x000000ff0e027207 */ /* 0x000fca0001000000 */
[----:B------:R-:W-:-:S04]  /*1ab20*/  IMAD.IADD R2, R5, 0x1, R2 ;  /* 0x0000000105027824 */ /* 0x000fc800078e0202 */
[----:B------:R-:W-:-:S07]  /*1ab30*/  IMAD.MOV.U32 R13, RZ, RZ, R2 ;  /* 0x000000ffff0d7224 */ /* 0x000fce00078e0002 */
[----:B------:R-:W-:Y:S05]  /*1ab40*/  WARPSYNC.COLLECTIVE R15, `(.L_x_774) ;  /* 0x000000000f087348 */ /* 0x000fea0003c00000 */
[----:B------:R0:W1:Y:S02]  /*1ab50*/  SHFL.UP P6, R14, R13, R12, R11 ;  /* 0x0400000c0d0e7389 */ /* 0x00006400000c000b */
[----:B01----:R-:W-:Y:S01]  /*1ab60*/  ENDCOLLECTIVE ;  /* 0x000000000000791b */ /* 0x003fe20003800000 */
.L_x_774:
[----:B------:R-:W-:Y:S01]  /*1ab70*/  IMAD.MOV.U32 R12, RZ, RZ, 0x8 ;  /* 0x00000008ff0c7424 */ /* 0x000fe200078e00ff */
[----:B------:R-:W-:-:S05]  /*1ab80*/  SEL R3, R14, RZ, P3 ;  /* 0x000000ff0e037207 */ /* 0x000fca0001800000 */
[----:B------:R-:W-:-:S04]  /*1ab90*/  IMAD.IADD R8, R2, 0x1, R3 ;  /* 0x0000000102087824 */ /* 0x000fc800078e0203 */
[----:B------:R-:W-:-:S07]  /*1aba0*/  IMAD.MOV.U32 R13, RZ, RZ, R8 ;  /* 0x000000ffff0d7224 */ /* 0x000fce00078e0008 */
[----:B------:R-:W-:Y:S05]  /*1abb0*/  WARPSYNC.COLLECTIVE R15, `(.L_x_775) ;  /* 0x000000000f087348 */ /* 0x000fea0003c00000 */
[----:B------:R0:W1:Y:S02]  /*1abc0*/  SHFL.UP P6, R14, R13, R12, R11 ;  /* 0x0400000c0d0e7389 */ /* 0x00006400000c000b */
[----:B01----:R-:W-:Y:S01]  /*1abd0*/  ENDCOLLECTIVE ;  /* 0x000000000000791b */ /* 0x003fe20003800000 */
.L_x_775:
[----:B------:R-:W-:Y:S01]  /*1abe0*/  IMAD.MOV.U32 R12, RZ, RZ, 0x10 ;  /* 0x00000010ff0c7424 */ /* 0x000fe200078e00ff */
[----:B------:R-:W-:-:S05]  /*1abf0*/  SEL R5, R14, RZ, P4 ;  /* 0x000000ff0e057207 */ /* 0x000fca0002000000 */
[----:B------:R-:W-:-:S04]  /*1ac00*/  IMAD.IADD R5, R8, 0x1, R5 ;  /* 0x0000000108057824 */ /* 0x000fc800078e0205 */
[----:B------:R-:W-:-:S07]  /*1ac10*/  IMAD.MOV.U32 R13, RZ, RZ, R5 ;  /* 0x000000ffff0d7224 */ /* 0x000fce00078e0005 */
[----:B------:R-:W-:Y:S05]  /*1ac20*/  WARPSYNC.COLLECTIVE R15, `(.L_x_776) ;  /* 0x000000000f087348 */ /* 0x000fea0003c00000 */
[----:B------:R0:W1:Y:S02]  /*1ac30*/  SHFL.UP P6, R14, R13, R12, R11 ;  /* 0x0400000c0d0e7389 */ /* 0x00006400000c000b */
[----:B01----:R-:W-:Y:S01]  /*1ac40*/  ENDCOLLECTIVE ;  /* 0x000000000000791b */ /* 0x003fe20003800000 */
.L_x_776:
        /* <DEDUP_REMOVED lines=8> */
.L_x_777:
[----:B------:R-:W-:Y:S05]  /*1acd0*/  BRA `(.L_x_778) ;  /* 0xffffffc400a07947 */ /* 0x000fea000383ffff */
.L_x_656:
[----:B------:R-:W-:Y:S01]  /*1ace0*/  BSSY B0, `(.L_x_779) ;  /* 0x0000007000007945 */ /* 0x000fe20003800000 */
[----:B------:R-:W-:Y:S02]  /*1acf0*/  IMAD.MOV.U32 R12, RZ, RZ, 0x1 ;  /* 0x00000001ff0c7424 */ /* 0x000fe400078e00ff */
[----:B------:R-:W-:Y:S02]  /*1ad00*/  IMAD.MOV.U32 R11, RZ, RZ, RZ ;  /* 0x000000ffff0b7224 */ /* 0x000fe400078e00ff */
[----:B------:R-:W-:-:S07]  /*1ad10*/  IMAD.MOV.U32 R15, RZ, RZ, -0x1 ;  /* 0xffffffffff0f7424 */ /* 0x000fce00078e00ff */
[----:B------:R-:W-:Y:S05]  /*1ad20*/  WARPSYNC.COLLECTIVE R15, `(.L_x_780) ;  /* 0x000000000f087348 */ /* 0x000fea0003c00000 */
[----:B------:R0:W1:Y:S02]  /*1ad30*/  SHFL.UP P6, R14, R13, R12, R11 ;  /* 0x0400000c0d0e7389 */ /* 0x00006400000c000b */
[----:B01----:R-:W-:Y:S01]  /*1ad40*/  ENDCOLLECTIVE ;  /* 0x000000000000791b */ /* 0x003fe20003800000 */
.L_x_780:
[----:B------:R-:W-:Y:S05]  /*1ad50*/  BSYNC B0 ;  /* 0x0000000000007941 */ /* 0x000fea0003800000 */
.L_x_779:
[----:B------:R-:W-:Y:S01]  /*1ad60*/  SEL R14, R14, RZ, P1 ;  /* 0x000000ff0e0e7207 */ /* 0x000fe20000800000 */
[----:B------:R-:W-:Y:S02]  /*1ad70*/  IMAD.MOV.U32 R12, RZ, RZ, 0x2 ;  /* 0x00000002ff0c7424 */ /* 0x000fe400078e00ff */
[----:B------:R-:W-:Y:S01]  /*1ad80*/  IMAD.MOV.U32 R11, RZ, RZ, RZ ;  /* 0x000000ffff0b7224 */ /* 0x000fe200078e00ff */
[----:B------:R-:W-:Y:S01]  /*1ad90*/  IADD3 R13, R13, R14, RZ ;  /* 0x0000000e0d0d7210 */ /* 0x000fe20007ffe0ff */
[----:B------:R-:W-:-:S07]  /*1ada0*/  IMAD.MOV.U32 R15, RZ, RZ, -0x1 ;  /* 0xffffffffff0f7424 */ /* 0x000fce00078e00ff */
[----:B------:R-:W-:Y:S05]  /*1adb0*/  WARPSYNC.COLLECTIVE R15, `(.L_x_781) ;  /* 0x000000000f087348 */ /* 0x000fea0003c00000 */
[----:B------:R0:W1:Y:S02]  /*1adc0*/  SHFL.UP P6, R14, R13, R12, R11 ;  /* 0x0400000c0d0e7389 */ /* 0x00006400000c000b */
[----:B01----:R-:W-:Y:S01]  /*1add0*/  ENDCOLLECTIVE ;  /* 0x000000000000791b */ /* 0x003fe20003800000 */
.L_x_781:
[----:B------:R-:W-:Y:S01]  /*1ade0*/  IMAD.MOV.U32 R12, RZ, RZ, 0x4 ;  /* 0x00000004ff0c7424 */ /* 0x000fe200078e00ff */
[----:B------:R-:W-:-:S05]  /*1adf0*/  SEL R2, R14, RZ, P2 ;  /* 0x000000ff0e027207 */ /* 0x000fca0001000000 */
[----:B------:R-:W-:-:S04]  /*1ae00*/  IMAD.IADD R2, R13, 0x1, R2 ;  /* 0x000000010d027824 */ /* 0x000fc800078e0202 */
[----:B------:R-:W-:-:S07]  /*1ae10*/  IMAD.MOV.U32 R13, RZ, RZ, R2 ;  /* 0x000000ffff0d7224 */ /* 0x000fce00078e0002 */
[----:B------:R-:W-:Y:S05]  /*1ae20*/  WARPSYNC.COLLECTIVE R15, `(.L_x_782) ;  /* 0x000000000f087348 */ /* 0x000fea0003c00000 */
[----:B------:R0:W1:Y:S02]  /*1ae30*/  SHFL.UP P6, R14, R13, R12, R11 ;  /* 0x0400000c0d0e7389 */ /* 0x00006400000c000b */
[----:B01----:R-:W-:Y:S01]  /*1ae40*/  ENDCOLLECTIVE ;  /* 0x000000000000791b */ /* 0x003fe20003800000 */
.L_x_782:
[----:B------:R-:W-:Y:S01]  /*1ae50*/  IMAD.MOV.U32 R12, RZ, RZ, 0x8 ;  /* 0x00000008ff0c7424 */ /* 0x000fe200078e00ff */
[----:B------:R-:W-:-:S05]  /*1ae60*/  SEL R3, R14, RZ, P3 ;  /* 0x000000ff0e037207 */ /* 0x000fca0001800000 */
[----:B------:R-:W-:-:S04]  /*1ae70*/  IMAD.IADD R3, R2, 0x1, R3 ;  /* 0x0000000102037824 */ /* 0x000fc800078e0203 */
[----:B------:R-:W-:-:S07]  /*1ae80*/  IMAD.MOV.U32 R13, RZ, RZ, R3 ;  /* 0x000000ffff0d7224 */ /* 0x000fce00078e0003 */
[----:B------:R-:W-:Y:S05]  /*1ae90*/  WARPSYNC.COLLECTIVE R15, `(.L_x_783) ;  /* 0x000000000f087348 */ /* 0x000fea0003c00000 */
[----:B------:R0:W1:Y:S02]  /*1aea0*/  SHFL.UP P6, R14, R13, R12, R11 ;  /* 0x0400000c0d0e7389 */ /* 0x00006400000c000b */
[----:B01----:R-:W-:Y:S01]  /*1aeb0*/  ENDCOLLECTIVE ;  /* 0x000000000000791b */ /* 0x003fe20003800000 */
.L_x_783:
[----:B------:R-:W-:Y:S01]  /*1aec0*/  IMAD.MOV.U32 R12, RZ, RZ, 0x10 ;  /* 0x00000010ff0c7424 */ /* 0x000fe200078e00ff */
[----:B------:R-:W-:-:S05]  /*1aed0*/  SEL R14, R14, RZ, P4 ;  /* 0x000000ff0e0e7207 */ /* 0x000fca0002000000 */
[----:B------:R-:W-:-:S04]  /*1aee0*/  IMAD.IADD R5, R3, 0x1, R14 ;  /* 0x0000000103057824 */ /* 0x000fc800078e020e */
[----:B------:R-:W-:-:S07]  /*1aef0*/  IMAD.MOV.U32 R13, RZ, RZ, R5 ;  /* 0x000000ffff0d7224 */ /* 0x000fce00078e0005 */
[----:B------:R-:W-:Y:S05]  /*1af00*/  WARPSYNC.COLLECTIVE R15, `(.L_x_784) ;  /* 0x000000000f087348 */ /* 0x000fea0003c00000 */
[----:B------:R0:W1:Y:S02]  /*1af10*/  SHFL.UP P6, R14, R13, R12, R11 ;  /* 0x0400000c0d0e7389 */ /* 0x00006400000c000b */
[----:B01----:R-:W-:Y:S01]  /*1af20*/  ENDCOLLECTIVE ;  /* 0x000000000000791b */ /* 0x003fe20003800000 */
.L_x_784:
        /* <DEDUP_REMOVED lines=8> */
.L_x_785:
[----:B------:R-:W-:Y:S05]  /*1afb0*/  BRA `(.L_x_786) ;  /* 0xffffffc4008c7947 */ /* 0x000fea000383ffff */
.L_x_658:
[----:B------:R-:W-:Y:S01]  /*1afc0*/  BSSY B0, `(.L_x_787) ;  /* 0x0000006000007945 */ /* 0x000fe20003800000 */
[----:B------:R-:W-:Y:S01]  /*1afd0*/  PLOP3.LUT P6, PT, P6, PT, PT, 0x8, 0x0 ;  /* 0x000000000000781c */ /* 0x000fe200037ce170 */
[----:B------:R-:W-:-:S12]  /*1afe0*/  IMAD.MOV.U32 R15, RZ, RZ, -0x1 ;  /* 0xffffffffff0f7424 */ /* 0x000fd800078e00ff */
[----:B0-----:R-:W-:Y:S05]  /*1aff0*/  WARPSYNC.COLLECTIVE R15, `(.L_x_788) ;  /* 0x000000000f087348 */ /* 0x001fea0003c00000 */
[----:B------:R-:W-:Y:S01]  /*1b000*/  VOTE.ANY R14, PT, P6 ;  /* 0x00000000000e7806 */ /* 0x000fe200030e0100 */
[----:B0-----:R-:W-:Y:S06]  /*1b010*/  ENDCOLLECTIVE ;  /* 0x000000000000791b */ /* 0x001fec0003800000 */
.L_x_788:
[----:B------:R-:W-:Y:S05]  /*1b020*/  BSYNC B0 ;  /* 0x0000000000007941 */ /* 0x000fea0003800000 */
.L_x_787:
        /* <DEDUP_REMOVED lines=9> */
.L_x_789:
[----:B------:R-:W-:Y:S02]  /*1b0c0*/  IMAD.MOV.U32 R13, RZ, RZ, R4 ;  /* 0x000000ffff0d7224 */ /* 0x000fe400078e0004 */
[----:B------:R-:W-:-:S07]  /*1b0d0*/  IMAD.MOV.U32 R7, RZ, RZ, R14 ;  /* 0x000000ffff077224 */ /* 0x000fce00078e000e */
[----:B------:R-:W-:Y:S05]  /*1b0e0*/  WARPSYNC.COLLECTIVE R15, `(.L_x_790) ;  /* 0x000000000f087348 */ /* 0x000fea0003c00000 */
[----:B------:R0:W1:Y:S02]  /*1b0f0*/  SHFL.IDX P6, R14, R13, R12, R11 ;  /* 0x0000000c0d0e7389 */ /* 0x00006400000c000b */
[----:B01----:R-:W-:Y:S01]  /*1b100*/  ENDCOLLECTIVE ;  /* 0x000000000000791b */ /* 0x003fe20003800000 */
.L_x_790:
[----:B------:R-:W-:Y:S01]  /*1b110*/  IMAD.MOV.U32 R4, RZ, RZ, R14 ;  /* 0x000000ffff047224 */ /* 0x000fe200078e000e */
[----:B------:R-:W-:Y:S06]  /*1b120*/  BRA `(.L_x_791) ;  /* 0xffffffc4006c7947 */ /* 0x000fec000383ffff */
.L_x_660:
[----:B------:R-:W-:Y:S01]  /*1b130*/  BSSY B0, `(.L_x_792) ;  /* 0x0000007000007945 */ /* 0x000fe20003800000 */
[----:B------:R-:W-:Y:S02]  /*1b140*/  IMAD.MOV.U32 R13, RZ, RZ, R3 ;  /* 0x000000ffff0d7224 */ /* 0x000fe400078e0003 */
[----:B------:R-:W-:Y:S02]  /*1b150*/  IMAD.MOV.U32 R11, RZ, RZ, 0x1f ;  /* 0x0000001fff0b7424 */ /* 0x000fe400078e00ff */
[----:B------:R-:W-:-:S07]  /*1b160*/  IMAD.MOV.U32 R15, RZ, RZ, -0x1 ;  /* 0xffffffffff0f7424 */ /* 0x000fce00078e00ff */
[----:B0123--:R-:W-:Y:S05]  /*1b170*/  WARPSYNC.COLLECTIVE R15, `(.L_x_793) ;  /* 0x000000000f087348 */ /* 0x00ffea0003c00000 */
[----:B------:R4:W0:Y:S02]  /*1b180*/  SHFL.IDX P6, R14, R13, R12, R11 ;  /* 0x0000000c0d0e7389 */ /* 0x00082400000c000b */
[----:B01234-:R-:W-:Y:S01]  /*1b190*/  ENDCOLLECTIVE ;  /* 0x000000000000791b */ /* 0x01ffe20003800000 */
.L_x_793:
[----:B------:R-:W-:Y:S05]  /*1b1a0*/  BSYNC B0 ;  /* 0x0000000000007941 */ /* 0x000fea0003800000 */
.L_x_792:
[----:B------:R-:W-:Y:S01]  /*1b1b0*/  IMAD.MOV.U32 R24, RZ, RZ, R14 ;  /* 0x000000ffff187224 */ /* 0x000fe200078e000e */
[----:B------:R-:W-:Y:S06]  /*1b1c0*/  BRA `(.L_x_659) ;  /* 0xffffffc4005c7947 */ /* 0x000fec000383ffff */
.L_x_664:
[----:B0-----:R0:W1:Y:S02]  /*1b1d0*/  SYNCS.PHASECHK.TRANS64.TRYWAIT P0, [R9+URZ+0x30820], R0 ;  /* 0x03082000090075a7 */ /* 0x001064000800017f */
[----:B-1----:R-:W-:Y:S05]  /*1b1e0*/  @!P0 NANOSLEEP.SYNCS 0x989680 ;  /* 0x009896800000895d */ /* 0x002fea0003900000 */
[----:B------:R-:W1:Y:S02]  /*1b1f0*/  @!P0 SYNCS.PHASECHK.TRANS64 P0, [R9+URZ+0x30820], R0 ;  /* 0x03082000090085a7 */ /* 0x000e64000800007f */
[----:B-1----:R-:W-:Y:S05]  /*1b200*/  @!P0 BRA `(.L_x_664) ;  /* 0xfffffffc00f08947 */ /* 0x002fea000383ffff */
[----:B------:R-:W-:Y:S05]  /*1b210*/  BRA `(.L_x_794) ;  /* 0xffffffc800b47947 */ /* 0x000fea000383ffff */
.L_x_665:
        /* <DEDUP_REMOVED lines=8> */
[----:B0--3--:R-:W-:Y:S05]  /*1b2a0*/  WARPSYNC.COLLECTIVE R15, `(.L_x_796) ;  /* 0x000000000f087348 */ /* 0x009fea0003c00000 */
[----:B------:R1:W2:Y:S02]  /*1b2b0*/  SHFL.IDX P6, R14, R13, R12, R11 ;  /* 0x0000000c0d0e7389 */ /* 0x0002a400000c000b */
[----:B0123--:R-:W-:Y:S01]  /*1b2c0*/  ENDCOLLECTIVE ;  /* 0x000000000000791b */ /* 0x00ffe20003800000 */
.L_x_796:
[----:B------:R-:W-:Y:S05]  /*1b2d0*/  BSYNC B0 ;  /* 0x0000000000007941 */ /* 0x000fea0003800000 */
.L_x_795:
[----:B------:R-:W-:Y:S05]  /*1b2e0*/  BRA `(.L_x_797) ;  /* 0xffffffc8009c7947 */ /* 0x000fea000383ffff */
.L_x_666:
[----:B------:R-:W-:Y:S01]  /*1b2f0*/  BSSY B0, `(.L_x_798) ;  /* 0x0000006000007945 */ /* 0x000fe20003800000 */
[----:B------:R-:W-:-:S07]  /*1b300*/  IMAD.MOV.U32 R15, RZ, RZ, -0x1 ;  /* 0xffffffffff0f7424 */ /* 0x000fce00078e00ff */
[----:B0--3--:R-:W-:Y:S05]  /*1b310*/  WARPSYNC.COLLECTIVE R15, `(.L_x_799) ;  /* 0x000000000f0c7348 */ /* 0x009fea0003c00000 */
[----:B------:R-:W-:Y:S02]  /*1b320*/  ELECT P6, UR62, PT ;  /* 0x00000000003e782f */ /* 0x000fe400038c0000 */
[----:B------:R-:W-:Y:S01]  /*1b330*/  MOV R14, UR62 ;  /* 0x0000003e000e7c02 */ /* 0x000fe20008000f00 */
[----:B0--3--:R-:W-:Y:S10]  /*1b340*/  ENDCOLLECTIVE ;  /* 0x000000000000791b */ /* 0x009ff40003800000 */
.L_x_799:
[----:B------:R-:W-:Y:S05]  /*1b350*/  BSYNC B0 ;  /* 0x0000000000007941 */ /* 0x000fea0003800000 */
.L_x_798:
[----:B------:R-:W-:Y:S05]  /*1b360*/  BRA `(.L_x_800) ;  /* 0xffffffc800907947 */ /* 0x000fea000383ffff */
.L_x_668:
[----:B0-----:R0:W1:Y:S02]  /*1b370*/  SYNCS.PHASECHK.TRANS64.TRYWAIT P0, [R7+URZ], R2 ;  /* 0x00000002070075a7 */ /* 0x001064000800017f */
[----:B-1----:R-:W-:Y:S05]  /*1b380*/  @!P0 NANOSLEEP.SYNCS 0x989680 ;  /* 0x009896800000895d */ /* 0x002fea0003900000 */
[----:B------:R-:W1:Y:S02]  /*1b390*/  @!P0 SYNCS.PHASECHK.TRANS64 P0, [R7+URZ], R2 ;  /* 0x00000002070085a7 */ /* 0x000e64000800007f */
[----:B-1----:R-:W-:Y:S05]  /*1b3a0*/  @!P0 BRA `(.L_x_668) ;  /* 0xfffffffc00f08947 */ /* 0x002fea000383ffff */
[----:B------:R-:W-:Y:S05]  /*1b3b0*/  BRA `(.L_x_801) ;  /* 0xffffffc800c47947 */ /* 0x000fea000383ffff */
.L_x_669:
[----:B-1----:R1:W2:Y:S02]  /*1b3c0*/  SYNCS.PHASECHK.TRANS64.TRYWAIT P0, [R3+URZ], R0 ;  /* 0x00000000030075a7 */ /* 0x0022a4000800017f */
[----:B--2---:R-:W-:Y:S05]  /*1b3d0*/  @!P0 NANOSLEEP.SYNCS 0x989680 ;  /* 0x009896800000895d */ /* 0x004fea0003900000 */
[----:B------:R-:W2:Y:S02]  /*1b3e0*/  @!P0 SYNCS.PHASECHK.TRANS64 P0, [R3+URZ], R0 ;  /* 0x00000000030085a7 */ /* 0x000ea4000800007f */
[----:B--2---:R-:W-:Y:S05]  /*1b3f0*/  @!P0 BRA `(.L_x_669) ;  /* 0xfffffffc00f08947 */ /* 0x004fea000383ffff */
[----:B------:R-:W-:Y:S05]  /*1b400*/  BRA `(.L_x_802) ;  /* 0xffffffc800b87947 */ /* 0x000fea000383ffff */
.L_x_671:
[----:B-1----:R1:W2:Y:S02]  /*1b410*/  SYNCS.PHASECHK.TRANS64.TRYWAIT P0, [R5+URZ], R2 ;  /* 0x00000002050075a7 */ /* 0x0022a4000800017f */
[----:B--2---:R-:W-:Y:S05]  /*1b420*/  @!P0 NANOSLEEP.SYNCS 0x989680 ;  /* 0x009896800000895d */ /* 0x004fea0003900000 */
[----:B------:R-:W2:Y:S02]  /*1b430*/  @!P0 SYNCS.PHASECHK.TRANS64 P0, [R5+URZ], R2 ;  /* 0x00000002050085a7 */ /* 0x000ea4000800007f */
[----:B--2---:R-:W-:Y:S05]  /*1b440*/  @!P0 BRA `(.L_x_671) ;  /* 0xfffffffc00f08947 */ /* 0x004fea000383ffff */
[----:B------:R-:W-:Y:S05]  /*1b450*/  BRA `(.L_x_803) ;  /* 0xffffffc800bc7947 */ /* 0x000fea000383ffff */
.L_x_804:
        /* <DEDUP_REMOVED lines=10> */
.L_x_2704:


//--------------------- .text._ZN7cutlass13device_kernelIN5flash11enable_sm90INS1_16FlashAttnFwdSm90INS1_25CollectiveMainloopFwdSm90ILi2EN4cute5tupleIJNS5_1CILi1EEES8_S8_EEENS6_IJNS7_ILi192EEENS7_ILi128EEENS7_ILi64EEEEEELi64ENS_10bfloat16_tEfNS_4arch4Sm90ELb0ELb1ELb0ELb0ELb0ELb0ELb0ELb1ELb1ELb1ELb1ELb0EEENS1_21CollectiveEpilogueFwdINS6_IJSA_SC_SB_EEES9_SE_SG_Li384ELb0ELb1ELb1ELb0EEENS1_19SingleTileSchedulerILb0ELb1ELb1ELi192EEEEEEEEEvNT_6ParamsE --------------------------
	.section	.text._ZN7cutlass13device_kernelIN5flash11enable_sm90INS1_16FlashAttnFwdSm90INS1_25CollectiveMainloopFwdSm90ILi2EN4cute5tupleIJNS5_1CILi1EEES8_S8_EEENS6_IJNS7_ILi192EEENS7_ILi128EEENS7_ILi64EEEEEELi64ENS_10bfloat16_tEfNS_4arch4Sm90ELb0ELb1ELb0ELb0ELb0ELb0ELb0ELb1ELb1ELb1ELb1ELb0EEENS1_21CollectiveEpilogueFwdINS6_IJSA_SC_SB_EEES9_SE_SG_Li384ELb0ELb1ELb1ELb0EEENS1_19SingleTileSchedulerILb0ELb1ELb1ELi192EEEEEEEEEvNT_6ParamsE,"ax",@progbits
	.align	128
.text._ZN7cutlass13device_kernelIN5flash11enable_sm90INS1_16FlashAttnFwdSm90INS1_25CollectiveMainloopFwdSm90ILi2EN4cute5tupleIJNS5_1CILi1EEES8_S8_EEENS6_IJNS7_ILi192EEENS7_ILi128EEENS7_ILi64EEEEEELi64ENS_10bfloat16_tEfNS_4arch4Sm90ELb0ELb1ELb0ELb0ELb0ELb0ELb0ELb1ELb1ELb1ELb1ELb0EEENS1_21CollectiveEpilogueFwdINS6_IJSA_SC_SB_EEES9_SE_SG_Li384ELb0ELb1ELb1ELb0EEENS1_19SingleTileSchedulerILb0ELb1ELb1ELi192EEEEEEEEEvNT_6ParamsE:
        .type           _ZN7cutlass13device_kernelIN5flash11enable_sm90INS1_16FlashAttnFwdSm90INS1_25CollectiveMainloopFwdSm90ILi2EN4cute5tupleIJNS5_1CILi1EEES8_S8_EEENS6_IJNS7_ILi192EEENS7_ILi128EEENS7_ILi64EEEEEELi64ENS_10bfloat16_tEfNS_4arch4Sm90ELb0ELb1ELb0ELb0ELb0ELb0ELb0ELb1ELb1ELb1ELb1ELb0EEENS1_21CollectiveEpilogueFwdINS6_IJSA_SC_SB_EEES9_SE_SG_Li384ELb0ELb1ELb1ELb0EEENS1_19SingleTileSchedulerILb0ELb1ELb1ELi192EEEEEEEEEvNT_6ParamsE,@function
        .size           _ZN7cutlass13device_kernelIN5flash11enable_sm90INS1_16FlashAttnFwdSm90INS1_25CollectiveMainloopFwdSm90ILi2EN4cute5tupleIJNS5_1CILi1EEES8_S8_EEENS6_IJNS7_ILi192EEENS7_ILi128EEENS7_ILi64EEEEEELi64ENS_10bfloat16_tEfNS_4arch4Sm90ELb0ELb1ELb0ELb0ELb0ELb0ELb0ELb1ELb1ELb1ELb1ELb0EEENS1_21CollectiveEpilogueFwdINS6_IJSA_SC_SB_EEES9_SE_SG_Li384ELb0ELb1ELb1ELb0EEENS1_19SingleTileSchedulerILb0ELb1ELb1ELi192EEEEEEEEEvNT_6ParamsE,(.L_x_2705 - _ZN7cutlass13device_kernelIN5flash11enable_sm90INS1_16FlashAttnFwdSm90INS1_25CollectiveMainloopFwdSm90ILi2EN4cute5tupleIJNS5_1CILi1EEES8_S8_EEENS6_IJNS7_ILi192EEENS7_ILi128EEENS7_ILi64EEEEEELi64ENS_10bfloat16_tEfNS_4arch4Sm90ELb0ELb1ELb0ELb0ELb0ELb0ELb0ELb1ELb1ELb1ELb1ELb0EEENS1_21CollectiveEpilogueFwdINS6_IJSA_SC_SB_EEES9_SE_SG_Li384ELb0ELb1ELb1ELb0EEENS1_19SingleTileSchedulerILb0ELb1ELb1ELi192EEEEEEEEEvNT_6ParamsE)
        .other          _ZN7cutlass13device_kernelIN5flash11enable_sm90INS1_16FlashAttnFwdSm90INS1_25CollectiveMainloopFwdSm90ILi2EN4cute5tupleIJNS5_1CILi1EEES8_S8_EEENS6_IJNS7_ILi192EEENS7_ILi128EEENS7_ILi64EEEEEELi64ENS_10bfloat16_tEfNS_4arch4Sm90ELb0ELb1ELb0ELb0ELb0ELb0ELb0ELb1ELb1ELb1ELb1ELb0EEENS1_21CollectiveEpilogueFwdINS6_IJSA_SC_SB_EEES9_SE_SG_Li384ELb0ELb1ELb1ELb0EEENS1_19SingleTileSchedulerILb0ELb1ELb1ELi192EEEEEEEEEvNT_6ParamsE,@"STO_CUDA_ENTRY STV_DEFAULT"
_ZN7cutlass13device_kernelIN5flash11enable_sm90INS1_16FlashAttnFwdSm90INS1_25CollectiveMainloopFwdSm90ILi2EN4cute5tupleIJNS5_1CILi1EEES8_S8_EEENS6_IJNS7_ILi192EEENS7_ILi128EEENS7_ILi64EEEEEELi64ENS_10bfloat16_tEfNS_4arch4Sm90ELb0ELb1ELb0ELb0ELb0ELb0ELb0ELb1ELb1ELb1ELb1ELb0EEENS1_21CollectiveEpilogueFwdINS6_IJSA_SC_SB_EEES9_SE_SG_Li384ELb0ELb1ELb1ELb0EEENS1_19SingleTileSchedulerILb0ELb1ELb1ELi192EEEEEEEEEvNT_6ParamsE:
[----:B------:R-:W0:Y:S01]  /*0000*/  LDC R1, c[0x0][0x28] ;  /* 0x00000a00ff017b82 */ /* 0x000e220000000800 */
[----:B------:R-:W1:Y:S01]  /*0010*/  S2R R2, SR_TID.X ;  /* 0x0000000000027919 */ /* 0x000e620000002100 */
[----:B------:R-:W-:Y:S01]  /*0020*/  ELECT P0, URZ, PT ;  /* 0x00000000003f782f */ /* 0x000fe20003800000 */
[----:B------:R-:W-:Y:S01]  /*0030*/  BSSY B0, `(.L_x_805) ;  /* 0x000000e000007945 */ /* 0x000fe20003800000 */
[--C-:B-1----:R-:W-:Y:S02]  /*0040*/  SHF.R.U32.HI R16, RZ, 0x5, R2.reuse ;  /* 0x00000005ff107819 */ /* 0x102fe40000011602 */
[----:B------:R-:W-:-:S03]  /*0050*/  SHF.R.U32.HI R17, RZ, 0x7, R2 ;  /* 0x00000007ff117819 */ /* 0x000fc60000011602 */
[----:B------:R-:W1:Y:S02]  /*0060*/  SHFL.IDX PT, R0, R16, RZ, 0x1f ;  /* 0x00001fff10007589 */ /* 0x000e6400000e0000 */
[----:B-1----:R-:W-:-:S13]  /*0070*/  ISETP.EQ.AND P0, PT, R0, RZ, P0 ;  /* 0x000000ff0000720c */ /* 0x002fda0000702270 */
[----:B0-----:R-:W-:Y:S05]  /*0080*/  @!P0 BRA `(.L_x_806) ;  /* 0x0000000000208947 */ /* 0x001fea0003800000 */
        /* <DEDUP_REMOVED lines=8> */
.L_x_806:
[----:B------:R-:W-:Y:S05]  /*0110*/  BSYNC B0 ;  /* 0x0000000000007941 */ /* 0x000fea0003800000 */
.L_x_805:
[----:B------:R-:W-:Y:S01]  /*0120*/  VOTEU.ANY UP0, P0 ;  /* 0x00000000003f7886 */ /* 0x000fe20000000100 */
[----:B------:R-:W0:Y:S01]  /*0130*/  SHFL.IDX PT, R3, R17, RZ, 0x1f ;  /* 0x00001fff11037589 */ /* 0x000e2200000e0000 */
[----:B------:R-:W-:Y:S01]  /*0140*/  UMOV UR4, 0x80 ;  /* 0x0000008000047882 */ /* 0x000fe20000000000 */
[----:B------:R-:W-:Y:S01]  /*0150*/  UMOV UR7, 0x180 ;  /* 0x0000018000077882 */ /* 0x000fe20000000000 */
[----:B------:R-:W-:Y:S01]  /*0160*/  VOTEU.ANY UP1, P0 ;  /* 0x00000000003f7886 */ /* 0x000fe20000020100 */
[----:B------:R-:W1:Y:S01]  /*0170*/  @UP0 S2UR UR8, SR_CgaCtaId ;  /* 0x00000000000809c3 */ /* 0x000e620000008800 */
[----:B------:R-:W2:Y:S01]  /*0180*/  SHFL.IDX PT, R0, R16, RZ, 0x1f ;  /* 0x00001fff10007589 */ /* 0x000ea200000e0000 */
[----:B------:R-:W-:Y:S01]  /*0190*/  @UP0 UMOV UR6, 0x400 ;  /* 0x0000040000060882 */ /* 0x000fe20000000000 */
[----:B------:R-:W-:-:S04]  /*01a0*/  @UP0 UIADD3 UR4, -UR4, 0x100000, URZ ;  /* 0x0010000004040890 */ /* 0x000fc8000fffe13f */
[----:B------:R-:W-:Y:S02]  /*01b0*/  @UP0 USHF.L.U32 UR5, UR4, 0xb, URZ ;  /* 0x0000000b04050899 */ /* 0x000fe4000800063f */
[----:B------:R-:W-:Y:S01]  /*01c0*/  @UP0 USHF.L.U32 UR4, UR4, 0x1, URZ ;  /* 0x0000000104040899 */ /* 0x000fe2000800063f */
[----:B------:R-:W-:Y:S01]  /*01d0*/  VOTEU.ANY UP2, P0 ;  /* 0x00000000003f7886 */ /* 0x000fe20000040100 */
[----:B0-----:R-:W-:Y:S01]  /*01e0*/  R2UR UR9, R3 ;  /* 0x00000000030972ca */ /* 0x001fe200000e0000 */
[----:B-1----:R-:W-:Y:S01]  /*01f0*/  @UP0 ULEA UR8, UR8, UR6, 0x18 ;  /* 0x0000000608080291 */ /* 0x002fe2000f8ec03f */
[----:B--2---:R-:W-:Y:S01]  /*0200*/  ISETP.NE.AND P1, PT, R0, RZ, PT ;  /* 0x000000ff0000720c */ /* 0x004fe20003f25270 */
[----:B------:R-:W-:-:S04]  /*0210*/  @UP0 UIADD3 UR6, -UR7, 0x100000, URZ ;  /* 0x0010000007060890 */ /* 0x000fc8000fffe13f */
[----:B------:R-:W-:Y:S02]  /*0220*/  @UP0 USHF.L.U32 UR7, UR6, 0xb, URZ ;  /* 0x0000000b06070899 */ /* 0x000fe4000800063f */
[----:B------:R-:W-:-:S04]  /*0230*/  @UP0 USHF.L.U32 UR6, UR6, 0x1, URZ ;  /* 0x0000000106060899 */ /* 0x000fc8000800063f */
[----:B------:R-:W-:Y:S01]  /*0240*/  UISETP.NE.AND UP0, UPT, UR9, URZ, UPT ;  /* 0x0000003f0900728c */ /* 0x000fe2000bf05270 */
[----:B------:R-:W0:Y:S02]  /*0250*/  FENCE.VIEW.ASYNC.S ;  /* 0x00000000000073c6 */ /* 0x000e240000000000 */
[----:B0-----:R0:W1:Y:S05]  /*0260*/  @UP1 SYNCS.EXCH.64 URZ, [UR8+0x16800], UR4 ;  /* 0x01680004083f15b2 */ /* 0x00106a0008000100 */
[----:B------:R0:W2:Y:S01]  /*0270*/  @UP2 SYNCS.EXCH.64 URZ, [UR8+0x16820], UR6 ;  /* 0x01682006083f25b2 */ /* 0x0000a20008000100 */
        /* <DEDUP_REMOVED lines=17> */
[----:B------:R3:W0:Y:S02]  /*0390*/  SYNCS.EXCH.64 URZ, [UR8+0x16848], UR6 ;  /* 0x01684806083f75b2 */ /* 0x0006240008000100 */
[----:B---3--:R-:W-:Y:S01]  /*03a0*/  NOP ;  /* 0x0000000000007918 */ /* 0x008fe20000000000 */
.L_x_807:
[----:B------:R-:W3:Y:S01]  /*03b0*/  SHFL.IDX PT, R0, R16, RZ, 0x1f ;  /* 0x00001fff10007589 */ /* 0x000ee200000e0000 */
[----:B------:R-:W-:Y:S01]  /*03c0*/  NOP ;  /* 0x0000000000007918 */ /* 0x000fe20000000000 */
[----:B---3--:R-:W-:-:S13]  /*03d0*/  ISETP.NE.AND P0, PT, R0, RZ, PT ;  /* 0x000000ff0000720c */ /* 0x008fda0003f05270 */
        /* <DEDUP_REMOVED lines=17> */
[----:B------:R3:W0:Y:S02]  /*04f0*/  SYNCS.EXCH.64 URZ, [UR8+0x16868], UR6 ;  /* 0x01686806083f75b2 */ /* 0x0006240008000100 */
[----:B---3--:R-:W-:Y:S01]  /*0500*/  NOP ;  /* 0x0000000000007918 */ /* 0x008fe20000000000 */
.L_x_808:
[----:B------:R-:W3:Y:S01]  /*0510*/  SHFL.IDX PT, R0, R16, RZ, 0x1f ;  /* 0x00001fff10007589 */ /* 0x000ee200000e0000 */
[----:B------:R-:W-:Y:S01]  /*0520*/  NOP ;  /* 0x0000000000007918 */ /* 0x000fe20000000000 */
[----:B---3--:R-:W-:-:S13]  /*0530*/  ISETP.NE.AND P0, PT, R0, RZ, PT ;  /* 0x000000ff0000720c */ /* 0x008fda0003f05270 */
        /* <DEDUP_REMOVED lines=13> */
[----:B------:R3:W0:Y:S02]  /*0610*/  SYNCS.EXCH.64 URZ, [UR6+0x16888], UR4 ;  /* 0x01688804063f75b2 */ /* 0x0006240008000100 */
[----:B---3--:R-:W-:Y:S01]  /*0620*/  NOP ;  /* 0x0000000000007918 */ /* 0x008fe20000000000 */
.L_x_809:
        /* <DEDUP_REMOVED lines=22> */
.L_x_810:
        /* <DEDUP_REMOVED lines=22> */
.L_x_811:
[----:B------:R-:W-:Y:S01]  /*08f0*/  PLOP3.LUT P0, PT, PT, PT, UP0, 0x80, 0x0 ;  /* 0x000000000000781c */ /* 0x000fe20003f0f008 */
[----:B------:R-:W-:Y:S01]  /*0900*/  UMOV UR45, 0x1 ;  /* 0x00000001002d7882 */ /* 0x000fe20000000000 */
[----:B------:R-:W-:Y:S01]  /*0910*/  NOP ;  /* 0x0000000000007918 */ /* 0x000fe20000000000 */
[----:B------:R-:W-:Y:S01]  /*0920*/  USEL UR45, UR45, 0x2, !UP0 ;  /* 0x000000022d2d7887 */ /* 0x000fe2000c000000 */
[----:B------:R-:W-:Y:S01]  /*0930*/  BSSY B6, `(.L_x_812) ;  /* 0x00010f7000067945 */ /* 0x000fe20003800000 */
[----:B------:R-:W-:Y:S01]  /*0940*/  ULDC.64 UR48, c[0x0][0x208] ;  /* 0x0000820000307ab9 */ /* 0x000fe20000000a00 */
[----:B------:R-:W-:Y:S01]  /*0950*/  LOP3.LUT R19, R2, 0x7f, RZ, 0xc0, !PT ;  /* 0x0000007f02137812 */ /* 0x000fe200078ec0ff */
[----:B012-4-:R-:W-:Y:S06]  /*0960*/  BAR.SYNC.DEFER_BLOCKING 0x0 ;  /* 0x0000000000007b1d */ /* 0x017fec0000010000 */
[----:B------:R-:W-:Y:S05]  /*0970*/  @!P0 BRA `(.L_x_813) ;  /* 0x000000d4008c8947 */ /* 0x000fea0003800000 */
.L_x_814:
[----:B------:R-:W-:-:S08]  /*0980*/  NOP ;  /* 0x0000000000007918 */ /* 0x000fd00000000000 */
[----:B------:R-:W0:Y:S02]  /*0990*/  USETMAXREG.TRY_ALLOC.CTAPOOL UP0, 0xa0 ;  /* 0x000000a0000079c8 */ /* 0x000e240008000600 */
[----:B0-----:R-:W-:-:S13]  /*09a0*/  PLOP3.LUT P0, PT, PT, PT, UP0, 0x80, 0x0 ;  /* 0x000000000000781c */ /* 0x001fda0003f0f008 */
[----:B------:R-:W-:Y:S05]  /*09b0*/  @!P0 BRA `(.L_x_814) ;  /* 0xfffffffc00f08947 */ /* 0x000fea000383ffff */
[----:B------:R-:W0:Y:S01]  /*09c0*/  S2UR UR6, SR_CTAID.Y ;  /* 0x00000000000679c3 */ /* 0x000e220000002600 */
[----:B------:R-:W-:Y:S01]  /*09d0*/  LOP3.LUT R0, R2, 0xffffff80, RZ, 0xc0, !PT ;  /* 0xffffff8002007812 */ /* 0x000fe200078ec0ff */
[----:B------:R-:W-:Y:S02]  /*09e0*/  ULDC UR7, c[0x0][0xc50] ;  /* 0x0003140000077ab9 */ /* 0x000fe40000000800 */
[----:B------:R-:W-:-:S04]  /*09f0*/  UISETP.NE.AND UP0, UPT, UR7, 0x1, UPT ;  /* 0x000000010700788c */ /* 0x000fc8000bf05270 */
[----:B------:R-:W-:Y:S08]  /*0a00*/  BAR.ARV 0x8, 0x200 ;  /* 0x0208000000007b1d */ /* 0x000ff00000002000 */
[----:B------:R-:W1:Y:S01]  /*0a10*/  S2UR UR8, SR_CTAID.Z ;  /* 0x00000000000879c3 */ /* 0x000e620000002700 */
[----:B------:R-:W-:Y:S01]  /*0a20*/  ISETP.NE.AND P0, PT, R0, 0x80, PT ;  /* 0x000000800000780c */ /* 0x000fe20003f05270 */
[----:B------:R-:W-:Y:S01]  /*0a30*/  @UP0 ULDC UR4, c[0x0][0xc54] ;  /* 0x0003150000040ab9 */ /* 0x000fe20000000800 */
[----:B------:R-:W-:Y:S01]  /*0a40*/  @UP0 ULDC UR9, c[0x0][0xc58] ;  /* 0x0003160000090ab9 */ /* 0x000fe20000000800 */
[----:B0-----:R-:W-:-:S10]  /*0a50*/  UIMAD.WIDE.U32 UR4, UR6, UR4, URZ ;  /* 0x00000004060472a5 */ /* 0x001fd4000f8e003f */
[----:B------:R-:W-:Y:S06]  /*0a60*/  @!P0 BAR.ARV 0x9, 0x100 ;  /* 0x0244000000008b1d */ /* 0x000fec0000002000 */
[----:B------:R-:W-:Y:S01]  /*0a70*/  UMOV UR36, UR6 ;  /* 0x0000000600247c82 */ /* 0x000fe20008000000 */
[----:B------:R-:W-:Y:S01]  /*0a80*/  @UP0 USHF.R.U32.HI UR36, URZ, UR9, UR5 ;  /* 0x000000093f240299 */ /* 0x000fe20008011605 */
[----:B-1----:R-:W-:-:S03]  /*0a90*/  ISETP.LE.AND P0, PT, RZ, UR8, PT ;  /* 0x00000008ff007c0c */ /* 0x002fc6000bf03270 */
[----:B------:R-:W-:-:S04]  /*0aa0*/  UIADD3 UR4, -UR36, URZ, URZ ;  /* 0x0000003f24047290 */ /* 0x000fc8000fffe13f */
[----:B------:R-:W-:-:S06]  /*0ab0*/  UIMAD UR6, UR7, UR4, UR6 ;  /* 0x00000004070672a4 */ /* 0x000fcc000f8e0206 */
[----:B------:R-:W-:Y:S06]  /*0ac0*/  @!P0 BRA `(.L_x_815) ;  /* 0x0000010c00748947 */ /* 0x000fec0003800000 */
[----:B------:R-:W0:Y:S01]  /*0ad0*/  LDC.64 R6, c[0x0][0x418] ;  /* 0x00010600ff067b82 */ /* 0x000e220000000a00 */
[----:B------:R-:W-:Y:S01]  /*0ae0*/  ULDC UR4, c[0x0][0x448] ;  /* 0x0001120000047ab9 */ /* 0x000fe20000000800 */
[----:B------:R-:W-:Y:S01]  /*0af0*/  VIADD R18, R2, 0xffffff80 ;  /* 0xffffff8002127836 */ /* 0x000fe20000000000 */
[----:B------:R-:W-:-:S03]  /*0b00*/  UISETP.NE.AND UP0, UPT, UR4, 0x1, UPT ;  /* 0x000000010400788c */ /* 0x000fc6000bf05270 */
[----:B------:R-:W-:Y:S02]  /*0b10*/  ULDC.64 UR4, c[0x0][0x9e0] ;  /* 0x0002780000047ab9 */ /* 0x000fe40000000a00 */
[----:B------:R-:W1:Y:S01]  /*0b20*/  LDC R23, c[0x0][0x288] ;  /* 0x0000a200ff177b82 */ /* 0x000e620000000800 */
[----:B------:R-:W-:-:S05]  /*0b30*/  UISETP.GE.AND UP1, UPT, UR5, 0x1, UPT ;  /* 0x000000010500788c */ /* 0x000fca000bf26270 */
[----:B------:R-:W-:Y:S01]  /*0b40*/  @UP0 ULDC UR9, c[0x0][0x44c] ;  /* 0x0001130000090ab9 */ /* 0x000fe20000000800 */
[----:B------:R-:W-:Y:S01]  /*0b50*/  @UP0 ULDC UR11, c[0x0][0x450] ;  /* 0x00011400000b0ab9 */ /* 0x000fe20000000800 */
[----:B------:R-:W2:Y:S01]  /*0b60*/  LDC R16, c[0x0][0x424] ;  /* 0x00010900ff107b82 */ /* 0x000ea20000000800 */
[----:B------:R-:W-:-:S07]  /*0b70*/  PLOP3.LUT P1, PT, PT, PT, UP1, 0x80, 0x0 ;  /* 0x000000000000781c */ /* 0x000fce0003f2f018 */
[----:B------:R-:W3:Y:S01]  /*0b80*/  LDC R5, c[0x0][0x2f0] ;  /* 0x0000bc00ff057b82 */ /* 0x000ee20000000800 */
[----:B0-----:R-:W-:-:S04]  /*0b90*/  ISETP.NE.U32.AND P0, PT, R6, RZ, PT ;  /* 0x000000ff0600720c */ /* 0x001fc80003f05070 */
[----:B------:R-:W-:-:S03]  /*0ba0*/  ISETP.NE.AND.EX P0, PT, R7, RZ, PT, P0 ;  /* 0x000000ff0700720c */ /* 0x000fc60003f05300 */
[----:B------:R-:W0:Y:S01]  /*0bb0*/  S2UR UR40, SR_CTAID.X ;  /* 0x00000000002879c3 */ /* 0x000e220000002500 */
[----:B-1----:R-:W-:Y:S02]  /*0bc0*/  IADD3 R3, -R23, 0x1, RZ ;  /* 0x0000000117037810 */ /* 0x002fe40007ffe1ff */
[----:B--2---:R-:W-:-:S05]  /*0bd0*/  SEL R16, R16, 0x1, P0 ;  /* 0x0000000110107807 */ /* 0x004fca0000000000 */
[----:B---3--:R-:W-:-:S05]  /*0be0*/  IMAD R3, R16, R5, R3 ;  /* 0x0000000510037224 */ /* 0x008fca00078e0203 */
[----:B------:R-:W-:Y:S01]  /*0bf0*/  R2UR UR10, R3 ;  /* 0x00000000030a72ca */ /* 0x000fe200000e0000 */
[----:B0-----:R-:W-:-:S04]  /*0c00*/  UIMAD UR40, UR40, 0xc0, URZ ;  /* 0x000000c0282878a4 */ /* 0x001fc8000f8e023f */
[----:B------:R-:W-:Y:S02]  /*0c10*/  @UP0 UIADD3 UR8, UR40, 0xbf, URZ ;  /* 0x000000bf28080890 */ /* 0x000fe4000fffe03f */
[----:B------:R-:W-:Y:S02]  /*0c20*/  UIADD3 UR7, UR40, 0xbf, URZ ;  /* 0x000000bf28077890 */ /* 0x000fe4000fffe03f */
[----:B------:R-:W-:-:S04]  /*0c30*/  UIMAD.WIDE.U32 UR8, UR8, UR9, URZ ;  /* 0x00000009080872a5 */ /* 0x000fc8000f8e003f */
[----:B------:R-:W-:-:S04]  /*0c40*/  @UP0 USHF.R.U32.HI UR7, URZ, UR11, UR9 ;  /* 0x0000000b3f070299 */ /* 0x000fc80008011609 */
[----:B------:R-:W-:-:S04]  /*0c50*/  UIADD3 UR7, UR10, UR7, URZ ;  /* 0x000000070a077290 */ /* 0x000fc8000fffe03f */
[----:B------:R-:W-:-:S06]  /*0c60*/  UIADD3 UR4, UR7, UR4, URZ ;  /* 0x0000000407047290 */ /* 0x000fcc000fffe03f */
[----:B------:R-:W-:Y:S01]  /*0c70*/  IMAD.U32 R0, RZ, RZ, UR4 ;  /* 0x00000004ff007e24 */ /* 0x000fe2000f8e00ff */
[----:B------:R-:W-:Y:S06]  /*0c80*/  @!P1 BRA `(.L_x_816) ;  /* 0x0000000000409947 */ /* 0x000fec0003800000 */
[----:B------:R-:W-:Y:S01]  /*0c90*/  ISETP.LT.AND P0, PT, RZ, UR7, PT ;  /* 0x00000007ff007c0c */ /* 0x000fe2000bf01270 */
[----:B------:R-:W-:-:S12]  /*0ca0*/  UIADD3 UR4, UR7, -0x1, URZ ;  /* 0xffffffff07047890 */ /* 0x000fd8000fffe03f */
[----:B------:R-:W-:Y:S05]  /*0cb0*/  @P0 BRA `(.L_x_817) ;  /* 0x00000000001c0947 */ /* 0x000fea0003800000 */
[----:B------:R-:W-:Y:S02]  /*0cc0*/  UISETP.NE.AND UP1, UPT, UR5, 0x1, UPT ;  /* 0x000000010500788c */ /* 0x000fe4000bf25270 */
[----:B------:R-:W-:-:S09]  /*0cd0*/  UIADD3 UR4, -UR7, URZ, URZ ;  /* 0x0000003f07047290 */ /* 0x000fd2000fffe13f */
[----:B------:R-:W-:Y:S02]  /*0ce0*/  @UP1 ULDC.64 UR10, c[0x0][0x9e8] ;  /* 0x00027a00000a1ab9 */ /* 0x000fe40000000a00 */
[----:B------:R-:W-:-:S04]  /*0cf0*/  UIMAD.WIDE.U32 UR8, UR4, UR10, URZ ;  /* 0x0000000a040872a5 */ /* 0x000fc8000f8e003f */
[----:B------:R-:W-:-:S04]  /*0d00*/  @UP1 USHF.R.U32.HI UR4, URZ, UR11, UR9 ;  /* 0x0000000b3f041299 */ /* 0x000fc80008011609 */
[----:B------:R-:W-:Y:S01]  /*0d10*/  ULOP3.LUT UR4, URZ, UR4, URZ, 0x33, !UPT ;  /* 0x000000043f047292 */ /* 0x000fe2000f8e333f */
[----:B------:R-:W-:Y:S11]  /*0d20*/  BRA `(.L_x_818) ;  /* 0x0000000000107947 */ /* 0x000ff60003800000 */
.L_x_817:
[----:B------:R-:W-:-:S11]  /*0d30*/  UISETP.NE.AND UP1, UPT, UR5, 0x1, UPT ;  /* 0x000000010500788c */ /* 0x000fd6000bf25270 */
[----:B------:R-:W-:Y:S02]  /*0d40*/  @UP1 ULDC.64 UR10, c[0x0][0x9e8] ;  /* 0x00027a00000a1ab9 */ /* 0x000fe40000000a00 */
[----:B------:R-:W-:-:S04]  /*0d50*/  UIMAD.WIDE.U32 UR8, UR4, UR10, URZ ;  /* 0x0000000a040872a5 */ /* 0x000fc8000f8e003f */
[----:B------:R-:W-:-:S12]  /*0d60*/  @UP1 USHF.R.U32.HI UR4, URZ, UR11, UR9 ;  /* 0x0000000b3f041299 */ /* 0x000fd80008011609 */
.L_x_818:
[----:B------:R-:W-:-:S06]  /*0d70*/  UIMAD UR4, UR4, UR5, UR5 ;  /* 0x00000005040472a4 */ /* 0x000fcc000f8e0205 */
[----:B------:R-:W-:-:S07]  /*0d80*/  VIMNMX R0, R0, UR4, PT ;  /* 0x0000000400007c48 */ /* 0x000fce000bfe0100 */
.L_x_816:
[-C--:B------:R-:W-:Y:S01]  /*0d90*/  IMAD R23, R16, R5.reuse, -R23 ;  /* 0x0000000510177224 */ /* 0x080fe200078e0a17 */
[----:B------:R-:W-:Y:S01]  /*0da0*/  @UP0 ULDC UR8, c[0x0][0x44c] ;  /* 0x0001130000080ab9 */ /* 0x000fe20000000800 */
[----:B------:R-:W-:Y:S01]  /*0db0*/  VIADD R4, R0, 0x7f ;  /* 0x0000007f00047836 */ /* 0x000fe20000000000 */
[----:B------:R-:W-:Y:S01]  /*0dc0*/  UIMAD.WIDE.U32 UR8, UR40, UR8, URZ ;  /* 0x00000008280872a5 */ /* 0x000fe2000f8e003f */
[----:B------:R-:W-:Y:S01]  /*0dd0*/  IMAD R0, R16, R5, 0x7f ;  /* 0x0000007f10007424 */ /* 0x000fe200078e0205 */
[----:B------:R-:W-:Y:S01]  /*0de0*/  R2UR UR7, R23 ;  /* 0x00000000170772ca */ /* 0x000fe200000e0000 */
[----:B------:R-:W-:Y:S01]  /*0df0*/  @UP0 ULDC UR10, c[0x0][0x450] ;  /* 0x00011400000a0ab9 */ /* 0x000fe20000000800 */
[----:B------:R-:W-:Y:S01]  /*0e00*/  UMOV UR4, UR40 ;  /* 0x0000002800047c82 */ /* 0x000fe20008000000 */
[----:B------:R-:W-:Y:S01]  /*0e10*/  SHF.R.S32.HI R5, RZ, 0x1f, R4 ;  /* 0x0000001fff057819 */ /* 0x000fe20000011404 */
[----:B------:R-:W-:Y:S01]  /*0e20*/  @UP0 USHF.R.U32.HI UR4, URZ, UR10, UR9 ;  /* 0x0000000a3f040299 */ /* 0x000fe20008011609 */
[----:B------:R-:W-:-:S02]  /*0e30*/  SHF.R.S32.HI R3, RZ, 0x1f, R0 ;  /* 0x0000001fff037819 */ /* 0x000fc40000011400 */
[----:B------:R-:W-:Y:S02]  /*0e40*/  LEA.HI R5, R5, R4, RZ, 0x7 ;  /* 0x0000000405057211 */ /* 0x000fe400078f38ff */
[----:B------:R-:W-:Y:S02]  /*0e50*/  LEA.HI R3, R3, R0, RZ, 0x7 ;  /* 0x0000000003037211 */ /* 0x000fe400078f38ff */
[----:B------:R-:W-:Y:S02]  /*0e60*/  SHF.R.S32.HI R0, RZ, 0x7, R5 ;  /* 0x00000007ff007819 */ /* 0x000fe40000011405 */
[----:B------:R-:W-:Y:S01]  /*0e70*/  UIADD3 UR4, UR7, UR4, URZ ;  /* 0x0000000407047290 */ /* 0x000fe2000fffe03f */
[----:B------:R-:W-:Y:S02]  /*0e80*/  SHF.R.S32.HI R3, RZ, 0x7, R3 ;  /* 0x00000007ff037819 */ /* 0x000fe40000011403 */
[----:B------:R-:W-:Y:S02]  /*0e90*/  ULDC UR7, c[0x0][0x9dc] ;  /* 0x0002770000077ab9 */ /* 0x000fe40000000800 */
[----:B------:R-:W-:Y:S01]  /*0ea0*/  UIADD3 UR7, UR4, -UR7, URZ ;  /* 0x8000000704077290 */ /* 0x000fe2000fffe03f */
[----:B------:R-:W-:Y:S01]  /*0eb0*/  VIMNMX R22, R3, R0, PT ;  /* 0x0000000003167248 */ /* 0x000fe20003fe0100 */
[----:B------:R-:W-:Y:S10]  /*0ec0*/  @!P1 BRA `(.L_x_819) ;  /* 0x0000000000449947 */ /* 0x000ff40003800000 */
[----:B------:R-:W-:-:S06]  /*0ed0*/  UISETP.GT.AND UP0, UPT, UR4, -0x1, UPT ;  /* 0xffffffff0400788c */ /* 0x000fcc000bf04270 */
[----:B------:R-:W-:-:S13]  /*0ee0*/  PLOP3.LUT P0, PT, PT, PT, UP0, 0x80, 0x0 ;  /* 0x000000000000781c */ /* 0x000fda0003f0f008 */
[----:B------:R-:W-:Y:S05]  /*0ef0*/  @P0 BRA `(.L_x_820) ;  /* 0x00000000001c0947 */ /* 0x000fea0003800000 */
[----:B------:R-:W-:Y:S02]  /*0f00*/  UISETP.NE.AND UP0, UPT, UR5, 0x1, UPT ;  /* 0x000000010500788c */ /* 0x000fe4000bf05270 */
[----:B------:R-:W-:-:S09]  /*0f10*/  ULOP3.LUT UR4, URZ, UR4, URZ, 0x33, !UPT ;  /* 0x000000043f047292 */ /* 0x000fd2000f8e333f */
[----:B------:R-:W-:Y:S02]  /*0f20*/  @UP0 ULDC.64 UR10, c[0x0][0x9e8] ;  /* 0x00027a00000a0ab9 */ /* 0x000fe40000000a00 */
[----:B------:R-:W-:-:S04]  /*0f30*/  UIMAD.WIDE.U32 UR8, UR4, UR10, URZ ;  /* 0x0000000a040872a5 */ /* 0x000fc8000f8e003f */
[----:B------:R-:W-:-:S04]  /*0f40*/  @UP0 USHF.R.U32.HI UR4, URZ, UR11, UR9 ;  /* 0x0000000b3f040299 */ /* 0x000fc80008011609 */
[----:B------:R-:W-:Y:S01]  /*0f50*/  ULOP3.LUT UR4, URZ, UR4, URZ, 0x33, !UPT ;  /* 0x000000043f047292 */ /* 0x000fe2000f8e333f */
[----:B------:R-:W-:Y:S11]  /*0f60*/  BRA `(.L_x_821) ;  /* 0x0000000000107947 */ /* 0x000ff60003800000 */
.L_x_820:
[----:B------:R-:W-:-:S11]  /*0f70*/  UISETP.NE.AND UP0, UPT, UR5, 0x1, UPT ;  /* 0x000000010500788c */ /* 0x000fd6000bf05270 */
[----:B------:R-:W-:Y:S02]  /*0f80*/  @UP0 ULDC.64 UR10, c[0x0][0x9e8] ;  /* 0x00027a00000a0ab9 */ /* 0x000fe40000000a00 */
[----:B------:R-:W-:-:S04]  /*0f90*/  UIMAD.WIDE.U32 UR8, UR4, UR10, URZ ;  /* 0x0000000a040872a5 */ /* 0x000fc8000f8e003f */
[----:B------:R-:W-:-:S12]  /*0fa0*/  @UP0 USHF.R.U32.HI UR4, URZ, UR11, UR9 ;  /* 0x0000000b3f040299 */ /* 0x000fd80008011609 */
.L_x_821:
[----:B------:R-:W-:-:S04]  /*0fb0*/  UIMAD UR4, UR4, UR5, URZ ;  /* 0x00000005040472a4 */ /* 0x000fc8000f8e023f */
[----:B------:R-:W-:-:S04]  /*0fc0*/  UISETP.LT.AND UP0, UPT, UR7, UR4, UPT ;  /* 0x000000040700728c */ /* 0x000fc8000bf01270 */
[----:B------:R-:W-:-:S12]  /*0fd0*/  USEL UR7, UR7, UR4, !UP0 ;  /* 0x0000000407077287 */ /* 0x000fd8000c000000 */
.L_x_819:
[----:B------:R-:W-:Y:S02]  /*0fe0*/  USHF.R.S32.HI UR4, URZ, 0x1f, UR7 ;  /* 0x0000001f3f047899 */ /* 0x000fe40008011407 */
[----:B------:R-:W-:Y:S02]  /*0ff0*/  USHF.R.U32.HI UR10, URZ, 0x10, UR6 ;  /* 0x000000103f0a7899 */ /* 0x000fe40008011606 */
[----:B------:R-:W-:Y:S02]  /*1000*/  ULEA.HI UR4, UR4, UR7, URZ, 0x7 ;  /* 0x0000000704047291 */ /* 0x000fe4000f8f383f */
[----:B------:R-:W-:Y:S02]  /*1010*/  ULOP3.LUT UR37, UR6, 0xffff, URZ, 0xc0, !UPT ;  /* 0x0000ffff06257892 */ /* 0x000fe4000f8ec03f */
[----:B------:R-:W-:-:S04]  /*1020*/  USHF.R.S32.HI UR4, URZ, 0x7, UR4 ;  /* 0x000000073f047899 */ /* 0x000fc80008011404 */
[----:B------:R-:W-:-:S04]  /*1030*/  UISETP.LT.AND UP0, UPT, URZ, UR4, UPT ;  /* 0x000000043f00728c */ /* 0x000fc8000bf01270 */
[----:B------:R-:W-:Y:S02]  /*1040*/  USEL UR9, URZ, UR4, !UP0 ;  /* 0x000000043f097287 */ /* 0x000fe4000c000000 */
[----:B------:R-:W-:Y:S01]  /*1050*/  UISETP.NE.AND UP0, UPT, UR10, URZ, UPT ;  /* 0x0000003f0a00728c */ /* 0x000fe2000bf05270 */
[----:B------:R-:W-:-:S03]  /*1060*/  UMOV UR4, URZ ;  /* 0x0000003f00047c82 */ /* 0x000fc60008000000 */
[----:B------:R-:W-:-:S07]  /*1070*/  ISETP.GT.AND P0, PT, R22, UR9, PT ;  /* 0x0000000916007c0c */ /* 0x000fce000bf04270 */
[----:B------:R-:W-:-:S06]  /*1080*/  @!UP0 ULDC UR10, c[0x0][0x9f0] ;  /* 0x00027c00000a8ab9 */ /* 0x000fcc0000000800 */
[----:B------:R-:W-:Y:S05]  /*1090*/  @!P0 BRA `(.L_x_822) ;  /* 0x00000000008c8947 */ /* 0x000fea0003800000 */
[----:B------:R-:W-:Y:S01]  /*10a0*/  IMAD.U32 R5, RZ, RZ, UR10 ;  /* 0x0000000aff057e24 */ /* 0x000fe2000f8e00ff */
[----:B------:R-:W-:-:S04]  /*10b0*/  UMOV UR4, URZ ;  /* 0x0000003f00047c82 */ /* 0x000fc80008000000 */
[----:B------:R-:W-:-:S04]  /*10c0*/  IABS R0, R5 ;  /* 0x0000000500007213 */ /* 0x000fc80000000000 */
[----:B------:R-:W-:Y:S02]  /*10d0*/  R2UR UR11, R0 ;  /* 0x00000000000b72ca */ /* 0x000fe400000e0000 */
[----:B------:R-:W-:Y:S02]  /*10e0*/  IADD3 R0, R5, -0x1, R22 ;  /* 0xffffffff05007810 */ /* 0x000fe40007ffe016 */
[----:B------:R-:W-:Y:S02]  /*10f0*/  IABS R5, R5 ;  /* 0x0000000500057213 */ /* 0x000fe40000000000 */
[----:B------:R-:W-:-:S03]  /*1100*/  R2UR UR6, R0 ;  /* 0x00000000000672ca */ /* 0x000fc600000e0000 */
[----:B------:R-:W-:-:S04]  /*1110*/  IMAD.MOV R5, RZ, RZ, -R5 ;  /* 0x000000ffff057224 */ /* 0x000fc800078e0a05 */
[----:B------:R-:W0:Y:S06]  /*1120*/  I2F.RP R3, UR11 ;  /* 0x0000000b00037d06 */ /* 0x000e2c0008209400 */
[----:B------:R-:W-:-:S06]  /*1130*/  UIADD3 UR6, -UR9, UR6, URZ ;  /* 0x0000000609067290 */ /* 0x000fcc000fffe13f */
[----:B------:R-:W-:Y:S01]  /*1140*/  IMAD.U32 R0, RZ, RZ, UR6 ;  /* 0x00000006ff007e24 */ /* 0x000fe2000f8e00ff */
[----:B------:R-:W-:Y:S01]  /*1150*/  ULOP3.LUT UR6, UR6, UR10, URZ, 0x3c, !UPT ;  /* 0x0000000a06067292 */ /* 0x000fe2000f8e3c3f */
[----:B0-----:R-:W0:Y:S03]  /*1160*/  MUFU.RCP R3, R3 ;  /* 0x0000000300037308 */ /* 0x001e260000001000 */
[----:B------:R-:W-:-:S04]  /*1170*/  IABS R0, R0 ;  /* 0x0000000000007213 */ /* 0x000fc80000000000 */
[----:B------:R-:W-:Y:S01]  /*1180*/  R2UR UR8, R0 ;  /* 0x00000000000872ca */ /* 0x000fe200000e0000 */
[----:B------:R-:W-:Y:S02]  /*1190*/  IMAD.MOV.U32 R0, RZ, RZ, R5 ;  /* 0x000000ffff007224 */ /* 0x000fe400078e0005 */
[----:B0-----:R-:W-:-:S06]  /*11a0*/  VIADD R4, R3, 0xffffffe ;  /* 0x0ffffffe03047836 */ /* 0x001fcc0000000000 */
[----:B------:R-:W0:Y:S02]  /*11b0*/  F2I.FTZ.U32.TRUNC.NTZ R4, R4 ;  /* 0x0000000400047305 */ /* 0x000e24000021f000 */
[----:B0-----:R-:W-:-:S13]  /*11c0*/  R2UR UR5, R4 ;  /* 0x00000000040572ca */ /* 0x001fda00000e0000 */
[----:B------:R-:W-:-:S04]  /*11d0*/  UIADD3 UR7, URZ, -UR5, URZ ;  /* 0x800000053f077290 */ /* 0x000fc8000fffe03f */
[----:B------:R-:W-:-:S04]  /*11e0*/  UIMAD UR7, UR7, UR11, URZ ;  /* 0x0000000b070772a4 */ /* 0x000fc8000f8e023f */
[----:B------:R-:W-:-:S03]  /*11f0*/  UIMAD.WIDE.U32 UR4, UR5, UR7, UR4 ;  /* 0x00000007050472a5 */ /* 0x000fc6000f8e0004 */
[----:B------:R-:W-:Y:S01]  /*1200*/  R2UR UR7, R0 ;  /* 0x00000000000772ca */ /* 0x000fe200000e0000 */
[----:B------:R-:W-:-:S12]  /*1210*/  UIMAD.WIDE.U32 UR4, UR5, UR8, URZ ;  /* 0x00000008050472a5 */ /* 0x000fd8000f8e003f */
[----:B------:R-:W-:-:S04]  /*1220*/  UIMAD UR4, UR5, UR7, UR8 ;  /* 0x00000007050472a4 */ /* 0x000fc8000f8e0208 */
[----:B------:R-:W-:-:S11]  /*1230*/  UISETP.GT.U32.AND UP1, UPT, UR11, UR4, UPT ;  /* 0x000000040b00728c */ /* 0x000fd6000bf24070 */
[----:B------:R-:W-:Y:S02]  /*1240*/  @!UP1 UIADD3 UR4, UR4, -UR11, URZ ;  /* 0x8000000b04049290 */ /* 0x000fe4000fffe03f */
[----:B------:R-:W-:Y:S02]  /*1250*/  @!UP1 UIADD3 UR5, UR5, 0x1, URZ ;  /* 0x0000000105059890 */ /* 0x000fe4000fffe03f */
[----:B------:R-:W-:Y:S02]  /*1260*/  UISETP.GE.U32.AND UP0, UPT, UR4, UR11, UPT ;  /* 0x0000000b0400728c */ /* 0x000fe4000bf06070 */
[----:B------:R-:W-:-:S09]  /*1270*/  UISETP.GE.AND UP1, UPT, UR6, URZ, UPT ;  /* 0x0000003f0600728c */ /* 0x000fd2000bf26270 */
[----:B------:R-:W-:Y:S02]  /*1280*/  @UP0 UIADD3 UR5, UR5, 0x1, URZ ;  /* 0x0000000105050890 */ /* 0x000fe4000fffe03f */
[----:B------:R-:W-:-:S05]  /*1290*/  UISETP.NE.AND UP0, UPT, UR10, URZ, UPT ;  /* 0x0000003f0a00728c */ /* 0x000fca000bf05270 */
[----:B------:R-:W-:Y:S02]  /*12a0*/  UMOV UR4, UR5 ;  /* 0x0000000500047c82 */ /* 0x000fe40008000000 */
[----:B------:R-:W-:-:S04]  /*12b0*/  @!UP1 UIADD3 UR4, -UR4, URZ, URZ ;  /* 0x0000003f04049290 */ /* 0x000fc8000fffe13f */
[----:B------:R-:W-:-:S12]  /*12c0*/  @!UP0 ULOP3.LUT UR4, URZ, UR10, URZ, 0x33, !UPT ;  /* 0x0000000a3f048292 */ /* 0x000fd8000f8e333f */
.L_x_822:
[----:B------:R-:W-:Y:S02]  /*12d0*/  UIMAD UR37, UR37, UR4, UR9 ;  /* 0x00000004252572a4 */ /* 0x000fe4000f8e0209 */
[----:B------:R-:W-:Y:S01]  /*12e0*/  IMAD.U32 R3, RZ, RZ, UR4 ;  /* 0x00000004ff037e24 */ /* 0x000fe2000f8e00ff */
[----:B------:R-:W-:Y:S01]  /*12f0*/  PLOP3.LUT P0, PT, PT, PT, PT, 0x80, 0x0 ;  /* 0x000000000000781c */ /* 0x000fe20003f0f070 */
[----:B------:R-:W-:Y:S01]  /*1300*/  IMAD.MOV.U32 R0, RZ, RZ, RZ ;  /* 0x000000ffff007224 */ /* 0x000fe200078e00ff */
[----:B------:R-:W-:Y:S02]  /*1310*/  CS2R R118, SRZ ;  /* 0x0000000000767805 */ /* 0x000fe4000001ff00 */
[----:B------:R-:W-:Y:S02]  /*1320*/  CS2R R116, SRZ ;  /* 0x0000000000747805 */ /* 0x000fe4000001ff00 */
[----:B------:R-:W-:Y:S01]  /*1330*/  VIADDMNMX R22, R3, UR37, R22, PT ;  /* 0x0000002503167c46 */ /* 0x000fe2000b800116 */
[----:B------:R-:W-:Y:S01]  /*1340*/  IMAD.MOV.U32 R3, RZ, RZ, RZ ;  /* 0x000000ffff037224 */ /* 0x000fe200078e00ff */
[----:B------:R-:W-:-:S02]  /*1350*/  CS2R R114, SRZ ;  /* 0x0000000000727805 */ /* 0x000fc4000001ff00 */
[----:B------:R-:W-:Y:S02]  /*1360*/  CS2R R112, SRZ ;  /* 0x0000000000707805 */ /* 0x000fe4000001ff00 */
[----:B------:R-:W-:Y:S02]  /*1370*/  ISETP.GT.AND P1, PT, R22, UR37, PT ;  /* 0x0000002516007c0c */ /* 0x000fe4000bf24270 */
        /* <DEDUP_REMOVED lines=11> */
[----:B------:R-:W-:Y:S01]  /*1430*/  CS2R R88, SRZ ;  /* 0x0000000000587805 */ /* 0x000fe2000001ff00 */
[----:B------:R-:W-:Y:S06]  /*1440*/  @!P1 BRA `(.L_x_823) ;  /* 0x000000b800209947 */ /* 0x000fec0003800000 */
[----:B------:R-:W-:Y:S01]  /*1450*/  SHF.R.S32.HI R89, RZ, 0x1f, R18 ;  /* 0x0000001fff597819 */ /* 0x000fe20000011412 */
[----:B------:R-:W0:Y:S01]  /*1460*/  S2UR UR6, SR_CgaCtaId ;  /* 0x00000000000679c3 */ /* 0x000e220000008800 */
[----:B------:R-:W-:Y:S02]  /*1470*/  UMOV UR38, 0x400 ;  /* 0x0000040000267882 */ /* 0x000fe40000000000 */
[----:B------:R-:W-:-:S04]  /*1480*/  LEA.HI R88, R89, R18, RZ, 0x7 ;  /* 0x0000001259587211 */ /* 0x000fc800078f38ff */
[----:B------:R-:W-:-:S05]  /*1490*/  SHF.R.S32.HI R90, RZ, 0x7, R88 ;  /* 0x00000007ff5a7819 */ /* 0x000fca0000011458 */
[----:B------:R-:W1:Y:S01]  /*14a0*/  SHFL.IDX PT, R0, R90, RZ, 0x1f ;  /* 0x00001fff5a007589 */ /* 0x000e6200000e0000 */
[----:B0-----:R-:W-:Y:S01]  /*14b0*/  ULEA UR38, UR6, UR38, 0x18 ;  /* 0x0000002606267291 */ /* 0x001fe2000f8ec03f */
[----:B-1----:R-:W-:-:S13]  /*14c0*/  R2UR UR39, R0 ;  /* 0x00000000002772ca */ /* 0x002fda00000e0000 */
[----:B------:R-:W-:Y:S02]  /*14d0*/  UIMAD.WIDE UR4, UR39, 0x55555556, URZ ;  /* 0x55555556270478a5 */ /* 0x000fe4000f8e023f */
[----:B------:R-:W-:Y:S02]  /*14e0*/  UIADD3 UR4, UR38, 0x8400, URZ ;  /* 0x0000840026047890 */ /* 0x000fe4000fffe03f */
[----:B------:R-:W-:Y:S02]  /*14f0*/  ULEA.HI UR5, UR5, UR5, URZ, 0x1 ;  /* 0x0000000505057291 */ /* 0x000fe4000f8f083f */
[----:B------:R-:W-:Y:S02]  /*1500*/  ULOP3.LUT UP0, URZ, UR4, 0x3ff, URZ, 0xc0, !UPT ;  /* 0x000003ff043f7892 */ /* 0x000fe4000f80c03f */
[----:B------:R-:W-:-:S04]  /*1510*/  UIMAD UR5, UR5, -0x3, UR39 ;  /* 0xfffffffd050578a4 */ /* 0x000fc8000f8e0227 */
[----:B------:R-:W-:Y:S01]  /*1520*/  PLOP3.LUT P0, PT, PT, PT, UP0, 0x80, 0x0 ;  /* 0x000000000000781c */ /* 0x000fe20003f0f008 */
[----:B------:R-:W-:-:S04]  /*1530*/  ULEA UR5, UR5, UR4, 0xd ;  /* 0x0000000405057291 */ /* 0x000fc8000f8e683f */
[----:B------:R-:W-:-:S04]  /*1540*/  USHF.R.U32.HI UR5, URZ, 0x4, UR5 ;  /* 0x000000043f057899 */ /* 0x000fc80008011605 */
[----:B------:R-:W-:-:S04]  /*1550*/  ULOP3.LUT UR41, UR5, 0x3fff, URZ, 0xc0, !UPT ;  /* 0x00003fff05297892 */ /* 0x000fc8000f8ec03f */
        /* <DEDUP_REMOVED lines=17> */
.L_x_824:
[----:B------:R-:W-:-:S04]  /*1670*/  SHF.L.U32 R0, RZ, 0x1f, RZ ;  /* 0x0000001fff007819 */ /* 0x000fc800000006ff */
[----:B------:R-:W0:Y:S02]  /*1680*/  SYNCS.PHASECHK.TRANS64.TRYWAIT P0, [UR38+0x16800], R0 ;  /* 0x01680000ff0075a7 */ /* 0x000e240008000166 */
[----:B0-----:R-:W-:Y:S05]  /*1690*/  @!P0 BRA `(.L_x_825) ;  /* 0x0000010000888947 */ /* 0x001fea0003800000 */
.L_x_976:
[----:B------:R-:W-:-:S06]  /*16a0*/  ULOP3.LUT UR4, UR45, 0x1, URZ, 0xfc, !UPT ;  /* 0x000000012d047892 */ /* 0x000fcc000f8efc3f */
[----:B0-----:R-:W-:-:S05]  /*16b0*/  IMAD.U32 R3, RZ, RZ, UR4 ;  /* 0x00000004ff037e24 */ /* 0x001fca000f8e00ff */
[----:B------:R-:W-:-:S13]  /*16c0*/  ISETP.NE.AND P0, PT, R3, 0x3, PT ;  /* 0x000000030300780c */ /* 0x000fda0003f05270 */
[----:B------:R-:W-:Y:S05]  /*16d0*/  @!P0 BRA `(.L_x_826) ;  /* 0x0000000000048947 */ /* 0x000fea0003800000 */
[----:B------:R-:W-:Y:S01]  /*16e0*/  BPT.TRAP 0x1 ;  /* 0x000000040000795c */ /* 0x000fe20000300000 */
.L_x_826:
[----:B------:R0:W1:Y:S01]  /*16f0*/  SYNCS.PHASECHK.TRANS64.TRYWAIT P2, [UR38+0x16830], R0 ;  /* 0x01683000ff0075a7 */ /* 0x0000620008040166 */
[----:B------:R-:W-:Y:S05]  /*1700*/  @!P0 BRA `(.L_x_827) ;  /* 0x0000000000048947 */ /* 0x000fea0003800000 */
[----:B------:R-:W-:Y:S01]  /*1710*/  BPT.TRAP 0x1 ;  /* 0x000000040000795c */ /* 0x000fe20000300000 */
.L_x_827:
[----:B------:R-:W-:Y:S01]  /*1720*/  IMAD.U32 R12, RZ, RZ, UR41 ;  /* 0x00000029ff0c7e24 */ /* 0x000fe2000f8e00ff */
[----:B------:R-:W-:-:S04]  /*1730*/  ISETP.NE.AND P1, PT, R19, RZ, PT ;  /* 0x000000ff1300720c */ /* 0x000fc80003f25270 */
[----:B------:R-:W-:Y:S01]  /*1740*/  LOP3.LUT R12, R12, 0x10000, RZ, 0xfc, !PT ;  /* 0x000100000c0c7812 */ /* 0x000fe200078efcff */
[----:B-1----:R-:W-:Y:S08]  /*1750*/  @P2 BRA `(.L_x_828) ;  /* 0x0000000000082947 */ /* 0x002ff00003800000 */
[----:B------:R-:W1:Y:S02]  /*1760*/  SYNCS.PHASECHK.TRANS64.TRYWAIT P2, [UR38+0x16830], R0 ;  /* 0x01683000ff0075a7 */ /* 0x000e640008040166 */
[----:B-1----:R-:W-:Y:S05]  /*1770*/  @!P2 BRA `(.L_x_829) ;  /* 0x000001000068a947 */ /* 0x002fea0003800000 */
.L_x_828:
[----:B------:R-:W-:Y:S05]  /*1780*/  WARPSYNC.ALL ;  /* 0x0000000000007948 */ /* 0x000fea0003800000 */
[----:B------:R-:W-:Y:S01]  /*1790*/  IMAD.MOV.U32 R13, RZ, RZ, 0x40000040 ;  /* 0x40000040ff0d7424 */ /* 0x000fe200078e00ff */
[----:B------:R-:W-:Y:S01]  /*17a0*/  UIADD3 UR4, UR38, 0xe400, URZ ;  /* 0x0000e40026047890 */ /* 0x000fe2000fffe03f */
[C---:B------:R-:W-:Y:S01]  /*17b0*/  R2UR UR8, R12.reuse ;  /* 0x000000000c0872ca */ /* 0x040fe200000e0000 */
[----:B------:R-:W-:Y:S02]  /*17c0*/  WARPGROUP.ARRIVE ;  /* 0x00000000000079c5 */ /* 0x000fe40000000000 */
[----:B------:R-:W-:Y:S01]  /*17d0*/  R2UR UR9, R13 ;  /* 0x000000000d0972ca */ /* 0x000fe200000e0000 */
[----:B------:R-:W-:Y:S01]  /*17e0*/  USHF.R.U32.HI UR4, URZ, 0x4, UR4 ;  /* 0x000000043f047899 */ /* 0x000fe20008011604 */
[----:B------:R-:W-:Y:S01]  /*17f0*/  R2UR UR16, R12 ;  /* 0x000000000c1072ca */ /* 0x000fe200000e0000 */
[----:B------:R-:W-:Y:S01]  /*1800*/  UMOV UR11, 0x40000040 ;  /* 0x40000040000b7882 */ /* 0x000fe20000000000 */
[----:B------:R-:W-:Y:S01]  /*1810*/  UMOV UR13, 0x40000040 ;  /* 0x40000040000d7882 */ /* 0x000fe20000000000 */
[----:B------:R-:W-:Y:S01]  /*1820*/  ULOP3.LUT UR4, UR4, 0x3fff, URZ, 0xc0, !UPT ;  /* 0x00003fff04047892 */ /* 0x000fe2000f8ec03f */
[----:B-1----:R-:W-:Y:S01]  /*1830*/  LOP3.LUT R3, R88, 0xffffff80, RZ, 0xc0, !PT ;  /* 0xffffff8058037812 */ /* 0x002fe200078ec0ff */
[----:B------:R-:W-:Y:S01]  /*1840*/  UMOV UR15, 0x40000040 ;  /* 0x40000040000f7882 */ /* 0x000fe20000000000 */
[----:B------:R-:W-:Y:S01]  /*1850*/  UMOV UR17, 0x40000040 ;  /* 0x4000004000117882 */ /* 0x000fe20000000000 */
[----:B------:R-:W-:Y:S01]  /*1860*/  ULOP3.LUT UR24, UR4, 0x10000, URZ, 0xfc, !UPT ;  /* 0x0001000004187892 */ /* 0x000fe2000f8efc3f */
[----:B------:R-:W-:Y:S01]  /*1870*/  LEA.HI R89, R89, R18, RZ, 0x2 ;  /* 0x0000001259597211 */ /* 0x000fe200078f10ff */
[----:B------:R-:W-:Y:S01]  /*1880*/  UMOV UR19, 0x40000040 ;  /* 0x4000004000137882 */ /* 0x000fe20000000000 */
[----:B------:R-:W-:Y:S01]  /*1890*/  IMAD.IADD R5, R18, 0x1, -R3 ;  /* 0x0000000112057824 */ /* 0x000fe200078e0a03 */
[----:B------:R-:W-:Y:S01]  /*18a0*/  UIADD3 UR14, UR24, 0x4, URZ ;  /* 0x00000004180e7890 */ /* 0x000fe2000fffe03f */
[----:B------:R-:W-:Y:S01]  /*18b0*/  LOP3.LUT R89, R89, 0xfffffffc, RZ, 0xc0, !PT ;  /* 0xfffffffc59597812 */ /* 0x000fe200078ec0ff */
[----:B------:R-:W-:Y:S01]  /*18c0*/  UIADD3 UR12, UR16, 0x4, URZ ;  /* 0x00000004100c7890 */ /* 0x000fe2000fffe03f */
[----:B------:R-:W-:Y:S01]  /*18d0*/  IMAD.HI R6, R90, 0x55555556, RZ ;  /* 0x555555565a067827 */ /* 0x000fe200078e02ff */
[----:B------:R-:W-:Y:S01]  /*18e0*/  UMOV UR10, UR24 ;  /* 0x00000018000a7c82 */ /* 0x000fe20008000000 */
[----:B------:R-:W-:Y:S01]  /*18f0*/  UIADD3 UR18, UR24, 0x6, URZ ;  /* 0x0000000618127890 */ /* 0x000fe2000fffe03f */
[----:B------:R-:W-:Y:S01]  /*1900*/  HGMMA.64x128x16.F32.BF16 R24, gdesc[UR8], RZ, !UPT, gsb0 ;  /* 0x01e00000081879f0 */ /* 0x000fe2000c0018ff */
[----:B------:R-:W-:Y:S01]  /*1910*/  UIADD3 UR8, UR16, 0x2, URZ ;  /* 0x0000000210087890 */ /* 0x000fe2000fffe03f */
[----:B0-----:R-:W-:Y:S01]  /*1920*/  SHF.R.S32.HI R0, RZ, 0x1f, R5 ;  /* 0x0000001fff007819 */ /* 0x001fe20000011405 */
[----:B------:R-:W-:Y:S01]  /*1930*/  UIADD3 UR10, UR24, 0x2, URZ ;  /* 0x00000002180a7890 */ /* 0x000fe2000fffe03f */
[----:B------:R-:W-:Y:S01]  /*1940*/  IMAD.IADD R89, R18, 0x1, -R89 ;  /* 0x0000000112597824 */ /* 0x000fe200078e0a59 */
[----:B------:R-:W-:Y:S01]  /*1950*/  UMOV UR9, 0x40000040 ;  /* 0x4000004000097882 */ /* 0x000fe20000000000 */
[----:B------:R-:W-:Y:S01]  /*1960*/  UMOV UR11, 0x40000040 ;  /* 0x40000040000b7882 */ /* 0x000fe20000000000 */
[----:B------:R-:W-:Y:S01]  /*1970*/  UIADD3 UR16, UR16, 0x6, URZ ;  /* 0x0000000610107890 */ /* 0x000fe2000fffe03f */
[CC--:B------:R-:W-:Y:S01]  /*1980*/  LEA.HI R4, R0.reuse, R5.reuse, RZ, 0x2 ;  /* 0x0000000500047211 */ /* 0x0c0fe200078f10ff */
[----:B------:R-:W-:Y:S01]  /*1990*/  ULDC UR4, c[0x0][0x448] ;  /* 0x0001120000047ab9 */ /* 0x000fe20000000800 */
[----:B------:R-:W-:Y:S01]  /*19a0*/  LEA.HI R3, R0, R5, RZ, 0x5 ;  /* 0x0000000500037211 */ /* 0x000fe200078f28ff */
[----:B------:R-:W-:Y:S01]  /*19b0*/  UISETP.NE.AND UP0, UPT, UR4, 0x1, UPT ;  /* 0x000000010400788c */ /* 0x000fe2000bf05270 */
[--C-:B------:R-:W-:Y:S01]  /*19c0*/  SHF.R.S32.HI R0, RZ, 0x2, R4.reuse ;  /* 0x00000002ff007819 */ /* 0x100fe20000011404 */
[----:B------:R-:W-:Y:S01]  /*19d0*/  ULDC UR27, c[0x0][0x2f0] ;  /* 0x0000bc00001b7ab9 */ /* 0x000fe20000000800 */
[----:B------:R-:W-:Y:S01]  /*19e0*/  SHF.R.S32.HI R7, RZ, 0x1f, R4 ;  /* 0x0000001fff077819 */ /* 0x000fe20000011404 */
[----:B------:R-:W-:Y:S01]  /*19f0*/  ULDC UR6, c[0x0][0x288] ;  /* 0x0000a20000067ab9 */ /* 0x000fe20000000800 */
[----:B------:R-:W-:Y:S01]  /*1a00*/  SHF.R.S32.HI R3, RZ, 0x5, R3 ;  /* 0x00000005ff037819 */ /* 0x000fe20000011403 */
[----:B------:R-:W-:Y:S01]  /*1a10*/  IMAD.U32 R8, RZ, RZ, UR6 ;  /* 0x00000006ff087e24 */ /* 0x000fe2000f8e00ff */
[----:B------:R-:W-:Y:S01]  /*1a20*/  LEA.HI R7, R7, R0, RZ, 0x3 ;  /* 0x0000000007077211 */ /* 0x000fe200078f18ff */
[----:B------:R-:W-:Y:S01]  /*1a30*/  ULDC UR25, c[0x0][0x9dc] ;  /* 0x0002770000197ab9 */ /* 0x000fe20000000800 */
[----:B------:R-:W-:Y:S01]  /*1a40*/  LEA.HI R9, R6, R6, RZ, 0x1 ;  /* 0x0000000606097211 */ /* 0x000fe200078f08ff */
[----:B------:R-:W-:Y:S01]  /*1a50*/  ULOP3.LUT UR25, URZ, UR25, URZ, 0x33, !UPT ;  /* 0x000000193f197292 */ /* 0x000fe2000f8e333f */
[----:B------:R-:W-:Y:S01]  /*1a60*/  LEA R6, R3, UR40, 0x4 ;  /* 0x0000002803067c11 */ /* 0x000fe2000f8e20ff */
[----:B------:R-:W-:Y:S01]  /*1a70*/  @UP0 ULDC UR4, c[0x0][0x44c] ;  /* 0x0001130000040ab9 */ /* 0x000fe20000000800 */
[----:B------:R-:W-:Y:S01]  /*1a80*/  LOP3.LUT R7, R7, 0xfffffff8, RZ, 0xc0, !PT ;  /* 0xfffffff807077812 */ /* 0x000fe200078ec0ff */
[----:B------:R-:W-:Y:S01]  /*1a90*/  IMAD R9, R9, -0x3, R90 ;  /* 0xfffffffd09097824 */ /* 0x000fe200078e025a */
[----:B------:R-:W-:-:S02]  /*1aa0*/  LEA.HI R3, R89, R89, RZ, 0x1 ;  /* 0x0000005959037211 */ /* 0x000fc400078f08ff */
[----:B------:R-:W-:Y:S02]  /*1ab0*/  IADD3 R6, R6, R0, -R7 ;  /* 0x0000000006067210 */ /* 0x000fe40007ffe807 */
[----:B------:R-:W-:Y:S01]  /*1ac0*/  LOP3.LUT R0, R3, 0x1ffffffe, RZ, 0xc0, !PT ;  /* 0x1ffffffe03007812 */ /* 0x000fe200078ec0ff */
[----:B------:R-:W-:Y:S01]  /*1ad0*/  IMAD.U32 R3, RZ, RZ, UR38 ;  /* 0x00000026ff037e24 */ /* 0x000fe2000f8e00ff */
[----:B------:R-:W-:Y:S01]  /*1ae0*/  PLOP3.LUT P2, PT, PT, PT, UP0, 0x80, 0x0 ;  /* 0x000000000000781c */ /* 0x000fe20003f4f008 */
[----:B------:R-:W-:Y:S01]  /*1af0*/  IMAD R9, R9, 0x40, R6 ;  /* 0x0000004009097824 */ /* 0x000fe200078e0206 */
[----:B------:R-:W-:Y:S01]  /*1b00*/  PLOP3.LUT P3, PT, PT, PT, UP0, 0x80, 0x0 ;  /* 0x000000000000781c */ /* 0x000fe20003f6f008 */
[----:B------:R-:W-:Y:S01]  /*1b10*/  IMAD.IADD R0, R89, 0x1, -R0 ;  /* 0x0000000159007824 */ /* 0x000fe200078e0a00 */
[----:B------:R-:W-:Y:S01]  /*1b20*/  LEA R100, R22, 0xffffff80, 0x7 ;  /* 0xffffff8016647811 */ /* 0x000fe200078e38ff */
[----:B------:R-:W-:Y:S02]  /*1b30*/  @!P1 VIADD R3, R3, 0x16840 ;  /* 0x0001684003039836 */ /* 0x000fe40000000000 */
[----:B------:R-:W-:-:S02]  /*1b40*/  IMAD R0, R0, 0x8, R9 ;  /* 0x0000000800007824 */ /* 0x000fc400078e0209 */
[----:B------:R-:W-:Y:S02]  /*1b50*/  IMAD.MOV.U32 R9, RZ, RZ, -0x80 ;  /* 0xffffff80ff097424 */ /* 0x000fe400078e00ff */
[----:B------:R-:W-:Y:S02]  /*1b60*/  IMAD.MOV.U32 R7, RZ, RZ, R0 ;  /* 0x000000ffff077224 */ /* 0x000fe400078e0000 */
[----:B------:R-:W-:Y:S01]  /*1b70*/  @P2 IMAD.HI.U32 R6, R0, UR4, RZ ;  /* 0x0000000400062c27 */ /* 0x000fe2000f8e00ff */
[----:B------:R-:W-:-:S03]  /*1b80*/  @UP0 ULDC UR4, c[0x0][0x450] ;  /* 0x0001140000040ab9 */ /* 0x000fc60000000800 */
[----:B------:R-:W-:Y:S01]  /*1b90*/  IMAD R11, R22, R9, 0x80 ;  /* 0x00000080160b7424 */ /* 0x000fe200078e0209 */
[----:B------:R-:W-:Y:S01]  /*1ba0*/  @P3 SHF.R.U32.HI R7, RZ, UR4, R6 ;  /* 0x00000004ff073c19 */ /* 0x000fe20008011606 */
[----:B------:R-:W-:Y:S01]  /*1bb0*/  ULDC.64 UR4, c[0x0][0x9e0] ;  /* 0x0002780000047ab9 */ /* 0x000fe20000000a00 */
[----:B------:R-:W-:Y:S01]  /*1bc0*/  LOP3.LUT R6, R4, 0x7ffffffc, RZ, 0xc0, !PT ;  /* 0x7ffffffc04067812 */ /* 0x000fe200078ec0ff */
[----:B------:R-:W-:Y:S01]  /*1bd0*/  UISETP.GE.AND UP1, UPT, UR5, 0x1, UPT ;  /* 0x000000010500788c */ /* 0x000fe2000bf26270 */
[----:B------:R-:W-:Y:S01]  /*1be0*/  @!P1 PRMT R4, RZ, 0x654, R3 ;  /* 0x00000654ff049816 */ /* 0x000fe20000000003 */
[----:B------:R-:W0:Y:S02]  /*1bf0*/  SHFL.IDX PT, R9, R7, RZ, 0x1c1f ;  /* 0x001c1fff07097589 */ /* 0x000e2400000e0000 */
[----:B------:R-:W-:Y:S02]  /*1c00*/  IMAD.IADD R3, R5, 0x1, -R6 ;  /* 0x0000000105037824 */ /* 0x000fe400078e0a06 */
[----:B------:R-:W-:Y:S01]  /*1c10*/  VIADD R6, R11, 0x1 ;  /* 0x000000010b067836 */ /* 0x000fe20000000000 */
[----:B------:R-:W-:-:S03]  /*1c20*/  PLOP3.LUT P2, PT, PT, PT, UP1, 0x40, 0x0 ;  /* 0x000000000000781c */ /* 0x000fc60003f4e818 */
[----:B------:R-:W-:-:S04]  /*1c30*/  IMAD R5, R3, -0x2, R6 ;  /* 0xfffffffe03057824 */ /* 0x000fc800078e0206 */
[----:B------:R-:W-:-:S04]  /*1c40*/  IMAD R5, R16, UR27, R5 ;  /* 0x0000001b10057c24 */ /* 0x000fc8000f8e0205 */
[----:B------:R-:W-:-:S04]  /*1c50*/  IMAD.IADD R5, R5, 0x1, -R8 ;  /* 0x0000000105057824 */ /* 0x000fc800078e0a08 */
[C---:B------:R-:W-:Y:S02]  /*1c60*/  VIADD R102, R5.reuse, UR4 ;  /* 0x0000000405667c36 */ /* 0x040fe40008000000 */
[----:B------:R-:W-:-:S04]  /*1c70*/  VIADD R19, R5, UR25 ;  /* 0x0000001905137c36 */ /* 0x000fc80008000000 */
[----:B0-----:R-:W-:Y:S01]  /*1c80*/  IMAD.IADD R6, R19, 0x1, R9 ;  /* 0x0000000113067824 */ /* 0x001fe200078e0209 */
[----:B------:R-:W-:Y:S02]  /*1c90*/  WARPGROUP.DEPBAR.LE gsb0, 0x0 ;  /* 0x00008000000079c5 */ /* 0x000fe40000010000 */
[----:B------:R-:W-:-:S06]  /*1ca0*/  WARPGROUP.ARRIVE ;  /* 0x00000000000079c5 */ /* 0x000fcc0000000000 */
[----:B------:R-:W-:Y:S03]  /*1cb0*/  HGMMA.64x128x16.F32.BF16 R24, gdesc[UR8], R24, gsb0 ;  /* 0x01e00000081879f0 */ /* 0x000fe60008001818 */
[----:B------:R-:W-:Y:S02]  /*1cc0*/  WARPGROUP.DEPBAR.LE gsb0, 0x0 ;  /* 0x00008000000079c5 */ /* 0x000fe40000010000 */
[----:B------:R-:W-:-:S07]  /*1cd0*/  WARPGROUP.ARRIVE ;  /* 0x00000000000079c5 */ /* 0x000fce0000000000 */
[----:B------:R-:W-:Y:S03]  /*1ce0*/  HGMMA.64x128x16.F32.BF16 R24, gdesc[UR12], R24, gsb0 ;  /* 0x01e000000c1879f0 */ /* 0x000fe60008001818 */
[----:B------:R-:W-:Y:S02]  /*1cf0*/  WARPGROUP.DEPBAR.LE gsb0, 0x0 ;  /* 0x00008000000079c5 */ /* 0x000fe40000010000 */
[----:B------:R-:W-:-:S07]  /*1d00*/  WARPGROUP.ARRIVE ;  /* 0x00000000000079c5 */ /* 0x000fce0000000000 */
[----:B------:R-:W-:Y:S03]  /*1d10*/  HGMMA.64x128x16.F32.BF16 R24, gdesc[UR16], R24, gsb0 ;  /* 0x01e00000101879f0 */ /* 0x000fe60008001818 */
[----:B------:R-:W-:Y:S02]  /*1d20*/  WARPGROUP.DEPBAR.LE gsb0, 0x0 ;  /* 0x00008000000079c5 */ /* 0x000fe40000010000 */
[----:B------:R0:W-:Y:S02]  /*1d30*/  @!P1 SYNCS.ARRIVE.TRANS64.RED.A1T0 RZ, [R4+URZ], RZ ;  /* 0x000000ff04ff99a7 */ /* 0x0001e4000810043f */
[----:B0-----:R-:W-:-:S04]  /*1d40*/  IMAD R4, R16, UR27, R11 ;  /* 0x0000001b10047c24 */ /* 0x001fc8000f8e020b */
[----:B------:R-:W-:-:S05]  /*1d50*/  IMAD R15, R3, -0x2, R4 ;  /* 0xfffffffe030f7824 */ /* 0x000fca00078e0204 */
[----:B------:R-:W-:Y:S01]  /*1d60*/  VIADDMNMX R5, R9, R102, R15, PT ;  /* 0x0000006609057246 */ /* 0x000fe2000380010f */
[----:B------:R-:W-:Y:S06]  /*1d70*/  @P2 BRA `(.L_x_830) ;  /* 0x00000000005c2947 */ /* 0x000fec0003800000 */
[----:B------:R-:W-:Y:S01]  /*1d80*/  IMAD R9, R16, UR27, R9 ;  /* 0x0000001b10097c24 */ /* 0x000fe2000f8e0209 */
[----:B------:R-:W-:Y:S03]  /*1d90*/  BSSY B0, `(.L_x_831) ;  /* 0x0000011000007945 */ /* 0x000fe60003800000 */
[----:B------:R-:W-:-:S05]  /*1da0*/  IMAD.IADD R9, R9, 0x1, -R8 ;  /* 0x0000000109097824 */ /* 0x000fca00078e0a08 */
[----:B------:R-:W-:-:S13]  /*1db0*/  ISETP.GT.AND P2, PT, R9, -0x1, PT ;  /* 0xffffffff0900780c */ /* 0x000fda0003f44270 */
[----:B------:R-:W-:Y:S05]  /*1dc0*/  @P2 BRA `(.L_x_832) ;  /* 0x0000000000202947 */ /* 0x000fea0003800000 */
[----:B------:R-:W-:Y:S01]  /*1dd0*/  UISETP.NE.AND UP2, UPT, UR5, 0x1, UPT ;  /* 0x000000010500788c */ /* 0x000fe2000bf45270 */
[----:B------:R-:W-:-:S05]  /*1de0*/  LOP3.LUT R9, RZ, R9, RZ, 0x33, !PT ;  /* 0x00000009ff097212 */ /* 0x000fca00078e33ff */
[----:B------:R-:W-:-:S05]  /*1df0*/  PLOP3.LUT P2, PT, PT, PT, UP2, 0x80, 0x0 ;  /* 0x000000000000781c */ /* 0x000fca0003f4f028 */
[----:B------:R-:W-:-:S08]  /*1e00*/  @UP2 ULDC.64 UR6, c[0x0][0x9e8] ;  /* 0x00027a0000062ab9 */ /* 0x000fd00000000a00 */
[----:B------:R-:W-:-:S05]  /*1e10*/  @P2 IMAD.HI.U32 R4, R9, UR6, RZ ;  /* 0x0000000609042c27 */ /* 0x000fca000f8e00ff */
[----:B------:R-:W-:-:S04]  /*1e20*/  @P2 SHF.R.U32.HI R9, RZ, UR7, R4 ;  /* 0x00000007ff092c19 */ /* 0x000fc80008011604 */
[----:B------:R-:W-:Y:S01]  /*1e30*/  LOP3.LUT R9, RZ, R9, RZ, 0x33, !PT ;  /* 0x00000009ff097212 */ /* 0x000fe200078e33ff */
[----:B------:R-:W-:Y:S06]  /*1e40*/  BRA `(.L_x_833) ;  /* 0x0000000000147947 */ /* 0x000fec0003800000 */
.L_x_832:
[----:B------:R-:W-:-:S06]  /*1e50*/  UISETP.NE.AND UP2, UPT, UR5, 0x1, UPT ;  /* 0x000000010500788c */ /* 0x000fcc000bf45270 */
[----:B------:R-:W-:-:S05]  /*1e60*/  PLOP3.LUT P2, PT, PT, PT, UP2, 0x80, 0x0 ;  /* 0x000000000000781c */ /* 0x000fca0003f4f028 */
[----:B------:R-:W-:-:S08]  /*1e70*/  @UP2 ULDC.64 UR6, c[0x0][0x9e8] ;  /* 0x00027a0000062ab9 */ /* 0x000fd00000000a00 */
[----:B------:R-:W-:-:S05]  /*1e80*/  @P2 IMAD.HI.U32 R4, R9, UR6, RZ ;  /* 0x0000000609042c27 */ /* 0x000fca000f8e00ff */
[----:B------:R-:W-:-:S07]  /*1e90*/  @P2 SHF.R.U32.HI R9, RZ, UR7, R4 ;  /* 0x00000007ff092c19 */ /* 0x000fce0008011604 */
.L_x_833:
[----:B------:R-:W-:Y:S05]  /*1ea0*/  BSYNC B0 ;  /* 0x0000000000007941 */ /* 0x000fea0003800000 */
.L_x_831:
[----:B------:R-:W-:-:S04]  /*1eb0*/  IMAD R4, R9, UR5, -R100 ;  /* 0x0000000509047c24 */ /* 0x000fc8000f8e0a64 */
[----:B------:R-:W-:-:S05]  /*1ec0*/  IMAD R4, R3, -0x2, R4 ;  /* 0xfffffffe03047824 */ /* 0x000fca00078e0204 */
[----:B------:R-:W-:Y:S02]  /*1ed0*/  VIMNMX R6, R6, R4, !PT ;  /* 0x0000000406067248 */ /* 0x000fe40007fe0100 */
[----:B------:R-:W-:-:S07]  /*1ee0*/  VIADDMNMX R5, R4, UR5, R5, PT ;  /* 0x0000000504057c46 */ /* 0x000fce000b800105 */
.L_x_830:
[C---:B------:R-:W-:Y:S01]  /*1ef0*/  ISETP.GE.AND P4, PT, R11.reuse, 0x9, PT ;  /* 0x000000090b00780c */ /* 0x040fe20003f86270 */
[----:B------:R-:W0:Y:S01]  /*1f00*/  SHFL.IDX PT, R7, R7, 0x1, 0x1c1f ;  /* 0x003c1f0007077f89 */ /* 0x000e2200000e0000 */
[C---:B------:R-:W-:Y:S02]  /*1f10*/  ISETP.GE.AND P2, PT, R11.reuse, 0x2, PT ;  /* 0x000000020b00780c */ /* 0x040fe40003f46270 */
[----:B------:R-:W-:Y:S02]  /*1f20*/  ISETP.GE.AND P5, PT, R11, 0xa, PT ;  /* 0x0000000a0b00780c */ /* 0x000fe40003fa6270 */
[----:B------:R-:W-:Y:S02]  /*1f30*/  LOP3.LUT R18, R18, 0xfffffffd, RZ, 0xc0, !PT ;  /* 0xfffffffd12127812 */ /* 0x000fe400078ec0ff */
[----:B------:R-:W-:-:S04]  /*1f40*/  ISETP.GT.AND P3, PT, R6, 0x1, !P2 ;  /* 0x000000010600780c */ /* 0x000fc80005764270 */
[----:B------:R-:W-:Y:S02]  /*1f50*/  ISETP.LT.OR P3, PT, R5, 0x2, P3 ;  /* 0x000000020500780c */ /* 0x000fe40001f61670 */
[----:B------:R-:W-:Y:S02]  /*1f60*/  @P4 LOP3.LUT R18, R18, 0x2, RZ, 0xfc, !PT ;  /* 0x0000000212124812 */ /* 0x000fe400078efcff */
[----:B------:R-:W-:Y:S02]  /*1f70*/  FSEL R134, R25, -INF , !P3 ;  /* 0xff80000019867808 */ /* 0x000fe40005800000 */
[----:B------:R-:W-:Y:S02]  /*1f80*/  LOP3.LUT R18, R18, 0xfffffffb, RZ, 0xc0, !PT ;  /* 0xfffffffb12127812 */ /* 0x000fe400078ec0ff */
[----:B------:R-:W-:Y:S02]  /*1f90*/  ISETP.GT.AND P4, PT, R6, 0x8, !P4 ;  /* 0x000000080600780c */ /* 0x000fe40006784270 */
[----:B------:R-:W-:-:S02]  /*1fa0*/  @P5 LOP3.LUT R18, R18, 0x4, RZ, 0xfc, !PT ;  /* 0x0000000412125812 */ /* 0x000fc400078efcff */
[----:B------:R-:W-:Y:S01]  /*1fb0*/  ISETP.GT.AND P3, PT, R6, 0x9, !P5 ;  /* 0x000000090600780c */ /* 0x000fe20006f64270 */
[----:B0-----:R-:W-:Y:S01]  /*1fc0*/  IMAD.IADD R9, R19, 0x1, R7 ;  /* 0x0000000113097824 */ /* 0x001fe200078e0207 */
[----:B------:R-:W-:Y:S02]  /*1fd0*/  ISETP.GE.AND P5, PT, R11, 0x11, PT ;  /* 0x000000110b00780c */ /* 0x000fe40003fa6270 */
[C---:B------:R-:W-:Y:S02]  /*1fe0*/  ISETP.LT.OR P4, PT, R5.reuse, 0x9, P4 ;  /* 0x000000090500780c */ /* 0x040fe40002781670 */
[----:B------:R-:W-:Y:S02]  /*1ff0*/  ISETP.LT.OR P3, PT, R5, 0xa, P3 ;  /* 0x0000000a0500780c */ /* 0x000fe40001f61670 */
[----:B------:R-:W-:Y:S02]  /*2000*/  FSEL R130, R28, -INF , !P4 ;  /* 0xff8000001c827808 */ /* 0x000fe40006000000 */
[----:B------:R-:W-:-:S02]  /*2010*/  ISETP.GE.AND P4, PT, R11, 0x12, PT ;  /* 0x000000120b00780c */ /* 0x000fc40003f86270 */
[----:B------:R-:W-:Y:S02]  /*2020*/  LOP3.LUT R18, R18, 0xfffffff7, RZ, 0xc0, !PT ;  /* 0xfffffff712127812 */ /* 0x000fe400078ec0ff */
[----:B------:R-:W-:Y:S02]  /*2030*/  FSEL R132, R29, -INF , !P3 ;  /* 0xff8000001d847808 */ /* 0x000fe40005800000 */
[----:B------:R-:W-:Y:S02]  /*2040*/  ISETP.GT.AND P3, PT, R6, 0x10, !P5 ;  /* 0x000000100600780c */ /* 0x000fe40006f64270 */
[----:B------:R-:W-:Y:S02]  /*2050*/  @P5 LOP3.LUT R18, R18, 0x8, RZ, 0xfc, !PT ;  /* 0x0000000812125812 */ /* 0x000fe400078efcff */
[----:B------:R-:W-:Y:S02]  /*2060*/  ISETP.LT.OR P3, PT, R5, 0x11, P3 ;  /* 0x000000110500780c */ /* 0x000fe40001f61670 */
[----:B------:R-:W-:-:S02]  /*2070*/  LOP3.LUT R18, R18, 0xfdffffff, RZ, 0xc0, !PT ;  /* 0xfdffffff12127812 */ /* 0x000fc400078ec0ff */
[----:B------:R-:W-:Y:S02]  /*2080*/  FSEL R128, R32, -INF , !P3 ;  /* 0xff80000020807808 */ /* 0x000fe40005800000 */
[----:B------:R-:W-:Y:S02]  /*2090*/  @P4 LOP3.LUT R18, R18, 0x2000000, RZ, 0xfc, !PT ;  /* 0x0200000012124812 */ /* 0x000fe400078efcff */
[----:B------:R-:W-:Y:S02]  /*20a0*/  ISETP.GT.AND P3, PT, R6, 0x11, !P4 ;  /* 0x000000110600780c */ /* 0x000fe40006764270 */
[----:B------:R-:W-:Y:S02]  /*20b0*/  ISETP.GE.AND P4, PT, R11, 0x19, PT ;  /* 0x000000190b00780c */ /* 0x000fe40003f86270 */
[----:B------:R-:W-:Y:S02]  /*20c0*/  ISETP.LT.OR P3, PT, R5, 0x12, P3 ;  /* 0x000000120500780c */ /* 0x000fe40001f61670 */
[----:B------:R-:W-:-:S02]  /*20d0*/  LOP3.LUT R18, R18, 0xfeffffff, RZ, 0xc0, !PT ;  /* 0xfeffffff12127812 */ /* 0x000fc400078ec0ff */
[----:B------:R-:W-:Y:S02]  /*20e0*/  FSEL R126, R33, -INF , !P3 ;  /* 0xff800000217e7808 */ /* 0x000fe40005800000 */
[----:B------:R-:W-:-:S04]  /*20f0*/  ISETP.GT.AND P3, PT, R6, 0x18, !P4 ;  /* 0x000000180600780c */ /* 0x000fc80006764270 */
[----:B------:R-:W-:Y:S02]  /*2100*/  ISETP.LT.OR P3, PT, R5, 0x19, P3 ;  /* 0x000000190500780c */ /* 0x000fe40001f61670 */
[----:B------:R-:W-:Y:S02]  /*2110*/  @P4 LOP3.LUT R18, R18, 0x1000000, RZ, 0xfc, !PT ;  /* 0x0100000012124812 */ /* 0x000fe400078efcff */
[----:B------:R-:W-:Y:S02]  /*2120*/  ISETP.GE.AND P4, PT, R11, 0x1a, PT ;  /* 0x0000001a0b00780c */ /* 0x000fe40003f86270 */
[----:B------:R-:W-:Y:S02]  /*2130*/  LOP3.LUT R18, R18, 0xff7fffff, RZ, 0xc0, !PT ;  /* 0xff7fffff12127812 */ /* 0x000fe400078ec0ff */
[----:B------:R-:W-:Y:S02]  /*2140*/  FSEL R98, R36, -INF , !P3 ;  /* 0xff80000024627808 */ /* 0x000fe40005800000 */
[----:B------:R-:W-:-:S04]  /*2150*/  ISETP.GT.AND P3, PT, R6, 0x19, !P4 ;  /* 0x000000190600780c */ /* 0x000fc80006764270 */
[----:B------:R-:W-:-:S03]  /*2160*/  ISETP.LT.OR P3, PT, R5, 0x1a, P3 ;  /* 0x0000001a0500780c */ /* 0x000fc60001f61670 */
        /* <DEDUP_REMOVED lines=110> */
[----:B------:R-:W-:Y:S02]  /*2850*/  FSEL R20, R73, -INF , !P3 ;  /* 0xff80000049147808 */ /* 0x000fe40005800000 */
[----:B------:R-:W-:Y:S02]  /*2860*/  LOP3.LUT R18, R18, 0xffffffef, RZ, 0xc0, !PT ;  /* 0xffffffef12127812 */ /* 0x000fe400078ec0ff */
[----:B------:R-:W-:-:S04]  /*2870*/  ISETP.GT.AND P3, PT, R6, 0x68, !P4 ;  /* 0x000000680600780c */ /* 0x000fc80006764270 */
[----:B------:R-:W-:-:S03]  /*2880*/  ISETP.LT.OR P3, PT, R5, 0x69, P3 ;  /* 0x000000690500780c */ /* 0x000fc60001f61670 */
[----:B------:R-:W-:Y:S02]  /*2890*/  @P4 LOP3.LUT R18, R18, 0x10, RZ, 0xfc, !PT ;  /* 0x0000001012124812 */ /* 0x000fe400078efcff */
[----:B------:R-:W-:Y:S02]  /*28a0*/  ISETP.GE.AND P4, PT, R11, 0x6a, PT ;  /* 0x0000006a0b00780c */ /* 0x000fe40003f86270 */
[----:B------:R-:W-:Y:S02]  /*28b0*/  FSEL R76, R76, -INF , !P3 ;  /* 0xff8000004c4c7808 */ /* 0x000fe40005800000 */
[----:B------:R-:W-:Y:S02]  /*28c0*/  ISETP.GT.AND P3, PT, R6, 0x69, !P4 ;  /* 0x000000690600780c */ /* 0x000fe40006764270 */
[----:B------:R-:W-:Y:S02]  /*28d0*/  LOP3.LUT R18, R18, 0xfbffffff, RZ, 0xc0, !PT ;  /* 0xfbffffff12127812 */ /* 0x000fe400078ec0ff */
[----:B------:R-:W-:-:S04]  /*28e0*/  ISETP.LT.OR P3, PT, R5, 0x6a, P3 ;  /* 0x0000006a0500780c */ /* 0x000fc80001f61670 */
[----:B------:R-:W-:Y:S02]  /*28f0*/  FSEL R14, R77, -INF , !P3 ;  /* 0xff8000004d0e7808 */ /* 0x000fe40005800000 */
[----:B------:R-:W-:Y:S02]  /*2900*/  ISETP.GE.AND P3, PT, R11, 0x71, PT ;  /* 0x000000710b00780c */ /* 0x000fe40003f66270 */
[----:B------:R-:W-:Y:S02]  /*2910*/  @P4 LOP3.LUT R18, R18, 0x4000000, RZ, 0xfc, !PT ;  /* 0x0400000012124812 */ /* 0x000fe400078efcff */
[----:B------:R-:W-:Y:S02]  /*2920*/  ISETP.GT.AND P4, PT, R6, 0x70, !P3 ;  /* 0x000000700600780c */ /* 0x000fe40005f84270 */
[----:B------:R-:W-:Y:S02]  /*2930*/  LOP3.LUT R18, R18, 0xfffffffe, RZ, 0xc0, !PT ;  /* 0xfffffffe12127812 */ /* 0x000fe400078ec0ff */
[----:B------:R-:W-:-:S04]  /*2940*/  ISETP.LT.OR P4, PT, R5, 0x71, P4 ;  /* 0x000000710500780c */ /* 0x000fc80002781670 */
[----:B------:R-:W-:Y:S02]  /*2950*/  FSEL R80, R80, -INF , !P4 ;  /* 0xff80000050507808 */ /* 0x000fe40006000000 */
[----:B------:R-:W-:-:S04]  /*2960*/  ISETP.GE.AND P4, PT, R11, 0x72, PT ;  /* 0x000000720b00780c */ /* 0x000fc80003f86270 */
[----:B------:R-:W-:-:S04]  /*2970*/  ISETP.GT.AND P5, PT, R6, 0x71, !P4 ;  /* 0x000000710600780c */ /* 0x000fc800067a4270 */
[----:B------:R-:W-:-:S04]  /*2980*/  ISETP.LT.OR P5, PT, R5, 0x72, P5 ;  /* 0x000000720500780c */ /* 0x000fc80002fa1670 */
[----:B------:R-:W-:Y:S02]  /*2990*/  FSEL R10, R81, -INF , !P5 ;  /* 0xff800000510a7808 */ /* 0x000fe40006800000 */
[----:B------:R-:W-:-:S04]  /*29a0*/  ISETP.GE.AND P5, PT, R11, 0x79, PT ;  /* 0x000000790b00780c */ /* 0x000fc80003fa6270 */
[----:B------:R-:W-:-:S04]  /*29b0*/  ISETP.GT.AND P6, PT, R6, 0x78, !P5 ;  /* 0x000000780600780c */ /* 0x000fc80006fc4270 */
[----:B------:R-:W-:-:S04]  /*29c0*/  ISETP.LT.OR P6, PT, R5, 0x79, P6 ;  /* 0x000000790500780c */ /* 0x000fc800037c1670 */
[----:B------:R-:W-:Y:S02]  /*29d0*/  FSEL R84, R84, -INF , !P6 ;  /* 0xff80000054547808 */ /* 0x000fe40007000000 */
[----:B------:R-:W-:-:S13]  /*29e0*/  ISETP.GE.AND P6, PT, R11, 0x1, PT ;  /* 0x000000010b00780c */ /* 0x000fda0003fc6270 */
[----:B------:R-:W-:Y:S02]  /*29f0*/  @P6 LOP3.LUT R18, R18, 0x1, RZ, 0xfc, !PT ;  /* 0x0000000112126812 */ /* 0x000fe400078efcff */
[----:B------:R-:W-:Y:S02]  /*2a00*/  ISETP.GT.AND P6, PT, R6, RZ, !P6 ;  /* 0x000000ff0600720c */ /* 0x000fe400077c4270 */
[----:B------:R-:W-:Y:S02]  /*2a10*/  LOP3.LUT R18, R18, 0xf7ffffff, RZ, 0xc0, !PT ;  /* 0xf7ffffff12127812 */ /* 0x000fe400078ec0ff */
[----:B------:R-:W-:-:S04]  /*2a20*/  ISETP.LT.OR P6, PT, R5, 0x1, P6 ;  /* 0x000000010500780c */ /* 0x000fc800037c1670 */
[----:B------:R-:W-:Y:S02]  /*2a30*/  FSEL R136, R24, -INF , !P6 ;  /* 0xff80000018887808 */ /* 0x000fe40007000000 */
[----:B------:R-:W-:-:S13]  /*2a40*/  ISETP.GE.AND P6, PT, R11, 0x7a, PT ;  /* 0x0000007a0b00780c */ /* 0x000fda0003fc6270 */
[----:B------:R-:W-:Y:S02]  /*2a50*/  @P6 LOP3.LUT R18, R18, 0x8000000, RZ, 0xfc, !PT ;  /* 0x0800000012126812 */ /* 0x000fe400078efcff */
[----:B------:R-:W-:-:S04]  /*2a60*/  ISETP.GT.AND P6, PT, R6, 0x79, !P6 ;  /* 0x000000790600780c */ /* 0x000fc800077c4270 */
[----:B------:R-:W-:Y:S02]  /*2a70*/  ISETP.LT.OR P6, PT, R5, 0x7a, P6 ;  /* 0x0000007a0500780c */ /* 0x000fe400037c1670 */
[----:B------:R-:W-:Y:S02]  /*2a80*/  VIADDMNMX R5, R7, R102, R15, PT ;  /* 0x0000006607057246 */ /* 0x000fe4000380010f */
[----:B------:R-:W-:Y:S02]  /*2a90*/  FSEL R24, R85, -INF , !P6 ;  /* 0xff80000055187808 */ /* 0x000fe40007000000 */
[----:B------:R-:W-:-:S13]  /*2aa0*/  PLOP3.LUT P6, PT, PT, PT, UP1, 0x40, 0x0 ;  /* 0x000000000000781c */ /* 0x000fda0003fce818 */
[----:B------:R-:W-:Y:S05]  /*2ab0*/  @P6 BRA `(.L_x_834) ;  /* 0x0000000000646947 */ /* 0x000fea0003800000 */
        /* <DEDUP_REMOVED lines=9> */
[----:B------:R-:W-:Y:S01]  /*2b50*/  @P6 IMAD.HI.U32 R6, R7, UR6, RZ ;  /* 0x0000000607066c27 */ /* 0x000fe2000f8e00ff */
[----:B------:R-:W-:-:S13]  /*2b60*/  PLOP3.LUT P6, PT, PT, PT, UP2, 0x80, 0x0 ;  /* 0x000000000000781c */ /* 0x000fda0003fcf028 */
[----:B------:R-:W-:-:S04]  /*2b70*/  @P6 SHF.R.U32.HI R7, RZ, UR7, R6 ;  /* 0x00000007ff076c19 */ /* 0x000fc80008011606 */
[----:B------:R-:W-:Y:S01]  /*2b80*/  LOP3.LUT R7, RZ, R7, RZ, 0x33, !PT ;  /* 0x00000007ff077212 */ /* 0x000fe200078e33ff */
[----:B------:R-:W-:Y:S06]  /*2b90*/  BRA `(.L_x_837) ;  /* 0x0000000000187947 */ /* 0x000fec0003800000 */
.L_x_836:
[----:B------:R-:W-:-:S06]  /*2ba0*/  UISETP.NE.AND UP2, UPT, UR5, 0x1, UPT ;  /* 0x000000010500788c */ /* 0x000fcc000bf45270 */
[----:B------:R-:W-:-:S05]  /*2bb0*/  PLOP3.LUT P6, PT, PT, PT, UP2, 0x80, 0x0 ;  /* 0x000000000000781c */ /* 0x000fca0003fcf028 */
[----:B------:R-:W-:-:S08]  /*2bc0*/  @UP2 ULDC.64 UR6, c[0x0][0x9e8] ;  /* 0x00027a0000062ab9 */ /* 0x000fd00000000a00 */
[----:B------:R-:W-:Y:S01]  /*2bd0*/  @P6 IMAD.HI.U32 R6, R7, UR6, RZ ;  /* 0x0000000607066c27 */ /* 0x000fe2000f8e00ff */
[----:B------:R-:W-:-:S13]  /*2be0*/  PLOP3.LUT P6, PT, PT, PT, UP2, 0x80, 0x0 ;  /* 0x000000000000781c */ /* 0x000fda0003fcf028 */
[----:B------:R-:W-:-:S07]  /*2bf0*/  @P6 SHF.R.U32.HI R7, RZ, UR7, R6 ;  /* 0x00000007ff076c19 */ /* 0x000fce0008011606 */
.L_x_837:
[----:B------:R-:W-:Y:S05]  /*2c00*/  BSYNC B0 ;  /* 0x0000000000007941 */ /* 0x000fea0003800000 */
.L_x_835:
[----:B------:R-:W-:-:S04]  /*2c10*/  IMAD R6, R7, UR5, -R100 ;  /* 0x0000000507067c24 */ /* 0x000fc8000f8e0a64 */
[----:B------:R-:W-:-:S05]  /*2c20*/  IMAD R6, R3, -0x2, R6 ;  /* 0xfffffffe03067824 */ /* 0x000fca00078e0206 */
[----:B------:R-:W-:Y:S02]  /*2c30*/  VIMNMX R9, R9, R6, !PT ;  /* 0x0000000609097248 */ /* 0x000fe40007fe0100 */
[----:B------:R-:W-:-:S07]  /*2c40*/  VIADDMNMX R5, R6, UR5, R5, PT ;  /* 0x0000000506057c46 */ /* 0x000fce000b800105 */
.L_x_834:
[----:B------:R-:W-:Y:S01]  /*2c50*/  ISETP.GT.AND P2, PT, R9, 0x1, !P2 ;  /* 0x000000010900780c */ /* 0x000fe20005744270 */
[----:B------:R-:W-:Y:S01]  /*2c60*/  ULDC UR6, c[0x0][0x988] ;  /* 0x0002620000067ab9 */ /* 0x000fe20000000800 */
[----:B------:R-:W-:Y:S01]  /*2c70*/  LOP3.LUT P6, RZ, R18, 0x8, RZ, 0xc0, !PT ;  /* 0x0000000812ff7812 */ /* 0x000fe200078cc0ff */
[----:B------:R-:W-:Y:S01]  /*2c80*/  @UP0 ULDC UR11, c[0x0][0x450] ;  /* 0x00011400000b0ab9 */ /* 0x000fe20000000800 */
[----:B------:R-:W-:Y:S02]  /*2c90*/  ISETP.LT.OR P2, PT, R5, 0x2, P2 ;  /* 0x000000020500780c */ /* 0x000fe40001741670 */
[----:B------:R-:W-:Y:S02]  /*2ca0*/  FMNMX.FTZ R7, R136, R134, !PT ;  /* 0x0000008688077209 */ /* 0x000fe40007810000 */
[----:B------:R-:W-:Y:S02]  /*2cb0*/  FSEL R120, R27, -INF , !P2 ;  /* 0xff8000001b787808 */ /* 0x000fe40005000000 */
[----:B------:R-:W-:-:S02]  /*2cc0*/  LOP3.LUT P2, RZ, R18, 0x2, RZ, 0xc0, !PT ;  /* 0x0000000212ff7812 */ /* 0x000fc4000784c0ff */
[----:B------:R-:W-:Y:S02]  /*2cd0*/  FMNMX.FTZ R7, R130, R7, !PT ;  /* 0x0000000782077209 */ /* 0x000fe40007810000 */
[----:B------:R-:W-:Y:S02]  /*2ce0*/  ISETP.GT.AND P2, PT, R9, 0x8, !P2 ;  /* 0x000000080900780c */ /* 0x000fe40005744270 */
[----:B------:R-:W-:Y:S02]  /*2cf0*/  FMNMX.FTZ R7, R132, R7, !PT ;  /* 0x0000000784077209 */ /* 0x000fe40007810000 */
[----:B------:R-:W-:Y:S02]  /*2d00*/  ISETP.LT.OR P2, PT, R5, 0x9, P2 ;  /* 0x000000090500780c */ /* 0x000fe40001741670 */
[----:B------:R-:W-:Y:S02]  /*2d10*/  FMNMX.FTZ R7, R128, R7, !PT ;  /* 0x0000000780077209 */ /* 0x000fe40007810000 */
[----:B------:R-:W-:-:S02]  /*2d20*/  FSEL R30, R30, -INF , !P2 ;  /* 0xff8000001e1e7808 */ /* 0x000fc40005000000 */
[----:B------:R-:W-:Y:S02]  /*2d30*/  LOP3.LUT P2, RZ, R18, 0x4, RZ, 0xc0, !PT ;  /* 0x0000000412ff7812 */ /* 0x000fe4000784c0ff */
[----:B------:R-:W-:Y:S02]  /*2d40*/  FMNMX.FTZ R7, R126, R7, !PT ;  /* 0x000000077e077209 */ /* 0x000fe40007810000 */
[----:B------:R-:W-:Y:S02]  /*2d50*/  ISETP.GT.AND P2, PT, R9, 0x9, !P2 ;  /* 0x000000090900780c */ /* 0x000fe40005744270 */
[----:B------:R-:W-:Y:S02]  /*2d60*/  FMNMX.FTZ R7, R98, R7, !PT ;  /* 0x0000000762077209 */ /* 0x000fe40007810000 */
[----:B------:R-:W-:Y:S02]  /*2d70*/  ISETP.LT.OR P2, PT, R5, 0xa, P2 ;  /* 0x0000000a0500780c */ /* 0x000fe40001741670 */
[----:B------:R-:W-:-:S02]  /*2d80*/  FMNMX.FTZ R7, R88, R7, !PT ;  /* 0x0000000758077209 */ /* 0x000fc40007810000 */
[----:B------:R-:W-:Y:S02]  /*2d90*/  FSEL R118, R31, -INF , !P2 ;  /* 0xff8000001f767808 */ /* 0x000fe40005000000 */
[----:B------:R-:W-:Y:S02]  /*2da0*/  ISETP.GT.AND P2, PT, R9, 0x10, !P6 ;  /* 0x000000100900780c */ /* 0x000fe40007744270 */
[----:B------:R-:W-:Y:S02]  /*2db0*/  FMNMX.FTZ R7, R96, R7, !PT ;  /* 0x0000000760077209 */ /* 0x000fe40007810000 */
[----:B------:R-:W-:Y:S02]  /*2dc0*/  ISETP.LT.OR P2, PT, R5, 0x11, P2 ;  /* 0x000000110500780c */ /* 0x000fe40001741670 */
[----:B------:R-:W-:Y:S02]  /*2dd0*/  LOP3.LUT P6, RZ, R18, 0x8000, RZ, 0xc0, !PT ;  /* 0x0000800012ff7812 */ /* 0x000fe400078cc0ff */
        /* <DEDUP_REMOVED lines=8> */
[----:B------:R-:W-:Y:S02]  /*2e60*/  LOP3.LUT P2, RZ, R18, 0x1000000, RZ, 0xc0, !PT ;  /* 0x0100000012ff7812 */ /* 0x000fe4000784c0ff */
[----:B------:R-:W-:Y:S02]  /*2e70*/  FMNMX.FTZ R7, R92, R7, !PT ;  /* 0x000000075c077209 */ /* 0x000fe40007810000 */
[----:B------:R-:W-:Y:S02]  /*2e80*/  ISETP.GT.AND P2, PT, R9, 0x18, !P2 ;  /* 0x000000180900780c */ /* 0x000fe40005744270 */
[----:B------:R-:W-:Y:S02]  /*2e90*/  FMNMX.FTZ R7, R44, R7, !PT ;  /* 0x000000072c077209 */ /* 0x000fe40007810000 */
[----:B------:R-:W-:-:S02]  /*2ea0*/  ISETP.LT.OR P2, PT, R5, 0x19, P2 ;  /* 0x000000190500780c */ /* 0x000fc40001741670 */
[----:B------:R-:W-:Y:S02]  /*2eb0*/  FMNMX.FTZ R7, R52, R7, !PT ;  /* 0x0000000734077209 */ /* 0x000fe40007810000 */
[----:B------:R-:W-:Y:S02]  /*2ec0*/  FSEL R38, R38, -INF , !P2 ;  /* 0xff80000026267808 */ /* 0x000fe40005000000 */
[----:B------:R-:W-:Y:S02]  /*2ed0*/  LOP3.LUT P2, RZ, R18, 0x800000, RZ, 0xc0, !PT ;  /* 0x0080000012ff7812 */ /* 0x000fe4000784c0ff */
[----:B------:R-:W-:Y:S02]  /*2ee0*/  FMNMX.FTZ R7, R48, R7, !PT ;  /* 0x0000000730077209 */ /* 0x000fe40007810000 */
[----:B------:R-:W-:Y:S02]  /*2ef0*/  ISETP.GT.AND P2, PT, R9, 0x19, !P2 ;  /* 0x000000190900780c */ /* 0x000fe40005744270 */
[----:B------:R-:W-:-:S02]  /*2f00*/  FMNMX.FTZ R7, R56, R7, !PT ;  /* 0x0000000738077209 */ /* 0x000fc40007810000 */
[----:B------:R-:W-:Y:S02]  /*2f10*/  ISETP.LT.OR P2, PT, R5, 0x1a, P2 ;  /* 0x0000001a0500780c */ /* 0x000fe40001741670 */
[----:B------:R-:W-:Y:S02]  /*2f20*/  FMNMX.FTZ R7, R36, R7, !PT ;  /* 0x0000000724077209 */ /* 0x000fe40007810000 */
[----:B------:R-:W-:Y:S02]  /*2f30*/  FSEL R114, R39, -INF , !P2 ;  /* 0xff80000027727808 */ /* 0x000fe40005000000 */
[----:B------:R-:W-:Y:S02]  /*2f40*/  LOP3.LUT P2, RZ, R18, 0x400000, RZ, 0xc0, !PT ;  /* 0x0040000012ff7812 */ /* 0x000fe4000784c0ff */
[----:B------:R-:W-:Y:S02]  /*2f50*/  FMNMX.FTZ R7, R60, R7, !PT ;  /* 0x000000073c077209 */ /* 0x000fe40007810000 */
[----:B------:R-:W-:-:S02]  /*2f60*/  ISETP.GT.AND P2, PT, R9, 0x20, !P2 ;  /* 0x000000200900780c */ /* 0x000fc40005744270 */
[----:B------:R-:W-:Y:S02]  /*2f70*/  FMNMX.FTZ R7, R4, R7, !PT ;  /* 0x0000000704077209 */ /* 0x000fe40007810000 */
[----:B------:R-:W-:Y:S02]  /*2f80*/  ISETP.LT.OR P2, PT, R5, 0x21, P2 ;  /* 0x000000210500780c */ /* 0x000fe40001741670 */
[----:B------:R-:W-:Y:S02]  /*2f90*/  FMNMX.FTZ R7, R64, R7, !PT ;  /* 0x0000000740077209 */ /* 0x000fe40007810000 */
[----:B------:R-:W-:Y:S02]  /*2fa0*/  FSEL R42, R42, -INF , !P2 ;  /* 0xff8000002a2a7808 */ /* 0x000fe40005000000 */
[----:B------:R-:W-:Y:S02]  /*2fb0*/  LOP3.LUT P2, RZ, R18, 0x200000, RZ, 0xc0, !PT ;  /* 0x0020000012ff7812 */ /* 0x000fe4000784c0ff */
[----:B------:R-:W-:-:S02]  /*2fc0*/  FMNMX.FTZ R7, R32, R7, !PT ;  /* 0x0000000720077209 */ /* 0x000fc40007810000 */
[----:B------:R-:W-:Y:S02]  /*2fd0*/  ISETP.GT.AND P2, PT, R9, 0x21, !P2 ;  /* 0x000000210900780c */ /* 0x000fe40005744270 */
[----:B------:R-:W-:Y:S02]  /*2fe0*/  FMNMX.FTZ R7, R68, R7, !PT ;  /* 0x0000000744077209 */ /* 0x000fe40007810000 */
        /* <DEDUP_REMOVED lines=20> */
[----:B------:R-:W-:Y:S01]  /*3130*/  FMNMX.FTZ R11, R24, R7, !PT ;  /* 0x00000007180b7209 */ /* 0x000fe20007810000 */
[----:B------:R-:W-:Y:S01]  /*3140*/  IMAD.U32 R7, RZ, RZ, UR6 ;  /* 0x00000006ff077e24 */ /* 0x000fe2000f8e00ff */
[----:B------:R-:W-:Y:S01]  /*3150*/  ISETP.LT.OR P2, PT, R5, 0x31, P2 ;  /* 0x000000310500780c */ /* 0x000fe20001741670 */
[----:B------:R-:W-:Y:S01]  /*3160*/  @UP0 ULDC UR6, c[0x0][0x44c] ;  /* 0x0001130000060ab9 */ /* 0x000fe20000000800 */
[----:B------:R-:W-:Y:S01]  /*3170*/  ISETP.GT.AND P3, PT, R9, 0x70, !P3 ;  /* 0x000000700900780c */ /* 0x000fe20005f64270 */
[----:B------:R-:W0:Y:S01]  /*3180*/  SHFL.BFLY PT, R6, R11, 0x2, 0x1f ;  /* 0x0c401f000b067f89 */ /* 0x000e2200000e0000 */
[----:B------:R-:W-:Y:S01]  /*3190*/  FSEL R50, R50, -INF , !P2 ;  /* 0xff80000032327808 */ /* 0x000fe20005000000 */
[----:B------:R-:W-:Y:S01]  /*31a0*/  UIMAD.WIDE.U32 UR6, UR40, UR6, URZ ;  /* 0x00000006280672a5 */ /* 0x000fe2000f8e003f */
[----:B------:R-:W-:-:S02]  /*31b0*/  LOP3.LUT P2, RZ, R18, 0x20000, RZ, 0xc0, !PT ;  /* 0x0002000012ff7812 */ /* 0x000fc4000784c0ff */
[C---:B------:R-:W-:Y:S01]  /*31c0*/  ISETP.GT.AND P4, PT, R9.reuse, 0x71, !P4 ;  /* 0x000000710900780c */ /* 0x040fe20006784270 */
[----:B------:R-:W-:Y:S01]  /*31d0*/  @UP0 USHF.R.U32.HI UR40, URZ, UR11, UR7 ;  /* 0x0000000b3f280299 */ /* 0x000fe20008011607 */
[----:B------:R-:W-:Y:S02]  /*31e0*/  ISETP.GT.AND P2, PT, R9, 0x31, !P2 ;  /* 0x000000310900780c */ /* 0x000fe40005744270 */
[C---:B------:R-:W-:Y:S02]  /*31f0*/  ISETP.LT.OR P3, PT, R5.reuse, 0x71, P3 ;  /* 0x000000710500780c */ /* 0x040fe40001f61670 */
[----:B------:R-:W-:Y:S02]  /*3200*/  ISETP.LT.OR P2, PT, R5, 0x32, P2 ;  /* 0x000000320500780c */ /* 0x000fe40001741670 */
[----:B------:R-:W-:Y:S02]  /*3210*/  ISETP.GT.AND P5, PT, R9, 0x78, !P5 ;  /* 0x000000780900780c */ /* 0x000fe40006fa4270 */
[----:B------:R-:W-:-:S02]  /*3220*/  FSEL R108, R51, -INF , !P2 ;  /* 0xff800000336c7808 */ /* 0x000fc40005000000 */
[----:B------:R-:W-:Y:S02]  /*3230*/  LOP3.LUT P2, RZ, R18, 0x10000, RZ, 0xc0, !PT ;  /* 0x0001000012ff7812 */ /* 0x000fe4000784c0ff */
[----:B------:R-:W-:Y:S02]  /*3240*/  ISETP.LT.OR P4, PT, R5, 0x72, P4 ;  /* 0x000000720500780c */ /* 0x000fe40002781670 */
[----:B------:R-:W-:Y:S02]  /*3250*/  ISETP.GT.AND P2, PT, R9, 0x38, !P2 ;  /* 0x000000380900780c */ /* 0x000fe40005744270 */
[----:B------:R-:W-:Y:S02]  /*3260*/  FSEL R82, R82, -INF , !P3 ;  /* 0xff80000052527808 */ /* 0x000fe40005800000 */
[----:B------:R-:W-:Y:S02]  /*3270*/  ISETP.LT.OR P2, PT, R5, 0x39, P2 ;  /* 0x000000390500780c */ /* 0x000fe40001741670 */
[----:B0-----:R-:W-:-:S02]  /*3280*/  FMNMX.FTZ R15, R11, R6, !PT ;  /* 0x000000060b0f7209 */ /* 0x001fc40007810000 */
[----:B------:R-:W-:Y:S02]  /*3290*/  FSEL R54, R54, -INF , !P2 ;  /* 0xff80000036367808 */ /* 0x000fe40005000000 */
[----:B------:R-:W-:Y:S01]  /*32a0*/  ISETP.GT.AND P2, PT, R9, 0x39, !P6 ;  /* 0x000000390900780c */ /* 0x000fe20007744270 */
[----:B------:R-:W0:Y:S01]  /*32b0*/  SHFL.BFLY PT, R6, R15, 0x1, 0x1f ;  /* 0x0c201f000f067f89 */ /* 0x000e2200000e0000 */
[----:B------:R-:W-:Y:S02]  /*32c0*/  LOP3.LUT P6, RZ, R18, 0x10, RZ, 0xc0, !PT ;  /* 0x0000001012ff7812 */ /* 0x000fe400078cc0ff */
[C---:B------:R-:W-:Y:S02]  /*32d0*/  ISETP.LT.OR P2, PT, R5.reuse, 0x3a, P2 ;  /* 0x0000003a0500780c */ /* 0x040fe40001741670 */
[----:B------:R-:W-:Y:S02]  /*32e0*/  ISETP.LT.OR P5, PT, R5, 0x79, P5 ;  /* 0x000000790500780c */ /* 0x000fe40002fa1670 */
[----:B------:R-:W-:-:S02]  /*32f0*/  FSEL R46, R55, -INF , !P2 ;  /* 0xff800000372e7808 */ /* 0x000fc40005000000 */
[----:B------:R-:W-:Y:S02]  /*3300*/  LOP3.LUT P2, RZ, R18, 0x4000, RZ, 0xc0, !PT ;  /* 0x0000400012ff7812 */ /* 0x000fe4000784c0ff */
[----:B------:R-:W-:Y:S02]  /*3310*/  FSEL R86, R86, -INF , !P5 ;  /* 0xff80000056567808 */ /* 0x000fe40006800000 */
[----:B------:R-:W-:Y:S02]  /*3320*/  ISETP.GT.AND P2, PT, R9, 0x40, !P2 ;  /* 0x000000400900780c */ /* 0x000fe40005744270 */
[----:B------:R-:W-:Y:S02]  /*3330*/  R2UR UR10, R23 ;  /* 0x00000000170a72ca */ /* 0x000fe400000e0000 */
[----:B------:R-:W-:-:S04]  /*3340*/  ISETP.LT.OR P2, PT, R5, 0x41, P2 ;  /* 0x000000410500780c */ /* 0x000fc80001741670 */
[----:B------:R-:W-:Y:S02]  /*3350*/  FSEL R106, R58, -INF , !P2 ;  /* 0xff8000003a6a7808 */ /* 0x000fe40005000000 */
[----:B------:R-:W-:Y:S02]  /*3360*/  LOP3.LUT P2, RZ, R18, 0x2000, RZ, 0xc0, !PT ;  /* 0x0000200012ff7812 */ /* 0x000fe4000784c0ff */
[----:B0-----:R-:W-:Y:S02]  /*3370*/  FMNMX.FTZ R6, R15, R6, !PT ;  /* 0x000000060f067209 */ /* 0x001fe40007810000 */
[----:B------:R-:W-:Y:S01]  /*3380*/  ISETP.GT.AND P2, PT, R9, 0x41, !P2 ;  /* 0x000000410900780c */ /* 0x000fe20005744270 */
[----:B------:R-:W-:Y:S02]  /*3390*/  UIADD3 UR40, UR10, UR40, URZ ;  /* 0x000000280a287290 */ /* 0x000fe4000fffe03f */
[----:B------:R-:W-:Y:S01]  /*33a0*/  FMUL.FTZ R25, R6, R7 ;  /* 0x0000000706197220 */ /* 0x000fe20000410000 */
[----:B------:R-:W-:Y:S01]  /*33b0*/  ISETP.LT.OR P2, PT, R5, 0x42, P2 ;  /* 0x000000420500780c */ /* 0x000fe20001741670 */
[----:B------:R-:W-:-:S03]  /*33c0*/  UIADD3 UR4, UR40, UR4, URZ ;  /* 0x0000000428047290 */ /* 0x000fc6000fffe03f */
[----:B------:R-:W-:Y:S02]  /*33d0*/  FSEL R100, R59, -INF , !P2 ;  /* 0xff8000003b647808 */ /* 0x000fe40005000000 */
[----:B------:R-:W-:-:S04]  /*33e0*/  LOP3.LUT P2, RZ, R18, 0x1000, RZ, 0xc0, !PT ;  /* 0x0000100012ff7812 */ /* 0x000fc8000784c0ff */
[----:B------:R-:W-:-:S04]  /*33f0*/  ISETP.GT.AND P2, PT, R9, 0x48, !P2 ;  /* 0x000000480900780c */ /* 0x000fc80005744270 */
[----:B------:R-:W-:-:S04]  /*3400*/  ISETP.LT.OR P2, PT, R5, 0x49, P2 ;  /* 0x000000490500780c */ /* 0x000fc80001741670 */
        /* <DEDUP_REMOVED lines=29> */
[----:B------:R-:W-:Y:S02]  /*35e0*/  ISETP.GT.AND P2, PT, R9, 0x68, !P6 ;  /* 0x000000680900780c */ /* 0x000fe40007744270 */
[----:B------:R-:W-:Y:S02]  /*35f0*/  LOP3.LUT P6, RZ, R18, 0x1, RZ, 0xc0, !PT ;  /* 0x0000000112ff7812 */ /* 0x000fe400078cc0ff */
[----:B------:R-:W-:-:S04]  /*3600*/  ISETP.LT.OR P2, PT, R5, 0x69, P2 ;  /* 0x000000690500780c */ /* 0x000fc80001741670 */
[----:B------:R-:W-:Y:S02]  /*3610*/  FSEL R78, R78, -INF , !P2 ;  /* 0xff8000004e4e7808 */ /* 0x000fe40005000000 */
[----:B------:R-:W-:-:S04]  /*3620*/  FSETP.NEU.FTZ.AND P2, PT, R6, -INF , PT ;  /* 0xff8000000600780b */ /* 0x000fc80003f5d000 */
[----:B------:R-:W-:Y:S02]  /*3630*/  FSEL R25, R25, RZ, P2 ;  /* 0x000000ff19197208 */ /* 0x000fe40001000000 */
[----:B------:R-:W-:Y:S02]  /*3640*/  ISETP.GT.AND P2, PT, R9, RZ, !P6 ;  /* 0x000000ff0900720c */ /* 0x000fe40007744270 */
[----:B------:R-:W-:Y:S01]  /*3650*/  LOP3.LUT P6, RZ, R18, 0x8000000, RZ, 0xc0, !PT ;  /* 0x0800000012ff7812 */ /* 0x000fe200078cc0ff */
[-CC-:B------:R-:W-:Y:S01]  /*3660*/  FFMA.FTZ R40, R40, R7.reuse, -R25.reuse ;  /* 0x0000000728287223 */ /* 0x180fe20000010819 */
[----:B------:R-:W-:Y:S01]  /*3670*/  ISETP.LT.OR P2, PT, R5, 0x1, P2 ;  /* 0x000000010500780c */ /* 0x000fe20001741670 */
[-CC-:B------:R-:W-:Y:S01]  /*3680*/  FFMA.FTZ R35, R36, R7.reuse, -R25.reuse ;  /* 0x0000000724237223 */ /* 0x180fe20000010819 */
[C---:B------:R-:W-:Y:S01]  /*3690*/  ISETP.GT.AND P6, PT, R9.reuse, 0x79, !P6 ;  /* 0x000000790900780c */ /* 0x040fe200077c4270 */
[-CC-:B------:R-:W-:Y:S01]  /*36a0*/  FFMA.FTZ R37, R28, R7.reuse, -R25.reuse ;  /* 0x000000071c257223 */ /* 0x180fe20000010819 */
[----:B------:R-:W-:Y:S01]  /*36b0*/  FSEL R26, R26, -INF , !P2 ;  /* 0xff8000001a1a7808 */ /* 0x000fe20005000000 */
[-CC-:B------:R-:W-:Y:S01]  /*36c0*/  FFMA.FTZ R148, R136, R7.reuse, -R25.reuse ;  /* 0x0000000788947223 */ /* 0x180fe20000010819 */
[----:B------:R-:W-:Y:S01]  /*36d0*/  LOP3.LUT P2, RZ, R18, 0x4000000, RZ, 0xc0, !PT ;  /* 0x0400000012ff7812 */ /* 0x000fe2000784c0ff */
[-CC-:B------:R-:W-:Y:S01]  /*36e0*/  FFMA.FTZ R11, R134, R7.reuse, -R25.reuse ;  /* 0x00000007860b7223 */ /* 0x180fe20000010819 */
[----:B------:R-:W-:Y:S01]  /*36f0*/  FMNMX.FTZ R19, R26, R120, !PT ;  /* 0x000000781a137209 */ /* 0x000fe20007810000 */
[--C-:B------:R-:W-:Y:S01]  /*3700*/  FFMA.FTZ R150, R130, R7, -R25.reuse ;  /* 0x0000000782967223 */ /* 0x100fe20000010819 */
[----:B------:R-:W-:Y:S01]  /*3710*/  ISETP.GT.AND P2, PT, R9, 0x69, !P2 ;  /* 0x000000690900780c */ /* 0x000fe20005744270 */
[----:B------:R-:W-:Y:S01]  /*3720*/  MUFU.EX2 R148, R148 ;  /* 0x0000009400947308 */ /* 0x000fe20000000800 */
[----:B------:R-:W-:Y:S01]  /*3730*/  FMNMX.FTZ R19, R30, R19, !PT ;  /* 0x000000131e137209 */ /* 0x000fe20007810000 */
[-CC-:B------:R-:W-:Y:S01]  /*3740*/  FFMA.FTZ R15, R132, R7.reuse, -R25.reuse ;  /* 0x00000007840f7223 */ /* 0x180fe20000010819 */
[----:B------:R-:W-:Y:S01]  /*3750*/  ISETP.LT.OR P2, PT, R5, 0x6a, P2 ;  /* 0x0000006a0500780c */ /* 0x000fe20001741670 */
[--C-:B------:R-:W-:Y:S01]  /*3760*/  FFMA.FTZ R144, R128, R7, -R25.reuse ;  /* 0x0000000780907223 */ /* 0x100fe20000010819 */
[----:B------:R-:W-:Y:S01]  /*3770*/  FMNMX.FTZ R19, R118, R19, !PT ;  /* 0x0000001376137209 */ /* 0x000fe20007810000 */
[--C-:B------:R-:W-:Y:S01]  /*3780*/  FFMA.FTZ R43, R10, R7, -R25.reuse ;  /* 0x000000070a2b7223 */ /* 0x100fe20000010819 */
[----:B------:R-:W-:Y:S01]  /*3790*/  FSEL R18, R79, -INF , !P2 ;  /* 0xff8000004f127808 */ /* 0x000fe20005000000 */
[----:B------:R-:W0:Y:S01]  /*37a0*/  MUFU.EX2 R11, R11 ;  /* 0x0000000b000b7308 */ /* 0x000e220000000800 */
[----:B------:R-:W-:Y:S01]  /*37b0*/  FMNMX.FTZ R21, R34, R19, !PT ;  /* 0x0000001322157209 */ /* 0x000fe20007810000 */
[-CC-:B------:R-:W-:Y:S01]  /*37c0*/  FFMA.FTZ R126, R126, R7.reuse, -R25.reuse ;  /* 0x000000077e7e7223 */ /* 0x180fe20000010819 */
[----:B------:R-:W-:Y:S01]  /*37d0*/  ISETP.LT.OR P6, PT, R5, 0x7a, P6 ;  /* 0x0000007a0500780c */ /* 0x000fe200037c1670 */
[--C-:B------:R-:W-:Y:S01]  /*37e0*/  FFMA.FTZ R146, R98, R7, -R25.reuse ;  /* 0x0000000762927223 */ /* 0x100fe20000010819 */
[----:B------:R-:W-:Y:S01]  /*37f0*/  FMNMX.FTZ R21, R116, R21, !PT ;  /* 0x0000001574157209 */ /* 0x000fe20007810000 */
[--C-:B------:R-:W-:Y:S01]  /*3800*/  FFMA.FTZ R44, R44, R7, -R25.reuse ;  /* 0x000000072c2c7223 */ /* 0x100fe20000010819 */
[----:B------:R-:W-:Y:S01]  /*3810*/  FSEL R36, R87, -INF , !P6 ;  /* 0xff80000057247808 */ /* 0x000fe20007000000 */
[----:B------:R-:W1:Y:S01]  /*3820*/  MUFU.EX2 R150, R150 ;  /* 0x0000009600967308 */ /* 0x000e620000000800 */
[----:B------:R-:W-:Y:S01]  /*3830*/  FMNMX.FTZ R21, R38, R21, !PT ;  /* 0x0000001526157209 */ /* 0x000fe20007810000 */
[-CC-:B------:R-:W-:Y:S01]  /*3840*/  FFMA.FTZ R88, R88, R7.reuse, -R25.reuse ;  /* 0x0000000758587223 */ /* 0x180fe20000010819 */
[-CC-:B------:R-:W-:Y:S01]  /*3850*/  FFMA.FTZ R140, R96, R7.reuse, -R25.reuse ;  /* 0x00000007608c7223 */ /* 0x180fe20000010819 */
[--C-:B------:R-:W-:Y:S01]  /*3860*/  FFMA.FTZ R41, R14, R7, -R25.reuse ;  /* 0x000000070e297223 */ /* 0x100fe20000010819 */
[----:B------:R-:W-:Y:S01]  /*3870*/  FMNMX.FTZ R21, R114, R21, !PT ;  /* 0x0000001572157209 */ /* 0x000fe20007810000 */
[-CC-:B------:R-:W-:Y:S01]  /*3880*/  FFMA.FTZ R90, R90, R7.reuse, -R25.reuse ;  /* 0x000000075a5a7223 */ /* 0x180fe20000010819 */
[----:B------:R-:W-:Y:S01]  /*3890*/  FFMA.FTZ R142, R94, R7, -R25 ;  /* 0x000000075e8e7223 */ /* 0x000fe20000010819 */
[----:B------:R-:W2:Y:S01]  /*38a0*/  MUFU.EX2 R15, R15 ;  /* 0x0000000f000f7308 */ /* 0x000ea20000000800 */
[----:B------:R-:W-:Y:S01]  /*38b0*/  FMNMX.FTZ R27, R42, R21, !PT ;  /* 0x000000152a1b7209 */ /* 0x000fe20007810000 */
[----:B0-----:R-:W-:Y:S01]  /*38c0*/  FADD.FTZ R47, R148, R11 ;  /* 0x0000000b942f7221 */ /* 0x001fe20000010000 */
[-CC-:B------:R-:W-:Y:S01]  /*38d0*/  FFMA.FTZ R136, R92, R7.reuse, -R25.reuse ;  /* 0x000000075c887223 */ /* 0x180fe20000010819 */
[--C-:B------:R-:W-:Y:S01]  /*38e0*/  FFMA.FTZ R138, R52, R7, -R25.reuse ;  /* 0x00000007348a7223 */ /* 0x100fe20000010819 */
[----:B------:R-:W-:Y:S01]  /*38f0*/  FMNMX.FTZ R27, R112, R27, !PT ;  /* 0x0000001b701b7209 */ /* 0x000fe20007810000 */
[-CC-:B------:R-:W-:Y:S01]  /*3900*/  FFMA.FTZ R48, R48, R7.reuse, -R25.reuse ;  /* 0x0000000730307223 */ /* 0x180fe20000010819 */
[--C-:B------:R-:W-:Y:S01]  /*3910*/  FFMA.FTZ R132, R56, R7, -R25.reuse ;  /* 0x0000000738847223 */ /* 0x100fe20000010819 */
[----:B------:R-:W0:Y:S01]  /*3920*/  MUFU.EX2 R144, R144 ;  /* 0x0000009000907308 */ /* 0x000e220000000800 */
[----:B------:R-:W-:Y:S01]  /*3930*/  FMNMX.FTZ R27, R102, R27, !PT ;  /* 0x0000001b661b7209 */ /* 0x000fe20007810000 */
[-CC-:B------:R-:W-:Y:S01]  /*3940*/  FFMA.FTZ R134, R60, R7.reuse, -R25.reuse ;  /* 0x000000073c867223 */ /* 0x180fe20000010819 */
[-CC-:B------:R-:W-:Y:S01]  /*3950*/  FFMA.FTZ R128, R64, R7.reuse, -R25.reuse ;  /* 0x0000000740807223 */ /* 0x180fe20000010819 */
[--C-:B------:R-:W-:Y:S01]  /*3960*/  FFMA.FTZ R130, R68, R7, -R25.reuse ;  /* 0x0000000744827223 */ /* 0x100fe20000010819 */
[----:B------:R-:W-:Y:S01]  /*3970*/  FMNMX.FTZ R27, R110, R27, !PT ;  /* 0x0000001b6e1b7209 */ /* 0x000fe20007810000 */
[-CC-:B------:R-:W-:Y:S01]  /*3980*/  FFMA.FTZ R72, R72, R7.reuse, -R25.reuse ;  /* 0x0000000748487223 */ /* 0x180fe20000010819 */
[----:B------:R-:W-:Y:S01]  /*3990*/  FFMA.FTZ R14, R80, R7, -R25 ;  /* 0x00000007500e7223 */ /* 0x000fe20000010819 */
[----:B------:R3:W4:Y:S01]  /*39a0*/  MUFU.EX2 R19, R126 ;  /* 0x0000007e00137308 */ /* 0x0007220000000800 */
[----:B------:R-:W-:-:S02]  /*39b0*/  FMNMX.FTZ R29, R50, R27, !PT ;  /* 0x0000001b321d7209 */ /* 0x000fc40007810000 */
[----:B------:R-:W-:Y:S02]  /*39c0*/  F2FP.BF16.F32.PACK_AB R148, R11, R148 ;  /* 0x000000940b94723e */ /* 0x000fe400000010ff */
[----:B------:R-:W-:-:S03]  /*39d0*/  FMNMX.FTZ R29, R108, R29, !PT ;  /* 0x0000001d6c1d7209 */ /* 0x000fc60007810000 */
[----:B------:R-:W5:Y:S01]  /*39e0*/  MUFU.EX2 R146, R146 ;  /* 0x0000009200927308 */ /* 0x000f620000000800 */
[----:B------:R-:W-:Y:S01]  /*39f0*/  FMNMX.FTZ R29, R54, R29, !PT ;  /* 0x0000001d361d7209 */ /* 0x000fe20007810000 */
[----:B---3--:R-:W-:-:S03]  /*3a00*/  FFMA.FTZ R126, R76, R7, -R25 ;  /* 0x000000074c7e7223 */ /* 0x008fc60000010819 */
[----:B------:R-:W-:-:S03]  /*3a10*/  FMNMX.FTZ R29, R46, R29, !PT ;  /* 0x0000001d2e1d7209 */ /* 0x000fc60007810000 */
[----:B------:R-:W3:Y:S01]  /*3a20*/  MUFU.EX2 R21, R88 ;  /* 0x0000005800157308 */ /* 0x000ee20000000800 */
[----:B------:R-:W-:-:S04]  /*3a30*/  FMNMX.FTZ R31, R106, R29, !PT ;  /* 0x0000001d6a1f7209 */ /* 0x000fc80007810000 */
[----:B------:R-:W-:-:S03]  /*3a40*/  FMNMX.FTZ R31, R100, R31, !PT ;  /* 0x0000001f641f7209 */ /* 0x000fc60007810000 */
[----:B------:R1:W-:Y:S01]  /*3a50*/  MUFU.EX2 R29, R40 ;  /* 0x00000028001d7308 */ /* 0x0003e20000000800 */
[----:B------:R-:W-:-:S04]  /*3a60*/  FMNMX.FTZ R31, R104, R31, !PT ;  /* 0x0000001f681f7209 */ /* 0x000fc80007810000 */
[----:B------:R-:W-:-:S03]  /*3a70*/  FMNMX.FTZ R31, R58, R31, !PT ;  /* 0x0000001f3a1f7209 */ /* 0x000fc60007810000 */
[----:B------:R2:W-:Y:S01]  /*3a80*/  MUFU.EX2 R5, R35 ;  /* 0x0000002300057308 */ /* 0x0005e20000000800 */
[----:B------:R-:W-:Y:S02]  /*3a90*/  FMNMX.FTZ R33, R66, R31, !PT ;  /* 0x0000001f42217209 */ /* 0x000fe40007810000 */
[----:B-1----:R-:W-:Y:S02]  /*3aa0*/  FSEL R40, R83, -INF , !P4 ;  /* 0xff80000053287808 */ /* 0x002fe40006000000 */
[----:B------:R-:W-:-:S03]  /*3ab0*/  FMNMX.FTZ R33, R62, R33, !PT ;  /* 0x000000213e217209 */ /* 0x000fc60007810000 */
[----:B------:R1:W-:Y:S01]  /*3ac0*/  MUFU.EX2 R31, R44 ;  /* 0x0000002c001f7308 */ /* 0x0003e20000000800 */
[----:B------:R-:W-:Y:S01]  /*3ad0*/  FMNMX.FTZ R33, R70, R33, !PT ;  /* 0x0000002146217209 */ /* 0x000fe20007810000 */
[----:B--2---:R-:W-:-:S03]  /*3ae0*/  FFMA.FTZ R35, R32, R7, -R25 ;  /* 0x0000000720237223 */ /* 0x004fc60000010819 */
[----:B------:R-:W-:-:S03]  /*3af0*/  FMNMX.FTZ R33, R122, R33, !PT ;  /* 0x000000217a217209 */ /* 0x000fc60007810000 */
[----:B------:R-:W2:Y:S01]  /*3b00*/  MUFU.EX2 R140, R140 ;  /* 0x0000008c008c7308 */ /* 0x000ea20000000800 */
[----:B------:R-:W-:Y:S01]  /*3b10*/  FMNMX.FTZ R33, R74, R33, !PT ;  /* 0x000000214a217209 */ /* 0x000fe20007810000 */
[----:B-1----:R-:W-:Y:S01]  /*3b20*/  FADD.FTZ R44, R150, R47 ;  /* 0x0000002f962c7221 */ /* 0x002fe20000010000 */
[C---:B------:R-:W-:Y:S02]  /*3b30*/  F2FP.BF16.F32.PACK_AB R150, R15.reuse, R150 ;  /* 0x000000960f96723e */ /* 0x040fe400000010ff */
[----:B------:R-:W-:Y:S01]  /*3b40*/  FMNMX.FTZ R33, R124, R33, !PT ;  /* 0x000000217c217209 */ /* 0x000fe20007810000 */
[----:B------:R-:W-:Y:S02]  /*3b50*/  FADD.FTZ R47, R15, R44 ;  /* 0x0000002c0f2f7221 */ /* 0x000fe40000010000 */
[----:B------:R-:W1:Y:S01]  /*3b60*/  MUFU.EX2 R27, R90 ;  /* 0x0000005a001b7308 */ /* 0x000e620000000800 */
[----:B------:R-:W-:Y:S01]  /*3b70*/  FMNMX.FTZ R33, R78, R33, !PT ;  /* 0x000000214e217209 */ /* 0x000fe20007810000 */
[----:B0-----:R-:W-:Y:S01]  /*3b80*/  FADD.FTZ R44, R144, R47 ;  /* 0x0000002f902c7221 */ /* 0x001fe20000010000 */
[----:B----4-:R-:W-:-:S02]  /*3b90*/  F2FP.BF16.F32.PACK_AB R144, R19, R144 ;  /* 0x000000901390723e */ /* 0x010fc400000010ff */
[----:B------:R-:W-:Y:S01]  /*3ba0*/  FMNMX.FTZ R33, R18, R33, !PT ;  /* 0x0000002112217209 */ /* 0x000fe20007810000 */
[----:B------:R-:W-:Y:S02]  /*3bb0*/  FADD.FTZ R47, R19, R44 ;  /* 0x0000002c132f7221 */ /* 0x000fe40000010000 */
[----:B------:R-:W0:Y:S01]  /*3bc0*/  MUFU.EX2 R142, R142 ;  /* 0x0000008e008e7308 */ /* 0x000e220000000800 */
[----:B------:R-:W-:-:S04]  /*3bd0*/  FMNMX.FTZ R33, R82, R33, !PT ;  /* 0x0000002152217209 */ /* 0x000fc80007810000 */
[----:B------:R-:W-:-:S03]  /*3be0*/  FMNMX.FTZ R33, R40, R33, !PT ;  /* 0x0000002128217209 */ /* 0x000fc60007810000 */
[----:B------:R-:W-:Y:S01]  /*3bf0*/  MUFU.EX2 R136, R136 ;  /* 0x0000008800887308 */ /* 0x000fe20000000800 */
[----:B------:R-:W-:-:S04]  /*3c00*/  FMNMX.FTZ R33, R86, R33, !PT ;  /* 0x0000002156217209 */ /* 0x000fc80007810000 */
[----:B------:R-:W-:Y:S01]  /*3c10*/  FMNMX.FTZ R39, R36, R33, !PT ;  /* 0x0000002124277209 */ /* 0x000fe20007810000 */
[-CC-:B------:R-:W-:Y:S02]  /*3c20*/  FFMA.FTZ R33, R4, R7.reuse, -R25.reuse ;  /* 0x0000000704217223 */ /* 0x180fe40000010819 */
[----:B------:R-:W-:Y:S02]  /*3c30*/  MUFU.EX2 R9, R48 ;  /* 0x0000003000097308 */ /* 0x000fe40000000800 */
[----:B------:R-:W4:Y:S06]  /*3c40*/  SHFL.BFLY PT, R4, R39, 0x2, 0x1f ;  /* 0x0c401f0027047f89 */ /* 0x000f2c00000e0000 */
[----:B------:R-:W-:Y:S08]  /*3c50*/  MUFU.EX2 R138, R138 ;  /* 0x0000008a008a7308 */ /* 0x000ff00000000800 */
[----:B------:R-:W-:Y:S08]  /*3c60*/  MUFU.EX2 R132, R132 ;  /* 0x0000008400847308 */ /* 0x000ff00000000800 */
[----:B------:R-:W-:Y:S01]  /*3c70*/  MUFU.EX2 R134, R134 ;  /* 0x0000008600867308 */ /* 0x000fe20000000800 */
[----:B----4-:R-:W-:Y:S01]  /*3c80*/  FMNMX.FTZ R28, R39, R4, !PT ;  /* 0x00000004271c7209 */ /* 0x010fe20007810000 */
[-CC-:B------:R-:W-:Y:S01]  /*3c90*/  FFMA.FTZ R39, R20, R7.reuse, -R25.reuse ;  /* 0x0000000714277223 */ /* 0x180fe20000010819 */
[-CC-:B------:R-:W-:Y:S01]  /*3ca0*/  FFMA.FTZ R20, R84, R7.reuse, -R25.reuse ;  /* 0x0000000754147223 */ /* 0x180fe20000010819 */
[----:B------:R-:W-:-:S02]  /*3cb0*/  FFMA.FTZ R25, R24, R7, -R25 ;  /* 0x0000000718197223 */ /* 0x000fc40000010819 */
[----:B------:R-:W4:Y:S02]  /*3cc0*/  SHFL.BFLY PT, R45, R28, 0x1, 0x1f ;  /* 0x0c201f001c2d7f89 */ /* 0x000f2400000e0000 */
[----:B------:R-:W-:Y:S08]  /*3cd0*/  MUFU.EX2 R33, R33 ;  /* 0x0000002100217308 */ /* 0x000ff00000000800 */
[----:B------:R-:W-:Y:S08]  /*3ce0*/  MUFU.EX2 R128, R128 ;  /* 0x0000008000807308 */ /* 0x000ff00000000800 */
[----:B------:R-:W-:Y:S01]  /*3cf0*/  MUFU.EX2 R35, R35 ;  /* 0x0000002300237308 */ /* 0x000fe20000000800 */
[----:B----4-:R-:W-:-:S07]  /*3d00*/  FMNMX.FTZ R10, R28, R45, !PT ;  /* 0x0000002d1c0a7209 */ /* 0x010fce0007810000 */
[----:B------:R-:W-:Y:S01]  /*3d10*/  MUFU.EX2 R130, R130 ;  /* 0x0000008200827308 */ /* 0x000fe20000000800 */
[C---:B------:R-:W-:Y:S01]  /*3d20*/  FSETP.NEU.FTZ.AND P2, PT, R10.reuse, -INF , PT ;  /* 0xff8000000a00780b */ /* 0x040fe20003f5d000 */
[----:B------:R-:W-:-:S06]  /*3d30*/  FMUL.FTZ R45, R10, R7 ;  /* 0x000000070a2d7220 */ /* 0x000fcc0000410000 */
[----:B------:R-:W-:Y:S01]  /*3d40*/  MUFU.EX2 R37, R37 ;  /* 0x0000002500257308 */ /* 0x000fe20000000800 */
[----:B------:R-:W-:Y:S02]  /*3d50*/  FSEL R45, R45, RZ, P2 ;  /* 0x000000ff2d2d7208 */ /* 0x000fe40001000000 */
[----:B------:R-:W-:-:S03]  /*3d60*/  PLOP3.LUT P2, PT, PT, PT, UP1, 0x40, 0x0 ;  /* 0x000000000000781c */ /* 0x000fc60003f4e818 */
[-CC-:B------:R-:W-:Y:S01]  /*3d70*/  FFMA.FTZ R149, R26, R7.reuse, -R45.reuse ;  /* 0x000000071a957223 */ /* 0x180fe2000001082d */
[-CC-:B------:R-:W-:Y:S01]  /*3d80*/  FFMA.FTZ R24, R120, R7.reuse, -R45.reuse ;  /* 0x0000000778187223 */ /* 0x180fe2000001082d */
[-CC-:B------:R-:W-:Y:S01]  /*3d90*/  FFMA.FTZ R151, R30, R7.reuse, -R45.reuse ;  /* 0x000000071e977223 */ /* 0x180fe2000001082d */
[-CC-:B------:R-:W-:Y:S01]  /*3da0*/  FFMA.FTZ R26, R118, R7.reuse, -R45.reuse ;  /* 0x00000007761a7223 */ /* 0x180fe2000001082d */
[-CC-:B------:R-:W-:Y:S01]  /*3db0*/  FFMA.FTZ R141, R42, R7.reuse, -R45.reuse ;  /* 0x000000072a8d7223 */ /* 0x180fe2000001082d */
[-C--:B------:R-:W-:Y:S01]  /*3dc0*/  FFMA.FTZ R42, R46, R7.reuse, -R45 ;  /* 0x000000072e2a7223 */ /* 0x080fe2000001082d */
[----:B------:R-:W-:Y:S01]  /*3dd0*/  MUFU.EX2 R149, R149 ;  /* 0x0000009500957308 */ /* 0x000fe20000000800 */
[----:B-----5:R-:W-:Y:S01]  /*3de0*/  FADD.FTZ R46, R146, R47 ;  /* 0x0000002f922e7221 */ /* 0x020fe20000010000 */
[-CC-:B------:R-:W-:Y:S01]  /*3df0*/  FFMA.FTZ R145, R34, R7.reuse, -R45.reuse ;  /* 0x0000000722917223 */ /* 0x180fe2000001082d */
[-CC-:B------:R-:W-:Y:S01]  /*3e00*/  FFMA.FTZ R28, R116, R7.reuse, -R45.reuse ;  /* 0x00000007741c7223 */ /* 0x180fe2000001082d */
[-CC-:B------:R-:W-:Y:S01]  /*3e10*/  FFMA.FTZ R147, R38, R7.reuse, -R45.reuse ;  /* 0x0000000726937223 */ /* 0x180fe2000001082d */
[----:B---3--:R-:W-:Y:S01]  /*3e20*/  FADD.FTZ R47, R21, R46 ;  /* 0x0000002e152f7221 */ /* 0x008fe20000010000 */
[-CC-:B------:R-:W-:Y:S01]  /*3e30*/  FFMA.FTZ R30, R114, R7.reuse, -R45.reuse ;  /* 0x00000007721e7223 */ /* 0x180fe2000001082d */
[-C--:B------:R-:W-:Y:S01]  /*3e40*/  FFMA.FTZ R137, R50, R7.reuse, -R45 ;  /* 0x0000000732897223 */ /* 0x080fe2000001082d */
[----:B------:R-:W3:Y:S01]  /*3e50*/  MUFU.EX2 R24, R24 ;  /* 0x0000001800187308 */ /* 0x000ee20000000800 */
[----:B--2---:R-:W-:Y:S01]  /*3e60*/  FADD.FTZ R46, R140, R47 ;  /* 0x0000002f8c2e7221 */ /* 0x004fe20000010000 */
[-CC-:B------:R-:W-:Y:S01]  /*3e70*/  FFMA.FTZ R32, R112, R7.reuse, -R45.reuse ;  /* 0x0000000770207223 */ /* 0x180fe2000001082d */
[-CC-:B------:R-:W-:Y:S01]  /*3e80*/  FFMA.FTZ R143, R102, R7.reuse, -R45.reuse ;  /* 0x00000007668f7223 */ /* 0x180fe2000001082d */
[-CC-:B------:R-:W-:Y:S01]  /*3e90*/  FFMA.FTZ R34, R110, R7.reuse, -R45.reuse ;  /* 0x000000076e227223 */ /* 0x180fe2000001082d */
[----:B-1----:R-:W-:Y:S01]  /*3ea0*/  FADD.FTZ R47, R27, R46 ;  /* 0x0000002e1b2f7221 */ /* 0x002fe20000010000 */
[-CC-:B------:R-:W-:Y:S01]  /*3eb0*/  FFMA.FTZ R38, R108, R7.reuse, -R45.reuse ;  /* 0x000000076c267223 */ /* 0x180fe2000001082d */
[-C--:B------:R-:W-:Y:S01]  /*3ec0*/  FFMA.FTZ R139, R54, R7.reuse, -R45 ;  /* 0x00000007368b7223 */ /* 0x080fe2000001082d */
[----:B------:R-:W1:Y:S01]  /*3ed0*/  MUFU.EX2 R151, R151 ;  /* 0x0000009700977308 */ /* 0x000e620000000800 */
[----:B0-----:R-:W-:Y:S01]  /*3ee0*/  FADD.FTZ R50, R142, R47 ;  /* 0x0000002f8e327221 */ /* 0x001fe20000010000 */
[-CC-:B------:R-:W-:Y:S01]  /*3ef0*/  FFMA.FTZ R133, R106, R7.reuse, -R45.reuse ;  /* 0x000000076a857223 */ /* 0x180fe2000001082d */
[-CC-:B------:R-:W-:Y:S01]  /*3f00*/  FFMA.FTZ R44, R100, R7.reuse, -R45.reuse ;  /* 0x00000007642c7223 */ /* 0x180fe2000001082d */
[-CC-:B------:R-:W-:Y:S01]  /*3f10*/  FFMA.FTZ R135, R104, R7.reuse, -R45.reuse ;  /* 0x0000000768877223 */ /* 0x180fe2000001082d */
[----:B------:R-:W-:Y:S01]  /*3f20*/  FADD.FTZ R49, R29, R50 ;  /* 0x000000321d317221 */ /* 0x000fe20000010000 */
[-CC-:B------:R-:W-:Y:S01]  /*3f30*/  FFMA.FTZ R46, R58, R7.reuse, -R45.reuse ;  /* 0x000000073a2e7223 */ /* 0x180fe2000001082d */
[-C--:B------:R-:W-:Y:S01]  /*3f40*/  FFMA.FTZ R129, R66, R7.reuse, -R45 ;  /* 0x0000000742817223 */ /* 0x080fe2000001082d */
[----:B------:R-:W0:Y:S01]  /*3f50*/  MUFU.EX2 R26, R26 ;  /* 0x0000001a001a7308 */ /* 0x000e220000000800 */
[----:B---3--:R-:W-:Y:S01]  /*3f60*/  FADD.FTZ R48, R149, R24 ;  /* 0x0000001895307221 */ /* 0x008fe20000010000 */
[----:B------:R-:W-:Y:S01]  /*3f70*/  FADD.FTZ R50, R136, R49 ;  /* 0x0000003188327221 */ /* 0x000fe20000010000 */
[-CC-:B------:R-:W-:Y:S01]  /*3f80*/  FFMA.FTZ R70, R70, R7.reuse, -R45.reuse ;  /* 0x0000000746467223 */ /* 0x180fe2000001082d */
[-CC-:B------:R-:W-:Y:S01]  /*3f90*/  FFMA.FTZ R122, R122, R7.reuse, -R45.reuse ;  /* 0x000000077a7a7223 */ /* 0x180fe2000001082d */
[-CC-:B------:R-:W-:Y:S01]  /*3fa0*/  FFMA.FTZ R74, R74, R7.reuse, -R45.reuse ;  /* 0x000000074a4a7223 */ /* 0x180fe2000001082d */
[----:B------:R-:W-:Y:S01]  /*3fb0*/  FADD.FTZ R49, R31, R50 ;  /* 0x000000321f317221 */ /* 0x000fe20000010000 */
[-C--:B------:R-:W-:Y:S01]  /*3fc0*/  FFMA.FTZ R124, R124, R7.reuse, -R45 ;  /* 0x000000077c7c7223 */ /* 0x080fe2000001082d */
[----:B------:R-:W2:Y:S01]  /*3fd0*/  MUFU.EX2 R145, R145 ;  /* 0x0000009100917308 */ /* 0x000ea20000000800 */
[----:B-1----:R-:W-:Y:S01]  /*3fe0*/  FADD.FTZ R47, R151, R48 ;  /* 0x00000030972f7221 */ /* 0x002fe20000010000 */
[----:B------:R-:W-:Y:S01]  /*3ff0*/  FADD.FTZ R52, R138, R49 ;  /* 0x000000318a347221 */ /* 0x000fe20000010000 */
[-CC-:B------:R-:W-:Y:S01]  /*4000*/  FFMA.FTZ R78, R78, R7.reuse, -R45.reuse ;  /* 0x000000074e4e7223 */ /* 0x180fe2000001082d */
[-CC-:B------:R-:W-:Y:S01]  /*4010*/  FFMA.FTZ R18, R18, R7.reuse, -R45.reuse ;  /* 0x0000000712127223 */ /* 0x180fe2000001082d */
[-CC-:B------:R-:W-:Y:S01]  /*4020*/  FFMA.FTZ R82, R82, R7.reuse, -R45.reuse ;  /* 0x0000000752527223 */ /* 0x180fe2000001082d */
[-CC-:B------:R-:W-:Y:S01]  /*4030*/  FFMA.FTZ R40, R40, R7.reuse, -R45.reuse ;  /* 0x0000000728287223 */ /* 0x180fe2000001082d */
[-C--:B------:R-:W-:Y:S01]  /*4040*/  FFMA.FTZ R86, R86, R7.reuse, -R45 ;  /* 0x0000000756567223 */ /* 0x080fe2000001082d */
[----:B------:R-:W1:Y:S01]  /*4050*/  MUFU.EX2 R28, R28 ;  /* 0x0000001c001c7308 */ /* 0x000e620000000800 */
[----:B0-----:R-:W-:Y:S01]  /*4060*/  FADD.FTZ R48, R26, R47 ;  /* 0x0000002f1a307221 */ /* 0x001fe20000010000 */
[----:B------:R-:W-:Y:S01]  /*4070*/  FFMA.FTZ R36, R36, R7, -R45 ;  /* 0x0000000724247223 */ /* 0x000fe2000001082d */
[----:B------:R-:W-:-:S02]  /*4080*/  F2FP.BF16.F32.PACK_AB R138, R9, R138 ;  /* 0x0000008a098a723e */ /* 0x000fc400000010ff */
[----:B------:R-:W-:Y:S02]  /*4090*/  F2FP.BF16.F32.PACK_AB R146, R21, R146 ;  /* 0x000000921592723e */ /* 0x000fe400000010ff */
[----:B------:R-:W-:Y:S01]  /*40a0*/  F2FP.BF16.F32.PACK_AB R140, R27, R140 ;  /* 0x0000008c1b8c723e */ /* 0x000fe200000010ff */
[----:B------:R-:W0:Y:S01]  /*40b0*/  MUFU.EX2 R147, R147 ;  /* 0x0000009300937308 */ /* 0x000e220000000800 */
[----:B--2---:R-:W-:Y:S01]  /*40c0*/  FADD.FTZ R47, R145, R48 ;  /* 0x00000030912f7221 */ /* 0x004fe20000010000 */
[----:B------:R-:W-:Y:S01]  /*40d0*/  FFMA.FTZ R48, R62, R7, -R45 ;  /* 0x000000073e307223 */ /* 0x000fe2000001082d */
[----:B------:R-:W-:Y:S02]  /*40e0*/  F2FP.BF16.F32.PACK_AB R142, R29, R142 ;  /* 0x0000008e1d8e723e */ /* 0x000fe400000010ff */
[----:B------:R-:W-:Y:S02]  /*40f0*/  F2FP.BF16.F32.PACK_AB R136, R31, R136 ;  /* 0x000000881f88723e */ /* 0x000fe400000010ff */
[----:B------:R-:W-:Y:S01]  /*4100*/  F2FP.BF16.F32.PACK_AB R149, R24, R149 ;  /* 0x000000951895723e */ /* 0x000fe200000010ff */
[----:B------:R-:W2:Y:S01]  /*4110*/  MUFU.EX2 R30, R30 ;  /* 0x0000001e001e7308 */ /* 0x000ea20000000800 */
[----:B-1----:R-:W-:Y:S01]  /*4120*/  FADD.FTZ R50, R28, R47 ;  /* 0x0000002f1c327221 */ /* 0x002fe20000010000 */
[----:B------:R-:W-:Y:S01]  /*4130*/  FADD.FTZ R47, R9, R52 ;  /* 0x00000034092f7221 */ /* 0x000fe20000010000 */
[----:B------:R-:W-:-:S02]  /*4140*/  F2FP.BF16.F32.PACK_AB R151, R26, R151 ;  /* 0x000000971a97723e */ /* 0x000fc400000010ff */
[----:B------:R-:W-:Y:S01]  /*4150*/  F2FP.BF16.F32.PACK_AB R145, R28, R145 ;  /* 0x000000911c91723e */ /* 0x000fe200000010ff */
[----:B------:R-:W-:Y:S01]  /*4160*/  FADD.FTZ R52, R132, R47 ;  /* 0x0000002f84347221 */ /* 0x000fe20000010000 */
[----:B------:R-:W-:Y:S01]  /*4170*/  F2FP.BF16.F32.PACK_AB R132, R5, R132 ;  /* 0x000000840584723e */ /* 0x000fe200000010ff */
[----:B------:R-:W1:Y:S01]  /*4180*/  MUFU.EX2 R141, R141 ;  /* 0x0000008d008d7308 */ /* 0x000e620000000800 */
[----:B0-----:R-:W-:Y:S01]  /*4190*/  FADD.FTZ R23, R147, R50 ;  /* 0x0000003293177221 */ /* 0x001fe20000010000 */
[----:B------:R-:W-:-:S04]  /*41a0*/  FADD.FTZ R47, R5, R52 ;  /* 0x00000034052f7221 */ /* 0x000fc80000010000 */
[----:B------:R-:W-:Y:S01]  /*41b0*/  FADD.FTZ R52, R134, R47 ;  /* 0x0000002f86347221 */ /* 0x000fe20000010000 */
[C---:B------:R-:W-:Y:S01]  /*41c0*/  F2FP.BF16.F32.PACK_AB R134, R33.reuse, R134 ;  /* 0x000000862186723e */ /* 0x040fe200000010ff */
[----:B------:R-:W0:Y:S01]  /*41d0*/  MUFU.EX2 R32, R32 ;  /* 0x0000002000207308 */ /* 0x000e220000000800 */
[C---:B--2---:R-:W-:Y:S01]  /*41e0*/  FADD.FTZ R50, R30.reuse, R23 ;  /* 0x000000171e327221 */ /* 0x044fe20000010000 */
[----:B------:R-:W-:Y:S01]  /*41f0*/  FADD.FTZ R47, R33, R52 ;  /* 0x00000034212f7221 */ /* 0x000fe20000010000 */
[----:B------:R-:W-:-:S03]  /*4200*/  F2FP.BF16.F32.PACK_AB R147, R30, R147 ;  /* 0x000000931e93723e */ /* 0x000fc600000010ff */
[----:B------:R-:W-:Y:S01]  /*4210*/  FADD.FTZ R52, R128, R47 ;  /* 0x0000002f80347221 */ /* 0x000fe20000010000 */
[----:B------:R-:W-:Y:S01]  /*4220*/  F2FP.BF16.F32.PACK_AB R128, R35, R128 ;  /* 0x000000802380723e */ /* 0x000fe200000010ff */
[----:B------:R-:W2:Y:S01]  /*4230*/  MUFU.EX2 R143, R143 ;  /* 0x0000008f008f7308 */ /* 0x000ea20000000800 */
[----:B-1----:R-:W-:Y:S01]  /*4240*/  FADD.FTZ R23, R141, R50 ;  /* 0x000000328d177221 */ /* 0x002fe20000010000 */
[----:B------:R-:W-:-:S04]  /*4250*/  FADD.FTZ R45, R35, R52 ;  /* 0x00000034232d7221 */ /* 0x000fc80000010000 */
[----:B------:R-:W-:Y:S01]  /*4260*/  FADD.FTZ R52, R130, R45 ;  /* 0x0000002d82347221 */ /* 0x000fe20000010000 */
[C---:B------:R-:W-:Y:S01]  /*4270*/  F2FP.BF16.F32.PACK_AB R130, R37.reuse, R130 ;  /* 0x000000822582723e */ /* 0x040fe200000010ff */
[----:B------:R-:W1:Y:S01]  /*4280*/  MUFU.EX2 R34, R34 ;  /* 0x0000002200227308 */ /* 0x000e620000000800 */
[C---:B0-----:R-:W-:Y:S01]  /*4290*/  FADD.FTZ R50, R32.reuse, R23 ;  /* 0x0000001720327221 */ /* 0x041fe20000010000 */
[----:B------:R-:W-:Y:S01]  /*42a0*/  FADD.FTZ R15, R37, R52 ;  /* 0x00000034250f7221 */ /* 0x000fe20000010000 */
[----:B------:R-:W-:-:S05]  /*42b0*/  F2FP.BF16.F32.PACK_AB R141, R32, R141 ;  /* 0x0000008d208d723e */ /* 0x000fca00000010ff */
[----:B------:R-:W0:Y:S01]  /*42c0*/  MUFU.EX2 R137, R137 ;  /* 0x0000008900897308 */ /* 0x000e220000000800 */
[----:B--2---:R-:W-:-:S07]  /*42d0*/  FADD.FTZ R23, R143, R50 ;  /* 0x000000328f177221 */ /* 0x004fce0000010000 */
[----:B------:R-:W2:Y:S01]  /*42e0*/  MUFU.EX2 R38, R38 ;  /* 0x0000002600267308 */ /* 0x000ea20000000800 */
[C---:B-1----:R-:W-:Y:S01]  /*42f0*/  FADD.FTZ R50, R34.reuse, R23 ;  /* 0x0000001722327221 */ /* 0x042fe20000010000 */
[----:B------:R-:W-:-:S06]  /*4300*/  F2FP.BF16.F32.PACK_AB R143, R34, R143 ;  /* 0x0000008f228f723e */ /* 0x000fcc00000010ff */
[----:B------:R-:W1:Y:S01]  /*4310*/  MUFU.EX2 R139, R139 ;  /* 0x0000008b008b7308 */ /* 0x000e620000000800 */
[----:B0-----:R-:W-:-:S07]  /*4320*/  FADD.FTZ R23, R137, R50 ;  /* 0x0000003289177221 */ /* 0x001fce0000010000 */
[----:B------:R-:W0:Y:S01]  /*4330*/  MUFU.EX2 R42, R42 ;  /* 0x0000002a002a7308 */ /* 0x000e220000000800 */
[C---:B--2---:R-:W-:Y:S01]  /*4340*/  FADD.FTZ R50, R38.reuse, R23 ;  /* 0x0000001726327221 */ /* 0x044fe20000010000 */
[----:B------:R-:W-:-:S06]  /*4350*/  F2FP.BF16.F32.PACK_AB R137, R38, R137 ;  /* 0x000000892689723e */ /* 0x000fcc00000010ff */
[----:B------:R-:W2:Y:S01]  /*4360*/  MUFU.EX2 R133, R133 ;  /* 0x0000008500857308 */ /* 0x000ea20000000800 */
[----:B-1----:R-:W-:-:S07]  /*4370*/  FADD.FTZ R11, R139, R50 ;  /* 0x000000328b0b7221 */ /* 0x002fce0000010000 */
        /* <DEDUP_REMOVED lines=21> */
[----:B------:R-:W-:-:S06]  /*44d0*/  F2FP.BF16.F32.PACK_AB R126, R41, R126 ;  /* 0x0000007e297e723e */ /* 0x000fcc00000010ff */
[----:B------:R-:W1:Y:S01]  /*44e0*/  MUFU.EX2 R48, R48 ;  /* 0x0000003000307308 */ /* 0x000e620000000800 */
[----:B0-----:R-:W-:-:S07]  /*44f0*/  FADD.FTZ R5, R129, R50 ;  /* 0x0000003281057221 */ /* 0x001fce0000010000 */
[----:B------:R-:W0:Y:S01]  /*4500*/  MUFU.EX2 R43, R43 ;  /* 0x0000002b002b7308 */ /* 0x000e220000000800 */
[----:B--2---:R-:W-:-:S07]  /*4510*/  FADD.FTZ R52, R14, R9 ;  /* 0x000000090e347221 */ /* 0x004fce0000010000 */
[----:B------:R-:W-:Y:S01]  /*4520*/  MUFU.EX2 R70, R70 ;  /* 0x0000004600467308 */ /* 0x000fe20000000800 */
[C---:B-1----:R-:W-:Y:S01]  /*4530*/  FADD.FTZ R5, R48.reuse, R5 ;  /* 0x0000000530057221 */ /* 0x042fe20000010000 */
[----:B------:R-:W-:-:S06]  /*4540*/  F2FP.BF16.F32.PACK_AB R129, R48, R129 ;  /* 0x000000813081723e */ /* 0x000fcc00000010ff */
[----:B------:R-:W1:Y:S01]  /*4550*/  MUFU.EX2 R20, R20 ;  /* 0x0000001400147308 */ /* 0x000e620000000800 */
[C---:B0-----:R-:W-:Y:S01]  /*4560*/  FADD.FTZ R9, R43.reuse, R52 ;  /* 0x000000342b097221 */ /* 0x041fe20000010000 */
[----:B------:R-:W-:-:S06]  /*4570*/  F2FP.BF16.F32.PACK_AB R120, R43, R14 ;  /* 0x0000000e2b78723e */ /* 0x000fcc00000010ff */
[----:B------:R-:W0:Y:S08]  /*4580*/  MUFU.EX2 R131, R122 ;  /* 0x0000007a00837308 */ /* 0x000e300000000800 */
[----:B------:R-:W2:Y:S01]  /*4590*/  MUFU.EX2 R74, R74 ;  /* 0x0000004a004a7308 */ /* 0x000ea20000000800 */
[----:B-1----:R-:W-:-:S07]  /*45a0*/  FADD.FTZ R50, R20, R9 ;  /* 0x0000000914327221 */ /* 0x002fce0000010000 */
[----:B------:R1:W3:Y:S08]  /*45b0*/  MUFU.EX2 R125, R124 ;  /* 0x0000007c007d7308 */ /* 0x0002f00000000800 */
[----:B------:R-:W4:Y:S01]  /*45c0*/  MUFU.EX2 R78, R78 ;  /* 0x0000004e004e7308 */ /* 0x000f220000000800 */
[----:B-1----:R-:W-:Y:S01]  /*45d0*/  F2FP.BF16.F32.PACK_AB R124, R39, R4 ;  /* 0x00000004277c723e */ /* 0x002fe200000010ff */
[----:B------:R-:W-:-:S04]  /*45e0*/  FADD.FTZ R4, R70, R5 ;  /* 0x0000000546047221 */ /* 0x000fc80000010000 */
[C---:B0-----:R-:W-:Y:S01]  /*45f0*/  FADD.FTZ R9, R131.reuse, R4 ;  /* 0x0000000483097221 */ /* 0x041fe20000010000 */
[----:B------:R-:W-:Y:S01]  /*4600*/  F2FP.BF16.F32.PACK_AB R131, R131, R70 ;  /* 0x000000468383723e */ /* 0x000fe200000010ff */
[----:B------:R-:W0:Y:S02]  /*4610*/  MUFU.EX2 R127, R18 ;  /* 0x00000012007f7308 */ /* 0x000e240000000800 */
[----:B--2---:R-:W-:-:S04]  /*4620*/  FADD.FTZ R4, R74, R9 ;  /* 0x000000094a047221 */ /* 0x004fc80000010000 */
[C---:B---3--:R-:W-:Y:S01]  /*4630*/  FADD.FTZ R9, R125.reuse, R4 ;  /* 0x000000047d097221 */ /* 0x048fe20000010000 */
[----:B------:R-:W-:Y:S01]  /*4640*/  F2FP.BF16.F32.PACK_AB R125, R125, R74 ;  /* 0x0000004a7d7d723e */ /* 0x000fe200000010ff */
[----:B------:R-:W1:Y:S02]  /*4650*/  MUFU.EX2 R82, R82 ;  /* 0x0000005200527308 */ /* 0x000e640000000800 */
[----:B----4-:R-:W-:-:S06]  /*4660*/  FADD.FTZ R4, R78, R9 ;  /* 0x000000094e047221 */ /* 0x010fcc0000010000 */
[----:B------:R-:W2:Y:S01]  /*4670*/  MUFU.EX2 R121, R40 ;  /* 0x0000002800797308 */ /* 0x000ea20000000800 */
[C---:B0-----:R-:W-:Y:S01]  /*4680*/  FADD.FTZ R9, R127.reuse, R4 ;  /* 0x000000047f097221 */ /* 0x041fe20000010000 */
[----:B------:R-:W-:-:S06]  /*4690*/  F2FP.BF16.F32.PACK_AB R127, R127, R78 ;  /* 0x0000004e7f7f723e */ /* 0x000fcc00000010ff */
[----:B------:R-:W0:Y:S01]  /*46a0*/  MUFU.EX2 R86, R86 ;  /* 0x0000005600567308 */ /* 0x000e220000000800 */
[----:B-1----:R-:W-:-:S07]  /*46b0*/  FADD.FTZ R4, R82, R9 ;  /* 0x0000000952047221 */ /* 0x002fce0000010000 */
[----:B------:R-:W1:Y:S01]  /*46c0*/  MUFU.EX2 R123, R36 ;  /* 0x00000024007b7308 */ /* 0x000e620000000800 */
[C---:B--2---:R-:W-:Y:S01]  /*46d0*/  FADD.FTZ R9, R121.reuse, R4 ;  /* 0x0000000479097221 */ /* 0x044fe20000010000 */
[----:B------:R-:W-:-:S06]  /*46e0*/  F2FP.BF16.F32.PACK_AB R121, R121, R82 ;  /* 0x000000527979723e */ /* 0x000fcc00000010ff */
[----:B------:R-:W2:Y:S01]  /*46f0*/  MUFU.EX2 R25, R25 ;  /* 0x0000001900197308 */ /* 0x000ea20000000800 */
[----:B0-----:R-:W-:Y:S01]  /*4700*/  FADD.FTZ R4, R86, R9 ;  /* 0x0000000956047221 */ /* 0x001fe20000010000 */
[----:B------:R-:W-:-:S03]  /*4710*/  VIADD R9, R22, 0xfffffffe ;  /* 0xfffffffe16097836 */ /* 0x000fc60000000000 */
[C---:B-1----:R-:W-:Y:S01]  /*4720*/  FADD.FTZ R4, R123.reuse, R4 ;  /* 0x000000047b047221 */ /* 0x042fe20000010000 */
[----:B------:R-:W-:Y:S01]  /*4730*/  F2FP.BF16.F32.PACK_AB R123, R123, R86 ;  /* 0x000000567b7b723e */ /* 0x000fe200000010ff */
[C---:B--2---:R-:W-:Y:S01]  /*4740*/  FADD.FTZ R5, R25.reuse, R50 ;  /* 0x0000003219057221 */ /* 0x044fe20000010000 */
[----:B------:R-:W-:Y:S01]  /*4750*/  F2FP.BF16.F32.PACK_AB R122, R25, R20 ;  /* 0x00000014197a723e */ /* 0x000fe200000010ff */
[----:B------:R-:W-:Y:S06]  /*4760*/  @P2 BRA `(.L_x_838) ;  /* 0x0000000000442947 */ /* 0x000fec0003800000 */
        /* <DEDUP_REMOVED lines=10> */
.L_x_839:
[----:B------:R-:W-:-:S11]  /*4810*/  UISETP.NE.AND UP2, UPT, UR5, 0x1, UPT ;  /* 0x000000010500788c */ /* 0x000fd6000bf45270 */
[----:B------:R-:W-:Y:S02]  /*4820*/  @UP2 ULDC.64 UR14, c[0x0][0x9e8] ;  /* 0x00027a00000e2ab9 */ /* 0x000fe40000000a00 */
[----:B------:R-:W-:-:S04]  /*4830*/  UIMAD.WIDE.U32 UR6, UR10, UR14, URZ ;  /* 0x0000000e0a0672a5 */ /* 0x000fc8000f8e003f */
[----:B------:R-:W-:-:S12]  /*4840*/  @UP2 USHF.R.U32.HI UR10, URZ, UR15, UR7 ;  /* 0x0000000f3f0a2299 */ /* 0x000fd80008011607 */
.L_x_840:
[----:B------:R-:W-:-:S04]  /*4850*/  UIMAD UR5, UR10, UR5, UR5 ;  /* 0x000000050a0572a4 */ /* 0x000fc8000f8e0205 */
[----:B------:R-:W-:-:S04]  /*4860*/  UISETP.LT.AND UP2, UPT, UR4, UR5, UPT ;  /* 0x000000050400728c */ /* 0x000fc8000bf41270 */
[----:B------:R-:W-:-:S12]  /*4870*/  USEL UR4, UR4, UR5, UP2 ;  /* 0x0000000504047287 */ /* 0x000fd80009000000 */
.L_x_838:
[----:B------:R-:W-:Y:S01]  /*4880*/  USHF.R.S32.HI UR5, URZ, 0x1f, UR4 ;  /* 0x0000001f3f057899 */ /* 0x000fe20008011404 */
[----:B------:R-:W-:Y:S02]  /*4890*/  CS2R R118, SRZ ;  /* 0x0000000000767805 */ /* 0x000fe4000001ff00 */
[----:B------:R-:W-:Y:S02]  /*48a0*/  CS2R R116, SRZ ;  /* 0x0000000000747805 */ /* 0x000fe4000001ff00 */
[----:B------:R-:W-:Y:S01]  /*48b0*/  CS2R R114, SRZ ;  /* 0x0000000000727805 */ /* 0x000fe2000001ff00 */
[----:B------:R-:W-:Y:S01]  /*48c0*/  ULEA.HI UR5, UR5, UR4, URZ, 0x7 ;  /* 0x0000000405057291 */ /* 0x000fe2000f8f383f */
[----:B------:R-:W-:Y:S02]  /*48d0*/  CS2R R112, SRZ ;  /* 0x0000000000707805 */ /* 0x000fe4000001ff00 */
[----:B------:R-:W-:Y:S01]  /*48e0*/  CS2R R110, SRZ ;  /* 0x00000000006e7805 */ /* 0x000fe2000001ff00 */
[----:B------:R-:W-:Y:S01]  /*48f0*/  UMOV UR4, URZ ;  /* 0x0000003f00047c82 */ /* 0x000fe20008000000 */
[----:B------:R-:W-:Y:S01]  /*4900*/  USHF.R.S32.HI UR5, URZ, 0x7, UR5 ;  /* 0x000000073f057899 */ /* 0x000fe20008011405 */
[----:B------:R-:W-:-:S02]  /*4910*/  CS2R R108, SRZ ;  /* 0x00000000006c7805 */ /* 0x000fc4000001ff00 */
[----:B------:R-:W-:Y:S02]  /*4920*/  CS2R R106, SRZ ;  /* 0x00000000006a7805 */ /* 0x000fe4000001ff00 */
[----:B------:R-:W-:Y:S01]  /*4930*/  CS2R R104, SRZ ;  /* 0x0000000000687805 */ /* 0x000fe2000001ff00 */
[----:B------:R-:W-:Y:S01]  /*4940*/  UISETP.LT.AND UP2, UPT, UR37, UR5, UPT ;  /* 0x000000052500728c */ /* 0x000fe2000bf41270 */
[----:B------:R-:W-:Y:S02]  /*4950*/  CS2R R102, SRZ ;  /* 0x0000000000667805 */ /* 0x000fe4000001ff00 */
[----:B------:R-:W-:Y:S02]  /*4960*/  CS2R R100, SRZ ;  /* 0x0000000000647805 */ /* 0x000fe4000001ff00 */
[----:B------:R-:W-:Y:S01]  /*4970*/  CS2R R98, SRZ ;  /* 0x0000000000627805 */ /* 0x000fe2000001ff00 */
[----:B------:R-:W-:Y:S01]  /*4980*/  USEL UR26, UR37, UR5, !UP2 ;  /* 0x00000005251a7287 */ /* 0x000fe2000d000000 */
[----:B------:R-:W-:-:S02]  /*4990*/  CS2R R96, SRZ ;  /* 0x0000000000607805 */ /* 0x000fc4000001ff00 */
[----:B------:R-:W-:Y:S01]  /*49a0*/  CS2R R94, SRZ ;  /* 0x00000000005e7805 */ /* 0x000fe2000001ff00 */
[----:B------:R-:W-:Y:S01]  /*49b0*/  UMOV UR5, URZ ;  /* 0x0000003f00057c82 */ /* 0x000fe20008000000 */
[----:B------:R-:W-:Y:S02]  /*49c0*/  CS2R R92, SRZ ;  /* 0x00000000005c7805 */ /* 0x000fe4000001ff00 */
[----:B------:R-:W-:Y:S02]  /*49d0*/  CS2R R90, SRZ ;  /* 0x00000000005a7805 */ /* 0x000fe4000001ff00 */
[----:B------:R-:W-:Y:S02]  /*49e0*/  ISETP.GE.AND P2, PT, R9, UR26, PT ;  /* 0x0000001a09007c0c */ /* 0x000fe4000bf46270 */
[----:B------:R-:W-:-:S11]  /*49f0*/  CS2R R88, SRZ ;  /* 0x0000000000587805 */ /* 0x000fd6000001ff00 */
[----:B------:R-:W-:Y:S05]  /*4a00*/  @!P2 BRA `(.L_x_841) ;  /* 0x0000002c0078a947 */ /* 0x000fea0003800000 */
[----:B------:R-:W-:Y:S01]  /*4a10*/  IMAD.MOV.U32 R119, RZ, RZ, RZ ;  /* 0x000000ffff777224 */ /* 0x000fe200078e00ff */
[----:B------:R-:W-:Y:S01]  /*4a20*/  UMOV UR7, URZ ;  /* 0x0000003f00077c82 */ /* 0x000fe20008000000 */
[----:B------:R-:W-:Y:S01]  /*4a30*/  UMOV UR6, URZ ;  /* 0x0000003f00067c82 */ /* 0x000fe20008000000 */
[----:B------:R-:W-:Y:S01]  /*4a40*/  ULDC UR29, c[0x0][0x9e4] ;  /* 0x00027900001d7ab9 */ /* 0x000fe20000000800 */
[----:B------:R-:W-:Y:S01]  /*4a50*/  ULDC UR27, c[0x0][0x2f0] ;  /* 0x0000bc00001b7ab9 */ /* 0x000fe20000000800 */
[----:B------:R-:W-:-:S05]  /*4a60*/  ULDC UR28, c[0x0][0x9e0] ;  /* 0x00027800001c7ab9 */ /* 0x000fca0000000800 */
.L_x_858:
[----:B------:R-:W-:Y:S01]  /*4a70*/  UIADD3 UR4, UR6, 0x1, URZ ;  /* 0x0000000106047890 */ /* 0x000fe2000fffe03f */
[----:B------:R-:W-:-:S03]  /*4a80*/  ISETP.NE.AND P3, PT, RZ, UR39, PT ;  /* 0x00000027ff007c0c */ /* 0x000fc6000bf65270 */
[----:B------:R-:W-:-:S04]  /*4a90*/  UISETP.NE.AND UP2, UPT, UR4, 0x2, UPT ;  /* 0x000000020400788c */ /* 0x000fc8000bf45270 */
[----:B------:R-:W-:Y:S02]  /*4aa0*/  USEL UR5, URZ, 0x1, UP2 ;  /* 0x000000013f057887 */ /* 0x000fe40009000000 */
[----:B------:R-:W-:Y:S02]  /*4ab0*/  USEL UR4, UR4, URZ, UP2 ;  /* 0x0000003f04047287 */ /* 0x000fe40009000000 */
[----:B------:R-:W-:Y:S02]  /*4ac0*/  ULOP3.LUT UR5, UR7, UR5, URZ, 0x3c, !UPT ;  /* 0x0000000507057292 */ /* 0x000fe4000f8e3c3f */
[----:B------:R-:W-:Y:S10]  /*4ad0*/  @P3 BRA `(.L_x_842) ;  /* 0x00000000002c3947 */ /* 0x000ff40003800000 */
[----:B------:R-:W-:Y:S05]  /*4ae0*/  @!P0 BRA `(.L_x_843) ;  /* 0x0000000000048947 */ /* 0x000fea0003800000 */
[----:B------:R-:W-:Y:S01]  /*4af0*/  BPT.TRAP 0x1 ;  /* 0x000000040000795c */ /* 0x000fe20000300000 */
.L_x_843:
[----:B------:R-:W-:Y:S01]  /*4b00*/  ULEA UR10, UR4, UR38, 0x3 ;  /* 0x00000026040a7291 */ /* 0x000fe2000f8e183f */
[----:B------:R-:W-:-:S05]  /*4b10*/  IMAD.U32 R7, RZ, RZ, UR5 ;  /* 0x00000005ff077e24 */ /* 0x000fca000f8e00ff */
[----:B------:R-:W-:-:S04]  /*4b20*/  SHF.L.U32 R7, R7, 0x1f, RZ ;  /* 0x0000001f07077819 */ /* 0x000fc800000006ff */
[----:B------:R0:W1:Y:S01]  /*4b30*/  SYNCS.PHASECHK.TRANS64.TRYWAIT P2, [UR10+0x16830], R7 ;  /* 0x01683007ff0075a7 */ /* 0x000062000804014a */
[----:B------:R-:W-:Y:S05]  /*4b40*/  @!P0 BRA `(.L_x_844) ;  /* 0x0000000000048947 */ /* 0x000fea0003800000 */
[----:B------:R-:W-:Y:S01]  /*4b50*/  BPT.TRAP 0x1 ;  /* 0x000000040000795c */ /* 0x000fe20000300000 */
.L_x_844:
[----:B-1----:R-:W-:Y:S05]  /*4b60*/  @P2 BRA `(.L_x_842) ;  /* 0x0000000000082947 */ /* 0x002fea0003800000 */
[----:B------:R-:W1:Y:S02]  /*4b70*/  SYNCS.PHASECHK.TRANS64.TRYWAIT P2, [UR10+0x16830], R7 ;  /* 0x01683007ff0075a7 */ /* 0x000e64000804014a */
[----:B-1----:R-:W-:Y:S05]  /*4b80*/  @!P2 BRA `(.L_x_845) ;  /* 0x000000cc007ca947 */ /* 0x002fea0003800000 */
.L_x_842:
[----:B01----:R-:W-:Y:S01]  /*4b90*/  VIADD R7, R17, 0x8 ;  /* 0x0000000811077836 */ /* 0x003fe20000000000 */
[----:B------:R-:W-:Y:S01]  /*4ba0*/  R2UR UR20, R12 ;  /* 0x000000000c1472ca */ /* 0x000fe200000e0000 */
[----:B------:R-:W-:Y:S01]  /*4bb0*/  ULEA UR22, UR4, UR24, 0xa ;  /* 0x0000001804167291 */ /* 0x000fe2000f8e503f */
[----:B------:R-:W-:Y:S01]  /*4bc0*/  R2UR UR21, R13 ;  /* 0x000000000d1572ca */ /* 0x000fe200000e0000 */
[----:B------:R-:W-:Y:S01]  /*4bd0*/  UMOV UR23, 0x40000040 ;  /* 0x4000004000177882 */ /* 0x000fe20000000000 */
[----:B------:R0:W-:Y:S01]  /*4be0*/  BAR.SYNC.DEFER_BLOCKING R7, 0x100 ;  /* 0x000400070000751d */ /* 0x0001e20000010000 */
[----:B------:R-:W-:Y:S02]  /*4bf0*/  UIADD3 UR10, UR22, 0x2, URZ ;  /* 0x00000002160a7890 */ /* 0x000fe4000fffe03f */
[----:B------:R-:W-:Y:S02]  /*4c00*/  UIADD3 UR14, UR22, 0x4, URZ ;  /* 0x00000004160e7890 */ /* 0x000fe4000fffe03f */
[----:B------:R-:W-:Y:S01]  /*4c10*/  UIADD3 UR18, UR22, 0x6, URZ ;  /* 0x0000000616127890 */ /* 0x000fe2000fffe03f */
[----:B------:R-:W-:Y:S01]  /*4c20*/  UMOV UR11, 0x40000040 ;  /* 0x40000040000b7882 */ /* 0x000fe20000000000 */
[----:B------:R-:W-:Y:S01]  /*4c30*/  UMOV UR15, 0x40000040 ;  /* 0x40000040000f7882 */ /* 0x000fe20000000000 */
[----:B------:R-:W-:Y:S01]  /*4c40*/  UMOV UR19, 0x40000040 ;  /* 0x4000004000137882 */ /* 0x000fe20000000000 */
[----:B------:R-:W-:-:S06]  /*4c50*/  WARPGROUP.ARRIVE ;  /* 0x00000000000079c5 */ /* 0x000fcc0000000000 */
[----:B------:R-:W-:Y:S03]  /*4c60*/  HGMMA.64x128x16.F32.BF16 R24, gdesc[UR20], RZ, !UPT, gsb0 ;  /* 0x01e00000141879f0 */ /* 0x000fe6000c0018ff */
[----:B------:R-:W-:Y:S02]  /*4c70*/  WARPGROUP.DEPBAR.LE gsb0, 0x0 ;  /* 0x00008000000079c5 */ /* 0x000fe40000010000 */
[----:B------:R-:W-:-:S07]  /*4c80*/  WARPGROUP.ARRIVE ;  /* 0x00000000000079c5 */ /* 0x000fce0000000000 */
        /* <DEDUP_REMOVED lines=8> */
[----:B0-----:R-:W-:Y:S05]  /*4d10*/  @P3 BRA `(.L_x_846) ;  /* 0x00000000002c3947 */ /* 0x001fea0003800000 */
[----:B------:R-:W-:Y:S05]  /*4d20*/  @!P0 BRA `(.L_x_847) ;  /* 0x0000000000048947 */ /* 0x000fea0003800000 */
[----:B------:R-:W-:Y:S01]  /*4d30*/  BPT.TRAP 0x1 ;  /* 0x000000040000795c */ /* 0x000fe20000300000 */
.L_x_847:
[----:B------:R-:W-:Y:S01]  /*4d40*/  ULEA UR10, UR6, UR38, 0x3 ;  /* 0x00000026060a7291 */ /* 0x000fe2000f8e183f */
[----:B------:R-:W-:-:S05]  /*4d50*/  IMAD.U32 R7, RZ, RZ, UR7 ;  /* 0x00000007ff077e24 */ /* 0x000fca000f8e00ff */
[----:B------:R-:W-:-:S04]  /*4d60*/  SHF.L.U32 R7, R7, 0x1f, RZ ;  /* 0x0000001f07077819 */ /* 0x000fc800000006ff */
[----:B------:R0:W1:Y:S01]  /*4d70*/  SYNCS.PHASECHK.TRANS64.TRYWAIT P2, [UR10+0x16850], R7 ;  /* 0x01685007ff0075a7 */ /* 0x000062000804014a */
[----:B------:R-:W-:Y:S05]  /*4d80*/  @!P0 BRA `(.L_x_848) ;  /* 0x0000000000048947 */ /* 0x000fea0003800000 */
[----:B------:R-:W-:Y:S01]  /*4d90*/  BPT.TRAP 0x1 ;  /* 0x000000040000795c */ /* 0x000fe20000300000 */
.L_x_848:
[----:B-1----:R-:W-:Y:S05]  /*4da0*/  @P2 BRA `(.L_x_846) ;  /* 0x0000000000082947 */ /* 0x002fea0003800000 */
[----:B------:R-:W1:Y:S02]  /*4db0*/  SYNCS.PHASECHK.TRANS64.TRYWAIT P2, [UR10+0x16850], R7 ;  /* 0x01685007ff0075a7 */ /* 0x000e64000804014a */
[----:B-1----:R-:W-:Y:S05]  /*4dc0*/  @!P2 BRA `(.L_x_849) ;  /* 0x000000cc0004a947 */ /* 0x002fea0003800000 */
.L_x_846:
[----:B------:R-:W-:Y:S01]  /*4dd0*/  UIADD3 UR7, UR38, 0x400, URZ ;  /* 0x0000040026077890 */ /* 0x000fe2000fffe03f */
[----:B------:R-:W-:Y:S01]  /*4de0*/  WARPGROUP.ARRIVE ;  /* 0x00000000000079c5 */ /* 0x000fe20000000000 */
[----:B------:R-:W-:Y:S01]  /*4df0*/  UMOV UR11, 0x40000040 ;  /* 0x40000040000b7882 */ /* 0x000fe20000000000 */
[----:B------:R-:W-:Y:S01]  /*4e00*/  PLOP3.LUT P2, PT, PT, PT, UP0, 0x80, 0x0 ;  /* 0x000000000000781c */ /* 0x000fe20003f4f008 */
[----:B------:R-:W-:Y:S01]  /*4e10*/  USHF.R.U32.HI UR7, URZ, 0x4, UR7 ;  /* 0x000000043f077899 */ /* 0x000fe20008011607 */
[----:B------:R-:W-:Y:S01]  /*4e20*/  PLOP3.LUT P3, PT, PT, PT, UP0, 0x80, 0x0 ;  /* 0x000000000000781c */ /* 0x000fe20003f6f008 */
[----:B-1----:R-:W1:Y:S01]  /*4e30*/  LDC R8, c[0x0][0x288] ;  /* 0x0000a200ff087b82 */ /* 0x002e620000000800 */
[----:B------:R-:W-:Y:S01]  /*4e40*/  IMAD.MOV.U32 R18, RZ, RZ, R0 ;  /* 0x000000ffff127224 */ /* 0x000fe200078e0000 */
[----:B------:R-:W-:Y:S01]  /*4e50*/  ULOP3.LUT UR7, UR7, 0x3fff, URZ, 0xc0, !UPT ;  /* 0x00003fff07077892 */ /* 0x000fe2000f8ec03f */
[----:B------:R-:W-:Y:S02]  /*4e60*/  IMAD.U32 R15, RZ, RZ, UR4 ;  /* 0x00000004ff0f7e24 */ /* 0x000fe4000f8e00ff */
[----:B------:R-:W-:Y:S01]  /*4e70*/  VIADD R11, R17, 0x9 ;  /* 0x00000009110b7836 */ /* 0x000fe20000000000 */
[----:B------:R-:W-:-:S02]  /*4e80*/  ULEA UR7, UR6, UR7, 0xa ;  /* 0x0000000706077291 */ /* 0x000fc4000f8e503f */
[----:B------:R-:W-:-:S05]  /*4e90*/  @!P1 LEA R15, R15, UR38, 0x3 ;  /* 0x000000260f0f9c11 */ /* 0x000fca000f8e18ff */
[----:B------:R-:W-:Y:S01]  /*4ea0*/  UMOV UR10, UR7 ;  /* 0x00000007000a7c82 */ /* 0x000fe20008000000 */
[----:B------:R-:W-:Y:S01]  /*4eb0*/  @!P1 VIADD R15, R15, 0x16840 ;  /* 0x000168400f0f9836 */ /* 0x000fe20000000000 */
[----:B------:R-:W-:Y:S01]  /*4ec0*/  HGMMA.64x64x16.F32.BF16 R88, R148, gdesc[UR8].tnspB, R88, gsb0 ;  /* 0x40e0000894587df0 */ /* 0x000fe20008001858 */
[----:B------:R-:W-:Y:S01]  /*4ed0*/  UIADD3 UR10, UR7, 0x80, URZ ;  /* 0x00000080070a7890 */ /* 0x000fe2000fffe03f */
[----:B------:R-:W-:Y:S02]  /*4ee0*/  UMOV UR11, 0x40000040 ;  /* 0x40000040000b7882 */ /* 0x000fe40000000000 */
[----:B------:R-:W-:Y:S01]  /*4ef0*/  @!P1 PRMT R15, RZ, 0x654, R15 ;  /* 0x00000654ff0f9816 */ /* 0x000fe2000000000f */
[----:B------:R-:W-:Y:S02]  /*4f00*/  WARPGROUP.DEPBAR.LE gsb0, 0x0 ;  /* 0x00008000000079c5 */ /* 0x000fe40000010000 */
[----:B------:R-:W-:-:S06]  /*4f10*/  WARPGROUP.ARRIVE ;  /* 0x00000000000079c5 */ /* 0x000fcc0000000000 */
[----:B------:R-:W-:Y:S01]  /*4f20*/  HGMMA.64x64x16.F32.BF16 R88, R144, gdesc[UR8].tnspB, R88, gsb0 ;  /* 0x40e0000890587df0 */ /* 0x000fe20008001858 */
[----:B------:R-:W-:Y:S01]  /*4f30*/  UIADD3 UR10, UR7, 0x100, URZ ;  /* 0x00000100070a7890 */ /* 0x000fe2000fffe03f */
[----:B------:R-:W-:Y:S01]  /*4f40*/  UMOV UR11, 0x40000040 ;  /* 0x40000040000b7882 */ /* 0x000fe20000000000 */
        /* <DEDUP_REMOVED lines=24> */
[----:B------:R-:W-:Y:S02]  /*50d0*/  UMOV UR11, 0x40000040 ;  /* 0x40000040000b7882 */ /* 0x000fe40000000000 */
[----:B------:R-:W-:Y:S02]  /*50e0*/  @UP0 ULDC UR7, c[0x0][0x44c] ;  /* 0x0001130000070ab9 */ /* 0x000fe40000000800 */
[----:B0-----:R-:W-:Y:S01]  /*50f0*/  @P2 IMAD.HI.U32 R7, R0, UR7, RZ ;  /* 0x0000000700072c27 */ /* 0x001fe2000f8e00ff */
[----:B------:R-:W-:Y:S01]  /*5100*/  @UP0 ULDC UR7, c[0x0][0x450] ;  /* 0x0001140000070ab9 */ /* 0x000fe20000000800 */
[----:B------:R-:W-:-:S03]  /*5110*/  ISETP.GE.U32.AND P2, PT, R2, 0x180, PT ;  /* 0x000001800200780c */ /* 0x000fc60003f46070 */
[----:B------:R-:W-:Y:S01]  /*5120*/  @P3 SHF.R.U32.HI R18, RZ, UR7, R7 ;  /* 0x00000007ff123c19 */ /* 0x000fe20008011607 */
[----:B------:R-:W-:Y:S01]  /*5130*/  IMAD.SHL.U32 R7, R9, 0x80, RZ ;  /* 0x0000008009077824 */ /* 0x000fe200078e00ff */
[----:B------:R-:W-:Y:S02]  /*5140*/  SEL R14, R11, 0x9, !P2 ;  /* 0x000000090b0e7807 */ /* 0x000fe40005000000 */
[----:B------:R-:W-:Y:S01]  /*5150*/  PLOP3.LUT P2, PT, PT, PT, UP1, 0x40, 0x0 ;  /* 0x000000000000781c */ /* 0x000fe20003f4e818 */
[----:B------:R-:W0:Y:S01]  /*5160*/  SHFL.IDX PT, R22, R18, RZ, 0x1c1f ;  /* 0x001c1fff12167589 */ /* 0x000e2200000e0000 */
[----:B------:R-:W-:-:S05]  /*5170*/  IADD3 R20, -R7, 0x1, RZ ;  /* 0x0000000107147810 */ /* 0x000fca0007ffe1ff */
[----:B------:R-:W-:-:S04]  /*5180*/  IMAD R11, R3, -0x2, R20 ;  /* 0xfffffffe030b7824 */ /* 0x000fc800078e0214 */
[----:B------:R-:W-:Y:S01]  /*5190*/  IMAD R11, R16, UR27, R11 ;  /* 0x0000001b100b7c24 */ /* 0x000fe2000f8e020b */
[----:B------:R-:W-:Y:S02]  /*51a0*/  WARPGROUP.DEPBAR.LE gsb0, 0x0 ;  /* 0x00008000000079c5 */ /* 0x000fe40000010000 */
[----:B------:R-:W-:-:S06]  /*51b0*/  WARPGROUP.ARRIVE ;  /* 0x00000000000079c5 */ /* 0x000fcc0000000000 */
[----:B------:R-:W-:Y:S03]  /*51c0*/  HGMMA.64x64x16.F32.BF16 R88, R120, gdesc[UR8].tnspB, R88, gsb0 ;  /* 0x40e0000878587df0 */ /* 0x000fe60008001858 */
[----:B------:R-:W-:Y:S02]  /*51d0*/  WARPGROUP.DEPBAR.LE gsb0, 0x0 ;  /* 0x00008000000079c5 */ /* 0x000fe40000010000 */
[----:B------:R2:W-:Y:S06]  /*51e0*/  BAR.ARV R14, 0x100 ;  /* 0x0004000e0000751d */ /* 0x0005ec0000002000 */
[----:B------:R1:W-:Y:S02]  /*51f0*/  @!P1 SYNCS.ARRIVE.TRANS64.RED.A1T0 RZ, [R15+URZ], RZ ;  /* 0x000000ff0fff99a7 */ /* 0x0003e4000810043f */
[----:B-1----:R-:W-:-:S04]  /*5200*/  IMAD.IADD R15, R11, 0x1, -R8 ;  /* 0x000000010b0f7824 */ /* 0x002fc800078e0a08 */
[C---:B------:R-:W-:Y:S02]  /*5210*/  VIADD R11, R15.reuse, UR28 ;  /* 0x0000001c0f0b7c36 */ /* 0x040fe40008000000 */
[----:B------:R-:W-:Y:S02]  /*5220*/  VIADD R15, R15, UR25 ;  /* 0x000000190f0f7c36 */ /* 0x000fe40008000000 */
[--C-:B0-----:R-:W-:Y:S02]  /*5230*/  IMAD.IADD R19, R11, 0x1, R22.reuse ;  /* 0x000000010b137824 */ /* 0x101fe400078e0216 */
[----:B------:R-:W-:Y:S01]  /*5240*/  IMAD.IADD R21, R15, 0x1, R22 ;  /* 0x000000010f157824 */ /* 0x000fe200078e0216 */
[----:B--2---:R-:W-:Y:S06]  /*5250*/  @P2 BRA `(.L_x_850) ;  /* 0x00000000005c2947 */ /* 0x004fec0003800000 */
[----:B------:R-:W-:Y:S01]  /*5260*/  IMAD R23, R16, UR27, R22 ;  /* 0x0000001b10177c24 */ /* 0x000fe2000f8e0216 */
[----:B------:R-:W-:Y:S03]  /*5270*/  BSSY B0, `(.L_x_851) ;  /* 0x0000011000007945 */ /* 0x000fe60003800000 */
[----:B------:R-:W-:-:S05]  /*5280*/  IMAD.IADD R23, R23, 0x1, -R8 ;  /* 0x0000000117177824 */ /* 0x000fca00078e0a08 */
[----:B------:R-:W-:-:S13]  /*5290*/  ISETP.GT.AND P2, PT, R23, -0x1, PT ;  /* 0xffffffff1700780c */ /* 0x000fda0003f44270 */
[----:B------:R-:W-:Y:S05]  /*52a0*/  @P2 BRA `(.L_x_852) ;  /* 0x0000000000202947 */ /* 0x000fea0003800000 */
[----:B------:R-:W-:Y:S01]  /*52b0*/  IMAD.U32 R20, RZ, RZ, UR29 ;  /* 0x0000001dff147e24 */ /* 0x000fe2000f8e00ff */
[----:B------:R-:W-:-:S04]  /*52c0*/  LOP3.LUT R23, RZ, R23, RZ, 0x33, !PT ;  /* 0x00000017ff177212 */ /* 0x000fc800078e33ff */
[----:B------:R-:W-:-:S13]  /*52d0*/  ISETP.NE.AND P2, PT, R20, 0x1, PT ;  /* 0x000000011400780c */ /* 0x000fda0003f45270 */
[----:B------:R-:W0:Y:S02]  /*52e0*/  @P2 LDC.64 R120, c[0x0][0x9e8] ;  /* 0x00027a00ff782b82 */ /* 0x000e240000000a00 */
[----:B0-----:R-:W-:-:S05]  /*52f0*/  @P2 IMAD.HI.U32 R14, R23, R120, RZ ;  /* 0x00000078170e2227 */ /* 0x001fca00078e00ff */
[----:B------:R-:W-:-:S04]  /*5300*/  @P2 SHF.R.U32.HI R23, RZ, R121, R14 ;  /* 0x00000079ff172219 */ /* 0x000fc8000001160e */
[----:B------:R-:W-:Y:S01]  /*5310*/  LOP3.LUT R23, RZ, R23, RZ, 0x33, !PT ;  /* 0x00000017ff177212 */ /* 0x000fe200078e33ff */
[----:B------:R-:W-:Y:S06]  /*5320*/  BRA `(.L_x_853) ;  /* 0x0000000000147947 */ /* 0x000fec0003800000 */
.L_x_852:
[----:B------:R-:W-:-:S05]  /*5330*/  IMAD.U32 R20, RZ, RZ, UR29 ;  /* 0x0000001dff147e24 */ /* 0x000fca000f8e00ff */
[----:B------:R-:W-:-:S13]  /*5340*/  ISETP.NE.AND P2, PT, R20, 0x1, PT ;  /* 0x000000011400780c */ /* 0x000fda0003f45270 */
[----:B------:R-:W0:Y:S02]  /*5350*/  @P2 LDC.64 R120, c[0x0][0x9e8] ;  /* 0x00027a00ff782b82 */ /* 0x000e240000000a00 */
[----:B0-----:R-:W-:-:S05]  /*5360*/  @P2 IMAD.HI.U32 R14, R23, R120, RZ ;  /* 0x00000078170e2227 */ /* 0x001fca00078e00ff */
[----:B------:R-:W-:-:S07]  /*5370*/  @P2 SHF.R.U32.HI R23, RZ, R121, R14 ;  /* 0x00000079ff172219 */ /* 0x000fce000001160e */
.L_x_853:
[----:B------:R-:W-:Y:S05]  /*5380*/  BSYNC B0 ;  /* 0x0000000000007941 */ /* 0x000fea0003800000 */
.L_x_851:
[----:B------:R-:W-:-:S04]  /*5390*/  IMAD R14, R23, R20, -R7 ;  /* 0x00000014170e7224 */ /* 0x000fc800078e0a07 */
[----:B------:R-:W-:-:S05]  /*53a0*/  IMAD R14, R3, -0x2, R14 ;  /* 0xfffffffe030e7824 */ /* 0x000fca00078e020e */
[----:B------:R-:W-:Y:S02]  /*53b0*/  VIADDMNMX R19, R14, R20, R19, PT ;  /* 0x000000140e137246 */ /* 0x000fe40003800113 */
[----:B------:R-:W-:-:S07]  /*53c0*/  VIMNMX R21, R21, R14, !PT ;  /* 0x0000000e15157248 */ /* 0x000fce0007fe0100 */
.L_x_850:
[----:B------:R-:W-:Y:S01]  /*53d0*/  ISETP.GT.AND P2, PT, R9, -0x1, PT ;  /* 0xffffffff0900780c */ /* 0x000fe20003f44270 */
[----:B------:R-:W0:Y:S03]  /*53e0*/  SHFL.IDX PT, R14, R18, 0x1, 0x1c1f ;  /* 0x003c1f00120e7f89 */ /* 0x000e2600000e0000 */
[C---:B------:R-:W-:Y:S02]  /*53f0*/  ISETP.GT.AND P5, PT, R21.reuse, RZ, P2 ;  /* 0x000000ff1500720c */ /* 0x040fe400017a4270 */
[----:B------:R-:W-:Y:S02]  /*5400*/  ISETP.GT.AND P4, PT, R21, 0x1, P2 ;  /* 0x000000011500780c */ /* 0x000fe40001784270 */
[----:B------:R-:W-:Y:S02]  /*5410*/  ISETP.LT.OR P5, PT, R19, 0x1, P5 ;  /* 0x000000011300780c */ /* 0x000fe40002fa1670 */
[----:B------:R-:W-:-:S02]  /*5420*/  ISETP.GT.AND P6, PT, R21, 0x8, P2 ;  /* 0x000000081500780c */ /* 0x000fc400017c4270 */
[----:B------:R-:W-:Y:S02]  /*5430*/  FSEL R142, R24, -INF , !P5 ;  /* 0xff800000188e7808 */ /* 0x000fe40006800000 */
[C---:B------:R-:W-:Y:S02]  /*5440*/  ISETP.GT.AND P5, PT, R21.reuse, 0x10, P2 ;  /* 0x000000101500780c */ /* 0x040fe400017a4270 */
[----:B------:R-:W-:Y:S02]  /*5450*/  ISETP.GT.AND P3, PT, R21, 0x9, P2 ;  /* 0x000000091500780c */ /* 0x000fe40001764270 */
[C---:B------:R-:W-:Y:S02]  /*5460*/  ISETP.LT.OR P5, PT, R19.reuse, 0x11, P5 ;  /* 0x000000111300780c */ /* 0x040fe40002fa1670 */
[----:B------:R-:W-:Y:S02]  /*5470*/  ISETP.LT.OR P4, PT, R19, 0x2, P4 ;  /* 0x000000021300780c */ /* 0x000fe40002781670 */
[----:B------:R-:W-:-:S02]  /*5480*/  FSEL R32, R32, -INF , !P5 ;  /* 0xff80000020207808 */ /* 0x000fc40006800000 */
[----:B------:R-:W-:Y:S01]  /*5490*/  ISETP.GT.AND P5, PT, R21, 0x20, P2 ;  /* 0x000000201500780c */ /* 0x000fe200017a4270 */
[--C-:B0-----:R-:W-:Y:S01]  /*54a0*/  IMAD.IADD R11, R11, 0x1, R14.reuse ;  /* 0x000000010b0b7824 */ /* 0x101fe200078e020e */
[----:B------:R-:W-:Y:S01]  /*54b0*/  ISETP.LT.OR P6, PT, R19, 0x9, P6 ;  /* 0x000000091300780c */ /* 0x000fe200037c1670 */
[----:B------:R-:W-:Y:S01]  /*54c0*/  IMAD.IADD R15, R15, 0x1, R14 ;  /* 0x000000010f0f7824 */ /* 0x000fe200078e020e */
[C---:B------:R-:W-:Y:S02]  /*54d0*/  ISETP.LT.OR P3, PT, R19.reuse, 0xa, P3 ;  /* 0x0000000a1300780c */ /* 0x040fe40001f61670 */
[----:B------:R-:W-:Y:S02]  /*54e0*/  ISETP.LT.OR P5, PT, R19, 0x21, P5 ;  /* 0x000000211300780c */ /* 0x000fe40002fa1670 */
[----:B------:R-:W-:Y:S02]  /*54f0*/  FSEL R144, R25, -INF , !P4 ;  /* 0xff80000019907808 */ /* 0x000fe40006000000 */
[----:B------:R-:W-:-:S02]  /*5500*/  FSEL R146, R28, -INF , !P6 ;  /* 0xff8000001c927808 */ /* 0x000fc40007000000 */
[----:B------:R-:W-:Y:S02]  /*5510*/  FSEL R152, R29, -INF , !P3 ;  /* 0xff8000001d987808 */ /* 0x000fe40005800000 */
[C---:B------:R-:W-:Y:S02]  /*5520*/  ISETP.GT.AND P4, PT, R21.reuse, 0x11, P2 ;  /* 0x000000111500780c */ /* 0x040fe40001784270 */
[C---:B------:R-:W-:Y:S02]  /*5530*/  ISETP.GT.AND P6, PT, R21.reuse, 0x18, P2 ;  /* 0x000000181500780c */ /* 0x040fe400017c4270 */
[C---:B------:R-:W-:Y:S02]  /*5540*/  ISETP.GT.AND P3, PT, R21.reuse, 0x19, P2 ;  /* 0x000000191500780c */ /* 0x040fe40001764270 */
[----:B------:R-:W-:Y:S02]  /*5550*/  FSEL R40, R40, -INF , !P5 ;  /* 0xff80000028287808 */ /* 0x000fe40006800000 */
[----:B------:R-:W-:-:S02]  /*5560*/  ISETP.GT.AND P5, PT, R21, 0x30, P2 ;  /* 0x000000301500780c */ /* 0x000fc400017a4270 */
[C---:B------:R-:W-:Y:S02]  /*5570*/  ISETP.LT.OR P4, PT, R19.reuse, 0x12, P4 ;  /* 0x000000121300780c */ /* 0x040fe40002781670 */
[C---:B------:R-:W-:Y:S02]  /*5580*/  ISETP.LT.OR P6, PT, R19.reuse, 0x19, P6 ;  /* 0x000000191300780c */ /* 0x040fe400037c1670 */
        /* <DEDUP_REMOVED lines=55> */
[----:B------:R-:W-:Y:S02]  /*5900*/  ISETP.GT.AND P3, PT, R21, 0x69, P2 ;  /* 0x000000691500780c */ /* 0x000fe40001764270 */
[----:B------:R-:W-:Y:S02]  /*5910*/  FSEL R80, R80, -INF , !P5 ;  /* 0xff80000050507808 */ /* 0x000fe40006800000 */
[----:B------:R-:W-:-:S02]  /*5920*/  PLOP3.LUT P5, PT, PT, PT, UP1, 0x40, 0x0 ;  /* 0x000000000000781c */ /* 0x000fc40003fae818 */
[C---:B------:R-:W-:Y:S02]  /*5930*/  ISETP.LT.OR P4, PT, R19.reuse, 0x62, P4 ;  /* 0x000000621300780c */ /* 0x040fe40002781670 */
[C---:B------:R-:W-:Y:S02]  /*5940*/  ISETP.LT.OR P6, PT, R19.reuse, 0x69, P6 ;  /* 0x000000691300780c */ /* 0x040fe400037c1670 */
[----:B------:R-:W-:Y:S02]  /*5950*/  ISETP.LT.OR P3, PT, R19, 0x6a, P3 ;  /* 0x0000006a1300780c */ /* 0x000fe40001f61670 */
[----:B------:R-:W-:Y:S02]  /*5960*/  FSEL R130, R73, -INF , !P4 ;  /* 0xff80000049827808 */ /* 0x000fe40006000000 */
[----:B------:R-:W-:Y:S02]  /*5970*/  FSEL R76, R76, -INF , !P6 ;  /* 0xff8000004c4c7808 */ /* 0x000fe40007000000 */
[----:B------:R-:W-:-:S02]  /*5980*/  FSEL R132, R77, -INF , !P3 ;  /* 0xff8000004d847808 */ /* 0x000fc40005800000 */
[C---:B------:R-:W-:Y:S02]  /*5990*/  ISETP.GT.AND P4, PT, R21.reuse, 0x71, P2 ;  /* 0x000000711500780c */ /* 0x040fe40001784270 */
[C---:B------:R-:W-:Y:S02]  /*59a0*/  ISETP.GT.AND P6, PT, R21.reuse, 0x78, P2 ;  /* 0x000000781500780c */ /* 0x040fe400017c4270 */
[----:B------:R-:W-:Y:S02]  /*59b0*/  ISETP.GT.AND P3, PT, R21, 0x79, P2 ;  /* 0x000000791500780c */ /* 0x000fe40001764270 */
[C---:B------:R-:W-:Y:S02]  /*59c0*/  ISETP.LT.OR P4, PT, R19.reuse, 0x72, P4 ;  /* 0x000000721300780c */ /* 0x040fe40002781670 */
[C---:B------:R-:W-:Y:S02]  /*59d0*/  ISETP.LT.OR P6, PT, R19.reuse, 0x79, P6 ;  /* 0x000000791300780c */ /* 0x040fe400037c1670 */
[----:B------:R-:W-:-:S02]  /*59e0*/  ISETP.LT.OR P3, PT, R19, 0x7a, P3 ;  /* 0x0000007a1300780c */ /* 0x000fc40001f61670 */
[----:B------:R-:W-:Y:S02]  /*59f0*/  FSEL R134, R81, -INF , !P4 ;  /* 0xff80000051867808 */ /* 0x000fe40006000000 */
[----:B------:R-:W-:Y:S02]  /*5a00*/  FSEL R84, R84, -INF , !P6 ;  /* 0xff80000054547808 */ /* 0x000fe40007000000 */
[----:B------:R-:W-:Y:S01]  /*5a10*/  FSEL R136, R85, -INF , !P3 ;  /* 0xff80000055887808 */ /* 0x000fe20005800000 */
[----:B------:R-:W-:Y:S06]  /*5a20*/  @P5 BRA `(.L_x_854) ;  /* 0x00000000005c5947 */ /* 0x000fec0003800000 */
        /* <DEDUP_REMOVED lines=13> */
.L_x_856:
[----:B------:R-:W-:-:S05]  /*5b00*/  IMAD.U32 R140, RZ, RZ, UR29 ;  /* 0x0000001dff8c7e24 */ /* 0x000fca000f8e00ff */
[----:B------:R-:W-:-:S13]  /*5b10*/  ISETP.NE.AND P3, PT, R140, 0x1, PT ;  /* 0x000000018c00780c */ /* 0x000fda0003f65270 */
[----:B------:R-:W0:Y:S02]  /*5b20*/  @P3 LDC.64 R138, c[0x0][0x9e8] ;  /* 0x00027a00ff8a3b82 */ /* 0x000e240000000a00 */
[----:B0-----:R-:W-:-:S05]  /*5b30*/  @P3 IMAD.HI.U32 R138, R19, R138, RZ ;  /* 0x0000008a138a3227 */ /* 0x001fca00078e00ff */
[----:B------:R-:W-:-:S07]  /*5b40*/  @P3 SHF.R.U32.HI R19, RZ, R139, R138 ;  /* 0x0000008bff133219 */ /* 0x000fce000001168a */
.L_x_857:
[----:B------:R-:W-:Y:S05]  /*5b50*/  BSYNC B0 ;  /* 0x0000000000007941 */ /* 0x000fea0003800000 */
.L_x_855:
[----:B------:R-:W-:-:S04]  /*5b60*/  IMAD R14, R19, R140, -R7 ;  /* 0x0000008c130e7224 */ /* 0x000fc800078e0a07 */
[----:B------:R-:W-:-:S05]  /*5b70*/  IMAD R14, R3, -0x2, R14 ;  /* 0xfffffffe030e7824 */ /* 0x000fca00078e020e */
[----:B------:R-:W-:Y:S02]  /*5b80*/  VIADDMNMX R11, R14, R140, R11, PT ;  /* 0x0000008c0e0b7246 */ /* 0x000fe4000380010b */
[----:B------:R-:W-:-:S07]  /*5b90*/  VIMNMX R15, R15, R14, !PT ;  /* 0x0000000e0f0f7248 */ /* 0x000fce0007fe0100 */
.L_x_854:
[----:B------:R-:W-:Y:S01]  /*5ba0*/  FMNMX.FTZ R7, R142, R6, !PT ;  /* 0x000000068e077209 */ /* 0x000fe20007810000 */
[----:B------:R-:W-:Y:S01]  /*5bb0*/  IMAD.U32 R53, RZ, RZ, UR6 ;  /* 0x00000006ff357e24 */ /* 0x000fe2000f8e00ff */
[C---:B------:R-:W-:Y:S01]  /*5bc0*/  ISETP.GT.AND P6, PT, R15.reuse, 0x8, P2 ;  /* 0x000000080f00780c */ /* 0x040fe200017c4270 */
[----:B------:R-:W-:Y:S01]  /*5bd0*/  UMOV UR7, UR5 ;  /* 0x0000000500077c82 */ /* 0x000fe20008000000 */
[----:B------:R-:W-:Y:S01]  /*5be0*/  FMNMX.FTZ R7, R144, R7, !PT ;  /* 0x0000000790077209 */ /* 0x000fe20007810000 */
[----:B------:R-:W-:Y:S01]  /*5bf0*/  UMOV UR6, UR4 ;  /* 0x0000000400067c82 */ /* 0x000fe20008000000 */
[----:B------:R-:W-:Y:S02]  /*5c00*/  ISETP.GT.AND P4, PT, R15, 0x1, P2 ;  /* 0x000000010f00780c */ /* 0x000fe40001784270 */
[----:B------:R-:W-:Y:S02]  /*5c10*/  FMNMX.FTZ R7, R146, R7, !PT ;  /* 0x0000000792077209 */ /* 0x000fe40007810000 */
[----:B------:R-:W-:-:S02]  /*5c20*/  ISETP.LT.OR P6, PT, R11, 0x9, P6 ;  /* 0x000000090b00780c */ /* 0x000fc400037c1670 */
[----:B------:R-:W-:Y:S02]  /*5c30*/  FMNMX.FTZ R7, R152, R7, !PT ;  /* 0x0000000798077209 */ /* 0x000fe40007810000 */
[----:B------:R-:W-:Y:S02]  /*5c40*/  ISETP.LT.OR P4, PT, R11, 0x2, P4 ;  /* 0x000000020b00780c */ /* 0x000fe40002781670 */
[----:B------:R-:W-:Y:S02]  /*5c50*/  FMNMX.FTZ R7, R32, R7, !PT ;  /* 0x0000000720077209 */ /* 0x000fe40007810000 */
[----:B------:R-:W-:Y:S02]  /*5c60*/  FSEL R30, R30, -INF , !P6 ;  /* 0xff8000001e1e7808 */ /* 0x000fe40007000000 */
[----:B------:R-:W-:Y:S02]  /*5c70*/  FMNMX.FTZ R7, R20, R7, !PT ;  /* 0x0000000714077209 */ /* 0x000fe40007810000 */
[----:B------:R-:W-:-:S02]  /*5c80*/  FSEL R138, R27, -INF , !P4 ;  /* 0xff8000001b8a7808 */ /* 0x000fc40006000000 */
[----:B------:R-:W-:Y:S02]  /*5c90*/  FMNMX.FTZ R7, R36, R7, !PT ;  /* 0x0000000724077209 */ /* 0x000fe40007810000 */
[----:B------:R-:W-:Y:S02]  /*5ca0*/  ISETP.GT.AND P4, PT, R15, 0x11, P2 ;  /* 0x000000110f00780c */ /* 0x000fe40001784270 */
[----:B------:R-:W-:Y:S02]  /*5cb0*/  FMNMX.FTZ R7, R18, R7, !PT ;  /* 0x0000000712077209 */ /* 0x000fe40007810000 */
[----:B------:R-:W-:Y:S02]  /*5cc0*/  ISETP.LT.OR P4, PT, R11, 0x12, P4 ;  /* 0x000000120b00780c */ /* 0x000fe40002781670 */
[----:B------:R-:W-:Y:S02]  /*5cd0*/  FMNMX.FTZ R7, R40, R7, !PT ;  /* 0x0000000728077209 */ /* 0x000fe40007810000 */
[----:B------:R-:W-:-:S02]  /*5ce0*/  ISETP.GT.AND P3, PT, R15, 0x9, P2 ;  /* 0x000000090f00780c */ /* 0x000fc40001764270 */
[----:B------:R-:W-:Y:S02]  /*5cf0*/  FMNMX.FTZ R7, R22, R7, !PT ;  /* 0x0000000716077209 */ /* 0x000fe40007810000 */
[----:B------:R-:W-:Y:S02]  /*5d00*/  ISETP.GT.AND P5, PT, R15, 0x10, P2 ;  /* 0x000000100f00780c */ /* 0x000fe400017a4270 */
[----:B------:R-:W-:Y:S02]  /*5d10*/  FMNMX.FTZ R7, R44, R7, !PT ;  /* 0x000000072c077209 */ /* 0x000fe40007810000 */
[C---:B------:R-:W-:Y:S02]  /*5d20*/  ISETP.LT.OR P3, PT, R11.reuse, 0xa, P3 ;  /* 0x0000000a0b00780c */ /* 0x040fe40001f61670 */
[----:B------:R-:W-:Y:S02]  /*5d30*/  FMNMX.FTZ R7, R24, R7, !PT ;  /* 0x0000000718077209 */ /* 0x000fe40007810000 */
[----:B------:R-:W-:-:S02]  /*5d40*/  ISETP.LT.OR P5, PT, R11, 0x11, P5 ;  /* 0x000000110b00780c */ /* 0x000fc40002fa1670 */
[----:B------:R-:W-:Y:S02]  /*5d50*/  FMNMX.FTZ R7, R48, R7, !PT ;  /* 0x0000000730077209 */ /* 0x000fe40007810000 */
[----:B------:R-:W-:Y:S02]  /*5d60*/  FSEL R140, R31, -INF , !P3 ;  /* 0xff8000001f8c7808 */ /* 0x000fe40005800000 */
[----:B------:R-:W-:Y:S02]  /*5d70*/  FMNMX.FTZ R7, R28, R7, !PT ;  /* 0x000000071c077209 */ /* 0x000fe40007810000 */
[----:B------:R-:W-:Y:S02]  /*5d80*/  ISETP.GT.AND P3, PT, R15, 0x18, P2 ;  /* 0x000000180f00780c */ /* 0x000fe40001764270 */
[----:B------:R-:W-:Y:S02]  /*5d90*/  FMNMX.FTZ R7, R52, R7, !PT ;  /* 0x0000000734077209 */ /* 0x000fe40007810000 */
[----:B------:R-:W-:-:S02]  /*5da0*/  FSEL R34, R34, -INF , !P5 ;  /* 0xff80000022227808 */ /* 0x000fc40006800000 */
        /* <DEDUP_REMOVED lines=11> */
[----:B------:R-:W-:-:S02]  /*5e60*/  ISETP.LT.OR P3, PT, R11, 0x22, P3 ;  /* 0x000000220b00780c */ /* 0x000fc40001f61670 */
[----:B------:R-:W-:-:S04]  /*5e70*/  FMNMX.FTZ R7, R126, R7, !PT ;  /* 0x000000077e077209 */ /* 0x000fc80007810000 */
        /* <DEDUP_REMOVED lines=9> */
[----:B------:R-:W-:Y:S02]  /*5f10*/  FMNMX.FTZ R19, R136, R7, !PT ;  /* 0x0000000788137209 */ /* 0x000fe40007810000 */
[----:B------:R-:W0:Y:S03]  /*5f20*/  LDC R7, c[0x0][0x988] ;  /* 0x00026200ff077b82 */ /* 0x000e260000000800 */
[----:B------:R-:W1:Y:S02]  /*5f30*/  SHFL.BFLY PT, R14, R19, 0x2, 0x1f ;  /* 0x0c401f00130e7f89 */ /* 0x000e6400000e0000 */
[----:B-1----:R-:W-:-:S05]  /*5f40*/  FMNMX.FTZ R21, R19, R14, !PT ;  /* 0x0000000e13157209 */ /* 0x002fca0007810000 */
[----:B------:R-:W1:Y:S02]  /*5f50*/  SHFL.BFLY PT, R14, R21, 0x1, 0x1f ;  /* 0x0c201f00150e7f89 */ /* 0x000e6400000e0000 */
[----:B-1----:R-:W-:-:S04]  /*5f60*/  FMNMX.FTZ R14, R21, R14, !PT ;  /* 0x0000000e150e7209 */ /* 0x002fc80007810000 */
[C---:B------:R-:W-:Y:S01]  /*5f70*/  FSETP.NEU.FTZ.AND P6, PT, R14.reuse, -INF , PT ;  /* 0xff8000000e00780b */ /* 0x040fe20003fdd000 */
[----:B0-----:R-:W-:-:S03]  /*5f80*/  FMUL.FTZ R19, R14, R7 ;  /* 0x000000070e137220 */ /* 0x001fc60000410000 */
[----:B------:R-:W-:Y:S02]  /*5f90*/  FSEL R49, R14, RZ, P6 ;  /* 0x000000ff0e317208 */ /* 0x000fe40003000000 */
[----:B------:R-:W-:-:S03]  /*5fa0*/  FSEL R19, R19, RZ, P6 ;  /* 0x000000ff13137208 */ /* 0x000fc60003000000 */
[----:B------:R-:W-:Y:S02]  /*5fb0*/  FADD.FTZ R6, -R49, R6 ;  /* 0x0000000631067221 */ /* 0x000fe40000010100 */
[-CC-:B------:R-:W-:Y:S01]  /*5fc0*/  FFMA.FTZ R148, R142, R7.reuse, -R19.reuse ;  /* 0x000000078e947223 */ /* 0x180fe20000010813 */
[----:B------:R-:W-:Y:S01]  /*5fd0*/  FSEL R142, R35, -INF , !P4 ;  /* 0xff800000238e7808 */ /* 0x000fe20006000000 */
[-CC-:B------:R-:W-:Y:S01]  /*5fe0*/  FFMA.FTZ R29, R32, R7.reuse, -R19.reuse ;  /* 0x00000007201d7223 */ /* 0x180fe20000010813 */
[----:B------:R-:W-:Y:S01]  /*5ff0*/  ISETP.GT.AND P4, PT, R15, 0x20, P2 ;  /* 0x000000200f00780c */ /* 0x000fe20001784270 */
[-CC-:B------:R-:W-:Y:S01]  /*6000*/  FFMA.FTZ R21, R144, R7.reuse, -R19.reuse ;  /* 0x0000000790157223 */ /* 0x180fe20000010813 */
[----:B------:R-:W-:Y:S01]  /*6010*/  FSEL R144, R39, -INF , !P5 ;  /* 0xff80000027907808 */ /* 0x000fe20006800000 */
[-CC-:B------:R-:W-:Y:S01]  /*6020*/  FFMA.FTZ R150, R146, R7.reuse, -R19.reuse ;  /* 0x0000000792967223 */ /* 0x180fe20000010813 */
[----:B------:R-:W-:Y:S01]  /*6030*/  ISETP.LT.OR P4, PT, R11, 0x21, P4 ;  /* 0x000000210b00780c */ /* 0x000fe20002781670 */
[-CC-:B------:R-:W-:Y:S01]  /*6040*/  FFMA.FTZ R31, R36, R7.reuse, -R19.reuse ;  /* 0x00000007241f7223 */ /* 0x180fe20000010813 */
[C---:B------:R-:W-:Y:S01]  /*6050*/  ISETP.GT.AND P5, PT, R15.reuse, 0x28, P2 ;  /* 0x000000280f00780c */ /* 0x040fe200017a4270 */
[-CC-:B------:R-:W-:Y:S01]  /*6060*/  FFMA.FTZ R23, R152, R7.reuse, -R19.reuse ;  /* 0x0000000798177223 */ /* 0x180fe20000010813 */
[----:B------:R-:W-:Y:S01]  /*6070*/  FSEL R42, R42, -INF , !P4 ;  /* 0xff8000002a2a7808 */ /* 0x000fe20006000000 */
[-CC-:B------:R-:W-:Y:S01]  /*6080*/  FFMA.FTZ R33, R40, R7.reuse, -R19.reuse ;  /* 0x0000000728217223 */ /* 0x180fe20000010813 */
[----:B------:R-:W-:Y:S01]  /*6090*/  ISETP.GT.AND P4, PT, R15, RZ, P2 ;  /* 0x000000ff0f00720c */ /* 0x000fe20001784270 */
[-CC-:B------:R-:W-:Y:S01]  /*60a0*/  FFMA.FTZ R44, R44, R7.reuse, -R19.reuse ;  /* 0x000000072c2c7223 */ /* 0x180fe20000010813 */
[C---:B------:R-:W-:Y:S01]  /*60b0*/  ISETP.LT.OR P5, PT, R11.reuse, 0x29, P5 ;  /* 0x000000290b00780c */ /* 0x040fe20002fa1670 */
[-CC-:B------:R-:W-:Y:S01]  /*60c0*/  FFMA.FTZ R48, R48, R7.reuse, -R19.reuse ;  /* 0x0000000730307223 */ /* 0x180fe20000010813 */
[----:B------:R-:W-:Y:S01]  /*60d0*/  ISETP.LT.OR P4, PT, R11, 0x1, P4 ;  /* 0x000000010b00780c */ /* 0x000fe20002781670 */
[-CC-:B------:R-:W-:Y:S01]  /*60e0*/  FFMA.FTZ R52, R52, R7.reuse, -R19.reuse ;  /* 0x0000000734347223 */ /* 0x180fe20000010813 */
[----:B------:R-:W-:Y:S01]  /*60f0*/  FSEL R146, R43, -INF , !P3 ;  /* 0xff8000002b927808 */ /* 0x000fe20005800000 */
[-CC-:B------:R-:W-:Y:S01]  /*6100*/  FFMA.FTZ R56, R56, R7.reuse, -R19.reuse ;  /* 0x0000000738387223 */ /* 0x180fe20000010813 */
[----:B------:R-:W-:Y:S01]  /*6110*/  FSEL R26, R26, -INF , !P4 ;  /* 0xff8000001a1a7808 */ /* 0x000fe20006000000 */
[-CC-:B------:R-:W-:Y:S01]  /*6120*/  FFMA.FTZ R39, R68, R7.reuse, -R19.reuse ;  /* 0x0000000744277223 */ /* 0x180fe20000010813 */
[C---:B------:R-:W-:Y:S01]  /*6130*/  ISETP.GT.AND P3, PT, R15.reuse, 0x29, P2 ;  /* 0x000000290f00780c */ /* 0x040fe20001764270 */
[-CC-:B------:R-:W-:Y:S01]  /*6140*/  FFMA.FTZ R20, R20, R7.reuse, -R19.reuse ;  /* 0x0000000714147223 */ /* 0x180fe20000010813 */
[----:B------:R-:W-:Y:S01]  /*6150*/  FMNMX.FTZ R25, R26, R10, !PT ;  /* 0x0000000a1a197209 */ /* 0x000fe20007810000 */
[-CC-:B------:R-:W-:Y:S01]  /*6160*/  FFMA.FTZ R18, R18, R7.reuse, -R19.reuse ;  /* 0x0000000712127223 */ /* 0x180fe20000010813 */
[----:B------:R-:W-:Y:S01]  /*6170*/  FSEL R46, R46, -INF , !P5 ;  /* 0xff8000002e2e7808 */ /* 0x000fe20006800000 */
[--C-:B------:R-:W-:Y:S01]  /*6180*/  FFMA.FTZ R22, R22, R7, -R19.reuse ;  /* 0x0000000716167223 */ /* 0x100fe20000010813 */
[----:B------:R-:W-:Y:S01]  /*6190*/  FMNMX.FTZ R27, R138, R25, !PT ;  /* 0x000000198a1b7209 */ /* 0x000fe20007810000 */
[-CC-:B------:R-:W-:Y:S01]  /*61a0*/  FFMA.FTZ R24, R24, R7.reuse, -R19.reuse ;  /* 0x0000000718187223 */ /* 0x180fe20000010813 */
[----:B------:R0:W-:Y:S01]  /*61b0*/  MUFU.EX2 R25, R29 ;  /* 0x0000001d00197308 */ /* 0x0001e20000000800 */
[----:B------:R-:W-:Y:S01]  /*61c0*/  ISETP.GT.AND P5, PT, R15, 0x30, P2 ;  /* 0x000000300f00780c */ /* 0x000fe200017a4270 */
[--C-:B------:R-:W-:Y:S01]  /*61d0*/  FFMA.FTZ R28, R28, R7, -R19.reuse ;  /* 0x000000071c1c7223 */ /* 0x100fe20000010813 */
[----:B------:R-:W-:Y:S01]  /*61e0*/  FMNMX.FTZ R27, R30, R27, !PT ;  /* 0x0000001b1e1b7209 */ /* 0x000fe20007810000 */
[-CC-:B------:R-:W-:Y:S01]  /*61f0*/  FFMA.FTZ R43, R132, R7.reuse, -R19.reuse ;  /* 0x00000007842b7223 */ /* 0x180fe20000010813 */
[----:B------:R-:W-:Y:S01]  /*6200*/  ISETP.LT.OR P4, PT, R11, 0x2a, P3 ;  /* 0x0000002a0b00780c */ /* 0x000fe20001f81670 */
[--C-:B------:R-:W-:Y:S01]  /*6210*/  FFMA.FTZ R45, R80, R7, -R19.reuse ;  /* 0x00000007502d7223 */ /* 0x100fe20000010813 */
[----:B------:R-:W-:Y:S01]  /*6220*/  FMNMX.FTZ R27, R140, R27, !PT ;  /* 0x0000001b8c1b7209 */ /* 0x000fe20007810000 */
[----:B------:R-:W-:Y:S01]  /*6230*/  FFMA.FTZ R68, R134, R7, -R19 ;  /* 0x0000000786447223 */ /* 0x000fe20000010813 */
[----:B------:R-:W-:Y:S01]  /*6240*/  ISETP.GT.AND P3, PT, R15, 0x31, P2 ;  /* 0x000000310f00780c */ /* 0x000fe20001764270 */
[----:B------:R-:W-:Y:S01]  /*6250*/  MUFU.EX2 R148, R148 ;  /* 0x0000009400947308 */ /* 0x000fe20000000800 */
[----:B------:R-:W-:-:S02]  /*6260*/  FMNMX.FTZ R27, R34, R27, !PT ;  /* 0x0000001b221b7209 */ /* 0x000fc40007810000 */
[----:B------:R-:W-:Y:S02]  /*6270*/  FSEL R152, R47, -INF , !P4 ;  /* 0xff8000002f987808 */ /* 0x000fe40006000000 */
[----:B0-----:R-:W-:Y:S02]  /*6280*/  FMNMX.FTZ R29, R142, R27, !PT ;  /* 0x0000001b8e1d7209 */ /* 0x001fe40007810000 */
[----:B------:R-:W-:Y:S01]  /*6290*/  ISETP.LT.OR P5, PT, R11, 0x31, P5 ;  /* 0x000000310b00780c */ /* 0x000fe20002fa1670 */
[----:B------:R0:W-:Y:S01]  /*62a0*/  MUFU.EX2 R27, R31 ;  /* 0x0000001f001b7308 */ /* 0x0001e20000000800 */
[----:B------:R-:W-:Y:S02]  /*62b0*/  FMNMX.FTZ R29, R38, R29, !PT ;  /* 0x0000001d261d7209 */ /* 0x000fe40007810000 */
[----:B------:R-:W-:Y:S02]  /*62c0*/  ISETP.GT.AND P4, PT, R15, 0x38, P2 ;  /* 0x000000380f00780c */ /* 0x000fe40001784270 */
[----:B------:R-:W-:-:S02]  /*62d0*/  FMNMX.FTZ R29, R144, R29, !PT ;  /* 0x0000001d901d7209 */ /* 0x000fc40007810000 */
[----:B------:R-:W-:Y:S01]  /*62e0*/  ISETP.LT.OR P3, PT, R11, 0x32, P3 ;  /* 0x000000320b00780c */ /* 0x000fe20001f61670 */
[----:B------:R-:W-:Y:S01]  /*62f0*/  MUFU.EX2 R21, R21 ;  /* 0x0000001500157308 */ /* 0x000fe20000000800 */
[----:B------:R-:W-:Y:S02]  /*6300*/  FMNMX.FTZ R29, R42, R29, !PT ;  /* 0x0000001d2a1d7209 */ /* 0x000fe40007810000 */
[----:B------:R-:W-:Y:S02]  /*6310*/  FSEL R50, R50, -INF , !P5 ;  /* 0xff80000032327808 */ /* 0x000fe40006800000 */
[----:B0-----:R-:W-:Y:S02]  /*6320*/  FMNMX.FTZ R31, R146, R29, !PT ;  /* 0x0000001d921f7209 */ /* 0x001fe40007810000 */
[----:B------:R-:W-:Y:S01]  /*6330*/  ISETP.GT.AND P5, PT, R15, 0x39, P2 ;  /* 0x000000390f00780c */ /* 0x000fe200017a4270 */
[----:B------:R0:W-:Y:S01]  /*6340*/  MUFU.EX2 R29, R33 ;  /* 0x00000021001d7308 */ /* 0x0001e20000000800 */
[----:B------:R-:W-:-:S02]  /*6350*/  FMNMX.FTZ R31, R46, R31, !PT ;  /* 0x0000001f2e1f7209 */ /* 0x000fc40007810000 */
[----:B------:R-:W-:Y:S02]  /*6360*/  FSEL R32, R51, -INF , !P3 ;  /* 0xff80000033207808 */ /* 0x000fe40005800000 */
[----:B------:R-:W-:Y:S02]  /*6370*/  FMNMX.FTZ R31, R152, R31, !PT ;  /* 0x0000001f981f7209 */ /* 0x000fe40007810000 */
[----:B------:R-:W-:Y:S01]  /*6380*/  ISETP.LT.OR P4, PT, R11, 0x39, P4 ;  /* 0x000000390b00780c */ /* 0x000fe20002781670 */
[----:B------:R-:W-:Y:S01]  /*6390*/  MUFU.EX2 R150, R150 ;  /* 0x0000009600967308 */ /* 0x000fe20000000800 */
[----:B------:R-:W-:Y:S02]  /*63a0*/  FMNMX.FTZ R31, R50, R31, !PT ;  /* 0x0000001f321f7209 */ /* 0x000fe40007810000 */
[----:B------:R-:W-:Y:S02]  /*63b0*/  ISETP.GT.AND P3, PT, R15, 0x40, P2 ;  /* 0x000000400f00780c */ /* 0x000fe40001764270 */
[----:B------:R-:W-:-:S02]  /*63c0*/  ISETP.LT.OR P5, PT, R11, 0x3a, P5 ;  /* 0x0000003a0b00780c */ /* 0x000fc40002fa1670 */
[----:B------:R-:W-:Y:S01]  /*63d0*/  FSEL R54, R54, -INF , !P4 ;  /* 0xff80000036367808 */ /* 0x000fe20006000000 */
[----:B------:R-:W-:Y:S01]  /*63e0*/  MUFU.EX2 R23, R23 ;  /* 0x0000001700177308 */ /* 0x000fe20000000800 */
[----:B0-----:R-:W-:Y:S02]  /*63f0*/  FMNMX.FTZ R33, R32, R31, !PT ;  /* 0x0000001f20217209 */ /* 0x001fe40007810000 */
[----:B------:R-:W-:Y:S02]  /*6400*/  ISETP.GT.AND P4, PT, R15, 0x41, P2 ;  /* 0x000000410f00780c */ /* 0x000fe40001784270 */
[----:B------:R-:W-:Y:S02]  /*6410*/  FSEL R36, R55, -INF , !P5 ;  /* 0xff80000037247808 */ /* 0x000fe40006800000 */
[----:B------:R-:W-:Y:S01]  /*6420*/  ISETP.LT.OR P3, PT, R11, 0x41, P3 ;  /* 0x000000410b00780c */ /* 0x000fe20001f61670 */
[----:B------:R-:W-:Y:S01]  /*6430*/  MUFU.EX2 R31, R44 ;  /* 0x0000002c001f7308 */ /* 0x000fe20000000800 */
[----:B------:R-:W-:-:S02]  /*6440*/  FMNMX.FTZ R33, R54, R33, !PT ;  /* 0x0000002136217209 */ /* 0x000fc40007810000 */
[----:B------:R-:W-:Y:S02]  /*6450*/  ISETP.GT.AND P5, PT, R15, 0x48, P2 ;  /* 0x000000480f00780c */ /* 0x000fe400017a4270 */
[----:B------:R-:W-:Y:S02]  /*6460*/  ISETP.LT.OR P4, PT, R11, 0x42, P4 ;  /* 0x000000420b00780c */ /* 0x000fe40002781670 */
[----:B------:R-:W-:Y:S01]  /*6470*/  FSEL R58, R58, -INF , !P3 ;  /* 0xff8000003a3a7808 */ /* 0x000fe20005800000 */
[----:B------:R-:W-:Y:S01]  /*6480*/  MUFU.EX2 R20, R20 ;  /* 0x0000001400147308 */ /* 0x000fe20000000800 */
[----:B------:R-:W-:Y:S02]  /*6490*/  FMNMX.FTZ R33, R36, R33, !PT ;  /* 0x0000002124217209 */ /* 0x000fe40007810000 */
[----:B------:R-:W-:Y:S02]  /*64a0*/  ISETP.GT.AND P3, PT, R15, 0x49, P2 ;  /* 0x000000490f00780c */ /* 0x000fe40001764270 */
[----:B------:R-:W-:-:S02]  /*64b0*/  FSEL R40, R59, -INF , !P4 ;  /* 0xff8000003b287808 */ /* 0x000fc40006000000 */
[----:B------:R-:W-:Y:S01]  /*64c0*/  ISETP.LT.OR P5, PT, R11, 0x49, P5 ;  /* 0x000000490b00780c */ /* 0x000fe20002fa1670 */
[----:B------:R-:W-:Y:S01]  /*64d0*/  MUFU.EX2 R18, R18 ;  /* 0x0000001200127308 */ /* 0x000fe20000000800 */
[----:B------:R-:W-:Y:S02]  /*64e0*/  FMNMX.FTZ R33, R58, R33, !PT ;  /* 0x000000213a217209 */ /* 0x000fe40007810000 */
[----:B------:R-:W-:Y:S02]  /*64f0*/  ISETP.GT.AND P4, PT, R15, 0x50, P2 ;  /* 0x000000500f00780c */ /* 0x000fe40001784270 */
[----:B------:R-:W-:Y:S02]  /*6500*/  ISETP.LT.OR P3, PT, R11, 0x4a, P3 ;  /* 0x0000004a0b00780c */ /* 0x000fe40001f61670 */
[----:B------:R-:W-:Y:S01]  /*6510*/  FSEL R62, R62, -INF , !P5 ;  /* 0xff8000003e3e7808 */ /* 0x000fe20006800000 */
[----:B------:R-:W-:Y:S01]  /*6520*/  MUFU.EX2 R22, R22 ;  /* 0x0000001600167308 */ /* 0x000fe20000000800 */
[----:B------:R-:W-:-:S02]  /*6530*/  FMNMX.FTZ R35, R40, R33, !PT ;  /* 0x0000002128237209 */ /* 0x000fc40007810000 */
[----:B------:R-:W-:Y:S02]  /*6540*/  ISETP.GT.AND P5, PT, R15, 0x51, P2 ;  /* 0x000000510f00780c */ /* 0x000fe400017a4270 */
[----:B------:R-:W-:Y:S02]  /*6550*/  FSEL R154, R63, -INF , !P3 ;  /* 0xff8000003f9a7808 */ /* 0x000fe40005800000 */
[----:B------:R-:W-:Y:S01]  /*6560*/  ISETP.LT.OR P4, PT, R11, 0x51, P4 ;  /* 0x000000510b00780c */ /* 0x000fe20002781670 */
[----:B------:R0:W-:Y:S01]  /*6570*/  MUFU.EX2 R33, R48 ;  /* 0x0000003000217308 */ /* 0x0001e20000000800 */
[----:B------:R-:W-:Y:S02]  /*6580*/  FMNMX.FTZ R35, R62, R35, !PT ;  /* 0x000000233e237209 */ /* 0x000fe40007810000 */
[----:B------:R-:W-:Y:S02]  /*6590*/  ISETP.GT.AND P3, PT, R15, 0x58, P2 ;  /* 0x000000580f00780c */ /* 0x000fe40001764270 */
[----:B------:R-:W-:-:S02]  /*65a0*/  ISETP.LT.OR P5, PT, R11, 0x52, P5 ;  /* 0x000000520b00780c */ /* 0x000fc40002fa1670 */
[----:B------:R-:W-:Y:S01]  /*65b0*/  FSEL R66, R66, -INF , !P4 ;  /* 0xff80000042427808 */ /* 0x000fe20006000000 */
[----:B------:R-:W-:Y:S01]  /*65c0*/  MUFU.EX2 R24, R24 ;  /* 0x0000001800187308 */ /* 0x000fe20000000800 */
[----:B------:R-:W-:Y:S01]  /*65d0*/  FMNMX.FTZ R35, R154, R35, !PT ;  /* 0x000000239a237209 */ /* 0x000fe20007810000 */
[----:B0-----:R-:W-:Y:S01]  /*65e0*/  FFMA.FTZ R48, R120, R7, -R19 ;  /* 0x0000000778307223 */ /* 0x001fe20000010813 */
        /* <DEDUP_REMOVED lines=13> */
[----:B------:R0:W-:Y:S01]  /*66c0*/  MUFU.EX2 R35, R52 ;  /* 0x0000003400237308 */ /* 0x0001e20000000800 */
[----:B------:R-:W-:Y:S02]  /*66d0*/  FMNMX.FTZ R44, R70, R37, !PT ;  /* 0x00000025462c7209 */ /* 0x000fe40007810000 */
[----:B------:R-:W-:Y:S02]  /*66e0*/  ISETP.GT.AND P4, PT, R15, 0x68, P2 ;  /* 0x000000680f00780c */ /* 0x000fe40001784270 */
[----:B------:R-:W-:Y:S02]  /*66f0*/  ISETP.LT.OR P3, PT, R11, 0x62, P3 ;  /* 0x000000620b00780c */ /* 0x000fe40001f61670 */
[----:B------:R-:W-:Y:S01]  /*6700*/  FSEL R74, R74, -INF , !P5 ;  /* 0xff8000004a4a7808 */ /* 0x000fe20006800000 */
[----:B------:R-:W-:Y:S01]  /*6710*/  MUFU.EX2 R39, R39 ;  /* 0x0000002700277308 */ /* 0x000fe20000000800 */
[----:B------:R-:W-:Y:S01]  /*6720*/  FMNMX.FTZ R37, R71, R44, !PT ;  /* 0x0000002c47257209 */ /* 0x000fe20007810000 */
[-CC-:B0-----:R-:W-:Y:S01]  /*6730*/  FFMA.FTZ R52, R122, R7.reuse, -R19.reuse ;  /* 0x000000077a347223 */ /* 0x181fe20000010813 */
[----:B------:R-:W-:Y:S01]  /*6740*/  ISETP.GT.AND P5, PT, R15, 0x69, P2 ;  /* 0x000000690f00780c */ /* 0x000fe200017a4270 */
[----:B------:R-:W-:Y:S01]  /*6750*/  FFMA.FTZ R122, R84, R7, -R19 ;  /* 0x00000007547a7223 */ /* 0x000fe20000010813 */
        /* <DEDUP_REMOVED lines=12> */
[----:B------:R-:W-:Y:S01]  /*6820*/  MUFU.EX2 R45, R45 ;  /* 0x0000002d002d7308 */ /* 0x000fe20000000800 */
[----:B------:R-:W-:Y:S02]  /*6830*/  FMNMX.FTZ R37, R78, R37, !PT ;  /* 0x000000254e257209 */ /* 0x000fe40007810000 */
[----:B------:R-:W-:Y:S02]  /*6840*/  ISETP.GT.AND P5, PT, R15, 0x78, P2 ;  /* 0x000000780f00780c */ /* 0x000fe400017a4270 */
[----:B------:R-:W-:-:S02]  /*6850*/  ISETP.LT.OR P4, PT, R11, 0x72, P4 ;  /* 0x000000720b00780c */ /* 0x000fc40002781670 */
[----:B------:R-:W-:Y:S01]  /*6860*/  FSEL R82, R82, -INF , !P3 ;  /* 0xff80000052527808 */ /* 0x000fe20005800000 */
[----:B------:R-:W-:Y:S01]  /*6870*/  MUFU.EX2 R68, R68 ;  /* 0x0000004400447308 */ /* 0x000fe20000000800 */
[----:B------:R-:W-:Y:S02]  /*6880*/  FMNMX.FTZ R37, R120, R37, !PT ;  /* 0x0000002578257209 */ /* 0x000fe40007810000 */
[----:B------:R-:W-:Y:S02]  /*6890*/  ISETP.GT.AND P2, PT, R15, 0x79, P2 ;  /* 0x000000790f00780c */ /* 0x000fe40001744270 */
[----:B------:R-:W-:Y:S02]  /*68a0*/  ISETP.LT.OR P5, PT, R11, 0x79, P5 ;  /* 0x000000790b00780c */ /* 0x000fe40002fa1670 */
[----:B------:R-:W-:Y:S01]  /*68b0*/  FSEL R83, R83, -INF , !P4 ;  /* 0xff80000053537808 */ /* 0x000fe20006000000 */
[----:B------:R0:W1:Y:S01]  /*68c0*/  MUFU.EX2 R15, R56 ;  /* 0x00000038000f7308 */ /* 0x0000620000000800 */
[----:B------:R-:W-:-:S02]  /*68d0*/  FMNMX.FTZ R44, R82, R37, !PT ;  /* 0x00000025522c7209 */ /* 0x000fc40007810000 */
[----:B------:R-:W-:Y:S01]  /*68e0*/  ISETP.LT.OR P2, PT, R11, 0x7a, P2 ;  /* 0x0000007a0b00780c */ /* 0x000fe20001741670 */
[-CC-:B------:R-:W-:Y:S01]  /*68f0*/  FFMA.FTZ R11, R60, R7.reuse, -R19.reuse ;  /* 0x000000073c0b7223 */ /* 0x180fe20000010813 */
[----:B------:R-:W-:Y:S01]  /*6900*/  FSEL R86, R86, -INF , !P5 ;  /* 0xff80000056567808 */ /* 0x000fe20006800000 */
[-CC-:B------:R-:W-:Y:S01]  /*6910*/  FFMA.FTZ R60, R126, R7.reuse, -R19.reuse ;  /* 0x000000077e3c7223 */ /* 0x180fe20000010813 */
[----:B------:R-:W-:Y:S01]  /*6920*/  FMNMX.FTZ R37, R83, R44, !PT ;  /* 0x0000002c53257209 */ /* 0x000fe20007810000 */
[-CC-:B------:R-:W-:Y:S01]  /*6930*/  FFMA.FTZ R126, R76, R7.reuse, -R19.reuse ;  /* 0x000000074c7e7223 */ /* 0x180fe20000010813 */
[----:B------:R-:W-:Y:S01]  /*6940*/  FSEL R87, R87, -INF , !P2 ;  /* 0xff80000057577808 */ /* 0x000fe20005000000 */
[--C-:B0-----:R-:W-:Y:S01]  /*6950*/  FFMA.FTZ R56, R124, R7, -R19.reuse ;  /* 0x000000077c387223 */ /* 0x101fe20000010813 */
[----:B------:R-:W-:Y:S01]  /*6960*/  FMNMX.FTZ R44, R86, R37, !PT ;  /* 0x00000025562c7209 */ /* 0x000fe20007810000 */
[-CC-:B------:R-:W-:Y:S01]  /*6970*/  FFMA.FTZ R37, R64, R7.reuse, -R19.reuse ;  /* 0x0000000740257223 */ /* 0x180fe20000010813 */
[-CC-:B------:R-:W-:Y:S01]  /*6980*/  FFMA.FTZ R64, R128, R7.reuse, -R19.reuse ;  /* 0x0000000780407223 */ /* 0x180fe20000010813 */
[----:B------:R-:W-:Y:S01]  /*6990*/  FFMA.FTZ R124, R72, R7, -R19 ;  /* 0x00000007487c7223 */ /* 0x000fe20000010813 */
[----:B------:R-:W-:Y:S01]  /*69a0*/  FMNMX.FTZ R44, R87, R44, !PT ;  /* 0x0000002c572c7209 */ /* 0x000fe20007810000 */
[----:B------:R-:W-:Y:S01]  /*69b0*/  MUFU.EX2 R11, R11 ;  /* 0x0000000b000b7308 */ /* 0x000fe20000000800 */
[----:B-1----:R-:W-:-:S03]  /*69c0*/  F2FP.BF16.F32.PACK_AB R132, R52, R15 ;  /* 0x0000000f3484723e */ /* 0x002fc600000010ff */
[----:B------:R-:W0:Y:S04]  /*69d0*/  SHFL.BFLY PT, R41, R44, 0x2, 0x1f ;  /* 0x0c401f002c297f89 */ /* 0x000e2800000e0000 */
[----:B------:R-:W1:Y:S08]  /*69e0*/  MUFU.EX2 R56, R56 ;  /* 0x0000003800387308 */ /* 0x000e700000000800 */
[----:B------:R-:W-:Y:S08]  /*69f0*/  MUFU.EX2 R37, R37 ;  /* 0x0000002500257308 */ /* 0x000ff00000000800 */
[----:B------:R-:W2:Y:S01]  /*6a00*/  MUFU.EX2 R60, R60 ;  /* 0x0000003c003c7308 */ /* 0x000ea20000000800 */
[----:B-1----:R-:W-:-:S02]  /*6a10*/  F2FP.BF16.F32.PACK_AB R134, R56, R11 ;  /* 0x0000000b3886723e */ /* 0x002fc400000010ff */
[----:B0-----:R-:W-:Y:S01]  /*6a20*/  FMNMX.FTZ R47, R44, R41, !PT ;  /* 0x000000292c2f7209 */ /* 0x001fe20007810000 */
[----:B------:R-:W-:-:S04]  /*6a30*/  FFMA.FTZ R41, R130, R7, -R19 ;  /* 0x0000000782297223 */ /* 0x000fc80000010813 */
[----:B------:R-:W0:Y:S01]  /*6a40*/  MUFU.EX2 R64, R64 ;  /* 0x0000004000407308 */ /* 0x000e220000000800 */
[----:B------:R-:W1:Y:S07]  /*6a50*/  SHFL.BFLY PT, R44, R47, 0x1, 0x1f ;  /* 0x0c201f002f2c7f89 */ /* 0x000e6e00000e0000 */
[----:B------:R-:W-:Y:S01]  /*6a60*/  MUFU.EX2 R124, R124 ;  /* 0x0000007c007c7308 */ /* 0x000fe20000000800 */
[----:B--2---:R-:W-:-:S07]  /*6a70*/  F2FP.BF16.F32.PACK_AB R128, R60, R37 ;  /* 0x000000253c80723e */ /* 0x004fce00000010ff */
[----:B------:R-:W-:Y:S01]  /*6a80*/  MUFU.EX2 R41, R41 ;  /* 0x0000002900297308 */ /* 0x000fe20000000800 */
[----:B0-----:R-:W-:-:S07]  /*6a90*/  F2FP.BF16.F32.PACK_AB R130, R64, R39 ;  /* 0x000000274082723e */ /* 0x001fce00000010ff */
[----:B------:R-:W-:Y:S01]  /*6aa0*/  MUFU.EX2 R126, R126 ;  /* 0x0000007e007e7308 */ /* 0x000fe20000000800 */
[----:B-1----:R-:W-:Y:S01]  /*6ab0*/  FMNMX.FTZ R44, R47, R44, !PT ;  /* 0x0000002c2f2c7209 */ /* 0x002fe20007810000 */
[-C--:B------:R-:W-:Y:S01]  /*6ac0*/  FFMA.FTZ R47, R136, R7.reuse, -R19 ;  /* 0x00000007882f7223 */ /* 0x080fe20000010813 */
[----:B------:R-:W-:Y:S01]  /*6ad0*/  FMUL.FTZ R19, R6, R7 ;  /* 0x0000000706137220 */ /* 0x000fe20000410000 */
[----:B------:R-:W-:Y:S02]  /*6ae0*/  F2FP.BF16.F32.PACK_AB R136, R28, R33 ;  /* 0x000000211c88723e */ /* 0x000fe400000010ff */
[C---:B------:R-:W-:Y:S01]  /*6af0*/  FMUL.FTZ R51, R44.reuse, R7 ;  /* 0x000000072c337220 */ /* 0x040fe20000410000 */
[----:B------:R-:W-:Y:S01]  /*6b00*/  FSETP.NEU.FTZ.AND P2, PT, R44, -INF , PT ;  /* 0xff8000002c00780b */ /* 0x000fe20003f5d000 */
[----:B------:R-:W-:Y:S03]  /*6b10*/  MUFU.EX2 R122, R122 ;  /* 0x0000007a007a7308 */ /* 0x000fe60000000800 */
[----:B------:R-:W-:-:S05]  /*6b20*/  FSEL R51, R51, RZ, P2 ;  /* 0x000000ff33337208 */ /* 0x000fca0001000000 */
        /* <DEDUP_REMOVED lines=16> */
[--C-:B------:R-:W-:Y:S01]  /*6c30*/  FFMA.FTZ R32, R32, R7, -R51.reuse ;  /* 0x0000000720207223 */ /* 0x100fe20000010833 */
[----:B0-----:R-:W-:Y:S01]  /*6c40*/  FFMA.FTZ R46, R19, R5, R148 ;  /* 0x00000005132e7223 */ /* 0x001fe20000010094 */
[----:B------:R-:W-:Y:S01]  /*6c50*/  MUFU.EX2 R149, R149 ;  /* 0x0000009500957308 */ /* 0x000fe20000000800 */
[-CC-:B------:R-:W-:Y:S01]  /*6c60*/  FFMA.FTZ R133, R58, R7.reuse, -R51.reuse ;  /* 0x000000073a857223 */ /* 0x180fe20000010833 */
[C---:B------:R-:W-:Y:S01]  /*6c70*/  F2FP.BF16.F32.PACK_AB R148, R21.reuse, R148 ;  /* 0x000000941594723e */ /* 0x040fe200000010ff */
[----:B------:R-:W-:Y:S01]  /*6c80*/  FADD.FTZ R5, R21, R46 ;  /* 0x0000002e15057221 */ /* 0x000fe20000010000 */
[-CC-:B------:R-:W-:Y:S01]  /*6c90*/  FFMA.FTZ R40, R40, R7.reuse, -R51.reuse ;  /* 0x0000000728287223 */ /* 0x180fe20000010833 */
[----:B------:R-:W-:Y:S01]  /*6ca0*/  FFMA.FTZ R135, R62, R7, -R51 ;  /* 0x000000073e877223 */ /* 0x000fe20000010833 */
[----:B------:R-:W-:Y:S01]  /*6cb0*/  F2FP.BF16.F32.PACK_AB R146, R18, R27 ;  /* 0x0000001b1292723e */ /* 0x000fe200000010ff */
[----:B------:R-:W-:Y:S01]  /*6cc0*/  FADD.FTZ R46, R150, R5 ;  /* 0x00000005962e7221 */ /* 0x000fe20000010000 */
[----:B------:R-:W-:Y:S01]  /*6cd0*/  FSEL R5, R44, RZ, P2 ;  /* 0x000000ff2c057208 */ /* 0x000fe20001000000 */
[----:B------:R-:W-:Y:S01]  /*6ce0*/  MUFU.EX2 R151, R151 ;  /* 0x0000009700977308 */ /* 0x000fe20000000800 */
[----:B------:R-:W-:Y:S01]  /*6cf0*/  F2FP.BF16.F32.PACK_AB R140, R22, R29 ;  /* 0x0000001d168c723e */ /* 0x000fe200000010ff */
[----:B------:R-:W-:Y:S01]  /*6d00*/  FADD.FTZ R50, R23, R46 ;  /* 0x0000002e17327221 */ /* 0x000fe20000010000 */
[-CC-:B------:R-:W-:Y:S01]  /*6d10*/  FFMA.FTZ R46, R36, R7.reuse, -R51.reuse ;  /* 0x00000007242e7223 */ /* 0x180fe20000010833 */
[----:B------:R-:W-:Y:S01]  /*6d20*/  FADD.FTZ R36, -R5, R10 ;  /* 0x0000000a05247221 */ /* 0x000fe20000010100 */
[-CC-:B------:R-:W-:Y:S01]  /*6d30*/  FFMA.FTZ R129, R66, R7.reuse, -R51.reuse ;  /* 0x0000000742817223 */ /* 0x180fe20000010833 */
[----:B------:R-:W-:Y:S01]  /*6d40*/  FADD.FTZ R49, R25, R50 ;  /* 0x0000003219317221 */ /* 0x000fe20000010000 */
[-C--:B------:R-:W-:Y:S01]  /*6d50*/  FFMA.FTZ R131, R70, R7.reuse, -R51 ;  /* 0x0000000746837223 */ /* 0x080fe20000010833 */
[-C--:B------:R-:W-:Y:S01]  /*6d60*/  FMUL.FTZ R36, R36, R7.reuse ;  /* 0x0000000724247220 */ /* 0x080fe20000410000 */
[----:B------:R0:W-:Y:S01]  /*6d70*/  MUFU.EX2 R10, R46 ;  /* 0x0000002e000a7308 */ /* 0x0001e20000000800 */
[----:B------:R-:W-:Y:S01]  /*6d80*/  FADD.FTZ R50, R20, R49 ;  /* 0x0000003114327221 */ /* 0x000fe20000010000 */
[-CC-:B------:R-:W-:Y:S01]  /*6d90*/  FFMA.FTZ R71, R71, R7.reuse, -R51.reuse ;  /* 0x0000000747477223 */ /* 0x180fe20000010833 */
[--C-:B------:R-:W-:Y:S01]  /*6da0*/  FFMA.FTZ R125, R74, R7, -R51.reuse ;  /* 0x000000074a7d7223 */ /* 0x100fe20000010833 */
[----:B------:R-:W-:Y:S01]  /*6db0*/  F2FP.BF16.F32.PACK_AB R144, R20, R25 ;  /* 0x000000191490723e */ /* 0x000fe200000010ff */
[----:B------:R-:W-:Y:S01]  /*6dc0*/  FADD.FTZ R5, R27, R50 ;  /* 0x000000321b057221 */ /* 0x000fe20000010000 */
[-CC-:B------:R-:W-:Y:S01]  /*6dd0*/  FFMA.FTZ R75, R75, R7.reuse, -R51.reuse ;  /* 0x000000074b4b7223 */ /* 0x180fe20000010833 */
[-C--:B------:R-:W-:Y:S01]  /*6de0*/  FFMA.FTZ R78, R78, R7.reuse, -R51 ;  /* 0x000000074e4e7223 */ /* 0x080fe20000010833 */
[----:B------:R-:W1:Y:S01]  /*6df0*/  MUFU.EX2 R49, R36 ;  /* 0x0000002400317308 */ /* 0x000e620000000800 */
[----:B------:R-:W-:Y:S01]  /*6e00*/  FADD.FTZ R50, R18, R5 ;  /* 0x0000000512327221 */ /* 0x000fe20000010000 */
[-CC-:B------:R-:W-:Y:S01]  /*6e10*/  FFMA.FTZ R82, R82, R7.reuse, -R51.reuse ;  /* 0x0000000752527223 */ /* 0x180fe20000010833 */
[-CC-:B------:R-:W-:Y:S01]  /*6e20*/  FFMA.FTZ R83, R83, R7.reuse, -R51.reuse ;  /* 0x0000000753537223 */ /* 0x180fe20000010833 */
[----:B------:R-:W-:Y:S01]  /*6e30*/  FFMA.FTZ R86, R86, R7, -R51 ;  /* 0x0000000756567223 */ /* 0x000fe20000010833 */
[----:B------:R-:W-:Y:S01]  /*6e40*/  FADD.FTZ R5, R29, R50 ;  /* 0x000000321d057221 */ /* 0x000fe20000010000 */
[----:B------:R-:W-:Y:S01]  /*6e50*/  @!P1 LEA R50, R53, UR38, 0x3 ;  /* 0x0000002635329c11 */ /* 0x000fe2000f8e18ff */
[----:B------:R-:W-:Y:S01]  /*6e60*/  FMUL.FTZ R88, R88, R19 ;  /* 0x0000001358587220 */ /* 0x000fe20000410000 */
[----:B------:R-:W2:Y:S01]  /*6e70*/  MUFU.EX2 R26, R26 ;  /* 0x0000001a001a7308 */ /* 0x000ea20000000800 */
[----:B0-----:R-:W-:Y:S01]  /*6e80*/  FADD.FTZ R46, R22, R5 ;  /* 0x00000005162e7221 */ /* 0x001fe20000010000 */
[----:B------:R-:W-:Y:S01]  /*6e90*/  ISETP.GT.AND P2, PT, R9, UR26, PT ;  /* 0x0000001a09007c0c */ /* 0x000fe2000bf44270 */
[----:B------:R-:W-:Y:S01]  /*6ea0*/  @!P1 VIADD R50, R50, 0x16860 ;  /* 0x0001686032329836 */ /* 0x000fe20000000000 */
[----:B------:R-:W-:Y:S01]  /*6eb0*/  F2FP.BF16.F32.PACK_AB R150, R23, R150 ;  /* 0x000000961796723e */ /* 0x000fe200000010ff */
[----:B------:R-:W-:Y:S01]  /*6ec0*/  FADD.FTZ R5, R31, R46 ;  /* 0x0000002e1f057221 */ /* 0x000fe20000010000 */
[C---:B------:R-:W-:Y:S01]  /*6ed0*/  F2FP.BF16.F32.PACK_AB R142, R24.reuse, R31 ;  /* 0x0000001f188e723e */ /* 0x040fe200000010ff */
[----:B------:R-:W-:Y:S01]  /*6ee0*/  FMUL.FTZ R89, R89, R19 ;  /* 0x0000001359597220 */ /* 0x000fe20000410000 */
[----:B------:R-:W-:Y:S01]  /*6ef0*/  @!P1 PRMT R46, RZ, 0x654, R50 ;  /* 0x00000654ff2e9816 */ /* 0x000fe20000000032 */
[----:B------:R-:W0:Y:S01]  /*6f00*/  MUFU.EX2 R145, R145 ;  /* 0x0000009100917308 */ /* 0x000e220000000800 */
[----:B------:R-:W-:Y:S01]  /*6f10*/  FADD.FTZ R50, R24, R5 ;  /* 0x0000000518327221 */ /* 0x000fe20000010000 */
[----:B------:R-:W-:Y:S01]  /*6f20*/  F2FP.BF16.F32.PACK_AB R138, R48, R35 ;  /* 0x00000023308a723e */ /* 0x000fe200000010ff */
[----:B------:R1:W-:Y:S01]  /*6f30*/  @!P1 SYNCS.ARRIVE.TRANS64.RED.A1T0 RZ, [R46+URZ], RZ ;  /* 0x000000ff2eff99a7 */ /* 0x0003e2000810043f */
[-C--:B------:R-:W-:Y:S01]  /*6f40*/  FMUL.FTZ R92, R92, R19.reuse ;  /* 0x000000135c5c7220 */ /* 0x080fe20000410000 */
[----:B------:R-:W-:Y:S01]  /*6f50*/  FADD.FTZ R5, R33, R50 ;  /* 0x0000003221057221 */ /* 0x000fe20000010000 */
[-C--:B------:R-:W-:Y:S01]  /*6f60*/  FMUL.FTZ R93, R93, R19.reuse ;  /* 0x000000135d5d7220 */ /* 0x080fe20000410000 */
[-C--:B------:R-:W-:Y:S01]  /*6f70*/  FMUL.FTZ R96, R96, R19.reuse ;  /* 0x0000001360607220 */ /* 0x080fe20000410000 */
[----:B------:R-:W3:Y:S01]  /*6f80*/  MUFU.EX2 R30, R30 ;  /* 0x0000001e001e7308 */ /* 0x000ee20000000800 */
[----:B------:R-:W-:Y:S01]  /*6f90*/  FADD.FTZ R50, R28, R5 ;  /* 0x000000051c327221 */ /* 0x000fe20000010000 */
[----:B------:R-:W-:Y:S01]  /*6fa0*/  FMUL.FTZ R97, R97, R19 ;  /* 0x0000001361617220 */ /* 0x000fe20000410000 */
[----:B-1----:R-:W-:Y:S01]  /*6fb0*/  FFMA.FTZ R46, R49, R4, R6 ;  /* 0x00000004312e7223 */ /* 0x002fe20000010006 */
[----:B------:R-:W-:Y:S01]  /*6fc0*/  FFMA.FTZ R4, R154, R7, -R51 ;  /* 0x000000079a047223 */ /* 0x000fe20000010833 */
[----:B------:R-:W-:Y:S01]  /*6fd0*/  FADD.FTZ R53, R35, R50 ;  /* 0x0000003223357221 */ /* 0x000fe20000010000 */
[-C--:B------:R-:W-:Y:S01]  /*6fe0*/  FMUL.FTZ R100, R100, R19.reuse ;  /* 0x0000001364647220 */ /* 0x080fe20000410000 */
[C---:B------:R-:W-:Y:S01]  /*6ff0*/  FADD.FTZ R46, R149.reuse, R46 ;  /* 0x0000002e952e7221 */ /* 0x040fe20000010000 */
[----:B------:R-:W1:Y:S01]  /*7000*/  MUFU.EX2 R147, R147 ;  /* 0x0000009300937308 */ /* 0x000e620000000800 */
[----:B------:R-:W-:Y:S01]  /*7010*/  FADD.FTZ R50, R48, R53 ;  /* 0x0000003530327221 */ /* 0x000fe20000010000 */
[----:B------:R-:W-:Y:S01]  /*7020*/  F2FP.BF16.F32.PACK_AB R149, R149, R6 ;  /* 0x000000069595723e */ /* 0x000fe200000010ff */
[----:B------:R-:W-:Y:S01]  /*7030*/  FADD.FTZ R5, R151, R46 ;  /* 0x0000002e97057221 */ /* 0x000fe20000010000 */
[-C--:B------:R-:W-:Y:S01]  /*7040*/  FMUL.FTZ R101, R101, R19.reuse ;  /* 0x0000001365657220 */ /* 0x080fe20000410000 */
[----:B------:R-:W-:Y:S01]  /*7050*/  FADD.FTZ R53, R15, R50 ;  /* 0x000000320f357221 */ /* 0x000fe20000010000 */
[-C--:B------:R-:W-:Y:S01]  /*7060*/  FMUL.FTZ R104, R104, R19.reuse ;  /* 0x0000001368687220 */ /* 0x080fe20000410000 */
[----:B--2---:R-:W-:Y:S01]  /*7070*/  FADD.FTZ R46, R26, R5 ;  /* 0x000000051a2e7221 */ /* 0x004fe20000010000 */
[----:B------:R-:W2:Y:S01]  /*7080*/  MUFU.EX2 R34, R34 ;  /* 0x0000002200227308 */ /* 0x000ea20000000800 */
[----:B------:R-:W-:Y:S01]  /*7090*/  FADD.FTZ R54, R52, R53 ;  /* 0x0000003534367221 */ /* 0x000fe20000010000 */
[----:B------:R-:W-:Y:S01]  /*70a0*/  FMUL.FTZ R105, R105, R19 ;  /* 0x0000001369697220 */ /* 0x000fe20000410000 */
[----:B0-----:R-:W-:Y:S01]  /*70b0*/  FADD.FTZ R5, R145, R46 ;  /* 0x0000002e91057221 */ /* 0x001fe20000010000 */
[----:B------:R-:W-:Y:S01]  /*70c0*/  FFMA.FTZ R46, R120, R7, -R51 ;  /* 0x00000007782e7223 */ /* 0x000fe20000010833 */
[----:B------:R-:W-:Y:S01]  /*70d0*/  FADD.FTZ R53, R11, R54 ;  /* 0x000000360b357221 */ /* 0x000fe20000010000 */
[----:B------:R-:W-:Y:S01]  /*70e0*/  F2FP.BF16.F32.PACK_AB R120, R68, R45 ;  /* 0x0000002d4478723e */ /* 0x000fe200000010ff */
[----:B---3--:R-:W-:Y:S01]  /*70f0*/  FADD.FTZ R50, R30, R5 ;  /* 0x000000051e327221 */ /* 0x008fe20000010000 */
[----:B------:R-:W0:Y:S01]  /*7100*/  MUFU.EX2 R141, R141 ;  /* 0x0000008d008d7308 */ /* 0x000e220000000800 */
[----:B------:R-:W-:Y:S01]  /*7110*/  FADD.FTZ R54, R56, R53 ;  /* 0x0000003538367221 */ /* 0x000fe20000010000 */
[-C--:B------:R-:W-:Y:S01]  /*7120*/  FMUL.FTZ R108, R108, R19.reuse ;  /* 0x000000136c6c7220 */ /* 0x080fe20000410000 */
[----:B-1----:R-:W-:Y:S01]  /*7130*/  FADD.FTZ R5, R147, R50 ;  /* 0x0000003293057221 */ /* 0x002fe20000010000 */
[-C--:B------:R-:W-:Y:S01]  /*7140*/  FMUL.FTZ R109, R109, R19.reuse ;  /* 0x000000136d6d7220 */ /* 0x080fe20000410000 */
[----:B------:R-:W-:Y:S01]  /*7150*/  FADD.FTZ R53, R37, R54 ;  /* 0x0000003625357221 */ /* 0x000fe20000010000 */
[-C--:B------:R-:W-:Y:S01]  /*7160*/  FMUL.FTZ R112, R112, R19.reuse ;  /* 0x0000001370707220 */ /* 0x080fe20000410000 */
[-C--:B------:R-:W-:Y:S01]  /*7170*/  FMUL.FTZ R113, R113, R19.reuse ;  /* 0x0000001371717220 */ /* 0x080fe20000410000 */
[----:B------:R-:W1:Y:S01]  /*7180*/  MUFU.EX2 R38, R38 ;  /* 0x0000002600267308 */ /* 0x000e620000000800 */
[----:B--2---:R-:W-:Y:S01]  /*7190*/  FADD.FTZ R50, R34, R5 ;  /* 0x0000000522327221 */ /* 0x004fe20000010000 */
[----:B------:R-:W-:Y:S01]  /*71a0*/  FADD.FTZ R54, R60, R53 ;  /* 0x000000353c367221 */ /* 0x000fe20000010000 */
[-C--:B------:R-:W-:Y:S01]  /*71b0*/  FMUL.FTZ R116, R116, R19.reuse ;  /* 0x0000001374747220 */ /* 0x080fe20000410000 */
[----:B------:R-:W-:Y:S01]  /*71c0*/  FMUL.FTZ R117, R117, R19 ;  /* 0x0000001375757220 */ /* 0x000fe20000410000 */
[----:B------:R-:W-:Y:S01]  /*71d0*/  F2FP.BF16.F32.PACK_AB R151, R26, R151 ;  /* 0x000000971a97723e */ /* 0x000fe200000010ff */
[----:B------:R-:W-:Y:S01]  /*71e0*/  FADD.FTZ R21, R39, R54 ;  /* 0x0000003627157221 */ /* 0x000fe20000010000 */
[----:B------:R-:W-:Y:S01]  /*71f0*/  F2FP.BF16.F32.PACK_AB R145, R30, R145 ;  /* 0x000000911e91723e */ /* 0x000fe200000010ff */
[----:B------:R-:W2:Y:S01]  /*7200*/  MUFU.EX2 R143, R143 ;  /* 0x0000008f008f7308 */ /* 0x000ea20000000800 */
[----:B0-----:R-:W-:Y:S01]  /*7210*/  FADD.FTZ R5, R141, R50 ;  /* 0x000000328d057221 */ /* 0x001fe20000010000 */
[----:B------:R-:W-:Y:S01]  /*7220*/  FADD.FTZ R21, R64, R21 ;  /* 0x0000001540157221 */ /* 0x000fe20000010000 */
[----:B------:R-:W-:Y:S01]  /*7230*/  F2FP.BF16.F32.PACK_AB R147, R34, R147 ;  /* 0x000000932293723e */ /* 0x000fe200000010ff */
[----:B------:R-:W-:-:S02]  /*7240*/  VIADD R9, R9, 0xffffffff ;  /* 0xffffffff09097836 */ /* 0x000fc40000000000 */
[----:B------:R-:W-:Y:S01]  /*7250*/  FMUL.FTZ R90, R90, R49 ;  /* 0x000000315a5a7220 */ /* 0x000fe20000410000 */
[----:B------:R-:W-:Y:S01]  /*7260*/  FADD.FTZ R22, R124, R21 ;  /* 0x000000157c167221 */ /* 0x000fe20000010000 */
[C---:B------:R-:W-:Y:S01]  /*7270*/  F2FP.BF16.F32.PACK_AB R124, R41.reuse, R124 ;  /* 0x0000007c297c723e */ /* 0x040fe200000010ff */
[----:B------:R-:W0:Y:S01]  /*7280*/  MUFU.EX2 R42, R42 ;  /* 0x0000002a002a7308 */ /* 0x000e220000000800 */
[C---:B-1----:R-:W-:Y:S01]  /*7290*/  FADD.FTZ R50, R38.reuse, R5 ;  /* 0x0000000526327221 */ /* 0x042fe20000010000 */
[----:B------:R-:W-:Y:S01]  /*72a0*/  FADD.FTZ R21, R41, R22 ;  /* 0x0000001629157221 */ /* 0x000fe20000010000 */
[----:B------:R-:W-:Y:S01]  /*72b0*/  F2FP.BF16.F32.PACK_AB R141, R38, R141 ;  /* 0x0000008d268d723e */ /* 0x000fe200000010ff */
[-C--:B------:R-:W-:Y:S01]  /*72c0*/  FMUL.FTZ R91, R91, R49.reuse ;  /* 0x000000315b5b7220 */ /* 0x080fe20000410000 */
[-C--:B------:R-:W-:Y:S01]  /*72d0*/  FMUL.FTZ R94, R94, R49.reuse ;  /* 0x000000315e5e7220 */ /* 0x080fe20000410000 */
[----:B------:R-:W-:Y:S01]  /*72e0*/  FADD.FTZ R22, R126, R21 ;  /* 0x000000157e167221 */ /* 0x000fe20000010000 */
[----:B------:R-:W-:Y:S01]  /*72f0*/  F2FP.BF16.F32.PACK_AB R126, R43, R126 ;  /* 0x0000007e2b7e723e */ /* 0x000fe200000010ff */
[----:B------:R-:W1:Y:S01]  /*7300*/  MUFU.EX2 R137, R137 ;  /* 0x0000008900897308 */ /* 0x000e620000000800 */
[----:B--2---:R-:W-:Y:S01]  /*7310*/  FADD.FTZ R5, R143, R50 ;  /* 0x000000328f057221 */ /* 0x004fe20000010000 */
[----:B------:R-:W-:Y:S01]  /*7320*/  FADD.FTZ R22, R43, R22 ;  /* 0x000000162b167221 */ /* 0x000fe20000010000 */
[-C--:B------:R-:W-:Y:S01]  /*7330*/  FMUL.FTZ R95, R95, R49.reuse ;  /* 0x000000315f5f7220 */ /* 0x080fe20000410000 */
[-C--:B------:R-:W-:Y:S01]  /*7340*/  FMUL.FTZ R98, R98, R49.reuse ;  /* 0x0000003162627220 */ /* 0x080fe20000410000 */
[-C--:B------:R-:W-:Y:S01]  /*7350*/  FMUL.FTZ R99, R99, R49.reuse ;  /* 0x0000003163637220 */ /* 0x080fe20000410000 */
[----:B------:R-:W-:Y:S01]  /*7360*/  FADD.FTZ R11, R45, R22 ;  /* 0x000000162d0b7221 */ /* 0x000fe20000010000 */
[----:B------:R-:W-:Y:S01]  /*7370*/  FMUL.FTZ R102, R102, R49 ;  /* 0x0000003166667220 */ /* 0x000fe20000410000 */
[----:B------:R-:W2:Y:S01]  /*7380*/  MUFU.EX2 R32, R32 ;  /* 0x0000002000207308 */ /* 0x000ea20000000800 */
[----:B0-----:R-:W-:Y:S01]  /*7390*/  FADD.FTZ R50, R42, R5 ;  /* 0x000000052a327221 */ /* 0x001fe20000010000 */
[----:B------:R-:W-:Y:S01]  /*73a0*/  FADD.FTZ R11, R68, R11 ;  /* 0x0000000b440b7221 */ /* 0x000fe20000010000 */
[----:B------:R-:W-:Y:S01]  /*73b0*/  F2FP.BF16.F32.PACK_AB R143, R42, R143 ;  /* 0x0000008f2a8f723e */ /* 0x000fe200000010ff */
[-C--:B------:R-:W-:Y:S01]  /*73c0*/  FMUL.FTZ R103, R103, R49.reuse ;  /* 0x0000003167677220 */ /* 0x080fe20000410000 */
[-C--:B------:R-:W-:Y:S01]  /*73d0*/  FMUL.FTZ R106, R106, R49.reuse ;  /* 0x000000316a6a7220 */ /* 0x080fe20000410000 */
[----:B------:R-:W-:Y:S01]  /*73e0*/  FADD.FTZ R22, R122, R11 ;  /* 0x0000000b7a167221 */ /* 0x000fe20000010000 */
[-C--:B------:R-:W-:Y:S01]  /*73f0*/  FMUL.FTZ R107, R107, R49.reuse ;  /* 0x000000316b6b7220 */ /* 0x080fe20000410000 */
[----:B------:R-:W0:Y:S01]  /*7400*/  MUFU.EX2 R139, R139 ;  /* 0x0000008b008b7308 */ /* 0x000e220000000800 */
[----:B-1----:R-:W-:Y:S01]  /*7410*/  FADD.FTZ R5, R137, R50 ;  /* 0x0000003289057221 */ /* 0x002fe20000010000 */
[-C--:B------:R-:W-:Y:S01]  /*7420*/  FMUL.FTZ R110, R110, R49.reuse ;  /* 0x000000316e6e7220 */ /* 0x080fe20000410000 */
[-C--:B------:R-:W-:Y:S01]  /*7430*/  FMUL.FTZ R111, R111, R49.reuse ;  /* 0x000000316f6f7220 */ /* 0x080fe20000410000 */
[-C--:B------:R-:W-:Y:S01]  /*7440*/  FMUL.FTZ R114, R114, R49.reuse ;  /* 0x0000003172727220 */ /* 0x080fe20000410000 */
[-C--:B------:R-:W-:Y:S01]  /*7450*/  FMUL.FTZ R115, R115, R49.reuse ;  /* 0x0000003173737220 */ /* 0x080fe20000410000 */
[-C--:B------:R-:W-:Y:S01]  /*7460*/  FMUL.FTZ R118, R118, R49.reuse ;  /* 0x0000003176767220 */ /* 0x080fe20000410000 */
[----:B------:R-:W-:Y:S01]  /*7470*/  FMUL.FTZ R119, R119, R49 ;  /* 0x0000003177777220 */ /* 0x000fe20000410000 */
[----:B------:R-:W1:Y:S01]  /*7480*/  MUFU.EX2 R133, R133 ;  /* 0x0000008500857308 */ /* 0x000e620000000800 */
[C---:B--2---:R-:W-:Y:S01]  /*7490*/  FADD.FTZ R18, R32.reuse, R5 ;  /* 0x0000000520127221 */ /* 0x044fe20000010000 */
[----:B------:R-:W-:Y:S01]  /*74a0*/  F2FP.BF16.F32.PACK_AB R137, R32, R137 ;  /* 0x000000892089723e */ /* 0x000fe200000010ff */
[----:B------:R-:W-:-:S05]  /*74b0*/  IMAD.MOV.U32 R6, RZ, RZ, R14 ;  /* 0x000000ffff067224 */ /* 0x000fca00078e000e */
[----:B------:R2:W3:Y:S01]  /*74c0*/  MUFU.EX2 R36, R40 ;  /* 0x0000002800247308 */ /* 0x0004e20000000800 */
[----:B0-----:R-:W-:Y:S01]  /*74d0*/  FADD.FTZ R5, R139, R18 ;  /* 0x000000128b057221 */ /* 0x001fe20000010000 */
[----:B------:R-:W-:-:S03]  /*74e0*/  F2FP.BF16.F32.PACK_AB R139, R10, R139 ;  /* 0x0000008b0a8b723e */ /* 0x000fc600000010ff */
[----:B------:R-:W-:Y:S01]  /*74f0*/  FADD.FTZ R18, R10, R5 ;  /* 0x000000050a127221 */ /* 0x000fe20000010000 */
[----:B------:R-:W-:Y:S02]  /*7500*/  IMAD.MOV.U32 R10, RZ, RZ, R44 ;  /* 0x000000ffff0a7224 */ /* 0x000fe400078e002c */
[----:B------:R-:W0:Y:S01]  /*7510*/  MUFU.EX2 R135, R135 ;  /* 0x0000008700877308 */ /* 0x000e220000000800 */
[-CC-:B--2---:R-:W-:Y:S01]  /*7520*/  FFMA.FTZ R40, R156, R7.reuse, -R51.reuse ;  /* 0x000000079c287223 */ /* 0x184fe20000010833 */
[----:B-1----:R-:W-:Y:S01]  /*7530*/  FADD.FTZ R5, R133, R18 ;  /* 0x0000001285057221 */ /* 0x002fe20000010000 */
[----:B------:R-:W-:-:S05]  /*7540*/  FFMA.FTZ R51, R87, R7, -R51 ;  /* 0x0000000757337223 */ /* 0x000fca0000010833 */
[----:B------:R-:W1:Y:S01]  /*7550*/  MUFU.EX2 R4, R4 ;  /* 0x0000000400047308 */ /* 0x000e620000000800 */
[C---:B---3--:R-:W-:Y:S01]  /*7560*/  FADD.FTZ R18, R36.reuse, R5 ;  /* 0x0000000524127221 */ /* 0x048fe20000010000 */
[----:B------:R-:W-:-:S06]  /*7570*/  F2FP.BF16.F32.PACK_AB R133, R36, R133 ;  /* 0x000000852485723e */ /* 0x000fcc00000010ff */
[----:B------:R-:W2:Y:S01]  /*7580*/  MUFU.EX2 R129, R129 ;  /* 0x0000008100817308 */ /* 0x000ea20000000800 */
[----:B0-----:R-:W-:-:S07]  /*7590*/  FADD.FTZ R5, R135, R18 ;  /* 0x0000001287057221 */ /* 0x001fce0000010000 */
        /* <DEDUP_REMOVED lines=30> */
[C---:B-1----:R-:W-:Y:S01]  /*7780*/  FADD.FTZ R5, R47.reuse, R22 ;  /* 0x000000162f057221 */ /* 0x042fe20000010000 */
[----:B------:R-:W-:Y:S02]  /*7790*/  F2FP.BF16.F32.PACK_AB R122, R47, R122 ;  /* 0x0000007a2f7a723e */ /* 0x000fe400000010ff */
[C---:B--2---:R-:W-:Y:S01]  /*77a0*/  FADD.FTZ R4, R51.reuse, R18 ;  /* 0x0000001233047221 */ /* 0x044fe20000010000 */
[----:B------:R-:W-:Y:S01]  /*77b0*/  F2FP.BF16.F32.PACK_AB R123, R51, R123 ;  /* 0x0000007b337b723e */ /* 0x000fe200000010ff */
[----:B------:R-:W-:Y:S06]  /*77c0*/  @P2 BRA `(.L_x_858) ;  /* 0xffffffd000a82947 */ /* 0x000fec000383ffff */
[----:B------:R-:W-:Y:S02]  /*77d0*/  IMAD.MOV.U32 R10, RZ, RZ, R44 ;  /* 0x000000ffff0a7224 */ /* 0x000fe400078e002c */
[----:B------:R-:W-:-:S07]  /*77e0*/  IMAD.MOV.U32 R6, RZ, RZ, R14 ;  /* 0x000000ffff067224 */ /* 0x000fce00078e000e */
.L_x_841:
[----:B------:R-:W0:Y:S01]  /*77f0*/  S2UR UR6, SR_CTAID.X ;  /* 0x00000000000679c3 */ /* 0x000e220000002500 */
[----:B------:R-:W-:Y:S01]  /*7800*/  ULDC UR7, c[0x0][0x448] ;  /* 0x0001120000077ab9 */ /* 0x000fe20000000800 */
[----:B------:R-:W-:Y:S01]  /*7810*/  IADD3 R11, -R8, 0x1, RZ ;  /* 0x00000001080b7810 */ /* 0x000fe20007ffe1ff */
[----:B------:R-:W-:Y:S01]  /*7820*/  UISETP.NE.AND UP0, UPT, UR7, 0x1, UPT ;  /* 0x000000010700788c */ /* 0x000fe2000bf05270 */
[----:B------:R-:W-:Y:S01]  /*7830*/  ULDC UR14, c[0x0][0x9e4] ;  /* 0x00027900000e7ab9 */ /* 0x000fe20000000800 */
[----:B------:R-:W-:Y:S02]  /*7840*/  UMOV UR10, 0xc0 ;  /* 0x000000c0000a7882 */ /* 0x000fe40000000000 */
[----:B------:R-:W-:Y:S01]  /*7850*/  IMAD R11, R16, UR27, R11 ;  /* 0x0000001b100b7c24 */ /* 0x000fe2000f8e020b */
[----:B------:R-:W-:-:S04]  /*7860*/  UISETP.GE.AND UP1, UPT, UR14, 0x1, UPT ;  /* 0x000000010e00788c */ /* 0x000fc8000bf26270 */
[----:B------:R-:W-:Y:S02]  /*7870*/  R2UR UR11, R11 ;  /* 0x000000000b0b72ca */ /* 0x000fe400000e0000 */
[----:B------:R-:W-:Y:S01]  /*7880*/  PLOP3.LUT P6, PT, PT, PT, UP1, 0x80, 0x0 ;  /* 0x000000000000781c */ /* 0x000fe20003fcf018 */
[----:B------:R-:W-:Y:S01]  /*7890*/  @UP0 ULDC UR15, c[0x0][0x450] ;  /* 0x00011400000f0ab9 */ /* 0x000fe20000000800 */
[----:B0-----:R-:W-:-:S03]  /*78a0*/  UIMAD UR10, UR6, UR10, 0xbf ;  /* 0x000000bf060a74a4 */ /* 0x001fc6000f8e020a */
[----:B------:R-:W-:Y:S02]  /*78b0*/  @UP0 ULDC UR6, c[0x0][0x44c] ;  /* 0x0001130000060ab9 */ /* 0x000fe40000000800 */
[----:B------:R-:W-:-:S04]  /*78c0*/  UIMAD.WIDE.U32 UR6, UR10, UR6, URZ ;  /* 0x000000060a0672a5 */ /* 0x000fc8000f8e003f */
[----:B------:R-:W-:-:S04]  /*78d0*/  @UP0 USHF.R.U32.HI UR10, URZ, UR15, UR7 ;  /* 0x0000000f3f0a0299 */ /* 0x000fc80008011607 */
[----:B------:R-:W-:-:S03]  /*78e0*/  UIADD3 UR10, UR11, UR10, URZ ;  /* 0x0000000a0b0a7290 */ /* 0x000fc6000fffe03f */
[----:B------:R-:W-:Y:S02]  /*78f0*/  ULDC UR11, c[0x0][0x9dc] ;  /* 0x00027700000b7ab9 */ /* 0x000fe40000000800 */
[----:B------:R-:W-:Y:S01]  /*7900*/  UIADD3 UR11, UR10, -UR11, URZ ;  /* 0x8000000b0a0b7290 */ /* 0x000fe2000fffe03f */
[----:B------:R-:W-:Y:S11]  /*7910*/  @!P6 BRA `(.L_x_859) ;  /* 0x000000000044e947 */ /* 0x000ff60003800000 */
        /* <DEDUP_REMOVED lines=10> */
.L_x_860:
[----:B------:R-:W-:-:S11]  /*79c0*/  UISETP.NE.AND UP1, UPT, UR14, 0x1, UPT ;  /* 0x000000010e00788c */ /* 0x000fd6000bf25270 */
[----:B------:R-:W-:Y:S02]  /*79d0*/  @UP1 ULDC.64 UR18, c[0x0][0x9e8] ;  /* 0x00027a0000121ab9 */ /* 0x000fe40000000a00 */
[----:B------:R-:W-:-:S04]  /*79e0*/  UIMAD.WIDE.U32 UR6, UR10, UR18, URZ ;  /* 0x000000120a0672a5 */ /* 0x000fc8000f8e003f */
[----:B------:R-:W-:-:S12]  /*79f0*/  @UP1 USHF.R.U32.HI UR10, URZ, UR19, UR7 ;  /* 0x000000133f0a1299 */ /* 0x000fd80008011607 */
.L_x_861:
[----:B------:R-:W-:-:S04]  /*7a00*/  UIMAD UR10, UR10, UR14, URZ ;  /* 0x0000000e0a0a72a4 */ /* 0x000fc8000f8e023f */
[----:B------:R-:W-:-:S04]  /*7a10*/  UISETP.LT.AND UP1, UPT, UR11, UR10, UPT ;  /* 0x0000000a0b00728c */ /* 0x000fc8000bf21270 */
[----:B------:R-:W-:-:S12]  /*7a20*/  USEL UR11, UR11, UR10, !UP1 ;  /* 0x0000000a0b0b7287 */ /* 0x000fd8000c800000 */
.L_x_859:
[----:B------:R-:W-:-:S04]  /*7a30*/  UIADD3 UR11, UR11, 0x7f, URZ ;  /* 0x0000007f0b0b7890 */ /* 0x000fc8000fffe03f */
[----:B------:R-:W-:-:S04]  /*7a40*/  USHF.R.S32.HI UR6, URZ, 0x1f, UR11 ;  /* 0x0000001f3f067899 */ /* 0x000fc8000801140b */
[----:B------:R-:W-:-:S04]  /*7a50*/  ULEA.HI UR6, UR6, UR11, URZ, 0x7 ;  /* 0x0000000b06067291 */ /* 0x000fc8000f8f383f */
[----:B------:R-:W-:-:S04]  /*7a60*/  USHF.R.S32.HI UR6, URZ, 0x7, UR6 ;  /* 0x000000073f067899 */ /* 0x000fc80008011406 */
[----:B------:R-:W-:-:S04]  /*7a70*/  UISETP.LT.AND UP1, UPT, UR37, UR6, UPT ;  /* 0x000000062500728c */ /* 0x000fc8000bf21270 */
[----:B------:R-:W-:-:S06]  /*7a80*/  USEL UR6, UR37, UR6, !UP1 ;  /* 0x0000000625067287 */ /* 0x000fcc000c800000 */
[----:B------:R-:W-:-:S13]  /*7a90*/  ISETP.GE.AND P2, PT, R9, UR6, PT ;  /* 0x0000000609007c0c */ /* 0x000fda000bf46270 */
[----:B------:R-:W-:Y:S05]  /*7aa0*/  @!P2 BRA `(.L_x_862) ;  /* 0x0000001c002ca947 */ /* 0x000fea0003800000 */
[----:B------:R-:W-:Y:S01]  /*7ab0*/  IMAD.MOV.U32 R11, RZ, RZ, R10 ;  /* 0x000000ffff0b7224 */ /* 0x000fe200078e000a */
[----:B------:R-:W-:Y:S01]  /*7ac0*/  UMOV UR26, UR5 ;  /* 0x00000005001a7c82 */ /* 0x000fe20008000000 */
[----:B------:R-:W-:Y:S01]  /*7ad0*/  IMAD.MOV.U32 R15, RZ, RZ, R6 ;  /* 0x000000ffff0f7224 */ /* 0x000fe200078e0006 */
[----:B------:R-:W-:-:S06]  /*7ae0*/  UMOV UR7, UR4 ;  /* 0x0000000400077c82 */ /* 0x000fcc0008000000 */
.L_x_871:
        /* <DEDUP_REMOVED lines=9> */
.L_x_864:
[----:B------:R-:W-:Y:S01]  /*7b80*/  ULEA UR10, UR4, UR38, 0x3 ;  /* 0x00000026040a7291 */ /* 0x000fe2000f8e183f */
[----:B------:R-:W-:-:S05]  /*7b90*/  IMAD.U32 R6, RZ, RZ, UR5 ;  /* 0x00000005ff067e24 */ /* 0x000fca000f8e00ff */
[----:B------:R-:W-:-:S04]  /*7ba0*/  SHF.L.U32 R6, R6, 0x1f, RZ ;  /* 0x0000001f06067819 */ /* 0x000fc800000006ff */
[----:B------:R0:W1:Y:S01]  /*7bb0*/  SYNCS.PHASECHK.TRANS64.TRYWAIT P2, [UR10+0x16830], R6 ;  /* 0x01683006ff0075a7 */ /* 0x000062000804014a */
[----:B------:R-:W-:Y:S05]  /*7bc0*/  @!P0 BRA `(.L_x_865) ;  /* 0x0000000000048947 */ /* 0x000fea0003800000 */
[----:B------:R-:W-:Y:S01]  /*7bd0*/  BPT.TRAP 0x1 ;  /* 0x000000040000795c */ /* 0x000fe20000300000 */
.L_x_865:
[----:B-1----:R-:W-:Y:S05]  /*7be0*/  @P2 BRA `(.L_x_863) ;  /* 0x0000000000082947 */ /* 0x002fea0003800000 */
[----:B------:R-:W1:Y:S02]  /*7bf0*/  SYNCS.PHASECHK.TRANS64.TRYWAIT P2, [UR10+0x16830], R6 ;  /* 0x01683006ff0075a7 */ /* 0x000e64000804014a */
[----:B-1----:R-:W-:Y:S05]  /*7c00*/  @!P2 BRA `(.L_x_866) ;  /* 0x0000009c008ca947 */ /* 0x002fea0003800000 */
.L_x_863:
        /* <DEDUP_REMOVED lines=27> */
.L_x_868:
[----:B------:R-:W-:Y:S01]  /*7dc0*/  ULEA UR10, UR7, UR38, 0x3 ;  /* 0x00000026070a7291 */ /* 0x000fe2000f8e183f */
[----:B------:R-:W-:-:S05]  /*7dd0*/  IMAD.U32 R6, RZ, RZ, UR26 ;  /* 0x0000001aff067e24 */ /* 0x000fca000f8e00ff */
[----:B------:R-:W-:-:S04]  /*7de0*/  SHF.L.U32 R6, R6, 0x1f, RZ ;  /* 0x0000001f06067819 */ /* 0x000fc800000006ff */
[----:B------:R0:W1:Y:S01]  /*7df0*/  SYNCS.PHASECHK.TRANS64.TRYWAIT P2, [UR10+0x16850], R6 ;  /* 0x01685006ff0075a7 */ /* 0x000062000804014a */
[----:B------:R-:W-:Y:S05]  /*7e00*/  @!P0 BRA `(.L_x_869) ;  /* 0x0000000000048947 */ /* 0x000fea0003800000 */
[----:B------:R-:W-:Y:S01]  /*7e10*/  BPT.TRAP 0x1 ;  /* 0x000000040000795c */ /* 0x000fe20000300000 */
.L_x_869:
[----:B-1----:R-:W-:Y:S05]  /*7e20*/  @P2 BRA `(.L_x_867) ;  /* 0x0000000000082947 */ /* 0x002fea0003800000 */
[----:B------:R-:W1:Y:S02]  /*7e30*/  SYNCS.PHASECHK.TRANS64.TRYWAIT P2, [UR10+0x16850], R6 ;  /* 0x01685006ff0075a7 */ /* 0x000e64000804014a */
[----:B-1----:R-:W-:Y:S05]  /*7e40*/  @!P2 BRA `(.L_x_870) ;  /* 0x0000009c0014a947 */ /* 0x002fea0003800000 */
.L_x_867:
[----:B------:R-:W-:Y:S01]  /*7e50*/  UIADD3 UR10, UR38, 0x400, URZ ;  /* 0x00000400260a7890 */ /* 0x000fe2000fffe03f */
[----:B------:R-:W-:Y:S01]  /*7e60*/  WARPGROUP.ARRIVE ;  /* 0x00000000000079c5 */ /* 0x000fe20000000000 */
[----:B------:R-:W-:Y:S01]  /*7e70*/  UMOV UR11, 0x40000040 ;  /* 0x40000040000b7882 */ /* 0x000fe20000000000 */
[----:B------:R-:W-:Y:S01]  /*7e80*/  UMOV UR15, 0x40000040 ;  /* 0x40000040000f7882 */ /* 0x000fe20000000000 */
[----:B------:R-:W-:Y:S01]  /*7e90*/  USHF.R.U32.HI UR10, URZ, 0x4, UR10 ;  /* 0x000000043f0a7899 */ /* 0x000fe2000801160a */
[----:B01----:R-:W-:Y:S01]  /*7ea0*/  FMNMX.FTZ R6, R24, R15, !PT ;  /* 0x0000000f18067209 */ /* 0x003fe20007810000 */
[----:B------:R-:W-:Y:S01]  /*7eb0*/  UMOV UR26, UR5 ;  /* 0x00000005001a7c82 */ /* 0x000fe20008000000 */
[----:B------:R-:W-:Y:S01]  /*7ec0*/  ISETP.GE.U32.AND P2, PT, R2, 0x180, PT ;  /* 0x000001800200780c */ /* 0x000fe20003f46070 */
[----:B------:R-:W-:Y:S01]  /*7ed0*/  ULOP3.LUT UR10, UR10, 0x3fff, URZ, 0xc0, !UPT ;  /* 0x00003fff0a0a7892 */ /* 0x000fe2000f8ec03f */
[----:B------:R-:W-:-:S03]  /*7ee0*/  FMNMX.FTZ R7, R25, R6, !PT ;  /* 0x0000000619077209 */ /* 0x000fc60007810000 */
[----:B------:R-:W-:Y:S01]  /*7ef0*/  ULEA UR10, UR7, UR10, 0xa ;  /* 0x0000000a070a7291 */ /* 0x000fe2000f8e503f */
[----:B------:R-:W-:-:S03]  /*7f00*/  FMNMX.FTZ R6, R28, R7, !PT ;  /* 0x000000071c067209 */ /* 0x000fc60007810000 */
[----:B------:R-:W-:Y:S01]  /*7f10*/  UIADD3 UR14, UR10, 0x80, URZ ;  /* 0x000000800a0e7890 */ /* 0x000fe2000fffe03f */
[----:B------:R-:W-:-:S04]  /*7f20*/  FMNMX.FTZ R7, R29, R6, !PT ;  /* 0x000000061d077209 */ /* 0x000fc80007810000 */
[----:B------:R-:W-:Y:S01]  /*7f30*/  HGMMA.64x64x16.F32.BF16 R88, R148, gdesc[UR8].tnspB, R88, gsb0 ;  /* 0x40e0000894587df0 */ /* 0x000fe20008001858 */
[----:B------:R-:W-:Y:S01]  /*7f40*/  FMNMX.FTZ R6, R32, R7, !PT ;  /* 0x0000000720067209 */ /* 0x000fe20007810000 */
[----:B------:R-:W-:-:S03]  /*7f50*/  UMOV UR11, 0x40000040 ;  /* 0x40000040000b7882 */ /* 0x000fc60000000000 */
        /* <DEDUP_REMOVED lines=18> */
[----:B------:R-:W-:Y:S01]  /*8080*/  FMNMX.FTZ R7, R69, R6, !PT ;  /* 0x0000000645077209 */ /* 0x000fe20007810000 */
[----:B------:R-:W-:Y:S02]  /*8090*/  WARPGROUP.DEPBAR.LE gsb0, 0x0 ;  /* 0x00008000000079c5 */ /* 0x000fe40000010000 */
[----:B------:R-:W-:Y:S01]  /*80a0*/  WARPGROUP.ARRIVE ;  /* 0x00000000000079c5 */ /* 0x000fe20000000000 */
[----:B------:R-:W-:-:S04]  /*80b0*/  FMNMX.FTZ R6, R72, R7, !PT ;  /* 0x0000000748067209 */ /* 0x000fc80007810000 */
[----:B------:R-:W-:Y:S01]  /*80c0*/  FMNMX.FTZ R7, R73, R6, !PT ;  /* 0x0000000649077209 */ /* 0x000fe20007810000 */
[----:B------:R-:W-:Y:S01]  /*80d0*/  HGMMA.64x64x16.F32.BF16 R88, R144, gdesc[UR12].tnspB, R88, gsb0 ;  /* 0x40e0000c90587df0 */ /* 0x000fe20008001858 */
[----:B------:R-:W-:Y:S01]  /*80e0*/  UIADD3 UR14, UR10, 0x100, URZ ;  /* 0x000001000a0e7890 */ /* 0x000fe2000fffe03f */
[----:B------:R-:W-:Y:S01]  /*80f0*/  UMOV UR15, 0x40000040 ;  /* 0x40000040000f7882 */ /* 0x000fe20000000000 */
[----:B------:R-:W-:-:S04]  /*8100*/  FMNMX.FTZ R6, R76, R7, !PT ;  /* 0x000000074c067209 */ /* 0x000fc80007810000 */
[----:B------:R-:W-:-:S04]  /*8110*/  FMNMX.FTZ R7, R77, R6, !PT ;  /* 0x000000064d077209 */ /* 0x000fc80007810000 */
[----:B------:R-:W-:-:S04]  /*8120*/  FMNMX.FTZ R6, R80, R7, !PT ;  /* 0x0000000750067209 */ /* 0x000fc80007810000 */
[----:B------:R-:W-:-:S04]  /*8130*/  FMNMX.FTZ R7, R81, R6, !PT ;  /* 0x0000000651077209 */ /* 0x000fc80007810000 */
[----:B------:R-:W-:-:S04]  /*8140*/  FMNMX.FTZ R6, R84, R7, !PT ;  /* 0x0000000754067209 */ /* 0x000fc80007810000 */
[----:B------:R-:W-:-:S05]  /*8150*/  FMNMX.FTZ R8, R85, R6, !PT ;  /* 0x0000000655087209 */ /* 0x000fca0007810000 */
[----:B------:R-:W0:Y:S02]  /*8160*/  SHFL.BFLY PT, R7, R8, 0x2, 0x1f ;  /* 0x0c401f0008077f89 */ /* 0x000e2400000e0000 */
[----:B0-----:R-:W-:Y:S02]  /*8170*/  FMNMX.FTZ R10, R8, R7, !PT ;  /* 0x00000007080a7209 */ /* 0x001fe40007810000 */
[----:B------:R-:W0:Y:S03]  /*8180*/  LDC R7, c[0x0][0x988] ;  /* 0x00026200ff077b82 */ /* 0x000e260000000800 */
[----:B------:R-:W1:Y:S01]  /*8190*/  SHFL.BFLY PT, R19, R10, 0x1, 0x1f ;  /* 0x0c201f000a137f89 */ /* 0x000e6200000e0000 */
[----:B------:R-:W-:Y:S02]  /*81a0*/  WARPGROUP.DEPBAR.LE gsb0, 0x0 ;  /* 0x00008000000079c5 */ /* 0x000fe40000010000 */
[----:B------:R-:W-:Y:S01]  /*81b0*/  WARPGROUP.ARRIVE ;  /* 0x00000000000079c5 */ /* 0x000fe20000000000 */
[----:B-1----:R-:W-:-:S02]  /*81c0*/  FMNMX.FTZ R6, R10, R19, !PT ;  /* 0x000000130a067209 */ /* 0x002fc40007810000 */
[----:B------:R-:W-:-:S03]  /*81d0*/  FMNMX.FTZ R10, R26, R11, !PT ;  /* 0x0000000b1a0a7209 */ /* 0x000fc60007810000 */
[----:B------:R-:W-:Y:S01]  /*81e0*/  HGMMA.64x64x16.F32.BF16 R88, R140, gdesc[UR12].tnspB, R88, gsb0 ;  /* 0x40e0000c8c587df0 */ /* 0x000fe20008001858 */
[----:B------:R-:W-:Y:S01]  /*81f0*/  UIADD3 UR14, UR10, 0x180, URZ ;  /* 0x000001800a0e7890 */ /* 0x000fe2000fffe03f */
[----:B------:R-:W-:Y:S01]  /*8200*/  FMNMX.FTZ R21, R27, R10, !PT ;  /* 0x0000000a1b157209 */ /* 0x000fe20007810000 */
[----:B------:R-:W-:Y:S01]  /*8210*/  UMOV UR15, 0x40000040 ;  /* 0x40000040000f7882 */ /* 0x000fe20000000000 */
[----:B------:R-:W-:Y:S02]  /*8220*/  FADD.FTZ R14, -R6, R15 ;  /* 0x0000000f060e7221 */ /* 0x000fe40000010100 */
[----:B------:R-:W-:Y:S02]  /*8230*/  FMNMX.FTZ R10, R30, R21, !PT ;  /* 0x000000151e0a7209 */ /* 0x000fe40007810000 */
[-C--:B0-----:R-:W-:Y:S01]  /*8240*/  FMUL.FTZ R18, R14, R7.reuse ;  /* 0x000000070e127220 */ /* 0x081fe20000410000 */
[----:B------:R-:W-:Y:S01]  /*8250*/  FMUL.FTZ R14, R6, R7 ;  /* 0x00000007060e7220 */ /* 0x000fe20000410000 */
[----:B------:R-:W-:-:S02]  /*8260*/  FMNMX.FTZ R23, R31, R10, !PT ;  /* 0x0000000a1f177209 */ /* 0x000fc40007810000 */
[----:B------:R0:W-:Y:S01]  /*8270*/  MUFU.EX2 R8, R18 ;  /* 0x0000001200087308 */ /* 0x0001e20000000800 */
[--C-:B------:R-:W-:Y:S01]  /*8280*/  FFMA.FTZ R33, R33, R7, -R14.reuse ;  /* 0x0000000721217223 */ /* 0x100fe2000001080e */
[----:B------:R-:W-:Y:S01]  /*8290*/  FMNMX.FTZ R10, R34, R23, !PT ;  /* 0x00000017220a7209 */ /* 0x000fe20007810000 */
[-CC-:B------:R-:W-:Y:S01]  /*82a0*/  FFMA.FTZ R148, R25, R7.reuse, -R14.reuse ;  /* 0x0000000719947223 */ /* 0x180fe2000001080e */
[-CC-:B------:R-:W-:Y:S01]  /*82b0*/  FFMA.FTZ R25, R37, R7.reuse, -R14.reuse ;  /* 0x0000000725197223 */ /* 0x180fe2000001080e */
[-CC-:B------:R-:W-:Y:S01]  /*82c0*/  FFMA.FTZ R45, R45, R7.reuse, -R14.reuse ;  /* 0x000000072d2d7223 */ /* 0x180fe2000001080e */
[----:B------:R-:W-:Y:S01]  /*82d0*/  FMNMX.FTZ R23, R35, R10, !PT ;  /* 0x0000000a23177209 */ /* 0x000fe20007810000 */
[-CC-:B------:R-:W-:Y:S01]  /*82e0*/  FFMA.FTZ R57, R57, R7.reuse, -R14.reuse ;  /* 0x0000000739397223 */ /* 0x180fe2000001080e */
        /* <DEDUP_REMOVED lines=15> */
[-CC-:B0-----:R-:W-:Y:S01]  /*83e0*/  FFMA.FTZ R18, R64, R7.reuse, -R14.reuse ;  /* 0x0000000740127223 */ /* 0x181fe2000001080e */
[-CC-:B------:R-:W-:Y:S01]  /*83f0*/  FFMA.FTZ R20, R68, R7.reuse, -R14.reuse ;  /* 0x0000000744147223 */ /* 0x180fe2000001080e */
[--C-:B------:R-:W-:Y:S01]  /*8400*/  FFMA.FTZ R22, R72, R7, -R14.reuse ;  /* 0x0000000748167223 */ /* 0x100fe2000001080e */
[----:B------:R-:W-:Y:S01]  /*8410*/  FMNMX.FTZ R10, R46, R23, !PT ;  /* 0x000000172e0a7209 */ /* 0x000fe20007810000 */
[-CC-:B------:R-:W-:Y:S01]  /*8420*/  FFMA.FTZ R24, R76, R7.reuse, -R14.reuse ;  /* 0x000000074c187223 */ /* 0x180fe2000001080e */
[-CC-:B------:R-:W-:Y:S01]  /*8430*/  FFMA.FTZ R28, R80, R7.reuse, -R14.reuse ;  /* 0x00000007501c7223 */ /* 0x180fe2000001080e */
[-CC-:B------:R-:W-:Y:S01]  /*8440*/  FFMA.FTZ R84, R84, R7.reuse, -R14.reuse ;  /* 0x0000000754547223 */ /* 0x180fe2000001080e */
[----:B------:R-:W-:Y:S01]  /*8450*/  FMNMX.FTZ R23, R47, R10, !PT ;  /* 0x0000000a2f177209 */ /* 0x000fe20007810000 */
[----:B------:R-:W-:Y:S01]  /*8460*/  FFMA.FTZ R85, R85, R7, -R14 ;  /* 0x0000000755557223 */ /* 0x000fe2000001080e */
[----:B------:R-:W0:Y:S02]  /*8470*/  MUFU.EX2 R15, R15 ;  /* 0x0000000f000f7308 */ /* 0x000e240000000800 */
[----:B------:R-:W-:-:S04]  /*8480*/  FMNMX.FTZ R10, R50, R23, !PT ;  /* 0x00000017320a7209 */ /* 0x000fc80007810000 */
[----:B------:R-:W-:Y:S02]  /*8490*/  FMNMX.FTZ R23, R51, R10, !PT ;  /* 0x0000000a33177209 */ /* 0x000fe40007810000 */
[----:B------:R-:W2:Y:S02]  /*84a0*/  MUFU.EX2 R148, R148 ;  /* 0x0000009400947308 */ /* 0x000ea40000000800 */
[----:B------:R-:W-:-:S04]  /*84b0*/  FMNMX.FTZ R10, R54, R23, !PT ;  /* 0x00000017360a7209 */ /* 0x000fc80007810000 */
[----:B-1----:R-:W-:Y:S02]  /*84c0*/  FMNMX.FTZ R33, R55, R10, !PT ;  /* 0x0000000a37217209 */ /* 0x002fe40007810000 */
[----:B------:R-:W-:Y:S01]  /*84d0*/  MUFU.EX2 R23, R45 ;  /* 0x0000002d00177308 */ /* 0x000fe20000000800 */
[----:B0-----:R-:W-:Y:S01]  /*84e0*/  FFMA.FTZ R5, R8, R5, R15 ;  /* 0x0000000508057223 */ /* 0x001fe2000001000f */
[----:B------:R-:W-:-:S04]  /*84f0*/  FMNMX.FTZ R10, R58, R33, !PT ;  /* 0x000000213a0a7209 */ /* 0x000fc80007810000 */
[----:B------:R-:W-:Y:S02]  /*8500*/  FMNMX.FTZ R33, R59, R10, !PT ;  /* 0x0000000a3b217209 */ /* 0x000fe40007810000 */
[----:B------:R-:W0:Y:S01]  /*8510*/  MUFU.EX2 R150, R150 ;  /* 0x0000009600967308 */ /* 0x000e220000000800 */
[----:B--2---:R-:W-:Y:S01]  /*8520*/  FADD.FTZ R5, R148, R5 ;  /* 0x0000000594057221 */ /* 0x004fe20000010000 */
[----:B------:R-:W-:Y:S02]  /*8530*/  FMNMX.FTZ R10, R62, R33, !PT ;  /* 0x000000213e0a7209 */ /* 0x000fe40007810000 */
[----:B------:R-:W-:Y:S02]  /*8540*/  F2FP.BF16.F32.PACK_AB R148, R148, R15 ;  /* 0x0000000f9494723e */ /* 0x000fe400000010ff */
[----:B------:R-:W-:Y:S02]  /*8550*/  FMNMX.FTZ R37, R63, R10, !PT ;  /* 0x0000000a3f257209 */ /* 0x000fe40007810000 */
[----:B------:R1:W-:Y:S01]  /*8560*/  MUFU.EX2 R33, R49 ;  /* 0x0000003100217308 */ /* 0x0003e20000000800 */
[----:B------:R-:W-:-:S02]  /*8570*/  WARPGROUP.DEPBAR.LE gsb0, 0x0 ;  /* 0x00008000000079c5 */ /* 0x000fc40000010000 */
[----:B------:R-:W-:Y:S01]  /*8580*/  WARPGROUP.ARRIVE ;  /* 0x00000000000079c5 */ /* 0x000fe20000000000 */
[----:B------:R-:W-:Y:S01]  /*8590*/  FMNMX.FTZ R10, R66, R37, !PT ;  /* 0x00000025420a7209 */ /* 0x000fe20007810000 */
[-CC-:B------:R-:W-:Y:S01]  /*85a0*/  FFMA.FTZ R140, R40, R7.reuse, -R14.reuse ;  /* 0x00000007288c7223 */ /* 0x180fe2000001080e */
[-CC-:B------:R-:W-:Y:S02]  /*85b0*/  FFMA.FTZ R142, R44, R7.reuse, -R14.reuse ;  /* 0x000000072c8e7223 */ /* 0x180fe4000001080e */
[----:B------:R-:W2:Y:S01]  /*85c0*/  MUFU.EX2 R19, R19 ;  /* 0x0000001300137308 */ /* 0x000ea20000000800 */
[----:B------:R-:W-:Y:S01]  /*85d0*/  FMNMX.FTZ R37, R67, R10, !PT ;  /* 0x0000000a43257209 */ /* 0x000fe20007810000 */
[----:B------:R-:W-:Y:S01]  /*85e0*/  HGMMA.64x64x16.F32.BF16 R88, R136, gdesc[UR12].tnspB, R88, gsb0 ;  /* 0x40e0000c88587df0 */ /* 0x000fe20008001858 */
[----:B------:R-:W-:Y:S01]  /*85f0*/  UIADD3 UR14, UR10, 0x200, URZ ;  /* 0x000002000a0e7890 */ /* 0x000fe2000fffe03f */
[--C-:B-1----:R-:W-:Y:S01]  /*8600*/  FFMA.FTZ R49, R65, R7, -R14.reuse ;  /* 0x0000000741317223 */ /* 0x102fe2000001080e */
[----:B------:R-:W-:Y:S01]  /*8610*/  UMOV UR15, 0x40000040 ;  /* 0x40000040000f7882 */ /* 0x000fe20000000000 */
        /* <DEDUP_REMOVED lines=8> */
[----:B------:R1:W-:Y:S02]  /*86a0*/  MUFU.EX2 R37, R57 ;  /* 0x0000003900257308 */ /* 0x0003e40000000800 */
[----:B------:R-:W-:-:S04]  /*86b0*/  FMNMX.FTZ R45, R79, R10, !PT ;  /* 0x0000000a4f2d7209 */ /* 0x000fc80007810000 */
[----:B------:R-:W-:Y:S02]  /*86c0*/  FMNMX.FTZ R10, R82, R45, !PT ;  /* 0x0000002d520a7209 */ /* 0x000fe40007810000 */
[----:B------:R-:W-:Y:S02]  /*86d0*/  MUFU.EX2 R25, R25 ;  /* 0x0000001900197308 */ /* 0x000fe40000000800 */
[----:B------:R-:W-:-:S04]  /*86e0*/  FMNMX.FTZ R45, R83, R10, !PT ;  /* 0x0000000a532d7209 */ /* 0x000fc80007810000 */
[----:B------:R-:W-:Y:S02]  /*86f0*/  FMNMX.FTZ R10, R86, R45, !PT ;  /* 0x0000002d560a7209 */ /* 0x000fe40007810000 */
[----:B------:R3:W-:Y:S02]  /*8700*/  MUFU.EX2 R45, R61 ;  /* 0x0000003d002d7308 */ /* 0x0007e40000000800 */
[----:B------:R-:W-:-:S05]  /*8710*/  FMNMX.FTZ R10, R87, R10, !PT ;  /* 0x0000000a570a7209 */ /* 0x000fca0007810000 */
[----:B-1----:R-:W1:Y:S01]  /*8720*/  SHFL.BFLY PT, R57, R10, 0x2, 0x1f ;  /* 0x0c401f000a397f89 */ /* 0x002e6200000e0000 */
[----:B------:R-:W-:Y:S01]  /*8730*/  MUFU.EX2 R140, R140 ;  /* 0x0000008c008c7308 */ /* 0x000fe20000000800 */
[----:B---3--:R-:W-:-:S07]  /*8740*/  FFMA.FTZ R61, R77, R7, -R14 ;  /* 0x000000074d3d7223 */ /* 0x008fce000001080e */
[----:B------:R-:W-:Y:S08]  /*8750*/  MUFU.EX2 R29, R29 ;  /* 0x0000001d001d7308 */ /* 0x000ff00000000800 */
[----:B------:R-:W-:Y:S01]  /*8760*/  MUFU.EX2 R142, R142 ;  /* 0x0000008e008e7308 */ /* 0x000fe20000000800 */
[----:B-1----:R-:W-:Y:S01]  /*8770*/  FMNMX.FTZ R32, R10, R57, !PT ;  /* 0x000000390a207209 */ /* 0x002fe20007810000 */
[----:B------:R-:W-:-:S06]  /*8780*/  FFMA.FTZ R57, R73, R7, -R14 ;  /* 0x0000000749397223 */ /* 0x000fcc000001080e */
[----:B------:R-:W-:Y:S01]  /*8790*/  MUFU.EX2 R41, R41 ;  /* 0x0000002900297308 */ /* 0x000fe20000000800 */
[----:B------:R-:W1:Y:S01]  /*87a0*/  SHFL.BFLY PT, R69, R32, 0x1, 0x1f ;  /* 0x0c201f0020457f89 */ /* 0x000e6200000e0000 */
[----:B------:R-:W-:Y:S02]  /*87b0*/  WARPGROUP.DEPBAR.LE gsb0, 0x0 ;  /* 0x00008000000079c5 */ /* 0x000fe40000010000 */
[----:B------:R-:W-:Y:S01]  /*87c0*/  WARPGROUP.ARRIVE ;  /* 0x00000000000079c5 */ /* 0x000fe20000000000 */
[-CC-:B------:R-:W-:Y:S01]  /*87d0*/  FFMA.FTZ R136, R48, R7.reuse, -R14.reuse ;  /* 0x0000000730887223 */ /* 0x180fe2000001080e */
[----:B------:R-:W-:Y:S02]  /*87e0*/  FFMA.FTZ R138, R52, R7, -R14 ;  /* 0x00000007348a7223 */ /* 0x000fe4000001080e */
[----:B------:R-:W-:Y:S02]  /*87f0*/  MUFU.EX2 R18, R18 ;  /* 0x0000001200127308 */ /* 0x000fe40000000800 */
[----:B------:R-:W-:Y:S01]  /*8800*/  HGMMA.64x64x16.F32.BF16 R88, R132, gdesc[UR12].tnspB, R88, gsb0 ;  /* 0x40e0000c84587df0 */ /* 0x000fe20008001858 */
[----:B------:R-:W-:Y:S01]  /*8810*/  UIADD3 UR14, UR10, 0x280, URZ ;  /* 0x000002800a0e7890 */ /* 0x000fe2000fffe03f */
[----:B------:R-:W-:-:S04]  /*8820*/  UMOV UR15, 0x40000040 ;  /* 0x40000040000f7882 */ /* 0x000fc80000000000 */
[----:B------:R-:W-:Y:S01]  /*8830*/  MUFU.EX2 R136, R136 ;  /* 0x0000008800887308 */ /* 0x000fe20000000800 */
[----:B-1----:R-:W-:-:S07]  /*8840*/  FMNMX.FTZ R10, R32, R69, !PT ;  /* 0x00000045200a7209 */ /* 0x002fce0007810000 */
[----:B------:R-:W-:Y:S01]  /*8850*/  MUFU.EX2 R138, R138 ;  /* 0x0000008a008a7308 */ /* 0x000fe20000000800 */
[----:B------:R-:W-:-:S04]  /*8860*/  FMUL.FTZ R36, R10, R7 ;  /* 0x000000070a247220 */ /* 0x000fc80000410000 */
[-CC-:B------:R-:W-:Y:S01]  /*8870*/  FFMA.FTZ R149, R27, R7.reuse, -R36.reuse ;  /* 0x000000071b957223 */ /* 0x180fe20000010824 */
[----:B------:R-:W-:Y:S02]  /*8880*/  VIADD R27, R17, 0x9 ;  /* 0x00000009111b7836 */ /* 0x000fe40000000000 */
[-CC-:B------:R-:W-:Y:S01]  /*8890*/  FFMA.FTZ R151, R30, R7.reuse, -R36.reuse ;  /* 0x000000071e977223 */ /* 0x180fe20000010824 */
[-CC-:B------:R-:W-:Y:S01]  /*88a0*/  FFMA.FTZ R145, R34, R7.reuse, -R36.reuse ;  /* 0x0000000722917223 */ /* 0x180fe20000010824 */
[-CC-:B------:R-:W-:Y:S01]  /*88b0*/  FFMA.FTZ R30, R35, R7.reuse, -R36.reuse ;  /* 0x00000007231e7223 */ /* 0x180fe20000010824 */
[-CC-:B------:R-:W-:Y:S01]  /*88c0*/  FFMA.FTZ R147, R38, R7.reuse, -R36.reuse ;  /* 0x0000000726937223 */ /* 0x180fe20000010824 */
[----:B------:R-:W-:Y:S01]  /*88d0*/  MUFU.EX2 R149, R149 ;  /* 0x0000009500957308 */ /* 0x000fe20000000800 */
[----:B------:R-:W-:Y:S01]  /*88e0*/  SEL R27, R27, 0x9, !P2 ;  /* 0x000000091b1b7807 */ /* 0x000fe20005000000 */
[-CC-:B------:R-:W-:Y:S01]  /*88f0*/  FFMA.FTZ R34, R39, R7.reuse, -R36.reuse ;  /* 0x0000000727227223 */ /* 0x180fe20000010824 */
[-CC-:B------:R-:W-:Y:S01]  /*8900*/  FFMA.FTZ R137, R50, R7.reuse, -R36.reuse ;  /* 0x0000000732897223 */ /* 0x180fe20000010824 */
[----:B0-----:R-:W-:Y:S01]  /*8910*/  FADD.FTZ R50, R150, R5 ;  /* 0x0000000596327221 */ /* 0x001fe20000010000 */
        /* <DEDUP_REMOVED lines=15> */
[----:B------:R-:W-:Y:S01]  /*8a10*/  FFMA.FTZ R86, R86, R7, -R36 ;  /* 0x0000000756567223 */ /* 0x000fe20000010824 */
[C---:B------:R-:W-:Y:S01]  /*8a20*/  ISETP.GT.AND P2, PT, R9.reuse, UR6, PT ;  /* 0x0000000609007c0c */ /* 0x040fe2000bf44270 */
[----:B------:R-:W-:Y:S01]  /*8a30*/  VIADD R9, R9, 0xffffffff ;  /* 0xffffffff09097836 */ /* 0x000fe20000000000 */
[----:B--2---:R-:W-:Y:S01]  /*8a40*/  F2FP.BF16.F32.PACK_AB R150, R19, R150 ;  /* 0x000000961396723e */ /* 0x004fe200000010ff */
[----:B------:R-:W-:Y:S08]  /*8a50*/  MUFU.EX2 R30, R30 ;  /* 0x0000001e001e7308 */ /* 0x000ff00000000800 */
[----:B------:R-:W-:Y:S08]  /*8a60*/  MUFU.EX2 R147, R147 ;  /* 0x0000009300937308 */ /* 0x000ff00000000800 */
[----:B------:R-:W-:Y:S08]  /*8a70*/  MUFU.EX2 R34, R34 ;  /* 0x0000002200227308 */ /* 0x000ff00000000800 */
[----:B------:R-:W-:Y:S01]  /*8a80*/  MUFU.EX2 R141, R141 ;  /* 0x0000008d008d7308 */ /* 0x000fe20000000800 */
[----:B------:R-:W-:-:S02]  /*8a90*/  WARPGROUP.DEPBAR.LE gsb0, 0x0 ;  /* 0x00008000000079c5 */ /* 0x000fc40000010000 */
[----:B------:R-:W-:Y:S01]  /*8aa0*/  WARPGROUP.ARRIVE ;  /* 0x00000000000079c5 */ /* 0x000fe20000000000 */
[-CC-:B------:R-:W-:Y:S01]  /*8ab0*/  FFMA.FTZ R132, R56, R7.reuse, -R14.reuse ;  /* 0x0000000738847223 */ /* 0x180fe2000001080e */
[-C--:B------:R-:W-:Y:S01]  /*8ac0*/  FFMA.FTZ R134, R60, R7.reuse, -R14 ;  /* 0x000000073c867223 */ /* 0x080fe2000001080e */
[----:B------:R-:W-:Y:S02]  /*8ad0*/  FADD.FTZ R14, -R10, R11 ;  /* 0x0000000b0a0e7221 */ /* 0x000fe40000010100 */
[----:B------:R-:W-:Y:S01]  /*8ae0*/  MUFU.EX2 R38, R38 ;  /* 0x0000002600267308 */ /* 0x000fe20000000800 */
[-CC-:B------:R-:W-:Y:S01]  /*8af0*/  FFMA.FTZ R133, R58, R7.reuse, -R36.reuse ;  /* 0x000000073a857223 */ /* 0x180fe20000010824 */
[----:B------:R-:W-:Y:S01]  /*8b00*/  HGMMA.64x64x16.F32.BF16 R88, R128, gdesc[UR12].tnspB, R88, gsb0 ;  /* 0x40e0000c80587df0 */ /* 0x000fe20008001858 */
[----:B------:R-:W-:Y:S01]  /*8b10*/  UIADD3 UR14, UR10, 0x300, URZ ;  /* 0x000003000a0e7890 */ /* 0x000fe2000fffe03f */
[-C--:B------:R-:W-:Y:S01]  /*8b20*/  FMUL.FTZ R69, R14, R7.reuse ;  /* 0x000000070e457220 */ /* 0x080fe20000410000 */
[----:B------:R-:W-:Y:S01]  /*8b30*/  UMOV UR15, 0x40000040 ;  /* 0x40000040000f7882 */ /* 0x000fe20000000000 */
[----:B------:R-:W-:Y:S01]  /*8b40*/  UIADD3 UR10, UR10, 0x380, URZ ;  /* 0x000003800a0a7890 */ /* 0x000fe2000fffe03f */
[-CC-:B------:R-:W-:Y:S01]  /*8b50*/  FFMA.FTZ R14, R26, R7.reuse, -R36.reuse ;  /* 0x000000071a0e7223 */ /* 0x180fe20000010824 */
[-CC-:B------:R-:W-:Y:S01]  /*8b60*/  FFMA.FTZ R26, R31, R7.reuse, -R36.reuse ;  /* 0x000000071f1a7223 */ /* 0x180fe20000010824 */
[----:B------:R-:W-:Y:S01]  /*8b70*/  IMAD.U32 R31, RZ, RZ, UR4 ;  /* 0x00000004ff1f7e24 */ /* 0x000fe2000f8e00ff */
[----:B------:R-:W-:Y:S01]  /*8b80*/  MUFU.EX2 R69, R69 ;  /* 0x0000004500457308 */ /* 0x000fe20000000800 */
[----:B------:R-:W-:-:S03]  /*8b90*/  FFMA.FTZ R135, R62, R7, -R36 ;  /* 0x000000073e877223 */ /* 0x000fc60000010824 */
[----:B------:R-:W-:-:S04]  /*8ba0*/  @!P1 LEA R31, R31, UR38, 0x3 ;  /* 0x000000261f1f9c11 */ /* 0x000fc8000f8e18ff */
[----:B------:R-:W0:Y:S01]  /*8bb0*/  MUFU.EX2 R14, R14 ;  /* 0x0000000e000e7308 */ /* 0x000e220000000800 */
[----:B------:R-:W-:-:S05]  /*8bc0*/  @!P1 VIADD R31, R31, 0x16840 ;  /* 0x000168401f1f9836 */ /* 0x000fca0000000000 */
[----:B------:R-:W-:Y:S02]  /*8bd0*/  @!P1 PRMT R31, RZ, 0x654, R31 ;  /* 0x00000654ff1f9816 */ /* 0x000fe4000000001f */
[----:B------:R-:W1:Y:S08]  /*8be0*/  MUFU.EX2 R26, R26 ;  /* 0x0000001a001a7308 */ /* 0x000e700000000800 */
[----:B------:R-:W2:Y:S01]  /*8bf0*/  MUFU.EX2 R143, R143 ;  /* 0x0000008f008f7308 */ /* 0x000ea20000000800 */
[----:B0-----:R-:W-:-:S04]  /*8c00*/  FFMA.FTZ R4, R69, R4, R14 ;  /* 0x0000000445047223 */ /* 0x001fc8000001000e */
[----:B------:R-:W-:Y:S01]  /*8c10*/  FADD.FTZ R48, R149, R4 ;  /* 0x0000000495307221 */ /* 0x000fe20000010000 */
[----:B------:R-:W-:Y:S01]  /*8c20*/  FFMA.FTZ R4, R63, R7, -R36 ;  /* 0x000000073f047223 */ /* 0x000fe20000010824 */
[----:B------:R-:W-:Y:S01]  /*8c30*/  F2FP.BF16.F32.PACK_AB R149, R149, R14 ;  /* 0x0000000e9595723e */ /* 0x000fe200000010ff */
[----:B------:R-:W0:Y:S01]  /*8c40*/  MUFU.EX2 R40, R40 ;  /* 0x0000002800287308 */ /* 0x000e220000000800 */
[----:B------:R-:W-:Y:S01]  /*8c50*/  FADD.FTZ R5, R151, R48 ;  /* 0x0000003097057221 */ /* 0x000fe20000010000 */
[----:B-1----:R-:W-:-:S03]  /*8c60*/  F2FP.BF16.F32.PACK_AB R151, R26, R151 ;  /* 0x000000971a97723e */ /* 0x002fc600000010ff */
[----:B------:R-:W-:-:S03]  /*8c70*/  FADD.FTZ R48, R26, R5 ;  /* 0x000000051a307221 */ /* 0x000fc60000010000 */
[----:B------:R-:W1:Y:S01]  /*8c80*/  MUFU.EX2 R137, R137 ;  /* 0x0000008900897308 */ /* 0x000e620000000800 */
[----:B------:R-:W-:Y:S01]  /*8c90*/  FADD.FTZ R5, R145, R48 ;  /* 0x0000003091057221 */ /* 0x000fe20000010000 */
[----:B------:R-:W-:Y:S01]  /*8ca0*/  FFMA.FTZ R48, R67, R7, -R36 ;  /* 0x0000000743307223 */ /* 0x000fe20000010824 */
[C---:B------:R-:W-:Y:S02]  /*8cb0*/  F2FP.BF16.F32.PACK_AB R145, R30.reuse, R145 ;  /* 0x000000911e91723e */ /* 0x040fe400000010ff */
[----:B------:R-:W-:-:S03]  /*8cc0*/  FADD.FTZ R52, R30, R5 ;  /* 0x000000051e347221 */ /* 0x000fc60000010000 */
[----:B------:R-:W3:Y:S01]  /*8cd0*/  MUFU.EX2 R42, R42 ;  /* 0x0000002a002a7308 */ /* 0x000ee20000000800 */
[----:B------:R-:W-:Y:S01]  /*8ce0*/  FADD.FTZ R5, R147, R52 ;  /* 0x0000003493057221 */ /* 0x000fe20000010000 */
[----:B------:R-:W-:-:S03]  /*8cf0*/  F2FP.BF16.F32.PACK_AB R147, R34, R147 ;  /* 0x000000932293723e */ /* 0x000fc600000010ff */
[----:B------:R-:W-:-:S03]  /*8d00*/  FADD.FTZ R52, R34, R5 ;  /* 0x0000000522347221 */ /* 0x000fc60000010000 */
[----:B------:R-:W4:Y:S01]  /*8d10*/  MUFU.EX2 R139, R139 ;  /* 0x0000008b008b7308 */ /* 0x000f220000000800 */
[----:B------:R-:W-:Y:S01]  /*8d20*/  FADD.FTZ R5, R141, R52 ;  /* 0x000000348d057221 */ /* 0x000fe20000010000 */
[----:B------:R-:W-:-:S03]  /*8d30*/  F2FP.BF16.F32.PACK_AB R141, R38, R141 ;  /* 0x0000008d268d723e */ /* 0x000fc600000010ff */
[----:B------:R-:W-:-:S03]  /*8d40*/  FADD.FTZ R52, R38, R5 ;  /* 0x0000000526347221 */ /* 0x000fc60000010000 */
[----:B------:R-:W5:Y:S01]  /*8d50*/  MUFU.EX2 R44, R44 ;  /* 0x0000002c002c7308 */ /* 0x000f620000000800 */
[----:B--2---:R-:W-:Y:S01]  /*8d60*/  FADD.FTZ R5, R143, R52 ;  /* 0x000000348f057221 */ /* 0x004fe20000010000 */
[----:B0-----:R-:W-:-:S03]  /*8d70*/  F2FP.BF16.F32.PACK_AB R143, R40, R143 ;  /* 0x0000008f288f723e */ /* 0x001fc600000010ff */
[----:B------:R-:W-:Y:S01]  /*8d80*/  FADD.FTZ R52, R40, R5 ;  /* 0x0000000528347221 */ /* 0x000fe20000010000 */
[----:B------:R-:W-:Y:S02]  /*8d90*/  WARPGROUP.DEPBAR.LE gsb0, 0x0 ;  /* 0x00008000000079c5 */ /* 0x000fe40000010000 */
[----:B------:R-:W-:Y:S01]  /*8da0*/  WARPGROUP.ARRIVE ;  /* 0x00000000000079c5 */ /* 0x000fe20000000000 */
[----:B------:R-:W-:Y:S01]  /*8db0*/  MUFU.EX2 R132, R132 ;  /* 0x0000008400847308 */ /* 0x000fe20000000800 */
[----:B-1----:R-:W-:Y:S01]  /*8dc0*/  FADD.FTZ R5, R137, R52 ;  /* 0x0000003489057221 */ /* 0x002fe20000010000 */
[-CC-:B------:R-:W-:Y:S01]  /*8dd0*/  FFMA.FTZ R129, R66, R7.reuse, -R36.reuse ;  /* 0x0000000742817223 */ /* 0x180fe20000010824 */
[----:B------:R-:W-:Y:S01]  /*8de0*/  FFMA.FTZ R131, R70, R7, -R36 ;  /* 0x0000000746837223 */ /* 0x000fe20000010824 */
[C---:B---3--:R-:W-:Y:S01]  /*8df0*/  F2FP.BF16.F32.PACK_AB R137, R42.reuse, R137 ;  /* 0x000000892a89723e */ /* 0x048fe200000010ff */
[----:B------:R-:W-:Y:S01]  /*8e00*/  HGMMA.64x64x16.F32.BF16 R88, R124, gdesc[UR12].tnspB, R88, gsb0 ;  /* 0x40e0000c7c587df0 */ /* 0x000fe20008001858 */
[----:B------:R-:W-:-:S02]  /*8e10*/  FADD.FTZ R52, R42, R5 ;  /* 0x000000052a347221 */ /* 0x000fc40000010000 */
[----:B------:R-:W0:Y:S02]  /*8e20*/  MUFU.EX2 R133, R133 ;  /* 0x0000008500857308 */ /* 0x000e240000000800 */
[----:B----4-:R-:W-:Y:S01]  /*8e30*/  FADD.FTZ R5, R139, R52 ;  /* 0x000000348b057221 */ /* 0x010fe20000010000 */
[----:B-----5:R-:W-:-:S03]  /*8e40*/  F2FP.BF16.F32.PACK_AB R139, R44, R139 ;  /* 0x0000008b2c8b723e */ /* 0x020fc600000010ff */
[----:B------:R-:W-:Y:S02]  /*8e50*/  FADD.FTZ R26, R44, R5 ;  /* 0x000000052c1a7221 */ /* 0x000fe40000010000 */
[----:B------:R-:W1:Y:S08]  /*8e60*/  MUFU.EX2 R46, R46 ;  /* 0x0000002e002e7308 */ /* 0x000e700000000800 */
[----:B------:R-:W-:Y:S01]  /*8e70*/  MUFU.EX2 R134, R134 ;  /* 0x0000008600867308 */ /* 0x000fe20000000800 */
[----:B0-----:R-:W-:-:S07]  /*8e80*/  FADD.FTZ R5, R133, R26 ;  /* 0x0000001a85057221 */ /* 0x001fce0000010000 */
[----:B------:R-:W0:Y:S01]  /*8e90*/  MUFU.EX2 R135, R135 ;  /* 0x0000008700877308 */ /* 0x000e220000000800 */
[C---:B-1----:R-:W-:Y:S01]  /*8ea0*/  FADD.FTZ R26, R46.reuse, R5 ;  /* 0x000000052e1a7221 */ /* 0x042fe20000010000 */
[----:B------:R-:W-:-:S06]  /*8eb0*/  F2FP.BF16.F32.PACK_AB R133, R46, R133 ;  /* 0x000000852e85723e */ /* 0x000fcc00000010ff */
[----:B------:R-:W1:Y:S08]  /*8ec0*/  MUFU.EX2 R4, R4 ;  /* 0x0000000400047308 */ /* 0x000e700000000800 */
[----:B------:R-:W2:Y:S01]  /*8ed0*/  MUFU.EX2 R129, R129 ;  /* 0x0000008100817308 */ /* 0x000ea20000000800 */
[----:B0-----:R-:W-:-:S07]  /*8ee0*/  FADD.FTZ R5, R135, R26 ;  /* 0x0000001a87057221 */ /* 0x001fce0000010000 */
[----:B------:R-:W0:Y:S01]  /*8ef0*/  MUFU.EX2 R49, R49 ;  /* 0x0000003100317308 */ /* 0x000e220000000800 */
[C---:B-1----:R-:W-:Y:S01]  /*8f00*/  FADD.FTZ R26, R4.reuse, R5 ;  /* 0x00000005041a7221 */ /* 0x042fe20000010000 */
[----:B------:R-:W-:-:S06]  /*8f10*/  F2FP.BF16.F32.PACK_AB R135, R4, R135 ;  /* 0x000000870487723e */ /* 0x000fcc00000010ff */
[----:B------:R-:W1:Y:S01]  /*8f20*/  MUFU.EX2 R48, R48 ;  /* 0x0000003000307308 */ /* 0x000e620000000800 */
[----:B--2---:R-:W-:-:S07]  /*8f30*/  FADD.FTZ R5, R129, R26 ;  /* 0x0000001a81057221 */ /* 0x004fce0000010000 */
[----:B------:R-:W-:Y:S01]  /*8f40*/  MUFU.EX2 R20, R20 ;  /* 0x0000001400147308 */ /* 0x000fe20000000800 */
[----:B0-----:R-:W-:-:S07]  /*8f50*/  F2FP.BF16.F32.PACK_AB R128, R49, R18 ;  /* 0x000000123180723e */ /* 0x001fce00000010ff */
[----:B------:R-:W0:Y:S01]  /*8f60*/  MUFU.EX2 R131, R131 ;  /* 0x0000008300837308 */ /* 0x000e220000000800 */
[C---:B-1----:R-:W-:Y:S01]  /*8f70*/  FADD.FTZ R26, R48.reuse, R5 ;  /* 0x00000005301a7221 */ /* 0x042fe20000010000 */
[----:B------:R-:W-:Y:S01]  /*8f80*/  F2FP.BF16.F32.PACK_AB R129, R48, R129 ;  /* 0x000000813081723e */ /* 0x000fe200000010ff */
[----:B------:R-:W-:Y:S02]  /*8f90*/  WARPGROUP.DEPBAR.LE gsb0, 0x0 ;  /* 0x00008000000079c5 */ /* 0x000fe40000010000 */
[----:B------:R-:W-:Y:S01]  /*8fa0*/  WARPGROUP.ARRIVE ;  /* 0x00000000000079c5 */ /* 0x000fe20000000000 */
[----:B------:R-:W-:Y:S02]  /*8fb0*/  FFMA.FTZ R125, R74, R7, -R36 ;  /* 0x000000074a7d7223 */ /* 0x000fe40000010824 */
[----:B------:R-:W1:Y:S03]  /*8fc0*/  MUFU.EX2 R53, R53 ;  /* 0x0000003500357308 */ /* 0x000e660000000800 */
[----:B------:R-:W-:Y:S05]  /*8fd0*/  HGMMA.64x64x16.F32.BF16 R88, R120, gdesc[UR8].tnspB, R88, gsb0 ;  /* 0x40e0000878587df0 */ /* 0x000fea0008001858 */
[----:B------:R-:W-:Y:S01]  /*8fe0*/  MUFU.EX2 R22, R22 ;  /* 0x0000001600167308 */ /* 0x000fe20000000800 */
[----:B0-----:R-:W-:-:S07]  /*8ff0*/  FADD.FTZ R5, R131, R26 ;  /* 0x0000001a83057221 */ /* 0x001fce0000010000 */
[----:B------:R-:W-:Y:S01]  /*9000*/  MUFU.EX2 R125, R125 ;  /* 0x0000007d007d7308 */ /* 0x000fe20000000800 */
[----:B-1----:R-:W-:-:S07]  /*9010*/  F2FP.BF16.F32.PACK_AB R130, R53, R20 ;  /* 0x000000143582723e */ /* 0x002fce00000010ff */
[----:B------:R-:W0:Y:S08]  /*9020*/  MUFU.EX2 R57, R57 ;  /* 0x0000003900397308 */ /* 0x000e300000000800 */
[----:B------:R-:W-:Y:S08]  /*9030*/  MUFU.EX2 R14, R75 ;  /* 0x0000004b000e7308 */ /* 0x000ff00000000800 */
[----:B------:R-:W-:Y:S01]  /*9040*/  MUFU.EX2 R24, R24 ;  /* 0x0000001800187308 */ /* 0x000fe20000000800 */
[----:B0-----:R-:W-:-:S07]  /*9050*/  F2FP.BF16.F32.PACK_AB R124, R57, R22 ;  /* 0x00000016397c723e */ /* 0x001fce00000010ff */
[----:B------:R-:W-:Y:S08]  /*9060*/  MUFU.EX2 R78, R78 ;  /* 0x0000004e004e7308 */ /* 0x000ff00000000800 */
[----:B------:R-:W0:Y:S08]  /*9070*/  MUFU.EX2 R61, R61 ;  /* 0x0000003d003d7308 */ /* 0x000e300000000800 */
[----:B------:R-:W1:Y:S08]  /*9080*/  MUFU.EX2 R79, R79 ;  /* 0x0000004f004f7308 */ /* 0x000e700000000800 */
[----:B------:R-:W-:Y:S01]  /*9090*/  MUFU.EX2 R28, R28 ;  /* 0x0000001c001c7308 */ /* 0x000fe20000000800 */
[----:B0-----:R-:W-:-:S07]  /*90a0*/  F2FP.BF16.F32.PACK_AB R126, R61, R24 ;  /* 0x000000183d7e723e */ /* 0x001fce00000010ff */
[----:B------:R-:W-:Y:S01]  /*90b0*/  MUFU.EX2 R82, R82 ;  /* 0x0000005200527308 */ /* 0x000fe20000000800 */
[----:B------:R-:W-:Y:S02]  /*90c0*/  WARPGROUP.DEPBAR.LE gsb0, 0x0 ;  /* 0x00008000000079c5 */ /* 0x000fe40000010000 */
[----:B------:R0:W-:Y:S06]  /*90d0*/  BAR.ARV R27, 0x100 ;  /* 0x0004001b0000751d */ /* 0x0001ec0000002000 */
[----:B------:R2:W-:Y:S01]  /*90e0*/  @!P1 SYNCS.ARRIVE.TRANS64.RED.A1T0 RZ, [R31+URZ], RZ ;  /* 0x000000ff1fff99a7 */ /* 0x0005e2000810043f */
[----:B------:R-:W3:Y:S01]  /*90f0*/  MUFU.EX2 R65, R65 ;  /* 0x0000004100417308 */ /* 0x000ee20000000800 */
[----:B-1----:R-:W-:Y:S01]  /*9100*/  F2FP.BF16.F32.PACK_AB R127, R79, R78 ;  /* 0x0000004e4f7f723e */ /* 0x002fe200000010ff */
[-C--:B------:R-:W-:Y:S01]  /*9110*/  FMUL.FTZ R88, R88, R8.reuse ;  /* 0x0000000858587220 */ /* 0x080fe20000410000 */
[-C--:B------:R-:W-:Y:S01]  /*9120*/  FMUL.FTZ R89, R89, R8.reuse ;  /* 0x0000000859597220 */ /* 0x080fe20000410000 */
[-C--:B------:R-:W-:Y:S01]  /*9130*/  FMUL.FTZ R92, R92, R8.reuse ;  /* 0x000000085c5c7220 */ /* 0x080fe20000410000 */
[-C--:B------:R-:W-:Y:S01]  /*9140*/  FMUL.FTZ R93, R93, R8.reuse ;  /* 0x000000085d5d7220 */ /* 0x080fe20000410000 */
[-C--:B------:R-:W-:Y:S01]  /*9150*/  FMUL.FTZ R96, R96, R8.reuse ;  /* 0x0000000860607220 */ /* 0x080fe20000410000 */
[----:B--2---:R-:W-:Y:S01]  /*9160*/  IMAD.U32 R31, RZ, RZ, UR7 ;  /* 0x00000007ff1f7e24 */ /* 0x004fe2000f8e00ff */
[----:B------:R-:W1:Y:S01]  /*9170*/  MUFU.EX2 R83, R83 ;  /* 0x0000005300537308 */ /* 0x000e620000000800 */
[----:B------:R-:W-:Y:S01]  /*9180*/  UMOV UR7, UR4 ;  /* 0x0000000400077c82 */ /* 0x000fe20008000000 */
[-C--:B------:R-:W-:Y:S01]  /*9190*/  FMUL.FTZ R97, R97, R8.reuse ;  /* 0x0000000861617220 */ /* 0x080fe20000410000 */
[-C--:B------:R-:W-:Y:S01]  /*91a0*/  FMUL.FTZ R100, R100, R8.reuse ;  /* 0x0000000864647220 */ /* 0x080fe20000410000 */
[----:B------:R-:W-:Y:S01]  /*91b0*/  @!P1 LEA R31, R31, UR38, 0x3 ;  /* 0x000000261f1f9c11 */ /* 0x000fe2000f8e18ff */
[-C--:B------:R-:W-:Y:S01]  /*91c0*/  FMUL.FTZ R101, R101, R8.reuse ;  /* 0x0000000865657220 */ /* 0x080fe20000410000 */
[-C--:B------:R-:W-:Y:S01]  /*91d0*/  FMUL.FTZ R104, R104, R8.reuse ;  /* 0x0000000868687220 */ /* 0x080fe20000410000 */
[----:B------:R-:W-:Y:S01]  /*91e0*/  FMUL.FTZ R105, R105, R8 ;  /* 0x0000000869697220 */ /* 0x000fe20000410000 */
[----:B------:R-:W-:Y:S01]  /*91f0*/  MUFU.EX2 R32, R84 ;  /* 0x0000005400207308 */ /* 0x000fe20000000800 */
[----:B0-----:R-:W-:Y:S01]  /*9200*/  @!P1 VIADD R27, R31, 0x16860 ;  /* 0x000168601f1b9836 */ /* 0x001fe20000000000 */
[----:B---3--:R-:W-:Y:S01]  /*9210*/  F2FP.BF16.F32.PACK_AB R120, R65, R28 ;  /* 0x0000001c4178723e */ /* 0x008fe200000010ff */
[-C--:B------:R-:W-:Y:S01]  /*9220*/  FMUL.FTZ R108, R108, R8.reuse ;  /* 0x000000086c6c7220 */ /* 0x080fe20000410000 */
[-C--:B------:R-:W-:Y:S01]  /*9230*/  FMUL.FTZ R109, R109, R8.reuse ;  /* 0x000000086d6d7220 */ /* 0x080fe20000410000 */
[----:B------:R-:W-:Y:S01]  /*9240*/  FMUL.FTZ R112, R112, R8 ;  /* 0x0000000870707220 */ /* 0x000fe20000410000 */
[----:B------:R-:W-:Y:S01]  /*9250*/  @!P1 PRMT R31, RZ, 0x654, R27 ;  /* 0x00000654ff1f9816 */ /* 0x000fe2000000001b */
[----:B------:R-:W-:Y:S01]  /*9260*/  FADD.FTZ R27, R19, R50 ;  /* 0x00000032131b7221 */ /* 0x000fe20000010000 */
[----:B------:R-:W-:Y:S01]  /*9270*/  MUFU.EX2 R86, R86 ;  /* 0x0000005600567308 */ /* 0x000fe20000000800 */
[----:B-1----:R-:W-:Y:S01]  /*9280*/  F2FP.BF16.F32.PACK_AB R121, R83, R82 ;  /* 0x000000525379723e */ /* 0x002fe200000010ff */
[----:B------:R0:W-:Y:S01]  /*9290*/  @!P1 SYNCS.ARRIVE.TRANS64.RED.A1T0 RZ, [R31+URZ], RZ ;  /* 0x000000ff1fff99a7 */ /* 0x0001e2000810043f */
[----:B------:R-:W-:Y:S01]  /*92a0*/  FADD.FTZ R50, R144, R27 ;  /* 0x0000001b90327221 */ /* 0x000fe20000010000 */
[----:B------:R-:W-:Y:S01]  /*92b0*/  F2FP.BF16.F32.PACK_AB R144, R21, R144 ;  /* 0x000000901590723e */ /* 0x000fe200000010ff */
[-C--:B------:R-:W-:Y:S01]  /*92c0*/  FMUL.FTZ R113, R113, R8.reuse ;  /* 0x0000000871717220 */ /* 0x080fe20000410000 */
[----:B------:R-:W-:Y:S01]  /*92d0*/  FMUL.FTZ R116, R116, R8 ;  /* 0x0000000874747220 */ /* 0x000fe20000410000 */
[----:B------:R-:W-:Y:S01]  /*92e0*/  FADD.FTZ R27, R21, R50 ;  /* 0x00000032151b7221 */ /* 0x000fe20000010000 */
[-CC-:B------:R-:W-:Y:S01]  /*92f0*/  FFMA.FTZ R50, R71, R7.reuse, -R36.reuse ;  /* 0x0000000747327223 */ /* 0x180fe20000010824 */
[----:B------:R-:W-:Y:S01]  /*9300*/  FFMA.FTZ R36, R87, R7, -R36 ;  /* 0x0000000757247223 */ /* 0x000fe20000010824 */
[----:B------:R-:W1:Y:S01]  /*9310*/  MUFU.EX2 R11, R85 ;  /* 0x00000055000b7308 */ /* 0x000e620000000800 */
[----:B------:R-:W-:Y:S01]  /*9320*/  FADD.FTZ R54, R146, R27 ;  /* 0x0000001b92367221 */ /* 0x000fe20000010000 */
[----:B------:R-:W-:Y:S01]  /*9330*/  F2FP.BF16.F32.PACK_AB R146, R25, R146 ;  /* 0x000000921992723e */ /* 0x000fe200000010ff */
[----:B------:R-:W-:Y:S01]  /*9340*/  FMUL.FTZ R117, R117, R8 ;  /* 0x0000000875757220 */ /* 0x000fe20000410000 */
[-C--:B------:R-:W-:Y:S01]  /*9350*/  FMUL.FTZ R90, R90, R69.reuse ;  /* 0x000000455a5a7220 */ /* 0x080fe20000410000 */
[----:B------:R-:W-:Y:S01]  /*9360*/  FADD.FTZ R27, R25, R54 ;  /* 0x00000036191b7221 */ /* 0x000fe20000010000 */
[-C--:B------:R-:W-:Y:S01]  /*9370*/  FMUL.FTZ R91, R91, R69.reuse ;  /* 0x000000455b5b7220 */ /* 0x080fe20000410000 */
[-C--:B------:R-:W-:Y:S01]  /*9380*/  FMUL.FTZ R94, R94, R69.reuse ;  /* 0x000000455e5e7220 */ /* 0x080fe20000410000 */
[----:B------:R-:W2:Y:S01]  /*9390*/  MUFU.EX2 R50, R50 ;  /* 0x0000003200327308 */ /* 0x000ea20000000800 */
[----:B------:R-:W-:Y:S01]  /*93a0*/  FADD.FTZ R54, R140, R27 ;  /* 0x0000001b8c367221 */ /* 0x000fe20000010000 */
[----:B------:R-:W-:Y:S01]  /*93b0*/  F2FP.BF16.F32.PACK_AB R140, R29, R140 ;  /* 0x0000008c1d8c723e */ /* 0x000fe200000010ff */
[-C--:B------:R-:W-:Y:S01]  /*93c0*/  FMUL.FTZ R95, R95, R69.reuse ;  /* 0x000000455f5f7220 */ /* 0x080fe20000410000 */
[-C--:B------:R-:W-:Y:S01]  /*93d0*/  FMUL.FTZ R98, R98, R69.reuse ;  /* 0x0000004562627220 */ /* 0x080fe20000410000 */
[----:B------:R-:W-:Y:S01]  /*93e0*/  FADD.FTZ R27, R29, R54 ;  /* 0x000000361d1b7221 */ /* 0x000fe20000010000 */
[-C--:B------:R-:W-:Y:S01]  /*93f0*/  FMUL.FTZ R99, R99, R69.reuse ;  /* 0x0000004563637220 */ /* 0x080fe20000410000 */
[-C--:B------:R-:W-:Y:S01]  /*9400*/  FMUL.FTZ R102, R102, R69.reuse ;  /* 0x0000004566667220 */ /* 0x080fe20000410000 */
[----:B------:R-:W3:Y:S01]  /*9410*/  MUFU.EX2 R123, R36 ;  /* 0x00000024007b7308 */ /* 0x000ee20000000800 */
[----:B------:R-:W-:Y:S01]  /*9420*/  FADD.FTZ R54, R142, R27 ;  /* 0x0000001b8e367221 */ /* 0x000fe20000010000 */
[----:B-1----:R-:W-:Y:S01]  /*9430*/  F2FP.BF16.F32.PACK_AB R122, R11, R32 ;  /* 0x000000200b7a723e */ /* 0x002fe200000010ff */
[-C--:B------:R-:W-:Y:S01]  /*9440*/  FMUL.FTZ R103, R103, R69.reuse ;  /* 0x0000004567677220 */ /* 0x080fe20000410000 */
[C---:B------:R-:W-:Y:S01]  /*9450*/  F2FP.BF16.F32.PACK_AB R142, R23.reuse, R142 ;  /* 0x0000008e178e723e */ /* 0x040fe200000010ff */
[----:B------:R-:W-:Y:S01]  /*9460*/  FADD.FTZ R27, R23, R54 ;  /* 0x00000036171b7221 */ /* 0x000fe20000010000 */
[-C--:B------:R-:W-:Y:S01]  /*9470*/  FMUL.FTZ R106, R106, R69.reuse ;  /* 0x000000456a6a7220 */ /* 0x080fe20000410000 */
[-C--:B------:R-:W-:Y:S01]  /*9480*/  FMUL.FTZ R107, R107, R69.reuse ;  /* 0x000000456b6b7220 */ /* 0x080fe20000410000 */
[-C--:B------:R-:W-:Y:S01]  /*9490*/  FMUL.FTZ R110, R110, R69.reuse ;  /* 0x000000456e6e7220 */ /* 0x080fe20000410000 */
[----:B------:R-:W-:Y:S01]  /*94a0*/  FADD.FTZ R54, R136, R27 ;  /* 0x0000001b88367221 */ /* 0x000fe20000010000 */
[----:B--2---:R-:W-:Y:S01]  /*94b0*/  FADD.FTZ R26, R50, R5 ;  /* 0x00000005321a7221 */ /* 0x004fe20000010000 */
[----:B------:R-:W-:Y:S01]  /*94c0*/  F2FP.BF16.F32.PACK_AB R136, R33, R136 ;  /* 0x000000882188723e */ /* 0x000fe200000010ff */
[----:B------:R-:W-:Y:S01]  /*94d0*/  FMUL.FTZ R111, R111, R69 ;  /* 0x000000456f6f7220 */ /* 0x000fe20000410000 */
[----:B------:R-:W-:Y:S01]  /*94e0*/  FADD.FTZ R15, R33, R54 ;  /* 0x00000036210f7221 */ /* 0x000fe20000010000 */
[----:B------:R-:W-:Y:S01]  /*94f0*/  FADD.FTZ R5, R125, R26 ;  /* 0x0000001a7d057221 */ /* 0x000fe20000010000 */
[----:B------:R-:W-:Y:S01]  /*9500*/  F2FP.BF16.F32.PACK_AB R125, R14, R125 ;  /* 0x0000007d0e7d723e */ /* 0x000fe200000010ff */
[-C--:B------:R-:W-:Y:S01]  /*9510*/  FMUL.FTZ R114, R114, R69.reuse ;  /* 0x0000004572727220 */ /* 0x080fe20000410000 */
[----:B------:R-:W-:Y:S01]  /*9520*/  FADD.FTZ R54, R138, R15 ;  /* 0x0000000f8a367221 */ /* 0x000fe20000010000 */
[----:B------:R-:W-:Y:S01]  /*9530*/  FADD.FTZ R5, R14, R5 ;  /* 0x000000050e057221 */ /* 0x000fe20000010000 */
        /* <DEDUP_REMOVED lines=11> */
[----:B------:R-:W-:-:S03]  /*95f0*/  FADD.FTZ R5, R82, R5 ;  /* 0x0000000552057221 */ /* 0x000fc60000010000 */
[----:B------:R-:W-:Y:S01]  /*9600*/  FADD.FTZ R30, R134, R15 ;  /* 0x0000000f861e7221 */ /* 0x000fe20000010000 */
[----:B------:R-:W-:Y:S01]  /*9610*/  FADD.FTZ R5, R83, R5 ;  /* 0x0000000553057221 */ /* 0x000fe20000010000 */
[C---:B------:R-:W-:Y:S02]  /*9620*/  F2FP.BF16.F32.PACK_AB R134, R45.reuse, R134 ;  /* 0x000000862d86723e */ /* 0x040fe400000010ff */
[----:B------:R-:W-:Y:S01]  /*9630*/  FADD.FTZ R15, R45, R30 ;  /* 0x0000001e2d0f7221 */ /* 0x000fe20000010000 */
[----:B------:R-:W-:-:S03]  /*9640*/  FADD.FTZ R14, R86, R5 ;  /* 0x00000005560e7221 */ /* 0x000fc60000010000 */
[----:B------:R-:W-:-:S04]  /*9650*/  FADD.FTZ R30, R18, R15 ;  /* 0x0000000f121e7221 */ /* 0x000fc80000010000 */
        /* <DEDUP_REMOVED lines=9> */
[----:B------:R-:W-:Y:S01]  /*96f0*/  FADD.FTZ R4, R32, R15 ;  /* 0x0000000f20047221 */ /* 0x000fe20000010000 */
[----:B------:R-:W-:-:S03]  /*9700*/  IMAD.MOV.U32 R15, RZ, RZ, R6 ;  /* 0x000000ffff0f7224 */ /* 0x000fc600078e0006 */
[----:B------:R-:W-:Y:S01]  /*9710*/  FADD.FTZ R5, R11, R4 ;  /* 0x000000040b057221 */ /* 0x000fe20000010000 */
[C---:B---3--:R-:W-:Y:S01]  /*9720*/  FADD.FTZ R4, R123.reuse, R14 ;  /* 0x0000000e7b047221 */ /* 0x048fe20000010000 */
[----:B------:R-:W-:Y:S01]  /*9730*/  F2FP.BF16.F32.PACK_AB R123, R123, R86 ;  /* 0x000000567b7b723e */ /* 0x000fe200000010ff */
[----:B------:R-:W-:Y:S01]  /*9740*/  IMAD.MOV.U32 R11, RZ, RZ, R10 ;  /* 0x000000ffff0b7224 */ /* 0x000fe200078e000a */
[----:B0-----:R-:W-:Y:S06]  /*9750*/  @P2 BRA `(.L_x_871) ;  /* 0xffffffe000e42947 */ /* 0x001fec000383ffff */
.L_x_862:
[----:B------:R-:W-:-:S13]  /*9760*/  ISETP.GE.AND P2, PT, R9, UR37, PT ;  /* 0x0000002509007c0c */ /* 0x000fda000bf46270 */
[----:B------:R-:W-:Y:S05]  /*9770*/  @!P2 BRA `(.L_x_872) ;  /* 0x0000002c0064a947 */ /* 0x000fea0003800000 */
[C---:B------:R-:W-:Y:S01]  /*9780*/  VIADD R14, R17.reuse, 0x9 ;  /* 0x00000009110e7836 */ /* 0x040fe20000000000 */
[----:B------:R-:W-:Y:S01]  /*9790*/  ISETP.GE.U32.AND P2, PT, R2, 0x180, PT ;  /* 0x000001800200780c */ /* 0x000fe20003f46070 */
[----:B------:R-:W-:Y:S01]  /*97a0*/  IMAD.MOV.U32 R11, RZ, RZ, R10 ;  /* 0x000000ffff0b7224 */ /* 0x000fe200078e000a */
[----:B------:R-:W-:Y:S01]  /*97b0*/  UMOV UR7, UR5 ;  /* 0x0000000500077c82 */ /* 0x000fe20008000000 */
[----:B------:R-:W-:Y:S01]  /*97c0*/  IMAD.MOV.U32 R8, RZ, RZ, R6 ;  /* 0x000000ffff087224 */ /* 0x000fe200078e0006 */
[----:B------:R-:W-:Y:S01]  /*97d0*/  SEL R14, R14, 0x9, !P2 ;  /* 0x000000090e0e7807 */ /* 0x000fe20005000000 */
[----:B------:R-:W-:Y:S01]  /*97e0*/  VIADD R17, R17, 0x8 ;  /* 0x0000000811117836 */ /* 0x000fe20000000000 */
[----:B------:R-:W-:Y:S01]  /*97f0*/  UMOV UR6, UR4 ;  /* 0x0000000400067c82 */ /* 0x000fe20008000000 */
[----:B------:R-:W-:Y:S01]  /*9800*/  ULDC UR26, c[0x0][0x9e4] ;  /* 0x00027900001a7ab9 */ /* 0x000fe20000000800 */
[----:B------:R-:W-:Y:S01]  /*9810*/  ULDC UR27, c[0x0][0x288] ;  /* 0x0000a200001b7ab9 */ /* 0x000fe20000000800 */
[----:B------:R-:W-:Y:S01]  /*9820*/  ULDC UR28, c[0x0][0x2f0] ;  /* 0x0000bc00001c7ab9 */ /* 0x000fe20000000800 */
[----:B------:R-:W-:-:S05]  /*9830*/  ULDC UR29, c[0x0][0x9e0] ;  /* 0x00027800001d7ab9 */ /* 0x000fca0000000800 */
.L_x_889:
        /* <DEDUP_REMOVED lines=9> */
.L_x_874:
[----:B------:R-:W-:Y:S01]  /*98d0*/  ULEA UR10, UR4, UR38, 0x3 ;  /* 0x00000026040a7291 */ /* 0x000fe2000f8e183f */
[----:B------:R-:W-:-:S05]  /*98e0*/  IMAD.U32 R6, RZ, RZ, UR5 ;  /* 0x00000005ff067e24 */ /* 0x000fca000f8e00ff */
[----:B------:R-:W-:-:S04]  /*98f0*/  SHF.L.U32 R6, R6, 0x1f, RZ ;  /* 0x0000001f06067819 */ /* 0x000fc800000006ff */
[----:B------:R0:W1:Y:S01]  /*9900*/  SYNCS.PHASECHK.TRANS64.TRYWAIT P2, [UR10+0x16830], R6 ;  /* 0x01683006ff0075a7 */ /* 0x000062000804014a */
[----:B------:R-:W-:Y:S05]  /*9910*/  @!P0 BRA `(.L_x_875) ;  /* 0x0000000000048947 */ /* 0x000fea0003800000 */
[----:B------:R-:W-:Y:S01]  /*9920*/  BPT.TRAP 0x1 ;  /* 0x000000040000795c */ /* 0x000fe20000300000 */
.L_x_875:
[----:B-1----:R-:W-:Y:S05]  /*9930*/  @P2 BRA `(.L_x_873) ;  /* 0x0000000000082947 */ /* 0x002fea0003800000 */
[----:B------:R-:W1:Y:S02]  /*9940*/  SYNCS.PHASECHK.TRANS64.TRYWAIT P2, [UR10+0x16830], R6 ;  /* 0x01683006ff0075a7 */ /* 0x000e64000804014a */
[----:B-1----:R-:W-:Y:S05]  /*9950*/  @!P2 BRA `(.L_x_876) ;  /* 0x000000800068a947 */ /* 0x002fea0003800000 */
.L_x_873:
[----:B------:R2:W-:Y:S01]  /*9960*/  BAR.SYNC.DEFER_BLOCKING R17, 0x100 ;  /* 0x000400110000751d */ /* 0x0005e20000010000 */
[----:B------:R-:W-:Y:S01]  /*9970*/  R2UR UR20, R12 ;  /* 0x000000000c1472ca */ /* 0x000fe200000e0000 */
[----:B------:R-:W-:Y:S01]  /*9980*/  ULEA UR22, UR4, UR24, 0xa ;  /* 0x0000001804167291 */ /* 0x000fe2000f8e503f */
[----:B------:R-:W-:-:S03]  /*9990*/  R2UR UR21, R13 ;  /* 0x000000000d1572ca */ /* 0x000fc600000e0000 */
[----:B------:R-:W-:Y:S01]  /*99a0*/  UMOV UR23, 0x40000040 ;  /* 0x4000004000177882 */ /* 0x000fe20000000000 */
[----:B------:R-:W-:Y:S01]  /*99b0*/  UIADD3 UR10, UR22, 0x2, URZ ;  /* 0x00000002160a7890 */ /* 0x000fe2000fffe03f */
[----:B------:R-:W-:Y:S01]  /*99c0*/  UMOV UR11, 0x40000040 ;  /* 0x40000040000b7882 */ /* 0x000fe20000000000 */
[----:B------:R-:W-:Y:S01]  /*99d0*/  UIADD3 UR14, UR22, 0x4, URZ ;  /* 0x00000004160e7890 */ /* 0x000fe2000fffe03f */
[----:B------:R-:W-:Y:S01]  /*99e0*/  UMOV UR15, 0x40000040 ;  /* 0x40000040000f7882 */ /* 0x000fe20000000000 */
[----:B------:R-:W-:Y:S01]  /*99f0*/  UIADD3 UR18, UR22, 0x6, URZ ;  /* 0x0000000616127890 */ /* 0x000fe2000fffe03f */
        /* <DEDUP_REMOVED lines=13> */
[----:B--2---:R-:W-:Y:S05]  /*9ad0*/  @P3 BRA `(.L_x_877) ;  /* 0x00000000002c3947 */ /* 0x004fea0003800000 */
[----:B------:R-:W-:Y:S05]  /*9ae0*/  @!P0 BRA `(.L_x_878) ;  /* 0x0000000000048947 */ /* 0x000fea0003800000 */
[----:B------:R-:W-:Y:S01]  /*9af0*/  BPT.TRAP 0x1 ;  /* 0x000000040000795c */ /* 0x000fe20000300000 */
.L_x_878:
[----:B------:R-:W-:Y:S01]  /*9b00*/  ULEA UR10, UR6, UR38, 0x3 ;  /* 0x00000026060a7291 */ /* 0x000fe2000f8e183f */
[----:B01----:R-:W-:-:S05]  /*9b10*/  IMAD.U32 R6, RZ, RZ, UR7 ;  /* 0x00000007ff067e24 */ /* 0x003fca000f8e00ff */
[----:B------:R-:W-:-:S04]  /*9b20*/  SHF.L.U32 R6, R6, 0x1f, RZ ;  /* 0x0000001f06067819 */ /* 0x000fc800000006ff */
[----:B------:R0:W1:Y:S01]  /*9b30*/  SYNCS.PHASECHK.TRANS64.TRYWAIT P2, [UR10+0x16850], R6 ;  /* 0x01685006ff0075a7 */ /* 0x000062000804014a */
[----:B------:R-:W-:Y:S05]  /*9b40*/  @!P0 BRA `(.L_x_879) ;  /* 0x0000000000048947 */ /* 0x000fea0003800000 */
[----:B------:R-:W-:Y:S01]  /*9b50*/  BPT.TRAP 0x1 ;  /* 0x000000040000795c */ /* 0x000fe20000300000 */
.L_x_879:
[----:B-1----:R-:W-:Y:S05]  /*9b60*/  @P2 BRA `(.L_x_877) ;  /* 0x0000000000082947 */ /* 0x002fea0003800000 */
[----:B------:R-:W1:Y:S02]  /*9b70*/  SYNCS.PHASECHK.TRANS64.TRYWAIT P2, [UR10+0x16850], R6 ;  /* 0x01685006ff0075a7 */ /* 0x000e64000804014a */
[----:B-1----:R-:W-:Y:S05]  /*9b80*/  @!P2 BRA `(.L_x_880) ;  /* 0x0000007c00f4a947 */ /* 0x002fea0003800000 */
.L_x_877:
[----:B------:R-:W-:Y:S01]  /*9b90*/  UIADD3 UR7, UR38, 0x400, URZ ;  /* 0x0000040026077890 */ /* 0x000fe2000fffe03f */
[----:B------:R-:W-:Y:S01]  /*9ba0*/  WARPGROUP.ARRIVE ;  /* 0x00000000000079c5 */ /* 0x000fe20000000000 */
[----:B------:R-:W-:Y:S01]  /*9bb0*/  UMOV UR11, 0x40000040 ;  /* 0x40000040000b7882 */ /* 0x000fe20000000000 */
[----:B------:R-:W-:Y:S01]  /*9bc0*/  UMOV UR15, 0x40000040 ;  /* 0x40000040000f7882 */ /* 0x000fe20000000000 */
[----:B------:R-:W-:Y:S01]  /*9bd0*/  USHF.R.U32.HI UR7, URZ, 0x4, UR7 ;  /* 0x000000043f077899 */ /* 0x000fe20008011607 */
[----:B------:R-:W-:Y:S01]  /*9be0*/  PLOP3.LUT P2, PT, PT, PT, UP0, 0x80, 0x0 ;  /* 0x000000000000781c */ /* 0x000fe20003f4f008 */
[----:B-1----:R-:W-:Y:S02]  /*9bf0*/  IMAD.U32 R7, RZ, RZ, UR4 ;  /* 0x00000004ff077e24 */ /* 0x002fe4000f8e00ff */
[----:B------:R-:W-:Y:S01]  /*9c00*/  ULOP3.LUT UR7, UR7, 0x3fff, URZ, 0xc0, !UPT ;  /* 0x00003fff07077892 */ /* 0x000fe2000f8ec03f */
[----:B------:R-:W-:Y:S02]  /*9c10*/  IMAD.SHL.U32 R21, R9, 0x80, RZ ;  /* 0x0000008009157824 */ /* 0x000fe400078e00ff */
[----:B------:R-:W-:Y:S01]  /*9c20*/  @!P1 LEA R7, R7, UR38, 0x3 ;  /* 0x0000002607079c11 */ /* 0x000fe2000f8e18ff */
[----:B------:R-:W-:Y:S01]  /*9c30*/  ULEA UR10, UR6, UR7, 0xa ;  /* 0x00000007060a7291 */ /* 0x000fe2000f8e503f */
[----:B0-----:R-:W-:Y:S01]  /*9c40*/  IMAD.MOV.U32 R6, RZ, RZ, R0 ;  /* 0x000000ffff067224 */ /* 0x001fe200078e0000 */
[----:B------:R-:W-:Y:S01]  /*9c50*/  IADD3 R10, -R21, 0x1, RZ ;  /* 0x00000001150a7810 */ /* 0x000fe20007ffe1ff */
[----:B------:R-:W-:Y:S01]  /*9c60*/  @UP0 ULDC UR7, c[0x0][0x44c] ;  /* 0x0001130000070ab9 */ /* 0x000fe20000000800 */
[----:B------:R-:W-:-:S02]  /*9c70*/  UIADD3 UR14, UR10, 0x80, URZ ;  /* 0x000000800a0e7890 */ /* 0x000fc4000fffe03f */
[----:B------:R-:W-:Y:S01]  /*9c80*/  @P2 IMAD.HI.U32 R15, R0, UR7, RZ ;  /* 0x00000007000f2c27 */ /* 0x000fe2000f8e00ff */
[----:B------:R-:W-:Y:S02]  /*9c90*/  @UP0 ULDC UR7, c[0x0][0x450] ;  /* 0x0001140000070ab9 */ /* 0x000fe40000000800 */
[----:B------:R-:W-:Y:S01]  /*9ca0*/  HGMMA.64x64x16.F32.BF16 R88, R148, gdesc[UR8].tnspB, R88, gsb0 ;  /* 0x40e0000894587df0 */ /* 0x000fe20008001858 */
[----:B------:R-:W-:Y:S01]  /*9cb0*/  UMOV UR11, 0x40000040 ;  /* 0x40000040000b7882 */ /* 0x000fe20000000000 */
[----:B------:R-:W-:Y:S01]  /*9cc0*/  @P2 SHF.R.U32.HI R6, RZ, UR7, R15 ;  /* 0x00000007ff062c19 */ /* 0x000fe2000801160f */
[----:B------:R-:W-:Y:S02]  /*9cd0*/  @!P1 VIADD R15, R7, 0x16840 ;  /* 0x00016840070f9836 */ /* 0x000fe40000000000 */
[----:B------:R-:W-:Y:S02]  /*9ce0*/  IMAD R7, R3, -0x2, R10 ;  /* 0xfffffffe03077824 */ /* 0x000fe400078e020a */
[----:B------:R-:W0:Y:S01]  /*9cf0*/  SHFL.IDX PT, R10, R6, RZ, 0x1c1f ;  /* 0x001c1fff060a7589 */ /* 0x000e2200000e0000 */
[----:B------:R-:W-:Y:S01]  /*9d00*/  @!P1 PRMT R15, RZ, 0x654, R15 ;  /* 0x00000654ff0f9816 */ /* 0x000fe2000000000f */
[----:B------:R-:W-:-:S04]  /*9d10*/  IMAD R7, R16, UR28, R7 ;  /* 0x0000001c10077c24 */ /* 0x000fc8000f8e0207 */
[----:B------:R-:W-:-:S04]  /*9d20*/  VIADD R7, R7, -UR27 ;  /* 0x8000001b07077c36 */ /* 0x000fc80008000000 */
[----:B------:R-:W-:-:S04]  /*9d30*/  VIADD R19, R7, UR25 ;  /* 0x0000001907137c36 */ /* 0x000fc80008000000 */
[----:B0-----:R-:W-:Y:S01]  /*9d40*/  IMAD.IADD R23, R19, 0x1, R10 ;  /* 0x0000000113177824 */ /* 0x001fe200078e020a */
        /* <DEDUP_REMOVED lines=25> */
[----:B------:R-:W-:Y:S01]  /*9ee0*/  UIADD3 UR10, UR10, 0x380, URZ ;  /* 0x000003800a0a7890 */ /* 0x000fe2000fffe03f */
[----:B------:R-:W-:Y:S02]  /*9ef0*/  WARPGROUP.DEPBAR.LE gsb0, 0x0 ;  /* 0x00008000000079c5 */ /* 0x000fe40000010000 */
[----:B------:R-:W-:-:S06]  /*9f00*/  WARPGROUP.ARRIVE ;  /* 0x00000000000079c5 */ /* 0x000fcc0000000000 */
[----:B------:R-:W-:Y:S03]  /*9f10*/  HGMMA.64x64x16.F32.BF16 R88, R124, gdesc[UR12].tnspB, R88, gsb0 ;  /* 0x40e0000c7c587df0 */ /* 0x000fe60008001858 */
[----:B------:R-:W-:Y:S02]  /*9f20*/  WARPGROUP.DEPBAR.LE gsb0, 0x0 ;  /* 0x00008000000079c5 */ /* 0x000fe40000010000 */
[----:B------:R-:W-:-:S06]  /*9f30*/  WARPGROUP.ARRIVE ;  /* 0x00000000000079c5 */ /* 0x000fcc0000000000 */
[----:B------:R-:W-:Y:S03]  /*9f40*/  HGMMA.64x64x16.F32.BF16 R88, R120, gdesc[UR8].tnspB, R88, gsb0 ;  /* 0x40e0000878587df0 */ /* 0x000fe60008001858 */
[----:B------:R-:W-:Y:S02]  /*9f50*/  WARPGROUP.DEPBAR.LE gsb0, 0x0 ;  /* 0x00008000000079c5 */ /* 0x000fe40000010000 */
[----:B------:R0:W-:Y:S06]  /*9f60*/  BAR.ARV R14, 0x100 ;  /* 0x0004000e0000751d */ /* 0x0001ec0000002000 */
[----:B------:R1:W-:Y:S02]  /*9f70*/  @!P1 SYNCS.ARRIVE.TRANS64.RED.A1T0 RZ, [R15+URZ], RZ ;  /* 0x000000ff0fff99a7 */ /* 0x0003e4000810043f */
[----:B-1----:R-:W-:-:S04]  /*9f80*/  VIADD R15, R7, UR29 ;  /* 0x0000001d070f7c36 */ /* 0x002fc80008000000 */
[----:B------:R-:W-:Y:S01]  /*9f90*/  IMAD.IADD R7, R15, 0x1, R10 ;  /* 0x000000010f077824 */ /* 0x000fe200078e020a */
[----:B0-----:R-:W-:Y:S06]  /*9fa0*/  @!P6 BRA `(.L_x_881) ;  /* 0x00000000005ce947 */ /* 0x001fec0003800000 */
[----:B------:R-:W-:Y:S01]  /*9fb0*/  IMAD R10, R16, UR28, R10 ;  /* 0x0000001c100a7c24 */ /* 0x000fe2000f8e020a */
[----:B------:R-:W-:Y:S03]  /*9fc0*/  BSSY B0, `(.L_x_882) ;  /* 0x0000011000007945 */ /* 0x000fe60003800000 */
[----:B------:R-:W-:-:S05]  /*9fd0*/  VIADD R10, R10, -UR27 ;  /* 0x8000001b0a0a7c36 */ /* 0x000fca0008000000 */
        /* <DEDUP_REMOVED lines=10> */
.L_x_883:
[----:B------:R-:W-:-:S05]  /*a080*/  IMAD.U32 R20, RZ, RZ, UR26 ;  /* 0x0000001aff147e24 */ /* 0x000fca000f8e00ff */
[----:B------:R-:W-:-:S13]  /*a090*/  ISETP.NE.AND P2, PT, R20, 0x1, PT ;  /* 0x000000011400780c */ /* 0x000fda0003f45270 */
[----:B------:R-:W0:Y:S02]  /*a0a0*/  @P2 LDC.64 R120, c[0x0][0x9e8] ;  /* 0x00027a00ff782b82 */ /* 0x000e240000000a00 */
[----:B0-----:R-:W-:-:S05]  /*a0b0*/  @P2 IMAD.HI.U32 R18, R10, R120, RZ ;  /* 0x000000780a122227 */ /* 0x001fca00078e00ff */
[----:B------:R-:W-:-:S07]  /*a0c0*/  @P2 SHF.R.U32.HI R10, RZ, R121, R18 ;  /* 0x00000079ff0a2219 */ /* 0x000fce0000011612 */
.L_x_884:
[----:B------:R-:W-:Y:S05]  /*a0d0*/  BSYNC B0 ;  /* 0x0000000000007941 */ /* 0x000fea0003800000 */
.L_x_882:
[----:B------:R-:W-:-:S04]  /*a0e0*/  IMAD R10, R10, R20, -R21 ;  /* 0x000000140a0a7224 */ /* 0x000fc800078e0a15 */
[----:B------:R-:W-:-:S05]  /*a0f0*/  IMAD R10, R3, -0x2, R10 ;  /* 0xfffffffe030a7824 */ /* 0x000fca00078e020a */
[----:B------:R-:W-:Y:S02]  /*a100*/  VIADDMNMX R7, R10, R20, R7, PT ;  /* 0x000000140a077246 */ /* 0x000fe40003800107 */
[----:B------:R-:W-:-:S07]  /*a110*/  VIMNMX R23, R23, R10, !PT ;  /* 0x0000000a17177248 */ /* 0x000fce0007fe0100 */
.L_x_881:
[----:B------:R-:W-:Y:S01]  /*a120*/  ISETP.GT.AND P2, PT, R9, -0x1, PT ;  /* 0xffffffff0900780c */ /* 0x000fe20003f44270 */
[----:B------:R-:W0:Y:S03]  /*a130*/  SHFL.IDX PT, R6, R6, 0x1, 0x1c1f ;  /* 0x003c1f0006067f89 */ /* 0x000e2600000e0000 */
[C---:B------:R-:W-:Y:S02]  /*a140*/  ISETP.GT.AND P4, PT, R23.reuse, RZ, P2 ;  /* 0x000000ff1700720c */ /* 0x040fe40001784270 */
[----:B------:R-:W-:Y:S02]  /*a150*/  ISETP.GT.AND P5, PT, R23, 0x1, P2 ;  /* 0x000000011700780c */ /* 0x000fe400017a4270 */
[C---:B------:R-:W-:Y:S02]  /*a160*/  ISETP.LT.OR P4, PT, R7.reuse, 0x1, P4 ;  /* 0x000000010700780c */ /* 0x040fe40002781670 */
[----:B------:R-:W-:-:S02]  /*a170*/  ISETP.LT.OR P5, PT, R7, 0x2, P5 ;  /* 0x000000020700780c */ /* 0x000fc40002fa1670 */
[----:B------:R-:W-:Y:S02]  /*a180*/  FSEL R144, R24, -INF , !P4 ;  /* 0xff80000018907808 */ /* 0x000fe40006000000 */
[----:B------:R-:W-:Y:S02]  /*a190*/  FSEL R146, R25, -INF , !P5 ;  /* 0xff80000019927808 */ /* 0x000fe40006800000 */
[C---:B------:R-:W-:Y:S02]  /*a1a0*/  ISETP.GT.AND P3, PT, R23.reuse, 0x8, P2 ;  /* 0x000000081700780c */ /* 0x040fe40001764270 */
[C---:B------:R-:W-:Y:S02]  /*a1b0*/  ISETP.GT.AND P4, PT, R23.reuse, 0x9, P2 ;  /* 0x000000091700780c */ /* 0x040fe40001784270 */
[----:B------:R-:W-:Y:S02]  /*a1c0*/  ISETP.GT.AND P5, PT, R23, 0x10, P2 ;  /* 0x000000101700780c */ /* 0x000fe400017a4270 */
[----:B------:R-:W-:-:S02]  /*a1d0*/  ISETP.LT.OR P3, PT, R7, 0x9, P3 ;  /* 0x000000090700780c */ /* 0x000fc40001f61670 */
[----:B------:R-:W-:Y:S01]  /*a1e0*/  ISETP.LT.OR P4, PT, R7, 0xa, P4 ;  /* 0x0000000a0700780c */ /* 0x000fe20002781670 */
[--C-:B0-----:R-:W-:Y:S01]  /*a1f0*/  IMAD.IADD R15, R15, 0x1, R6.reuse ;  /* 0x000000010f0f7824 */ /* 0x101fe200078e0206 */
[----:B------:R-:W-:Y:S01]  /*a200*/  ISETP.LT.OR P5, PT, R7, 0x11, P5 ;  /* 0x000000110700780c */ /* 0x000fe20002fa1670 */
[----:B------:R-:W-:Y:S01]  /*a210*/  IMAD.IADD R19, R19, 0x1, R6 ;  /* 0x0000000113137824 */ /* 0x000fe200078e0206 */
[----:B------:R-:W-:Y:S02]  /*a220*/  FSEL R150, R28, -INF , !P3 ;  /* 0xff8000001c967808 */ /* 0x000fe40005800000 */
[----:B------:R-:W-:Y:S02]  /*a230*/  FSEL R24, R29, -INF , !P4 ;  /* 0xff8000001d187808 */ /* 0x000fe40006000000 */
[----:B------:R-:W-:Y:S02]  /*a240*/  FSEL R32, R32, -INF , !P5 ;  /* 0xff80000020207808 */ /* 0x000fe40006800000 */
[----:B------:R-:W-:-:S02]  /*a250*/  ISETP.GT.AND P3, PT, R23, 0x11, P2 ;  /* 0x000000111700780c */ /* 0x000fc40001764270 */
[C---:B------:R-:W-:Y:S02]  /*a260*/  ISETP.GT.AND P4, PT, R23.reuse, 0x18, P2 ;  /* 0x000000181700780c */ /* 0x040fe40001784270 */
[----:B------:R-:W-:Y:S02]  /*a270*/  ISETP.GT.AND P5, PT, R23, 0x19, P2 ;  /* 0x000000191700780c */ /* 0x000fe400017a4270 */
[C---:B------:R-:W-:Y:S02]  /*a280*/  ISETP.LT.OR P3, PT, R7.reuse, 0x12, P3 ;  /* 0x000000120700780c */ /* 0x040fe40001f61670 */
[C---:B------:R-:W-:Y:S02]  /*a290*/  ISETP.LT.OR P4, PT, R7.reuse, 0x19, P4 ;  /* 0x000000190700780c */ /* 0x040fe40002781670 */
[----:B------:R-:W-:Y:S02]  /*a2a0*/  ISETP.LT.OR P5, PT, R7, 0x1a, P5 ;  /* 0x0000001a0700780c */ /* 0x000fe40002fa1670 */
[----:B------:R-:W-:-:S02]  /*a2b0*/  FSEL R20, R33, -INF , !P3 ;  /* 0xff80000021147808 */ /* 0x000fc40005800000 */
[----:B------:R-:W-:Y:S02]  /*a2c0*/  FSEL R36, R36, -INF , !P4 ;  /* 0xff80000024247808 */ /* 0x000fe40006000000 */
[----:B------:R-:W-:Y:S02]  /*a2d0*/  FSEL R10, R37, -INF , !P5 ;  /* 0xff800000250a7808 */ /* 0x000fe40006800000 */
[C---:B------:R-:W-:Y:S02]  /*a2e0*/  ISETP.GT.AND P3, PT, R23.reuse, 0x20, P2 ;  /* 0x000000201700780c */ /* 0x040fe40001764270 */
[C---:B------:R-:W-:Y:S02]  /*a2f0*/  ISETP.GT.AND P4, PT, R23.reuse, 0x21, P2 ;  /* 0x000000211700780c */ /* 0x040fe40001784270 */
[----:B------:R-:W-:Y:S02]  /*a300*/  ISETP.GT.AND P5, PT, R23, 0x28, P2 ;  /* 0x000000281700780c */ /* 0x000fe400017a4270 */
[----:B------:R-:W-:-:S02]  /*a310*/  ISETP.LT.OR P3, PT, R7, 0x21, P3 ;  /* 0x000000210700780c */ /* 0x000fc40001f61670 */
[C---:B------:R-:W-:Y:S02]  /*a320*/  ISETP.LT.OR P4, PT, R7.reuse, 0x22, P4 ;  /* 0x000000220700780c */ /* 0x040fe40002781670 */
[----:B------:R-:W-:Y:S02]  /*a330*/  ISETP.LT.OR P5, PT, R7, 0x29, P5 ;  /* 0x000000290700780c */ /* 0x000fe40002fa1670 */
        /* <DEDUP_REMOVED lines=65> */
[----:B------:R-:W-:Y:S01]  /*a750*/  FSEL R136, R85, -INF , !P5 ;  /* 0xff80000055887808 */ /* 0x000fe20006800000 */
[----:B------:R-:W-:Y:S06]  /*a760*/  @!P6 BRA `(.L_x_885) ;  /* 0x00000000005ce947 */ /* 0x000fec0003800000 */
        /* <DEDUP_REMOVED lines=13> */
.L_x_887:
[----:B------:R-:W-:-:S05]  /*a840*/  IMAD.U32 R138, RZ, RZ, UR26 ;  /* 0x0000001aff8a7e24 */ /* 0x000fca000f8e00ff */
[----:B------:R-:W-:-:S13]  /*a850*/  ISETP.NE.AND P3, PT, R138, 0x1, PT ;  /* 0x000000018a00780c */ /* 0x000fda0003f65270 */
[----:B------:R-:W0:Y:S02]  /*a860*/  @P3 LDC.64 R6, c[0x0][0x9e8] ;  /* 0x00027a00ff063b82 */ /* 0x000e240000000a00 */
[----:B0-----:R-:W-:-:S05]  /*a870*/  @P3 IMAD.HI.U32 R6, R23, R6, RZ ;  /* 0x0000000617063227 */ /* 0x001fca00078e00ff */
[----:B------:R-:W-:-:S07]  /*a880*/  @P3 SHF.R.U32.HI R23, RZ, R7, R6 ;  /* 0x00000007ff173219 */ /* 0x000fce0000011606 */
.L_x_888:
[----:B------:R-:W-:Y:S05]  /*a890*/  BSYNC B0 ;  /* 0x0000000000007941 */ /* 0x000fea0003800000 */
.L_x_886:
[----:B------:R-:W-:-:S04]  /*a8a0*/  IMAD R6, R23, R138, -R21 ;  /* 0x0000008a17067224 */ /* 0x000fc800078e0a15 */
[----:B------:R-:W-:-:S05]  /*a8b0*/  IMAD R6, R3, -0x2, R6 ;  /* 0xfffffffe03067824 */ /* 0x000fca00078e0206 */
[----:B------:R-:W-:Y:S02]  /*a8c0*/  VIADDMNMX R15, R6, R138, R15, PT ;  /* 0x0000008a060f7246 */ /* 0x000fe4000380010f */
[----:B------:R-:W-:-:S07]  /*a8d0*/  VIMNMX R19, R19, R6, !PT ;  /* 0x0000000613137248 */ /* 0x000fce0007fe0100 */
.L_x_885:
[----:B------:R-:W-:Y:S01]  /*a8e0*/  FMNMX.FTZ R7, R144, R8, !PT ;  /* 0x0000000890077209 */ /* 0x000fe20007810000 */
[----:B------:R-:W-:Y:S01]  /*a8f0*/  UMOV UR7, UR5 ;  /* 0x0000000500077c82 */ /* 0x000fe20008000000 */
[C---:B------:R-:W-:Y:S02]  /*a900*/  ISETP.GT.AND P5, PT, R19.reuse, 0x1, P2 ;  /* 0x000000011300780c */ /* 0x040fe400017a4270 */
[----:B------:R-:W-:Y:S02]  /*a910*/  FMNMX.FTZ R7, R146, R7, !PT ;  /* 0x0000000792077209 */ /* 0x000fe40007810000 */
        /* <DEDUP_REMOVED lines=8> */
[----:B------:R-:W-:-:S02]  /*a9a0*/  ISETP.GT.AND P5, PT, R19, 0x10, P2 ;  /* 0x000000101300780c */ /* 0x000fc400017a4270 */
[----:B------:R-:W-:Y:S02]  /*a9b0*/  FMNMX.FTZ R7, R36, R7, !PT ;  /* 0x0000000724077209 */ /* 0x000fe40007810000 */
[----:B------:R-:W-:Y:S02]  /*a9c0*/  FSEL R30, R30, -INF , !P4 ;  /* 0xff8000001e1e7808 */ /* 0x000fe40006000000 */
        /* <DEDUP_REMOVED lines=17> */
[----:B------:R-:W-:Y:S02]  /*aae0*/  ISETP.LT.OR P3, PT, R15, 0xa, P3 ;  /* 0x0000000a0f00780c */ /* 0x000fe40001f61670 */
[----:B------:R-:W-:Y:S02]  /*aaf0*/  FMNMX.FTZ R7, R56, R7, !PT ;  /* 0x0000000738077209 */ /* 0x000fe40007810000 */
[----:B------:R-:W-:Y:S02]  /*ab00*/  FSEL R140, R31, -INF , !P3 ;  /* 0xff8000001f8c7808 */ /* 0x000fe40005800000 */
        /* <DEDUP_REMOVED lines=32> */
[----:B0-----:R-:W-:-:S05]  /*ad10*/  FMUL.FTZ R21, R6, R7 ;  /* 0x0000000706157220 */ /* 0x001fca0000410000 */
[----:B------:R-:W-:-:S05]  /*ad20*/  FSEL R21, R21, RZ, P5 ;  /* 0x000000ff15157208 */ /* 0x000fca0002800000 */
[-CC-:B------:R-:W-:Y:S01]  /*ad30*/  FFMA.FTZ R148, R144, R7.reuse, -R21.reuse ;  /* 0x0000000790947223 */ /* 0x180fe20000010815 */
[----:B------:R-:W-:Y:S01]  /*ad40*/  FSEL R144, R39, -INF , !P4 ;  /* 0xff80000027907808 */ /* 0x000fe20006000000 */
[-CC-:B------:R-:W-:Y:S01]  /*ad50*/  FFMA.FTZ R23, R146, R7.reuse, -R21.reuse ;  /* 0x0000000792177223 */ /* 0x180fe20000010815 */
[----:B------:R-:W-:Y:S01]  /*ad60*/  ISETP.GT.AND P4, PT, R19, 0x21, P2 ;  /* 0x000000211300780c */ /* 0x000fe20001784270 */
[-CC-:B------:R-:W-:Y:S01]  /*ad70*/  FFMA.FTZ R31, R32, R7.reuse, -R21.reuse ;  /* 0x00000007201f7223 */ /* 0x180fe20000010815 */
[-CC-:B------:R-:W-:Y:S01]  /*ad80*/  FFMA.FTZ R25, R24, R7.reuse, -R21.reuse ;  /* 0x0000000718197223 */ /* 0x180fe20000010815 */
[----:B------:R-:W-:Y:S01]  /*ad90*/  FSEL R24, R47, -INF , !P3 ;  /* 0xff8000002f187808 */ /* 0x000fe20005800000 */
[-CC-:B------:R-:W-:Y:S01]  /*ada0*/  FFMA.FTZ R33, R36, R7.reuse, -R21.reuse ;  /* 0x0000000724217223 */ /* 0x180fe20000010815 */
[----:B------:R-:W-:Y:S01]  /*adb0*/  ISETP.LT.OR P4, PT, R15, 0x22, P4 ;  /* 0x000000220f00780c */ /* 0x000fe20002781670 */
[-CC-:B------:R-:W-:Y:S01]  /*adc0*/  FFMA.FTZ R36, R10, R7.reuse, -R21.reuse ;  /* 0x000000070a247223 */ /* 0x180fe20000010815 */
[----:B------:R-:W-:Y:S01]  /*add0*/  ISETP.GT.AND P3, PT, R19, 0x31, P2 ;  /* 0x000000311300780c */ /* 0x000fe20001764270 */
        /* <DEDUP_REMOVED lines=13> */
[----:B------:R-:W-:Y:S01]  /*aeb0*/  ISETP.GT.AND P4, PT, R19, 0x30, P2 ;  /* 0x000000301300780c */ /* 0x000fe20001784270 */
[--C-:B------:R-:W-:Y:S01]  /*aec0*/  FFMA.FTZ R28, R28, R7, -R21.reuse ;  /* 0x000000071c1c7223 */ /* 0x100fe20000010815 */
[----:B------:R-:W-:Y:S01]  /*aed0*/  FMNMX.FTZ R27, R26, R11, !PT ;  /* 0x0000000b1a1b7209 */ /* 0x000fe20007810000 */
[-CC-:B------:R-:W-:Y:S01]  /*aee0*/  FFMA.FTZ R45, R132, R7.reuse, -R21.reuse ;  /* 0x00000007842d7223 */ /* 0x180fe20000010815 */
[----:B------:R-:W-:Y:S01]  /*aef0*/  ISETP.LT.OR P4, PT, R15, 0x31, P4 ;  /* 0x000000310f00780c */ /* 0x000fe20002781670 */
[----:B------:R-:W-:Y:S01]  /*af00*/  FFMA.FTZ R47, R80, R7, -R21 ;  /* 0x00000007502f7223 */ /* 0x000fe20000010815 */
[----:B------:R-:W-:Y:S01]  /*af10*/  FMNMX.FTZ R29, R138, R27, !PT ;  /* 0x0000001b8a1d7209 */ /* 0x000fe20007810000 */
[----:B------:R-:W-:Y:S01]  /*af20*/  MUFU.EX2 R148, R148 ;  /* 0x0000009400947308 */ /* 0x000fe20000000800 */
[----:B------:R-:W-:-:S02]  /*af30*/  FSEL R50, R50, -INF , !P4 ;  /* 0xff80000032327808 */ /* 0x000fc40006000000 */
[----:B------:R-:W-:Y:S02]  /*af40*/  FMNMX.FTZ R29, R30, R29, !PT ;  /* 0x0000001d1e1d7209 */ /* 0x000fe40007810000 */
[----:B------:R-:W-:Y:S02]  /*af50*/  ISETP.GT.AND P4, PT, R19, 0x38, P2 ;  /* 0x000000381300780c */ /* 0x000fe40001784270 */
[----:B------:R-:W-:Y:S01]  /*af60*/  FMNMX.FTZ R29, R140, R29, !PT ;  /* 0x0000001d8c1d7209 */ /* 0x000fe20007810000 */
[----:B------:R0:W-:Y:S01]  /*af70*/  MUFU.EX2 R27, R31 ;  /* 0x0000001f001b7308 */ /* 0x0001e20000000800 */
[----:B------:R-:W-:Y:S02]  /*af80*/  ISETP.LT.OR P4, PT, R15, 0x39, P4 ;  /* 0x000000390f00780c */ /* 0x000fe40002781670 */
[----:B------:R-:W-:Y:S02]  /*af90*/  FMNMX.FTZ R29, R34, R29, !PT ;  /* 0x0000001d221d7209 */ /* 0x000fe40007810000 */
[----:B------:R-:W-:-:S02]  /*afa0*/  ISETP.GT.AND P3, PT, R19, 0x39, P2 ;  /* 0x000000391300780c */ /* 0x000fc40001764270 */
[----:B------:R-:W-:Y:S01]  /*afb0*/  FSEL R54, R54, -INF , !P4 ;  /* 0xff80000036367808 */ /* 0x000fe20006000000 */
[----:B------:R-:W-:Y:S01]  /*afc0*/  MUFU.EX2 R23, R23 ;  /* 0x0000001700177308 */ /* 0x000fe20000000800 */
[----:B0-----:R-:W-:Y:S02]  /*afd0*/  FMNMX.FTZ R31, R142, R29, !PT ;  /* 0x0000001d8e1f7209 */ /* 0x001fe40007810000 */
[----:B------:R-:W-:Y:S02]  /*afe0*/  ISETP.GT.AND P4, PT, R19, 0x40, P2 ;  /* 0x000000401300780c */ /* 0x000fe40001784270 */
[----:B------:R-:W-:Y:S02]  /*aff0*/  FMNMX.FTZ R31, R38, R31, !PT ;  /* 0x0000001f261f7209 */ /* 0x000fe40007810000 */
[----:B------:R-:W-:Y:S01]  /*b000*/  ISETP.LT.OR P3, PT, R15, 0x3a, P3 ;  /* 0x0000003a0f00780c */ /* 0x000fe20001f61670 */
[----:B------:R0:W-:Y:S01]  /*b010*/  MUFU.EX2 R29, R33 ;  /* 0x00000021001d7308 */ /* 0x0001e20000000800 */
[----:B------:R-:W-:-:S02]  /*b020*/  FMNMX.FTZ R31, R144, R31, !PT ;  /* 0x0000001f901f7209 */ /* 0x000fc40007810000 */
[----:B------:R-:W-:Y:S02]  /*b030*/  ISETP.LT.OR P4, PT, R15, 0x41, P4 ;  /* 0x000000410f00780c */ /* 0x000fe40002781670 */
[----:B------:R-:W-:Y:S02]  /*b040*/  FMNMX.FTZ R31, R42, R31, !PT ;  /* 0x0000001f2a1f7209 */ /* 0x000fe40007810000 */
[----:B------:R-:W-:Y:S01]  /*b050*/  FSEL R152, R55, -INF , !P3 ;  /* 0xff80000037987808 */ /* 0x000fe20005800000 */
[----:B------:R-:W-:Y:S01]  /*b060*/  MUFU.EX2 R150, R150 ;  /* 0x0000009600967308 */ /* 0x000fe20000000800 */
[----:B0-----:R-:W-:Y:S02]  /*b070*/  FMNMX.FTZ R33, R146, R31, !PT ;  /* 0x0000001f92217209 */ /* 0x001fe40007810000 */
[----:B------:R-:W-:Y:S02]  /*b080*/  ISETP.GT.AND P3, PT, R19, 0x41, P2 ;  /* 0x000000411300780c */ /* 0x000fe40001764270 */
[----:B------:R-:W-:-:S02]  /*b090*/  FMNMX.FTZ R33, R46, R33, !PT ;  /* 0x000000212e217209 */ /* 0x000fc40007810000 */
[----:B------:R-:W-:Y:S01]  /*b0a0*/  FSEL R58, R58, -INF , !P4 ;  /* 0xff8000003a3a7808 */ /* 0x000fe20006000000 */
[----:B------:R0:W-:Y:S01]  /*b0b0*/  MUFU.EX2 R31, R10 ;  /* 0x0000000a001f7308 */ /* 0x0001e20000000800 */
[----:B------:R-:W-:Y:S02]  /*b0c0*/  FMNMX.FTZ R33, R24, R33, !PT ;  /* 0x0000002118217209 */ /* 0x000fe40007810000 */
[----:B------:R-:W-:Y:S02]  /*b0d0*/  ISETP.GT.AND P4, PT, R19, 0x48, P2 ;  /* 0x000000481300780c */ /* 0x000fe40001784270 */
[----:B------:R-:W-:Y:S02]  /*b0e0*/  FMNMX.FTZ R33, R50, R33, !PT ;  /* 0x0000002132217209 */ /* 0x000fe40007810000 */
[C---:B------:R-:W-:Y:S01]  /*b0f0*/  ISETP.LT.OR P3, PT, R15.reuse, 0x42, P3 ;  /* 0x000000420f00780c */ /* 0x040fe20001f61670 */
[----:B------:R-:W-:Y:S01]  /*b100*/  MUFU.EX2 R25, R25 ;  /* 0x0000001900197308 */ /* 0x000fe20000000800 */
[----:B------:R-:W-:Y:S01]  /*b110*/  FMNMX.FTZ R35, R32, R33, !PT ;  /* 0x0000002120237209 */ /* 0x000fe20007810000 */
[----:B0-----:R-:W-:Y:S01]  /*b120*/  FFMA.FTZ R10, R44, R7, -R21 ;  /* 0x000000072c0a7223 */ /* 0x001fe20000010815 */
[----:B------:R-:W-:-:S02]  /*b130*/  ISETP.LT.OR P4, PT, R15, 0x49, P4 ;  /* 0x000000490f00780c */ /* 0x000fc40002781670 */
[----:B------:R-:W-:Y:S02]  /*b140*/  FMNMX.FTZ R35, R54, R35, !PT ;  /* 0x0000002336237209 */ /* 0x000fe40007810000 */
[----:B------:R-:W-:Y:S01]  /*b150*/  FSEL R40, R59, -INF , !P3 ;  /* 0xff8000003b287808 */ /* 0x000fe20005800000 */
[----:B------:R-:W-:Y:S01]  /*b160*/  MUFU.EX2 R33, R10 ;  /* 0x0000000a00217308 */ /* 0x000fe20000000800 */
[C---:B------:R-:W-:Y:S02]  /*b170*/  ISETP.GT.AND P3, PT, R19.reuse, 0x49, P2 ;  /* 0x000000491300780c */ /* 0x040fe40001764270 */
[----:B------:R-:W-:Y:S02]  /*b180*/  FMNMX.FTZ R35, R152, R35, !PT ;  /* 0x0000002398237209 */ /* 0x000fe40007810000 */
[----:B------:R-:W-:Y:S02]  /*b190*/  FSEL R62, R62, -INF , !P4 ;  /* 0xff8000003e3e7808 */ /* 0x000fe40006000000 */
[----:B------:R-:W-:Y:S01]  /*b1a0*/  ISETP.GT.AND P4, PT, R19, 0x50, P2 ;  /* 0x000000501300780c */ /* 0x000fe20001784270 */
[----:B------:R-:W-:Y:S01]  /*b1b0*/  MUFU.EX2 R20, R20 ;  /* 0x0000001400147308 */ /* 0x000fe20000000800 */
[----:B------:R-:W-:-:S02]  /*b1c0*/  ISETP.LT.OR P3, PT, R15, 0x4a, P3 ;  /* 0x0000004a0f00780c */ /* 0x000fc40001f61670 */
[----:B------:R-:W-:Y:S02]  /*b1d0*/  FMNMX.FTZ R35, R58, R35, !PT ;  /* 0x000000233a237209 */ /* 0x000fe40007810000 */
[----:B------:R-:W-:Y:S02]  /*b1e0*/  ISETP.LT.OR P4, PT, R15, 0x51, P4 ;  /* 0x000000510f00780c */ /* 0x000fe40002781670 */
[----:B------:R-:W-:Y:S01]  /*b1f0*/  FSEL R154, R63, -INF , !P3 ;  /* 0xff8000003f9a7808 */ /* 0x000fe20005800000 */
[----:B------:R-:W-:Y:S01]  /*b200*/  MUFU.EX2 R36, R36 ;  /* 0x0000002400247308 */ /* 0x000fe20000000800 */
[----:B------:R-:W-:Y:S02]  /*b210*/  ISETP.GT.AND P3, PT, R19, 0x51, P2 ;  /* 0x000000511300780c */ /* 0x000fe40001764270 */
[----:B------:R-:W-:Y:S02]  /*b220*/  FMNMX.FTZ R37, R40, R35, !PT ;  /* 0x0000002328257209 */ /* 0x000fe40007810000 */
[----:B------:R-:W-:-:S02]  /*b230*/  FSEL R66, R66, -INF , !P4 ;  /* 0xff80000042427808 */ /* 0x000fc40006000000 */
[----:B------:R-:W-:Y:S01]  /*b240*/  ISETP.GT.AND P4, PT, R19, 0x58, P2 ;  /* 0x000000581300780c */ /* 0x000fe20001784270 */
[----:B------:R0:W-:Y:S01]  /*b250*/  MUFU.EX2 R35, R48 ;  /* 0x0000003000237308 */ /* 0x0001e20000000800 */
[C---:B------:R-:W-:Y:S02]  /*b260*/  ISETP.LT.OR P3, PT, R15.reuse, 0x52, P3 ;  /* 0x000000520f00780c */ /* 0x040fe40001f61670 */
[----:B------:R-:W-:Y:S02]  /*b270*/  FMNMX.FTZ R37, R62, R37, !PT ;  /* 0x000000253e257209 */ /* 0x000fe40007810000 */
[----:B------:R-:W-:Y:S02]  /*b280*/  ISETP.LT.OR P4, PT, R15, 0x59, P4 ;  /* 0x000000590f00780c */ /* 0x000fe40002781670 */
[----:B------:R-:W-:Y:S01]  /*b290*/  FSEL R44, R67, -INF , !P3 ;  /* 0xff800000432c7808 */ /* 0x000fe20005800000 */
[----:B------:R-:W-:Y:S01]  /*b2a0*/  MUFU.EX2 R18, R18 ;  /* 0x0000001200127308 */ /* 0x000fe20000000800 */
[----:B------:R-:W-:Y:S01]  /*b2b0*/  FMNMX.FTZ R37, R154, R37, !PT ;  /* 0x000000259a257209 */ /* 0x000fe20007810000 */
[----:B0-----:R-:W-:Y:S01]  /*b2c0*/  FFMA.FTZ R48, R120, R7, -R21 ;  /* 0x0000000778307223 */ /* 0x001fe20000010815 */
[----:B------:R-:W-:-:S02]  /*b2d0*/  ISETP.GT.AND P3, PT, R19, 0x59, P2 ;  /* 0x000000591300780c */ /* 0x000fc40001764270 */
[----:B------:R-:W-:Y:S02]  /*b2e0*/  FSEL R70, R70, -INF , !P4 ;  /* 0xff80000046467808 */ /* 0x000fe40006000000 */
[----:B------:R-:W-:Y:S01]  /*b2f0*/  FMNMX.FTZ R37, R66, R37, !PT ;  /* 0x0000002542257209 */ /* 0x000fe20007810000 */
[----:B------:R-:W-:Y:S01]  /*b300*/  MUFU.EX2 R22, R22 ;  /* 0x0000001600167308 */ /* 0x000fe20000000800 */
[----:B------:R-:W-:Y:S02]  /*b310*/  ISETP.GT.AND P4, PT, R19, 0x60, P2 ;  /* 0x000000601300780c */ /* 0x000fe40001784270 */
[C---:B------:R-:W-:Y:S02]  /*b320*/  ISETP.LT.OR P3, PT, R15.reuse, 0x5a, P3 ;  /* 0x0000005a0f00780c */ /* 0x040fe40001f61670 */
[----:B------:R-:W-:Y:S02]  /*b330*/  FMNMX.FTZ R39, R44, R37, !PT ;  /* 0x000000252c277209 */ /* 0x000fe40007810000 */
[----:B------:R-:W-:Y:S01]  /*b340*/  ISETP.LT.OR P4, PT, R15, 0x61, P4 ;  /* 0x000000610f00780c */ /* 0x000fe20002781670 */
[----:B------:R0:W-:Y:S01]  /*b350*/  MUFU.EX2 R37, R52 ;  /* 0x0000003400257308 */ /* 0x0001e20000000800 */
[----:B------:R-:W-:-:S02]  /*b360*/  FSEL R156, R71, -INF , !P3 ;  /* 0xff800000479c7808 */ /* 0x000fc40005800000 */
[C---:B------:R-:W-:Y:S02]  /*b370*/  ISETP.GT.AND P3, PT, R19.reuse, 0x61, P2 ;  /* 0x000000611300780c */ /* 0x040fe40001764270 */
[----:B------:R-:W-:Y:S02]  /*b380*/  FMNMX.FTZ R39, R70, R39, !PT ;  /* 0x0000002746277209 */ /* 0x000fe40007810000 */
[----:B------:R-:W-:Y:S01]  /*b390*/  FSEL R74, R74, -INF , !P4 ;  /* 0xff8000004a4a7808 */ /* 0x000fe20006000000 */
[----:B------:R-:W-:Y:S01]  /*b3a0*/  MUFU.EX2 R28, R28 ;  /* 0x0000001c001c7308 */ /* 0x000fe20000000800 */
[----:B------:R-:W-:Y:S01]  /*b3b0*/  ISETP.GT.AND P4, PT, R19, 0x68, P2 ;  /* 0x000000681300780c */ /* 0x000fe20001784270 */
[-CC-:B0-----:R-:W-:Y:S01]  /*b3c0*/  FFMA.FTZ R52, R122, R7.reuse, -R21.reuse ;  /* 0x000000077a347223 */ /* 0x181fe20000010815 */
[----:B------:R-:W-:Y:S01]  /*b3d0*/  ISETP.LT.OR P3, PT, R15, 0x62, P3 ;  /* 0x000000620f00780c */ /* 0x000fe20001f61670 */
[----:B------:R-:W-:Y:S01]  /*b3e0*/  FFMA.FTZ R122, R84, R7, -R21 ;  /* 0x00000007547a7223 */ /* 0x000fe20000010815 */
[----:B------:R-:W-:-:S02]  /*b3f0*/  FMNMX.FTZ R39, R156, R39, !PT ;  /* 0x000000279c277209 */ /* 0x000fc40007810000 */
[----:B------:R-:W-:Y:S01]  /*b400*/  ISETP.LT.OR P4, PT, R15, 0x69, P4 ;  /* 0x000000690f00780c */ /* 0x000fe20002781670 */
[----:B------:R-:W-:Y:S01]  /*b410*/  MUFU.EX2 R48, R48 ;  /* 0x0000003000307308 */ /* 0x000fe20000000800 */
[----:B------:R-:W-:Y:S02]  /*b420*/  FSEL R75, R75, -INF , !P3 ;  /* 0xff8000004b4b7808 */ /* 0x000fe40005800000 */
[C---:B------:R-:W-:Y:S02]  /*b430*/  ISETP.GT.AND P3, PT, R19.reuse, 0x69, P2 ;  /* 0x000000691300780c */ /* 0x040fe40001764270 */
[----:B------:R-:W-:Y:S01]  /*b440*/  FMNMX.FTZ R10, R74, R39, !PT ;  /* 0x000000274a0a7209 */ /* 0x000fe20007810000 */
[-CC-:B------:R-:W-:Y:S01]  /*b450*/  FFMA.FTZ R39, R56, R7.reuse, -R21.reuse ;  /* 0x0000000738277223 */ /* 0x180fe20000010815 */
[----:B------:R-:W-:Y:S01]  /*b460*/  FSEL R78, R78, -INF , !P4 ;  /* 0xff8000004e4e7808 */ /* 0x000fe20006000000 */
[-CC-:B------:R-:W-:Y:S01]  /*b470*/  FFMA.FTZ R56, R124, R7.reuse, -R21.reuse ;  /* 0x000000077c387223 */ /* 0x180fe20000010815 */
[----:B------:R-:W-:Y:S01]  /*b480*/  ISETP.GT.AND P4, PT, R19, 0x70, P2 ;  /* 0x000000701300780c */ /* 0x000fe20001784270 */
[----:B------:R-:W-:Y:S01]  /*b490*/  FFMA.FTZ R124, R72, R7, -R21 ;  /* 0x00000007487c7223 */ /* 0x000fe20000010815 */
[----:B------:R-:W-:Y:S01]  /*b4a0*/  ISETP.LT.OR P3, PT, R15, 0x6a, P3 ;  /* 0x0000006a0f00780c */ /* 0x000fe20001f61670 */
[----:B------:R-:W-:Y:S01]  /*b4b0*/  MUFU.EX2 R39, R39 ;  /* 0x0000002700277308 */ /* 0x000fe20000000800 */
[----:B------:R-:W-:-:S02]  /*b4c0*/  FMNMX.FTZ R41, R75, R10, !PT ;  /* 0x0000000a4b297209 */ /* 0x000fc40007810000 */
[----:B------:R-:W-:Y:S02]  /*b4d0*/  ISETP.LT.OR P4, PT, R15, 0x71, P4 ;  /* 0x000000710f00780c */ /* 0x000fe40002781670 */
[----:B------:R-:W-:Y:S02]  /*b4e0*/  FSEL R120, R79, -INF , !P3 ;  /* 0xff8000004f787808 */ /* 0x000fe40005800000 */
[C---:B------:R-:W-:Y:S01]  /*b4f0*/  ISETP.GT.AND P3, PT, R19.reuse, 0x71, P2 ;  /* 0x000000711300780c */ /* 0x040fe20001764270 */
[----:B------:R-:W0:Y:S01]  /*b500*/  MUFU.EX2 R52, R52 ;  /* 0x0000003400347308 */ /* 0x000e220000000800 */
[----:B------:R-:W-:Y:S02]  /*b510*/  FMNMX.FTZ R41, R78, R41, !PT ;  /* 0x000000294e297209 */ /* 0x000fe40007810000 */
[----:B------:R-:W-:Y:S02]  /*b520*/  FSEL R82, R82, -INF , !P4 ;  /* 0xff80000052527808 */ /* 0x000fe40006000000 */
[----:B------:R-:W-:-:S02]  /*b530*/  ISETP.GT.AND P4, PT, R19, 0x78, P2 ;  /* 0x000000781300780c */ /* 0x000fc40001784270 */
[----:B------:R-:W-:Y:S01]  /*b540*/  ISETP.LT.OR P3, PT, R15, 0x72, P3 ;  /* 0x000000720f00780c */ /* 0x000fe20001f61670 */
[----:B------:R-:W-:Y:S01]  /*b550*/  MUFU.EX2 R56, R56 ;  /* 0x0000003800387308 */ /* 0x000fe20000000800 */
[----:B------:R-:W-:Y:S02]  /*b560*/  FMNMX.FTZ R41, R120, R41, !PT ;  /* 0x0000002978297209 */ /* 0x000fe40007810000 */
[----:B------:R-:W-:Y:S02]  /*b570*/  ISETP.GT.AND P2, PT, R19, 0x79, P2 ;  /* 0x000000791300780c */ /* 0x000fe40001744270 */
[----:B------:R-:W-:Y:S02]  /*b580*/  ISETP.LT.OR P4, PT, R15, 0x79, P4 ;  /* 0x000000790f00780c */ /* 0x000fe40002781670 */
[----:B------:R-:W-:Y:S01]  /*b590*/  FSEL R83, R83, -INF , !P3 ;  /* 0xff80000053537808 */ /* 0x000fe20005800000 */
[----:B------:R-:W-:Y:S01]  /*b5a0*/  MUFU.EX2 R124, R124 ;  /* 0x0000007c007c7308 */ /* 0x000fe20000000800 */
[----:B------:R-:W-:Y:S01]  /*b5b0*/  FMNMX.FTZ R10, R82, R41, !PT ;  /* 0x00000029520a7209 */ /* 0x000fe20007810000 */
[-CC-:B------:R-:W-:Y:S01]  /*b5c0*/  FFMA.FTZ R41, R68, R7.reuse, -R21.reuse ;  /* 0x0000000744297223 */ /* 0x180fe20000010815 */
[----:B------:R-:W-:Y:S01]  /*b5d0*/  ISETP.LT.OR P2, PT, R15, 0x7a, P2 ;  /* 0x0000007a0f00780c */ /* 0x000fe20001741670 */
[-CC-:B------:R-:W-:Y:S01]  /*b5e0*/  FFMA.FTZ R15, R60, R7.reuse, -R21.reuse ;  /* 0x000000073c0f7223 */ /* 0x180fe20000010815 */
[----:B------:R-:W-:Y:S01]  /*b5f0*/  FSEL R86, R86, -INF , !P4 ;  /* 0xff80000056567808 */ /* 0x000fe20006000000 */
[-CC-:B------:R-:W-:Y:S01]  /*b600*/  FFMA.FTZ R60, R126, R7.reuse, -R21.reuse ;  /* 0x000000077e3c7223 */ /* 0x180fe20000010815 */
[----:B------:R-:W-:Y:S01]  /*b610*/  FMNMX.FTZ R19, R83, R10, !PT ;  /* 0x0000000a53137209 */ /* 0x000fe20007810000 */
[-CC-:B------:R-:W-:Y:S01]  /*b620*/  FFMA.FTZ R126, R76, R7.reuse, -R21.reuse ;  /* 0x000000074c7e7223 */ /* 0x180fe20000010815 */
[----:B------:R-:W-:Y:S01]  /*b630*/  FSEL R87, R87, -INF , !P2 ;  /* 0xff80000057577808 */ /* 0x000fe20005000000 */
[--C-:B------:R-:W-:Y:S01]  /*b640*/  FFMA.FTZ R68, R134, R7, -R21.reuse ;  /* 0x0000000786447223 */ /* 0x100fe20000010815 */
[----:B------:R-:W-:Y:S01]  /*b650*/  FMNMX.FTZ R10, R86, R19, !PT ;  /* 0x00000013560a7209 */ /* 0x000fe20007810000 */
[-CC-:B------:R-:W-:Y:S01]  /*b660*/  FFMA.FTZ R19, R64, R7.reuse, -R21.reuse ;  /* 0x0000000740137223 */ /* 0x180fe20000010815 */
[----:B------:R-:W-:Y:S01]  /*b670*/  FSEL R51, R6, RZ, P5 ;  /* 0x000000ff06337208 */ /* 0x000fe20002800000 */
[----:B------:R-:W-:Y:S01]  /*b680*/  FFMA.FTZ R64, R128, R7, -R21 ;  /* 0x0000000780407223 */ /* 0x000fe20000010815 */
[----:B------:R-:W-:Y:S01]  /*b690*/  FMNMX.FTZ R10, R87, R10, !PT ;  /* 0x0000000a570a7209 */ /* 0x000fe20007810000 */
[----:B------:R-:W1:Y:S01]  /*b6a0*/  MUFU.EX2 R15, R15 ;  /* 0x0000000f000f7308 */ /* 0x000e620000000800 */
[----:B0-----:R-:W-:Y:S01]  /*b6b0*/  F2FP.BF16.F32.PACK_AB R132, R52, R39 ;  /* 0x000000273484723e */ /* 0x001fe200000010ff */
[----:B------:R-:W-:-:S02]  /*b6c0*/  FADD.FTZ R8, -R51, R8 ;  /* 0x0000000833087221 */ /* 0x000fc40000010100 */
[----:B------:R-:W0:Y:S04]  /*b6d0*/  SHFL.BFLY PT, R43, R10, 0x2, 0x1f ;  /* 0x0c401f000a2b7f89 */ /* 0x000e2800000e0000 */
[----:B------:R-:W-:Y:S08]  /*b6e0*/  MUFU.EX2 R19, R19 ;  /* 0x0000001300137308 */ /* 0x000ff00000000800 */
[----:B------:R-:W2:Y:S01]  /*b6f0*/  MUFU.EX2 R60, R60 ;  /* 0x0000003c003c7308 */ /* 0x000ea20000000800 */
[----:B-1----:R-:W-:-:S07]  /*b700*/  F2FP.BF16.F32.PACK_AB R134, R56, R15 ;  /* 0x0000000f3886723e */ /* 0x002fce00000010ff */
[----:B------:R-:W-:Y:S01]  /*b710*/  MUFU.EX2 R41, R41 ;  /* 0x0000002900297308 */ /* 0x000fe20000000800 */
[----:B0-----:R-:W-:Y:S01]  /*b720*/  FMNMX.FTZ R49, R10, R43, !PT ;  /* 0x0000002b0a317209 */ /* 0x001fe20007810000 */
[----:B------:R-:W-:-:S06]  /*b730*/  FFMA.FTZ R43, R130, R7, -R21 ;  /* 0x00000007822b7223 */ /* 0x000fcc0000010815 */
[----:B------:R-:W0:Y:S01]  /*b740*/  MUFU.EX2 R64, R64 ;  /* 0x0000004000407308 */ /* 0x000e220000000800 */
[----:B------:R-:W1:Y:S01]  /*b750*/  SHFL.BFLY PT, R10, R49, 0x1, 0x1f ;  /* 0x0c201f00310a7f89 */ /* 0x000e6200000e0000 */
[----:B--2---:R-:W-:-:S06]  /*b760*/  F2FP.BF16.F32.PACK_AB R128, R60, R19 ;  /* 0x000000133c80723e */ /* 0x004fcc00000010ff */
[----:B------:R-:W-:Y:S08]  /*b770*/  MUFU.EX2 R43, R43 ;  /* 0x0000002b002b7308 */ /* 0x000ff00000000800 */
        /* <DEDUP_REMOVED lines=31> */
[-CC-:B------:R-:W-:Y:S01]  /*b970*/  FFMA.FTZ R133, R58, R7.reuse, -R51.reuse ;  /* 0x000000073a857223 */ /* 0x180fe20000010833 */
[C---:B------:R-:W-:Y:S01]  /*b980*/  FADD.FTZ R5, R23.reuse, R42 ;  /* 0x0000002a17057221 */ /* 0x040fe20000010000 */
[-CC-:B------:R-:W-:Y:S01]  /*b990*/  FFMA.FTZ R40, R40, R7.reuse, -R51.reuse ;  /* 0x0000000728287223 */ /* 0x180fe20000010833 */
[----:B------:R-:W-:Y:S01]  /*b9a0*/  F2FP.BF16.F32.PACK_AB R148, R23, R148 ;  /* 0x000000941794723e */ /* 0x000fe200000010ff */
[----:B------:R-:W-:Y:S01]  /*b9b0*/  FFMA.FTZ R135, R62, R7, -R51 ;  /* 0x000000073e877223 */ /* 0x000fe20000010833 */
[----:B------:R-:W-:Y:S01]  /*b9c0*/  FADD.FTZ R42, R150, R5 ;  /* 0x00000005962a7221 */ /* 0x000fe20000010000 */
[----:B------:R-:W-:Y:S01]  /*b9d0*/  MUFU.EX2 R151, R151 ;  /* 0x0000009700977308 */ /* 0x000fe20000000800 */
[----:B------:R-:W-:Y:S01]  /*b9e0*/  F2FP.BF16.F32.PACK_AB R140, R18, R31 ;  /* 0x0000001f128c723e */ /* 0x000fe200000010ff */
[-CC-:B------:R-:W-:Y:S01]  /*b9f0*/  FFMA.FTZ R129, R66, R7.reuse, -R51.reuse ;  /* 0x0000000742817223 */ /* 0x180fe20000010833 */
[----:B------:R-:W-:Y:S01]  /*ba00*/  FADD.FTZ R46, R25, R42 ;  /* 0x0000002a192e7221 */ /* 0x000fe20000010000 */
[----:B------:R-:W-:Y:S01]  /*ba10*/  FSEL R42, R10, RZ, P2 ;  /* 0x000000ff0a2a7208 */ /* 0x000fe20001000000 */
[----:B------:R-:W-:Y:S01]  /*ba20*/  FFMA.FTZ R44, R44, R7, -R51 ;  /* 0x000000072c2c7223 */ /* 0x000fe20000010833 */
[----:B------:R-:W-:Y:S01]  /*ba30*/  F2FP.BF16.F32.PACK_AB R146, R36, R29 ;  /* 0x0000001d2492723e */ /* 0x000fe200000010ff */
[----:B------:R-:W-:Y:S01]  /*ba40*/  FADD.FTZ R5, R27, R46 ;  /* 0x0000002e1b057221 */ /* 0x000fe20000010000 */
[----:B------:R-:W-:Y:S01]  /*ba50*/  MUFU.EX2 R26, R26 ;  /* 0x0000001a001a7308 */ /* 0x000fe20000000800 */
[----:B------:R-:W-:Y:S01]  /*ba60*/  FADD.FTZ R46, -R42, R11 ;  /* 0x0000000b2a2e7221 */ /* 0x000fe20000010100 */
[----:B------:R-:W-:Y:S01]  /*ba70*/  F2FP.BF16.F32.PACK_AB R142, R22, R33 ;  /* 0x00000021168e723e */ /* 0x000fe200000010ff */
[----:B------:R-:W-:Y:S01]  /*ba80*/  FADD.FTZ R50, R20, R5 ;  /* 0x0000000514327221 */ /* 0x000fe20000010000 */
[-CC-:B------:R-:W-:Y:S01]  /*ba90*/  FFMA.FTZ R131, R70, R7.reuse, -R51.reuse ;  /* 0x0000000746837223 */ /* 0x180fe20000010833 */
[-C--:B------:R-:W-:Y:S01]  /*baa0*/  FMUL.FTZ R11, R46, R7.reuse ;  /* 0x000000072e0b7220 */ /* 0x080fe20000410000 */
[-CC-:B------:R-:W-:Y:S01]  /*bab0*/  FFMA.FTZ R156, R156, R7.reuse, -R51.reuse ;  /* 0x000000079c9c7223 */ /* 0x180fe20000010833 */
[----:B------:R-:W-:Y:S01]  /*bac0*/  FADD.FTZ R5, R29, R50 ;  /* 0x000000321d057221 */ /* 0x000fe20000010000 */
[----:B------:R-:W-:Y:S01]  /*bad0*/  IMAD.U32 R50, RZ, RZ, UR6 ;  /* 0x00000006ff327e24 */ /* 0x000fe2000f8e00ff */
[----:B------:R-:W-:Y:S01]  /*bae0*/  MUFU.EX2 R145, R145 ;  /* 0x0000009100917308 */ /* 0x000fe20000000800 */
[----:B------:R-:W-:Y:S01]  /*baf0*/  FFMA.FTZ R125, R74, R7, -R51 ;  /* 0x000000074a7d7223 */ /* 0x000fe20000010833 */
[----:B------:R-:W-:Y:S01]  /*bb00*/  FADD.FTZ R46, R36, R5 ;  /* 0x00000005242e7221 */ /* 0x000fe20000010000 */
[----:B------:R-:W-:Y:S01]  /*bb10*/  F2FP.BF16.F32.PACK_AB R144, R20, R27 ;  /* 0x0000001b1490723e */ /* 0x000fe200000010ff */
[-CC-:B------:R-:W-:Y:S01]  /*bb20*/  FFMA.FTZ R75, R75, R7.reuse, -R51.reuse ;  /* 0x000000074b4b7223 */ /* 0x180fe20000010833 */
[----:B------:R-:W-:Y:S01]  /*bb30*/  @!P1 LEA R50, R50, UR38, 0x3 ;  /* 0x0000002632329c11 */ /* 0x000fe2000f8e18ff */
[----:B------:R-:W-:Y:S01]  /*bb40*/  FADD.FTZ R5, R31, R46 ;  /* 0x0000002e1f057221 */ /* 0x000fe20000010000 */
[-CC-:B------:R-:W-:Y:S01]  /*bb50*/  FFMA.FTZ R78, R78, R7.reuse, -R51.reuse ;  /* 0x000000074e4e7223 */ /* 0x180fe20000010833 */
[----:B------:R-:W0:Y:S01]  /*bb60*/  MUFU.EX2 R11, R11 ;  /* 0x0000000b000b7308 */ /* 0x000e220000000800 */
[----:B------:R-:W-:Y:S01]  /*bb70*/  FFMA.FTZ R82, R82, R7, -R51 ;  /* 0x0000000752527223 */ /* 0x000fe20000010833 */
[----:B------:R-:W-:Y:S01]  /*bb80*/  FADD.FTZ R46, R18, R5 ;  /* 0x00000005122e7221 */ /* 0x000fe20000010000 */
[----:B------:R-:W-:-:S02]  /*bb90*/  @!P1 VIADD R50, R50, 0x16860 ;  /* 0x0001686032329836 */ /* 0x000fc40000000000 */
[-CC-:B------:R-:W-:Y:S01]  /*bba0*/  FFMA.FTZ R83, R83, R7.reuse, -R51.reuse ;  /* 0x0000000753537223 */ /* 0x180fe20000010833 */
[----:B------:R-:W-:Y:S01]  /*bbb0*/  FFMA.FTZ R86, R86, R7, -R51 ;  /* 0x0000000756567223 */ /* 0x000fe20000010833 */
[----:B------:R-:W-:Y:S01]  /*bbc0*/  FADD.FTZ R5, R33, R46 ;  /* 0x0000002e21057221 */ /* 0x000fe20000010000 */
[----:B------:R-:W-:Y:S01]  /*bbd0*/  ISETP.GT.AND P2, PT, R9, UR37, PT ;  /* 0x0000002509007c0c */ /* 0x000fe2000bf44270 */
[----:B------:R-:W1:Y:S01]  /*bbe0*/  MUFU.EX2 R30, R30 ;  /* 0x0000001e001e7308 */ /* 0x000e620000000800 */
[----:B------:R-:W-:Y:S01]  /*bbf0*/  @!P1 PRMT R46, RZ, 0x654, R50 ;  /* 0x00000654ff2e9816 */ /* 0x000fe20000000032 */
[----:B------:R-:W-:Y:S01]  /*bc00*/  FADD.FTZ R50, R22, R5 ;  /* 0x0000000516327221 */ /* 0x000fe20000010000 */
[----:B------:R-:W-:Y:S01]  /*bc10*/  UMOV UR6, UR4 ;  /* 0x0000000400067c82 */ /* 0x000fe20008000000 */
[----:B------:R-:W-:Y:S01]  /*bc20*/  F2FP.BF16.F32.PACK_AB R150, R25, R150 ;  /* 0x000000961996723e */ /* 0x000fe200000010ff */
[----:B------:R2:W-:Y:S01]  /*bc30*/  @!P1 SYNCS.ARRIVE.TRANS64.RED.A1T0 RZ, [R46+URZ], RZ ;  /* 0x000000ff2eff99a7 */ /* 0x0005e2000810043f */
[----:B------:R-:W-:Y:S01]  /*bc40*/  FADD.FTZ R5, R35, R50 ;  /* 0x0000003223057221 */ /* 0x000fe20000010000 */
[----:B------:R-:W-:Y:S01]  /*bc50*/  F2FP.BF16.F32.PACK_AB R138, R48, R37 ;  /* 0x00000025308a723e */ /* 0x000fe200000010ff */
[----:B------:R-:W3:Y:S01]  /*bc60*/  MUFU.EX2 R147, R147 ;  /* 0x0000009300937308 */ /* 0x000ee20000000800 */
[-C--:B0-----:R-:W-:Y:S01]  /*bc70*/  FMUL.FTZ R90, R90, R11.reuse ;  /* 0x0000000b5a5a7220 */ /* 0x081fe20000410000 */
[----:B------:R-:W-:Y:S01]  /*bc80*/  FADD.FTZ R50, R28, R5 ;  /* 0x000000051c327221 */ /* 0x000fe20000010000 */
[-C--:B------:R-:W-:Y:S01]  /*bc90*/  FMUL.FTZ R91, R91, R11.reuse ;  /* 0x0000000b5b5b7220 */ /* 0x080fe20000410000 */
[----:B------:R-:W-:Y:S01]  /*bca0*/  FMUL.FTZ R94, R94, R11 ;  /* 0x0000000b5e5e7220 */ /* 0x000fe20000410000 */
[----:B--2---:R-:W-:Y:S01]  /*bcb0*/  FFMA.FTZ R46, R11, R4, R8 ;  /* 0x000000040b2e7223 */ /* 0x004fe20000010008 */
[----:B------:R-:W-:Y:S01]  /*bcc0*/  FADD.FTZ R53, R37, R50 ;  /* 0x0000003225357221 */ /* 0x000fe20000010000 */
[----:B------:R-:W-:Y:S01]  /*bcd0*/  FFMA.FTZ R4, R154, R7, -R51 ;  /* 0x000000079a047223 */ /* 0x000fe20000010833 */
[----:B------:R-:W0:Y:S01]  /*bce0*/  MUFU.EX2 R34, R34 ;  /* 0x0000002200227308 */ /* 0x000e220000000800 */
[C---:B------:R-:W-:Y:S01]  /*bcf0*/  FADD.FTZ R46, R149.reuse, R46 ;  /* 0x0000002e952e7221 */ /* 0x040fe20000010000 */
[----:B------:R-:W-:Y:S01]  /*bd00*/  FADD.FTZ R50, R48, R53 ;  /* 0x0000003530327221 */ /* 0x000fe20000010000 */
[----:B------:R-:W-:Y:S01]  /*bd10*/  F2FP.BF16.F32.PACK_AB R149, R149, R8 ;  /* 0x000000089595723e */ /* 0x000fe200000010ff */
[-C--:B------:R-:W-:Y:S01]  /*bd20*/  FMUL.FTZ R95, R95, R11.reuse ;  /* 0x0000000b5f5f7220 */ /* 0x080fe20000410000 */
[----:B------:R-:W-:Y:S01]  /*bd30*/  FADD.FTZ R5, R151, R46 ;  /* 0x0000002e97057221 */ /* 0x000fe20000010000 */
[----:B------:R-:W-:Y:S01]  /*bd40*/  FADD.FTZ R53, R39, R50 ;  /* 0x0000003227357221 */ /* 0x000fe20000010000 */
[-C--:B------:R-:W-:Y:S01]  /*bd50*/  FMUL.FTZ R98, R98, R11.reuse ;  /* 0x0000000b62627220 */ /* 0x080fe20000410000 */
[----:B------:R-:W2:Y:S01]  /*bd60*/  MUFU.EX2 R141, R141 ;  /* 0x0000008d008d7308 */ /* 0x000ea20000000800 */
[----:B------:R-:W-:Y:S01]  /*bd70*/  FADD.FTZ R46, R26, R5 ;  /* 0x000000051a2e7221 */ /* 0x000fe20000010000 */
[----:B------:R-:W-:Y:S01]  /*bd80*/  FADD.FTZ R54, R52, R53 ;  /* 0x0000003534367221 */ /* 0x000fe20000010000 */
[-C--:B------:R-:W-:Y:S01]  /*bd90*/  FMUL.FTZ R99, R99, R11.reuse ;  /* 0x0000000b63637220 */ /* 0x080fe20000410000 */
[----:B------:R-:W-:Y:S01]  /*bda0*/  FMUL.FTZ R102, R102, R11 ;  /* 0x0000000b66667220 */ /* 0x000fe20000410000 */
[----:B------:R-:W-:Y:S01]  /*bdb0*/  FADD.FTZ R5, R145, R46 ;  /* 0x0000002e91057221 */ /* 0x000fe20000010000 */
[----:B------:R-:W-:Y:S01]  /*bdc0*/  FADD.FTZ R53, R15, R54 ;  /* 0x000000360f357221 */ /* 0x000fe20000010000 */
[-C--:B------:R-:W-:Y:S01]  /*bdd0*/  FFMA.FTZ R46, R120, R7.reuse, -R51 ;  /* 0x00000007782e7223 */ /* 0x080fe20000010833 */
[----:B------:R-:W4:Y:S01]  /*bde0*/  MUFU.EX2 R38, R38 ;  /* 0x0000002600267308 */ /* 0x000f220000000800 */
[----:B-1----:R-:W-:Y:S01]  /*bdf0*/  FADD.FTZ R50, R30, R5 ;  /* 0x000000051e327221 */ /* 0x002fe20000010000 */
[----:B------:R-:W-:Y:S01]  /*be00*/  FADD.FTZ R54, R56, R53 ;  /* 0x0000003538367221 */ /* 0x000fe20000010000 */
[----:B------:R-:W-:Y:S01]  /*be10*/  FFMA.FTZ R51, R87, R7, -R51 ;  /* 0x0000000757337223 */ /* 0x000fe20000010833 */
[-C--:B------:R-:W-:Y:S01]  /*be20*/  FMUL.FTZ R103, R103, R11.reuse ;  /* 0x0000000b67677220 */ /* 0x080fe20000410000 */
[----:B---3--:R-:W-:Y:S01]  /*be30*/  FADD.FTZ R5, R147, R50 ;  /* 0x0000003293057221 */ /* 0x008fe20000010000 */
[----:B------:R-:W-:Y:S01]  /*be40*/  FADD.FTZ R53, R19, R54 ;  /* 0x0000003613357221 */ /* 0x000fe20000010000 */
[-C--:B------:R-:W-:Y:S01]  /*be50*/  FMUL.FTZ R106, R106, R11.reuse ;  /* 0x0000000b6a6a7220 */ /* 0x080fe20000410000 */
[----:B------:R-:W1:Y:S01]  /*be60*/  MUFU.EX2 R143, R143 ;  /* 0x0000008f008f7308 */ /* 0x000e620000000800 */
[----:B0-----:R-:W-:Y:S01]  /*be70*/  FADD.FTZ R50, R34, R5 ;  /* 0x0000000522327221 */ /* 0x001fe20000010000 */
[----:B------:R-:W-:Y:S01]  /*be80*/  FADD.FTZ R54, R60, R53 ;  /* 0x000000353c367221 */ /* 0x000fe20000010000 */
[-C--:B------:R-:W-:Y:S01]  /*be90*/  FMUL.FTZ R107, R107, R11.reuse ;  /* 0x0000000b6b6b7220 */ /* 0x080fe20000410000 */
[-C--:B------:R-:W-:Y:S01]  /*bea0*/  FMUL.FTZ R110, R110, R11.reuse ;  /* 0x0000000b6e6e7220 */ /* 0x080fe20000410000 */
[----:B--2---:R-:W-:Y:S01]  /*beb0*/  FADD.FTZ R5, R141, R50 ;  /* 0x000000328d057221 */ /* 0x004fe20000010000 */
[----:B------:R-:W-:Y:S01]  /*bec0*/  FADD.FTZ R23, R41, R54 ;  /* 0x0000003629177221 */ /* 0x000fe20000010000 */
[-C--:B------:R-:W-:Y:S01]  /*bed0*/  FMUL.FTZ R111, R111, R11.reuse ;  /* 0x0000000b6f6f7220 */ /* 0x080fe20000410000 */
[----:B------:R-:W0:Y:S01]  /*bee0*/  MUFU.EX2 R24, R24 ;  /* 0x0000001800187308 */ /* 0x000e220000000800 */
[----:B----4-:R-:W-:Y:S01]  /*bef0*/  FADD.FTZ R50, R38, R5 ;  /* 0x0000000526327221 */ /* 0x010fe20000010000 */
[----:B------:R-:W-:Y:S01]  /*bf00*/  FADD.FTZ R23, R64, R23 ;  /* 0x0000001740177221 */ /* 0x000fe20000010000 */
[-C--:B------:R-:W-:Y:S01]  /*bf10*/  FMUL.FTZ R114, R114, R11.reuse ;  /* 0x0000000b72727220 */ /* 0x080fe20000410000 */
[-C--:B------:R-:W-:Y:S01]  /*bf20*/  FMUL.FTZ R115, R115, R11.reuse ;  /* 0x0000000b73737220 */ /* 0x080fe20000410000 */
[-C--:B------:R-:W-:Y:S01]  /*bf30*/  FMUL.FTZ R118, R118, R11.reuse ;  /* 0x0000000b76767220 */ /* 0x080fe20000410000 */
[----:B------:R-:W-:Y:S01]  /*bf40*/  FADD.FTZ R36, R124, R23 ;  /* 0x000000177c247221 */ /* 0x000fe20000010000 */
[----:B------:R-:W-:Y:S01]  /*bf50*/  FMUL.FTZ R119, R119, R11 ;  /* 0x0000000b77777220 */ /* 0x000fe20000410000 */
[----:B------:R-:W2:Y:S01]  /*bf60*/  MUFU.EX2 R137, R137 ;  /* 0x0000008900897308 */ /* 0x000ea20000000800 */
[----:B-1----:R-:W-:Y:S01]  /*bf70*/  FADD.FTZ R5, R143, R50 ;  /* 0x000000328f057221 */ /* 0x002fe20000010000 */
[C---:B------:R-:W-:Y:S01]  /*bf80*/  FADD.FTZ R23, R43.reuse, R36 ;  /* 0x000000242b177221 */ /* 0x040fe20000010000 */
[----:B------:R-:W-:Y:S01]  /*bf90*/  F2FP.BF16.F32.PACK_AB R124, R43, R124 ;  /* 0x0000007c2b7c723e */ /* 0x000fe200000010ff */
[-C--:B------:R-:W-:Y:S01]  /*bfa0*/  FMUL.FTZ R88, R88, R21.reuse ;  /* 0x0000001558587220 */ /* 0x080fe20000410000 */
[-C--:B------:R-:W-:Y:S01]  /*bfb0*/  FMUL.FTZ R89, R89, R21.reuse ;  /* 0x0000001559597220 */ /* 0x080fe20000410000 */
[----:B------:R-:W-:Y:S01]  /*bfc0*/  FADD.FTZ R22, R126, R23 ;  /* 0x000000177e167221 */ /* 0x000fe20000010000 */
[C---:B------:R-:W-:Y:S01]  /*bfd0*/  F2FP.BF16.F32.PACK_AB R126, R45.reuse, R126 ;  /* 0x0000007e2d7e723e */ /* 0x040fe200000010ff */
[----:B------:R-:W1:Y:S01]  /*bfe0*/  MUFU.EX2 R32, R32 ;  /* 0x0000002000207308 */ /* 0x000e620000000800 */
[----:B0-----:R-:W-:Y:S01]  /*bff0*/  FADD.FTZ R50, R24, R5 ;  /* 0x0000000518327221 */ /* 0x001fe20000010000 */
[----:B------:R-:W-:Y:S01]  /*c000*/  FADD.FTZ R22, R45, R22 ;  /* 0x000000162d167221 */ /* 0x000fe20000010000 */
[-C--:B------:R-:W-:Y:S01]  /*c010*/  FMUL.FTZ R92, R92, R21.reuse ;  /* 0x000000155c5c7220 */ /* 0x080fe20000410000 */
[-C--:B------:R-:W-:Y:S01]  /*c020*/  FMUL.FTZ R93, R93, R21.reuse ;  /* 0x000000155d5d7220 */ /* 0x080fe20000410000 */
[-C--:B------:R-:W-:Y:S01]  /*c030*/  FMUL.FTZ R96, R96, R21.reuse ;  /* 0x0000001560607220 */ /* 0x080fe20000410000 */
[----:B------:R-:W-:Y:S01]  /*c040*/  FADD.FTZ R15, R47, R22 ;  /* 0x000000162f0f7221 */ /* 0x000fe20000010000 */
[-C--:B------:R-:W-:Y:S01]  /*c050*/  FMUL.FTZ R97, R97, R21.reuse ;  /* 0x0000001561617220 */ /* 0x080fe20000410000 */
[----:B------:R-:W0:Y:S01]  /*c060*/  MUFU.EX2 R139, R139 ;  /* 0x0000008b008b7308 */ /* 0x000e220000000800 */
[----:B--2---:R-:W-:Y:S01]  /*c070*/  FADD.FTZ R5, R137, R50 ;  /* 0x0000003289057221 */ /* 0x004fe20000010000 */
[-C--:B------:R-:W-:Y:S01]  /*c080*/  FMUL.FTZ R100, R100, R21.reuse ;  /* 0x0000001564647220 */ /* 0x080fe20000410000 */
[-C--:B------:R-:W-:Y:S01]  /*c090*/  FMUL.FTZ R101, R101, R21.reuse ;  /* 0x0000001565657220 */ /* 0x080fe20000410000 */
[-C--:B------:R-:W-:Y:S01]  /*c0a0*/  FMUL.FTZ R104, R104, R21.reuse ;  /* 0x0000001568687220 */ /* 0x080fe20000410000 */
[-C--:B------:R-:W-:Y:S01]  /*c0b0*/  FMUL.FTZ R105, R105, R21.reuse ;  /* 0x0000001569697220 */ /* 0x080fe20000410000 */
[-C--:B------:R-:W-:Y:S01]  /*c0c0*/  FMUL.FTZ R108, R108, R21.reuse ;  /* 0x000000156c6c7220 */ /* 0x080fe20000410000 */
[-C--:B------:R-:W-:Y:S01]  /*c0d0*/  FMUL.FTZ R109, R109, R21.reuse ;  /* 0x000000156d6d7220 */ /* 0x080fe20000410000 */
[----:B------:R-:W2:Y:S01]  /*c0e0*/  MUFU.EX2 R42, R152 ;  /* 0x00000098002a7308 */ /* 0x000ea20000000800 */
[----:B-1----:R-:W-:Y:S01]  /*c0f0*/  FADD.FTZ R18, R32, R5 ;  /* 0x0000000520127221 */ /* 0x002fe20000010000 */
[-C--:B------:R-:W-:Y:S01]  /*c100*/  FMUL.FTZ R112, R112, R21.reuse ;  /* 0x0000001570707220 */ /* 0x080fe20000410000 */
[-C--:B------:R-:W-:Y:S01]  /*c110*/  FMUL.FTZ R113, R113, R21.reuse ;  /* 0x0000001571717220 */ /* 0x080fe20000410000 */
[-C--:B------:R-:W-:Y:S01]  /*c120*/  FMUL.FTZ R116, R116, R21.reuse ;  /* 0x0000001574747220 */ /* 0x080fe20000410000 */
[----:B------:R-:W-:Y:S01]  /*c130*/  FMUL.FTZ R117, R117, R21 ;  /* 0x0000001575757220 */ /* 0x000fe20000410000 */
[----:B------:R-:W-:Y:S01]  /*c140*/  F2FP.BF16.F32.PACK_AB R151, R26, R151 ;  /* 0x000000971a97723e */ /* 0x000fe200000010ff */
[----:B------:R-:W-:Y:S01]  /*c150*/  VIADD R9, R9, 0xffffffff ;  /* 0xffffffff09097836 */ /* 0x000fe20000000000 */
[----:B------:R-:W1:Y:S01]  /*c160*/  MUFU.EX2 R133, R133 ;  /* 0x0000008500857308 */ /* 0x000e620000000800 */
[----:B0-----:R-:W-:Y:S01]  /*c170*/  FADD.FTZ R5, R139, R18 ;  /* 0x000000128b057221 */ /* 0x001fe20000010000 */
[----:B------:R-:W-:Y:S01]  /*c180*/  F2FP.BF16.F32.PACK_AB R145, R30, R145 ;  /* 0x000000911e91723e */ /* 0x000fe200000010ff */
[----:B------:R-:W-:Y:S01]  /*c190*/  IMAD.MOV.U32 R8, RZ, RZ, R6 ;  /* 0x000000ffff087224 */ /* 0x000fe200078e0006 */
[----:B------:R-:W-:Y:S01]  /*c1a0*/  F2FP.BF16.F32.PACK_AB R147, R34, R147 ;  /* 0x000000932293723e */ /* 0x000fe200000010ff */
[----:B------:R-:W-:Y:S01]  /*c1b0*/  IMAD.MOV.U32 R11, RZ, RZ, R10 ;  /* 0x000000ffff0b7224 */ /* 0x000fe200078e000a */
[----:B------:R-:W-:-:S02]  /*c1c0*/  F2FP.BF16.F32.PACK_AB R141, R38, R141 ;  /* 0x0000008d268d723e */ /* 0x000fc400000010ff */
[----:B------:R-:W0:Y:S01]  /*c1d0*/  MUFU.EX2 R40, R40 ;  /* 0x0000002800287308 */ /* 0x000e220000000800 */
[----:B--2---:R-:W-:Y:S01]  /*c1e0*/  FADD.FTZ R18, R42, R5 ;  /* 0x000000052a127221 */ /* 0x004fe20000010000 */
[----:B------:R-:W-:Y:S02]  /*c1f0*/  F2FP.BF16.F32.PACK_AB R143, R24, R143 ;  /* 0x0000008f188f723e */ /* 0x000fe400000010ff */
[----:B------:R-:W-:Y:S02]  /*c200*/  F2FP.BF16.F32.PACK_AB R137, R32, R137 ;  /* 0x000000892089723e */ /* 0x000fe400000010ff */
[----:B------:R-:W-:Y:S02]  /*c210*/  F2FP.BF16.F32.PACK_AB R139, R42, R139 ;  /* 0x0000008b2a8b723e */ /* 0x000fe400000010ff */
        /* <DEDUP_REMOVED lines=41> */
[----:B0-----:R-:W-:Y:S01]  /*c4b0*/  FADD.FTZ R18, R123, R18 ;  /* 0x000000127b127221 */ /* 0x001fe20000010000 */
[C---:B--2---:R-:W-:Y:S01]  /*c4c0*/  FADD.FTZ R5, R49.reuse, R22 ;  /* 0x0000001631057221 */ /* 0x044fe20000010000 */
[----:B------:R-:W-:Y:S02]  /*c4d0*/  F2FP.BF16.F32.PACK_AB R122, R49, R122 ;  /* 0x0000007a317a723e */ /* 0x000fe400000010ff */
[C---:B-1----:R-:W-:Y:S01]  /*c4e0*/  FADD.FTZ R4, R51.reuse, R18 ;  /* 0x0000001233047221 */ /* 0x042fe20000010000 */
[----:B------:R-:W-:Y:S01]  /*c4f0*/  F2FP.BF16.F32.PACK_AB R123, R51, R123 ;  /* 0x0000007b337b723e */ /* 0x000fe200000010ff */
[----:B------:R-:W-:Y:S06]  /*c500*/  @P2 BRA `(.L_x_889) ;  /* 0xffffffd000cc2947 */ /* 0x000fec000383ffff */
.L_x_872:
[----:B------:R-:W-:Y:S06]  /*c510*/  BAR.ARV 0x8, 0x200 ;  /* 0x0208000000007b1d */ /* 0x000fec0000002000 */
[----:B------:R-:W-:Y:S05]  /*c520*/  @!P0 BRA `(.L_x_890) ;  /* 0x0000000000048947 */ /* 0x000fea0003800000 */
[----:B------:R-:W-:Y:S01]  /*c530*/  BPT.TRAP 0x1 ;  /* 0x000000040000795c */ /* 0x000fe20000300000 */
.L_x_890:
[----:B------:R-:W-:Y:S01]  /*c540*/  ULEA UR7, UR4, UR38, 0x3 ;  /* 0x0000002604077291 */ /* 0x000fe2000f8e183f */
[----:B------:R-:W-:-:S05]  /*c550*/  IMAD.U32 R0, RZ, RZ, UR5 ;  /* 0x00000005ff007e24 */ /* 0x000fca000f8e00ff */
[----:B------:R-:W-:-:S04]  /*c560*/  SHF.L.U32 R0, R0, 0x1f, RZ ;  /* 0x0000001f00007819 */ /* 0x000fc800000006ff */
[----:B------:R0:W1:Y:S01]  /*c570*/  SYNCS.PHASECHK.TRANS64.TRYWAIT P2, [UR7+0x16850], R0 ;  /* 0x01685000ff0075a7 */ /* 0x0000620008040147 */
[----:B------:R-:W-:Y:S05]  /*c580*/  @!P0 BRA `(.L_x_891) ;  /* 0x0000000000048947 */ /* 0x000fea0003800000 */
[----:B------:R-:W-:Y:S01]  /*c590*/  BPT.TRAP 0x1 ;  /* 0x000000040000795c */ /* 0x000fe20000300000 */
.L_x_891:
[----:B-1----:R-:W-:Y:S05]  /*c5a0*/  @P2 BRA `(.L_x_892) ;  /* 0x0000000000082947 */ /* 0x002fea0003800000 */
[----:B------:R-:W1:Y:S02]  /*c5b0*/  SYNCS.PHASECHK.TRANS64.TRYWAIT P0, [UR7+0x16850], R0 ;  /* 0x01685000ff0075a7 */ /* 0x000e640008000147 */
[----:B-1----:R-:W-:Y:S05]  /*c5c0*/  @!P0 BRA `(.L_x_893) ;  /* 0x00000054007c8947 */ /* 0x002fea0003800000 */
.L_x_892:
[----:B------:R-:W-:Y:S01]  /*c5d0*/  UIADD3 UR38, UR38, 0x400, URZ ;  /* 0x0000040026267890 */ /* 0x000fe2000fffe03f */
[----:B------:R-:W-:Y:S01]  /*c5e0*/  WARPGROUP.ARRIVE ;  /* 0x00000000000079c5 */ /* 0x000fe20000000000 */
[----:B------:R-:W-:Y:S01]  /*c5f0*/  UMOV UR11, 0x40000040 ;  /* 0x40000040000b7882 */ /* 0x000fe20000000000 */
[----:B01----:R-:W0:Y:S01]  /*c600*/  SHFL.BFLY PT, R0, R5, 0x2, 0x1f ;  /* 0x0c401f0005007f89 */ /* 0x003e2200000e0000 */
[----:B------:R-:W-:Y:S01]  /*c610*/  USHF.R.U32.HI UR38, URZ, 0x4, UR38 ;  /* 0x000000043f267899 */ /* 0x000fe20008011626 */
[----:B------:R-:W-:Y:S02]  /*c620*/  IMAD.U32 R13, RZ, RZ, UR7 ;  /* 0x00000007ff0d7e24 */ /* 0x000fe4000f8e00ff */
[----:B------:R-:W1:Y:S01]  /*c630*/  SHFL.BFLY PT, R3, R4, 0x2, 0x1f ;  /* 0x0c401f0004037f89 */ /* 0x000e6200000e0000 */
[----:B------:R-:W-:Y:S01]  /*c640*/  ULOP3.LUT UR38, UR38, 0x3fff, URZ, 0xc0, !UPT ;  /* 0x00003fff26267892 */ /* 0x000fe2000f8ec03f */
[----:B------:R-:W-:Y:S02]  /*c650*/  @!P1 VIADD R13, R13, 0x16860 ;  /* 0x000168600d0d9836 */ /* 0x000fe40000000000 */
[----:B------:R-:W-:Y:S01]  /*c660*/  IMAD.MOV.U32 R11, RZ, RZ, RZ ;  /* 0x000000ffff0b7224 */ /* 0x000fe200078e00ff */
[----:B------:R-:W-:-:S02]  /*c670*/  ULEA UR4, UR4, UR38, 0xa ;  /* 0x0000002604047291 */ /* 0x000fc4000f8e503f */
[----:B------:R-:W-:Y:S02]  /*c680*/  @!P1 PRMT R13, RZ, 0x654, R13 ;  /* 0x00000654ff0d9816 */ /* 0x000fe4000000000d */
[----:B------:R-:W-:-:S03]  /*c690*/  UIADD3 UR6, UR4, 0x80, URZ ;  /* 0x0000008004067890 */ /* 0x000fc6000fffe03f */
[----:B------:R-:W-:Y:S02]  /*c6a0*/  UMOV UR10, UR4 ;  /* 0x00000004000a7c82 */ /* 0x000fe40008000000 */
[----:B------:R-:W-:Y:S01]  /*c6b0*/  HGMMA.64x64x16.F32.BF16 R88, R148, gdesc[UR8].tnspB, R88, gsb0 ;  /* 0x40e0000894587df0 */ /* 0x000fe20008001858 */
[----:B------:R-:W-:Y:S01]  /*c6c0*/  UMOV UR11, 0x40000040 ;  /* 0x40000040000b7882 */ /* 0x000fe20000000000 */
[----:B------:R-:W-:Y:S01]  /*c6d0*/  UMOV UR10, UR6 ;  /* 0x00000006000a7c82 */ /* 0x000fe20008000000 */
[----:B------:R-:W-:Y:S01]  /*c6e0*/  UIADD3 UR6, UR4, 0x100, URZ ;  /* 0x0000010004067890 */ /* 0x000fe2000fffe03f */
[----:B0-----:R-:W-:Y:S01]  /*c6f0*/  FADD.FTZ R0, R0, R5 ;  /* 0x0000000500007221 */ /* 0x001fe20000010000 */
[----:B-1----:R-:W-:Y:S01]  /*c700*/  FADD.FTZ R8, R3, R4 ;  /* 0x0000000403087221 */ /* 0x002fe20000010000 */
[----:B------:R-:W-:-:S03]  /*c710*/  IMAD.MOV.U32 R4, RZ, RZ, RZ ;  /* 0x000000ffff047224 */ /* 0x000fc600078e00ff */
[----:B------:R-:W0:Y:S04]  /*c720*/  SHFL.BFLY PT, R3, R0, 0x1, 0x1f ;  /* 0x0c201f0000037f89 */ /* 0x000e2800000e0000 */
[----:B------:R-:W1:Y:S01]  /*c730*/  SHFL.BFLY PT, R9, R8, 0x1, 0x1f ;  /* 0x0c201f0008097f89 */ /* 0x000e6200000e0000 */
[----:B0-----:R-:W-:Y:S01]  /*c740*/  FADD.FTZ R14, R0, R3 ;  /* 0x00000003000e7221 */ /* 0x001fe20000010000 */
[----:B------:R-:W-:Y:S02]  /*c750*/  IMAD.MOV.U32 R3, RZ, RZ, -0x800000 ;  /* 0xff800000ff037424 */ /* 0x000fe400078e00ff */
[----:B------:R-:W-:Y:S02]  /*c760*/  IMAD.MOV.U32 R0, RZ, RZ, -0x800000 ;  /* 0xff800000ff007424 */ /* 0x000fe400078e00ff */
[----:B-1----:R-:W-:Y:S01]  /*c770*/  FADD.FTZ R15, R8, R9 ;  /* 0x00000009080f7221 */ /* 0x002fe20000010000 */
[----:B------:R-:W-:-:S04]  /*c780*/  FSETP.NE.FTZ.AND P0, PT, R14, RZ, PT ;  /* 0x000000ff0e00720b */ /* 0x000fc80003f15000 */
[----:B------:R-:W-:-:S09]  /*c790*/  FSETP.NE.FTZ.AND P2, PT, R15, RZ, PT ;  /* 0x000000ff0f00720b */ /* 0x000fd20003f55000 */
[----:B------:R-:W0:Y:S01]  /*c7a0*/  @P0 MUFU.LG2 R9, R14 ;  /* 0x0000000e00090308 */ /* 0x000e220000000c00 */
[----:B------:R-:W-:-:S03]  /*c7b0*/  @P0 FMUL.FTZ R5, R7, 0.69314718246459960938 ;  /* 0x3f31721807050820 */ /* 0x000fc60000410000 */
[----:B------:R-:W-:-:S04]  /*c7c0*/  @P2 FMUL.FTZ R16, R7, 0.69314718246459960938 ;  /* 0x3f31721807102820 */ /* 0x000fc80000410000 */
[----:B------:R-:W1:Y:S08]  /*c7d0*/  @P2 MUFU.LG2 R12, R15 ;  /* 0x0000000f000c2308 */ /* 0x000e700000000c00 */
[----:B------:R-:W2:Y:S01]  /*c7e0*/  @P0 MUFU.RCP R4, R14 ;  /* 0x0000000e00040308 */ /* 0x000ea20000001000 */
[----:B0-----:R-:W-:-:S04]  /*c7f0*/  @P0 FMUL.FTZ R8, R9, 0.69314718246459960938 ;  /* 0x3f31721809080820 */ /* 0x001fc80000410000 */
[----:B------:R-:W-:Y:S01]  /*c800*/  @P0 FFMA.FTZ R3, R5, R6, R8 ;  /* 0x0000000605030223 */ /* 0x000fe20000010008 */
[----:B------:R-:W-:Y:S01]  /*c810*/  PLOP3.LUT P0, PT, PT, PT, PT, 0x8, 0x0 ;  /* 0x000000000000781c */ /* 0x000fe20003f0e170 */
[----:B------:R-:W-:Y:S02]  /*c820*/  WARPGROUP.DEPBAR.LE gsb0, 0x0 ;  /* 0x00008000000079c5 */ /* 0x000fe40000010000 */
[----:B------:R-:W-:Y:S01]  /*c830*/  WARPGROUP.ARRIVE ;  /* 0x00000000000079c5 */ /* 0x000fe20000000000 */
[----:B------:R-:W0:Y:S01]  /*c840*/  @P2 MUFU.RCP R11, R15 ;  /* 0x0000000f000b2308 */ /* 0x000e220000001000 */
[----:B-1----:R-:W-:-:S04]  /*c850*/  @P2 FMUL.FTZ R7, R12, 0.69314718246459960938 ;  /* 0x3f3172180c072820 */ /* 0x002fc80000410000 */
[----:B------:R-:W-:Y:S01]  /*c860*/  HGMMA.64x64x16.F32.BF16 R88, R144, gdesc[UR8].tnspB, R88, gsb0 ;  /* 0x40e0000890587df0 */ /* 0x000fe20008001858 */
[----:B------:R-:W-:Y:S01]  /*c870*/  UMOV UR10, UR6 ;  /* 0x00000006000a7c82 */ /* 0x000fe20008000000 */
[----:B------:R-:W-:Y:S01]  /*c880*/  UMOV UR11, 0x40000040 ;  /* 0x40000040000b7882 */ /* 0x000fe20000000000 */
[----:B------:R-:W-:Y:S01]  /*c890*/  UIADD3 UR6, UR4, 0x180, URZ ;  /* 0x0000018004067890 */ /* 0x000fe2000fffe03f */
[----:B------:R-:W-:Y:S01]  /*c8a0*/  @P2 FFMA.FTZ R0, R16, R10, R7 ;  /* 0x0000000a10002223 */ /* 0x000fe20000010007 */
[----:B------:R-:W-:Y:S02]  /*c8b0*/  WARPGROUP.DEPBAR.LE gsb0, 0x0 ;  /* 0x00008000000079c5 */ /* 0x000fe40000010000 */
[----:B------:R-:W-:-:S06]  /*c8c0*/  WARPGROUP.ARRIVE ;  /* 0x00000000000079c5 */ /* 0x000fcc0000000000 */
[----:B------:R-:W-:Y:S01]  /*c8d0*/  HGMMA.64x64x16.F32.BF16 R88, R140, gdesc[UR8].tnspB, R88, gsb0 ;  /* 0x40e000088c587df0 */ /* 0x000fe20008001858 */
[----:B------:R-:W-:Y:S01]  /*c8e0*/  UMOV UR10, UR6 ;  /* 0x00000006000a7c82 */ /* 0x000fe20008000000 */
[----:B------:R-:W-:Y:S01]  /*c8f0*/  UMOV UR11, 0x40000040 ;  /* 0x40000040000b7882 */ /* 0x000fe20000000000 */
[----:B------:R-:W-:Y:S01]  /*c900*/  UIADD3 UR6, UR4, 0x200, URZ ;  /* 0x0000020004067890 */ /* 0x000fe2000fffe03f */
        /* <DEDUP_REMOVED lines=11> */
[----:B------:R-:W-:Y:S02]  /*c9c0*/  UIADD3 UR6, UR4, 0x300, URZ ;  /* 0x0000030004067890 */ /* 0x000fe4000fffe03f */
[----:B------:R-:W-:Y:S01]  /*c9d0*/  UIADD3 UR4, UR4, 0x380, URZ ;  /* 0x0000038004047890 */ /* 0x000fe2000fffe03f */
[----:B------:R-:W-:Y:S02]  /*c9e0*/  WARPGROUP.DEPBAR.LE gsb0, 0x0 ;  /* 0x00008000000079c5 */ /* 0x000fe40000010000 */
[----:B------:R-:W-:-:S06]  /*c9f0*/  WARPGROUP.ARRIVE ;  /* 0x00000000000079c5 */ /* 0x000fcc0000000000 */
[----:B------:R-:W-:Y:S01]  /*ca00*/  HGMMA.64x64x16.F32.BF16 R88, R128, gdesc[UR8].tnspB, R88, gsb0 ;  /* 0x40e0000880587df0 */ /* 0x000fe20008001858 */
[----:B------:R-:W-:Y:S01]  /*ca10*/  UMOV UR10, UR6 ;  /* 0x00000006000a7c82 */ /* 0x000fe20008000000 */
[----:B------:R-:W-:Y:S01]  /*ca20*/  UMOV UR11, 0x40000040 ;  /* 0x40000040000b7882 */ /* 0x000fe20000000000 */
[----:B------:R-:W-:Y:S02]  /*ca30*/  WARPGROUP.DEPBAR.LE gsb0, 0x0 ;  /* 0x00008000000079c5 */ /* 0x000fe40000010000 */
[----:B------:R-:W-:-:S06]  /*ca40*/  WARPGROUP.ARRIVE ;  /* 0x00000000000079c5 */ /* 0x000fcc0000000000 */
[----:B------:R-:W-:Y:S01]  /*ca50*/  HGMMA.64x64x16.F32.BF16 R88, R124, gdesc[UR8].tnspB, R88, gsb0 ;  /* 0x40e000087c587df0 */ /* 0x000fe20008001858 */
[----:B------:R-:W-:Y:S01]  /*ca60*/  UMOV UR10, UR4 ;  /* 0x00000004000a7c82 */ /* 0x000fe20008000000 */
[----:B------:R-:W-:Y:S01]  /*ca70*/  UMOV UR11, 0x40000040 ;  /* 0x40000040000b7882 */ /* 0x000fe20000000000 */
[----:B------:R-:W-:Y:S02]  /*ca80*/  WARPGROUP.DEPBAR.LE gsb0, 0x0 ;  /* 0x00008000000079c5 */ /* 0x000fe40000010000 */
[----:B------:R-:W-:-:S06]  /*ca90*/  WARPGROUP.ARRIVE ;  /* 0x00000000000079c5 */ /* 0x000fcc0000000000 */
[----:B------:R-:W-:Y:S03]  /*caa0*/  HGMMA.64x64x16.F32.BF16 R88, R120, gdesc[UR8].tnspB, R88, gsb0 ;  /* 0x40e0000878587df0 */ /* 0x000fe60008001858 */
[----:B------:R-:W-:Y:S02]  /*cab0*/  WARPGROUP.DEPBAR.LE gsb0, 0x0 ;  /* 0x00008000000079c5 */ /* 0x000fe40000010000 */
[----:B------:R1:W-:Y:S01]  /*cac0*/  @!P1 SYNCS.ARRIVE.TRANS64.RED.A1T0 RZ, [R13+URZ], RZ ;  /* 0x000000ff0dff99a7 */ /* 0x0003e2000810043f */
[-C--:B--2---:R-:W-:Y:S01]  /*cad0*/  FMUL.FTZ R88, R88, R4.reuse ;  /* 0x0000000458587220 */ /* 0x084fe20000410000 */
        /* <DEDUP_REMOVED lines=31> */
.L_x_823:
[----:B------:R-:W-:Y:S05]  /*ccd0*/  @P0 BRA `(.L_x_894) ;  /* 0x0000000c00c80947 */ /* 0x000fea0003800000 */
[----:B------:R-:W-:Y:S01]  /*cce0*/  VIADD R2, R2, 0xffffff80 ;  /* 0xffffff8002027836 */ /* 0x000fe20000000000 */
[----:B------:R-:W0:Y:S01]  /*ccf0*/  LDC R17, c[0x0][0xbe8] ;  /* 0x0002fa00ff117b82 */ /* 0x000e220000000800 */
[----:B------:R-:W1:Y:S01]  /*cd00*/  S2R R19, SR_CTAID.X ;  /* 0x0000000000137919 */ /* 0x000e620000002500 */
[----:B------:R-:W-:Y:S02]  /*cd10*/  USHF.R.S32.HI UR7, URZ, 0x1f, UR36 ;  /* 0x0000001f3f077899 */ /* 0x000fe40008011424 */
[----:B------:R-:W-:Y:S01]  /*cd20*/  IMAD R16, RZ, RZ, -UR36 ;  /* 0x80000024ff107e24 */ /* 0x000fe2000f8e02ff */
[----:B------:R-:W-:Y:S01]  /*cd30*/  SHF.R.S32.HI R5, RZ, 0x1f, R2 ;  /* 0x0000001fff057819 */ /* 0x000fe20000011402 */
[----:B------:R-:W-:Y:S01]  /*cd40*/  ULDC.64 UR8, c[0x0][0xbd0] ;  /* 0x0002f40000087ab9 */ /* 0x000fe20000000a00 */
[----:B------:R-:W-:Y:S01]  /*cd50*/  BSSY B0, `(.L_x_895) ;  /* 0x00000b6000007945 */ /* 0x000fe20003800000 */
[----:B------:R-:W-:Y:S01]  /*cd60*/  UIMAD UR6, UR7, UR8, URZ ;  /* 0x00000008070672a4 */ /* 0x000fe2000f8e023f */
[CC--:B------:R-:W-:Y:S01]  /*cd70*/  LEA.HI R4, R5.reuse, R2.reuse, RZ, 0x7 ;  /* 0x0000000205047211 */ /* 0x0c0fe200078f38ff */
[----:B------:R-:W2:Y:S01]  /*cd80*/  S2UR UR12, SR_CTAID.Z ;  /* 0x00000000000c79c3 */ /* 0x000ea20000002700 */
[----:B------:R-:W-:Y:S01]  /*cd90*/  LEA.HI R8, R5, R2, RZ, 0x2 ;  /* 0x0000000205087211 */ /* 0x000fe200078f10ff */
[----:B------:R-:W-:Y:S01]  /*cda0*/  UIMAD.WIDE.U32 UR4, UR36, UR8, URZ ;  /* 0x00000008240472a5 */ /* 0x000fe2000f8e003f */
[----:B------:R-:W-:Y:S01]  /*cdb0*/  LOP3.LUT R7, R4, 0xffffff80, RZ, 0xc0, !PT ;  /* 0xffffff8004077812 */ /* 0x000fe200078ec0ff */
[----:B------:R-:W-:Y:S01]  /*cdc0*/  UIMAD UR6, UR36, UR9, UR6 ;  /* 0x00000009240672a4 */ /* 0x000fe2000f8e0206 */
[----:B------:R-:W-:-:S02]  /*cdd0*/  SHF.R.S32.HI R4, RZ, 0x7, R4 ;  /* 0x00000007ff047819 */ /* 0x000fc40000011404 */
[----:B------:R-:W-:Y:S01]  /*cde0*/  LOP3.LUT R13, R8, 0xfffffffc, RZ, 0xc0, !PT ;  /* 0xfffffffc080d7812 */ /* 0x000fe200078ec0ff */
[----:B------:R-:W-:Y:S01]  /*cdf0*/  IMAD.IADD R22, R2, 0x1, -R7 ;  /* 0x0000000102167824 */ /* 0x000fe200078e0a07 */
[----:B------:R-:W3:Y:S01]  /*ce00*/  S2UR UR11, SR_CTAID.Y ;  /* 0x00000000000b79c3 */ /* 0x000ee20000002600 */
[----:B------:R-:W-:Y:S01]  /*ce10*/  IMAD.HI R5, R4, 0x55555556, RZ ;  /* 0x5555555604057827 */ /* 0x000fe200078e02ff */
[----:B------:R-:W-:Y:S02]  /*ce20*/  UIADD3 UR6, UR5, UR6, URZ ;  /* 0x0000000605067290 */ /* 0x000fe4000fffe03f */
[----:B------:R-:W-:Y:S01]  /*ce30*/  SHF.R.S32.HI R9, RZ, 0x1f, R22 ;  /* 0x0000001fff097819 */ /* 0x000fe20000011416 */
[----:B------:R-:W-:-:S03]  /*ce40*/  IMAD.IADD R13, R2, 0x1, -R13 ;  /* 0x00000001020d7824 */ /* 0x000fc600078e0a0d */
[----:B------:R-:W-:Y:S01]  /*ce50*/  BAR.SYNC.DEFER_BLOCKING 0x1, 0x180 ;  /* 0x0046000000007b1d */ /* 0x000fe20000010000 */
[----:B0-----:R-:W-:Y:S02]  /*ce60*/  ISETP.NE.AND P0, PT, R17, 0x1, PT ;  /* 0x000000011100780c */ /* 0x001fe40003f05270 */
[----:B------:R-:W-:Y:S02]  /*ce70*/  LEA.HI R23, R9, R22, RZ, 0x2 ;  /* 0x0000001609177211 */ /* 0x000fe400078f10ff */
[----:B------:R-:W-:-:S03]  /*ce80*/  LEA.HI R5, R5, R5, RZ, 0x1 ;  /* 0x0000000505057211 */ /* 0x000fc600078f08ff */
[----:B------:R-:W3:Y:S01]  /*ce90*/  LDC R21, c[0x0][0xc50] ;  /* 0x00031400ff157b82 */ /* 0x000ee20000000800 */
[--C-:B------:R-:W-:Y:S01]  /*cea0*/  SHF.R.S32.HI R6, RZ, 0x2, R23.reuse ;  /* 0x00000002ff067819 */ /* 0x100fe20000011417 */
[----:B------:R-:W-:Y:S01]  /*ceb0*/  ULDC.64 UR8, c[0x0][0xb38] ;  /* 0x0002ce0000087ab9 */ /* 0x000fe20000000a00 */
[----:B------:R-:W-:Y:S01]  /*cec0*/  SHF.R.S32.HI R7, RZ, 0x1f, R23 ;  /* 0x0000001fff077819 */ /* 0x000fe20000011417 */
[----:B--2---:R-:W-:Y:S01]  /*ced0*/  USHF.R.S32.HI UR10, URZ, 0x1f, UR12 ;  /* 0x0000001f3f0a7899 */ /* 0x004fe2000801140c */
[----:B------:R-:W-:Y:S01]  /*cee0*/  LEA.HI R9, R9, R22, RZ, 0x5 ;  /* 0x0000001609097211 */ /* 0x000fe200078f28ff */
[----:B------:R-:W-:Y:S01]  /*cef0*/  UIMAD UR7, UR7, UR8, URZ ;  /* 0x00000008070772a4 */ /* 0x000fe2000f8e023f */
[----:B------:R-:W-:Y:S01]  /*cf00*/  LEA.HI R7, R7, R6, RZ, 0x3 ;  /* 0x0000000607077211 */ /* 0x000fe200078f18ff */
[----:B------:R-:W0:Y:S01]  /*cf10*/  LDC.64 R14, c[0x0][0xb40] ;  /* 0x0002d000ff0e7b82 */ /* 0x000e220000000a00 */
[----:B------:R-:W-:Y:S02]  /*cf20*/  SHF.R.S32.HI R9, RZ, 0x5, R9 ;  /* 0x00000005ff097819 */ /* 0x000fe40000011409 */
[----:B------:R-:W-:Y:S01]  /*cf30*/  LOP3.LUT R11, R7, 0xfffffff8, RZ, 0xc0, !PT ;  /* 0xfffffff8070b7812 */ /* 0x000fe200078ec0ff */
[----:B------:R-:W-:Y:S01]  /*cf40*/  IMAD R7, R5, -0x3, R4 ;  /* 0xfffffffd05077824 */ /* 0x000fe200078e0204 */
[----:B------:R-:W-:Y:S01]  /*cf50*/  LEA.HI R4, R13, R13, RZ, 0x1 ;  /* 0x0000000d0d047211 */ /* 0x000fe200078f08ff */
[----:B------:R-:W-:Y:S01]  /*cf60*/  IMAD.U32 R5, RZ, RZ, UR5 ;  /* 0x00000005ff057e24 */ /* 0x000fe2000f8e00ff */
[----:B------:R-:W-:Y:S01]  /*cf70*/  LOP3.LUT R23, R23, 0x7ffffffc, RZ, 0xc0, !PT ;  /* 0x7ffffffc17177812 */ /* 0x000fe200078ec0ff */
[----:B------:R-:W-:Y:S01]  /*cf80*/  IMAD.IADD R2, R6, 0x1, -R11 ;  /* 0x0000000106027824 */ /* 0x000fe200078e0a0b */
[----:B------:R-:W-:Y:S01]  /*cf90*/  LOP3.LUT R4, R4, 0x1ffffffe, RZ, 0xc0, !PT ;  /* 0x1ffffffe04047812 */ /* 0x000fe200078ec0ff */
[----:B------:R-:W2:Y:S01]  /*cfa0*/  LDC.64 R10, c[0x0][0xbd8] ;  /* 0x0002f600ff0a7b82 */ /* 0x000ea20000000a00 */
[----:B------:R-:W-:Y:S01]  /*cfb0*/  IMAD.U32 R5, RZ, RZ, UR6 ;  /* 0x00000006ff057e24 */ /* 0x000fe2000f8e00ff */
[----:B------:R-:W-:Y:S01]  /*cfc0*/  UIMAD UR6, UR36, UR9, UR7 ;  /* 0x00000009240672a4 */ /* 0x000fe2000f8e0207 */
[----:B------:R-:W-:-:S02]  /*cfd0*/  IMAD R2, R9, 0x10, R2 ;  /* 0x0000001009027824 */ /* 0x000fc400078e0202 */
[----:B------:R-:W-:Y:S02]  /*cfe0*/  IMAD.IADD R25, R13, 0x1, -R4 ;  /* 0x000000010d197824 */ /* 0x000fe400078e0a04 */
[----:B------:R-:W-:Y:S01]  /*cff0*/  IMAD R2, R7, 0x40, R2 ;  /* 0x0000004007027824 */ /* 0x000fe200078e0202 */
[----:B------:R-:W4:Y:S01]  /*d000*/  @P0 LDC R9, c[0x0][0xbec] ;  /* 0x0002fb00ff090b82 */ /* 0x000f220000000800 */
[----:B------:R-:W-:Y:S01]  /*d010*/  IMAD.U32 R4, RZ, RZ, UR4 ;  /* 0x00000004ff047e24 */ /* 0x000fe2000f8e00ff */
[----:B------:R-:W-:Y:S01]  /*d020*/  UIMAD.WIDE.U32 UR4, UR36, UR8, URZ ;  /* 0x00000008240472a5 */ /* 0x000fe2000f8e003f */
[--C-:B------:R-:W-:Y:S02]  /*d030*/  IMAD R6, R25, 0x8, R2.reuse ;  /* 0x0000000819067824 */ /* 0x100fe400078e0202 */
[----:B---3--:R-:W-:Y:S01]  /*d040*/  IMAD R21, R21, R16, UR11 ;  /* 0x0000000b15157e24 */ /* 0x008fe2000f8e0210 */
[----:B------:R-:W-:Y:S01]  /*d050*/  UIADD3 UR6, UR5, UR6, URZ ;  /* 0x0000000605067290 */ /* 0x000fe2000fffe03f */
[----:B0-----:R-:W-:Y:S01]  /*d060*/  IMAD R12, R14, UR10, RZ ;  /* 0x0000000a0e0c7c24 */ /* 0x001fe2000f8e02ff */
[----:B------:R-:W0:Y:S01]  /*d070*/  @P0 LDC R13, c[0x0][0xbf0] ;  /* 0x0002fc00ff0d0b82 */ /* 0x000e220000000800 */
[----:B------:R-:W-:Y:S01]  /*d080*/  IMAD.U32 R7, RZ, RZ, UR5 ;  /* 0x00000005ff077e24 */ /* 0x000fe2000f8e00ff */
[----:B------:R-:W-:Y:S01]  /*d090*/  ULDC.64 UR8, c[0x0][0xb28] ;  /* 0x0002ca0000087ab9 */ /* 0x000fe20000000a00 */
[----:B-1----:R-:W-:-:S02]  /*d0a0*/  IMAD R2, R19, 0xc0, R2 ;  /* 0x000000c013027824 */ /* 0x002fc400078e0202 */
[----:B------:R-:W-:Y:S01]  /*d0b0*/  IMAD.U32 R7, RZ, RZ, UR6 ;  /* 0x00000006ff077e24 */ /* 0x000fe2000f8e00ff */
[----:B------:R-:W-:Y:S01]  /*d0c0*/  ULDC.64 UR6, c[0x0][0xb48] ;  /* 0x0002d20000067ab9 */ /* 0x000fe20000000a00 */
[----:B------:R-:W-:Y:S01]  /*d0d0*/  VIADD R16, R2, 0x8 ;  /* 0x0000000802107836 */ /* 0x000fe20000000000 */
[----:B------:R-:W1:Y:S01]  /*d0e0*/  @P0 LDC R27, c[0x0][0xbec] ;  /* 0x0002fb00ff1b0b82 */ /* 0x000e620000000800 */
[C---:B--2---:R-:W-:Y:S02]  /*d0f0*/  IMAD R8, R10.reuse, UR10, RZ ;  /* 0x0000000a0a087c24 */ /* 0x044fe4000f8e02ff */
[----:B------:R-:W-:-:S04]  /*d100*/  IMAD.WIDE.U32 R4, R10, UR12, R4 ;  /* 0x0000000c0a047c25 */ /* 0x000fc8000f8e0004 */
[----:B------:R-:W-:Y:S01]  /*d110*/  IMAD R11, R11, UR12, R8 ;  /* 0x0000000c0b0b7c24 */ /* 0x000fe2000f8e0208 */
[----:B------:R-:W2:Y:S01]  /*d120*/  @P0 LDC R18, c[0x0][0xbf0] ;  /* 0x0002fc00ff120b82 */ /* 0x000ea20000000800 */
[----:B------:R-:W-:Y:S02]  /*d130*/  IMAD R8, R19, 0xc0, R6 ;  /* 0x000000c013087824 */ /* 0x000fe400078e0206 */
[----:B------:R-:W-:Y:S01]  /*d140*/  IMAD.U32 R6, RZ, RZ, UR4 ;  /* 0x00000004ff067e24 */ /* 0x000fe2000f8e00ff */
[----:B------:R-:W-:Y:S01]  /*d150*/  ULDC.64 UR4, c[0x0][0xbe0] ;  /* 0x0002f80000047ab9 */ /* 0x000fe20000000a00 */
[----:B----4-:R-:W-:-:S04]  /*d160*/  @P0 IMAD.HI.U32 R10, R8, R9, RZ ;  /* 0x00000009080a0227 */ /* 0x010fc800078e00ff */
[----:B------:R-:W-:Y:S01]  /*d170*/  IMAD.MOV.U32 R9, RZ, RZ, R8 ;  /* 0x000000ffff097224 */ /* 0x000fe200078e0008 */
[----:B0-----:R-:W-:Y:S01]  /*d180*/  @P0 SHF.R.U32.HI R9, RZ, R13, R10 ;  /* 0x0000000dff090219 */ /* 0x001fe2000001160a */
[----:B------:R-:W-:Y:S01]  /*d190*/  IMAD R13, R15, UR12, R12 ;  /* 0x0000000c0f0d7c24 */ /* 0x000fe2000f8e020c */
[----:B------:R-:W-:Y:S01]  /*d1a0*/  SHF.R.S32.HI R12, RZ, 0x1f, R21 ;  /* 0x0000001fff0c7819 */ /* 0x000fe20000011415 */
[----:B------:R-:W-:-:S04]  /*d1b0*/  IMAD.WIDE.U32 R6, R14, UR12, R6 ;  /* 0x0000000c0e067c25 */ /* 0x000fc8000f8e0006 */
[----:B------:R-:W-:Y:S02]  /*d1c0*/  IMAD.IADD R5, R5, 0x1, R11 ;  /* 0x0000000105057824 */ /* 0x000fe400078e020b */
[----:B-1----:R-:W-:-:S04]  /*d1d0*/  @P0 IMAD.HI.U32 R27, R8, R27, RZ ;  /* 0x0000001b081b0227 */ /* 0x002fc800078e00ff */
[----:B------:R-:W-:Y:S02]  /*d1e0*/  IMAD.IADD R7, R7, 0x1, R13 ;  /* 0x0000000107077824 */ /* 0x000fe400078e020d */
[----:B------:R-:W-:Y:S02]  /*d1f0*/  IMAD R13, R12, UR6, RZ ;  /* 0x000000060c0d7c24 */ /* 0x000fe4000f8e02ff */
[----:B------:R-:W-:-:S04]  /*d200*/  IMAD.WIDE.U32 R4, R21, UR4, R4 ;  /* 0x0000000415047c25 */ /* 0x000fc8000f8e0004 */
[----:B------:R-:W-:Y:S01]  /*d210*/  IMAD.MOV.U32 R11, RZ, RZ, R8 ;  /* 0x000000ffff0b7224 */ /* 0x000fe200078e0008 */
[----:B--2---:R-:W-:Y:S01]  /*d220*/  @P0 SHF.R.U32.HI R11, RZ, R18, R27 ;  /* 0x00000012ff0b0219 */ /* 0x004fe2000001161b */
        /* <DEDUP_REMOVED lines=20> */
[----:B------:R-:W0:Y:S01]  /*d370*/  S2UR UR5, SR_CgaCtaId ;  /* 0x00000000000579c3 */ /* 0x000e220000008800 */
[----:B------:R-:W-:-:S02]  /*d380*/  UMOV UR4, 0x400 ;  /* 0x0000040000047882 */ /* 0x000fc40000000000 */
[----:B------:R-:W-:Y:S02]  /*d390*/  IMAD R8, R8, UR6, RZ ;  /* 0x0000000608087c24 */ /* 0x000fe4000f8e02ff */
        /* <DEDUP_REMOVED lines=9> */
[----:B------:R-:W-:Y:S02]  /*d430*/  ULDC UR6, c[0x0][0xa88] ;  /* 0x0002a20000067ab9 */ /* 0x000fe40000000800 */
[----:B------:R-:W-:Y:S01]  /*d440*/  IMAD.IADD R9, R5, 0x1, R11 ;  /* 0x0000000105097824 */ /* 0x000fe200078e020b */
[----:B------:R-:W-:Y:S01]  /*d450*/  LEA R18, P1, R6, UR8, 0x2 ;  /* 0x0000000806127c11 */ /* 0x000fe2000f8210ff */
[----:B------:R-:W-:Y:S01]  /*d460*/  IMAD.IADD R5, R7, 0x1, R15 ;  /* 0x0000000107057824 */ /* 0x000fe200078e020f */
[----:B0-----:R-:W-:Y:S01]  /*d470*/  ULEA UR4, UR5, UR4, 0x18 ;  /* 0x0000000405047291 */ /* 0x001fe2000f8ec03f */
[----:B------:R-:W-:Y:S01]  /*d480*/  IMAD R17, R17, UR6, RZ ;  /* 0x0000000611117c24 */ /* 0x000fe2000f8e02ff */
[----:B------:R-:W-:Y:S01]  /*d490*/  LEA.HI.X R9, R4, UR7, R9, 0x2, P0 ;  /* 0x0000000704097c11 */ /* 0x000fe200080f1409 */
[----:B------:R-:W-:Y:S01]  /*d4a0*/  IMAD.IADD R19, R22, 0x1, -R23 ;  /* 0x0000000116137824 */ /* 0x000fe200078e0a17 */
[----:B------:R-:W-:Y:S01]  /*d4b0*/  LEA.HI.X R20, R6, UR9, R5, 0x2, P1 ;  /* 0x0000000906147c11 */ /* 0x000fe200088f1405 */
[----:B------:R-:W-:Y:S01]  /*d4c0*/  SHFL.IDX PT, R4, R8, RZ, 0x1c1f ;  /* 0x001c1fff08047589 */ /* 0x000fe200000e0000 */
[----:B------:R-:W-:Y:S01]  /*d4d0*/  LOP3.LUT P0, RZ, R22, 0x3, RZ, 0xc0, !PT ;  /* 0x0000000316ff7812 */ /* 0x000fe2000780c0ff */
[----:B------:R-:W-:Y:S01]  /*d4e0*/  UIADD3 UR4, UR4, 0x16820, URZ ;  /* 0x0001682004047890 */ /* 0x000fe2000fffe03f */
[CC--:B------:R-:W-:Y:S01]  /*d4f0*/  ISETP.GE.AND P2, PT, R2.reuse, R17.reuse, PT ;  /* 0x000000110200720c */ /* 0x0c0fe20003f46270 */
[----:B------:R-:W0:Y:S01]  /*d500*/  SHFL.IDX PT, R5, R9, RZ, 0x1c1f ;  /* 0x001c1fff09057589 */ /* 0x000e2200000e0000 */
[-C--:B------:R-:W-:Y:S01]  /*d510*/  ISETP.GE.OR P1, PT, R2, R17.reuse, P0 ;  /* 0x000000110200720c */ /* 0x080fe20000726670 */
[----:B------:R-:W-:Y:S01]  /*d520*/  UPRMT UR4, URZ, 0x654, UR4 ;  /* 0x000006543f047896 */ /* 0x000fe20008000004 */
[----:B------:R-:W-:Y:S01]  /*d530*/  ISETP.GE.OR P0, PT, R16, R17, P0 ;  /* 0x000000111000720c */ /* 0x000fe20000706670 */
[----:B------:R-:W-:Y:S01]  /*d540*/  SHFL.IDX PT, R6, R8, 0x1, 0x1c1f ;  /* 0x003c1f0008067f89 */ /* 0x000fe200000e0000 */
[----:B------:R-:W-:-:S03]  /*d550*/  IMAD.SHL.U32 R19, R19, 0x2, RZ ;  /* 0x0000000213137824 */ /* 0x000fc600078e00ff */
[----:B------:R-:W1:Y:S03]  /*d560*/  SHFL.IDX PT, R7, R9, 0x1, 0x1c1f ;  /* 0x003c1f0009077f89 */ /* 0x000e6600000e0000 */
[----:B------:R-:W-:Y:S01]  /*d570*/  SYNCS.ARRIVE.TRANS64.RED.A1T0 RZ, [UR4], RZ ;  /* 0x000000ffffff79a7 */ /* 0x000fe20008100404 */
[----:B------:R2:W3:Y:S04]  /*d580*/  SHFL.IDX PT, R14, R18, RZ, 0x1c1f ;  /* 0x001c1fff120e7589 */ /* 0x0004e800000e0000 */
[----:B------:R2:W4:Y:S04]  /*d590*/  SHFL.IDX PT, R15, R20, RZ, 0x1c1f ;  /* 0x001c1fff140f7589 */ /* 0x00052800000e0000 */
[----:B0-----:R2:W-:Y:S04]  /*d5a0*/  @!P1 ST.E desc[UR48][R4.64], R3 ;  /* 0x0000000304009985 */ /* 0x0015e8000c101930 */
[----:B-1----:R2:W-:Y:S01]  /*d5b0*/  @!P0 ST.E desc[UR48][R6.64], R0 ;  /* 0x0000000006008985 */ /* 0x0025e2000c101930 */
[----:B------:R-:W-:Y:S05]  /*d5c0*/  @P2 BRA `(.L_x_896) ;  /* 0x0000000000b82947 */ /* 0x000fea0003800000 */
[----:B------:R-:W-:Y:S01]  /*d5d0*/  ULDC UR4, c[0x0][0xac8] ;  /* 0x0002b20000047ab9 */ /* 0x000fe20000000800 */
[C---:B--2---:R-:W-:Y:S01]  /*d5e0*/  VIADD R0, R19.reuse, 0x8 ;  /* 0x0000000813007836 */ /* 0x044fe20000000000 */
        /* <DEDUP_REMOVED lines=11> */
[----:B---34-:R-:W-:Y:S01]  /*d6a0*/  @!P0 IMAD.WIDE R2, R19, 0x4, R14 ;  /* 0x0000000413028825 */ /* 0x018fe200078e020e */
[----:B------:R-:W-:-:S02]  /*d6b0*/  ISETP.GE.AND P5, PT, R9, UR4, PT ;  /* 0x0000000409007c0c */ /* 0x000fc4000bfa6270 */
[----:B------:R-:W-:Y:S02]  /*d6c0*/  ISETP.GE.AND P6, PT, R11, UR4, PT ;  /* 0x000000040b007c0c */ /* 0x000fe4000bfc6270 */
[----:B------:R0:W-:Y:S01]  /*d6d0*/  @!P0 ST.E.64 desc[UR48][R2.64], R88 ;  /* 0x0000005802008985 */ /* 0x0001e2000c101b30 */
[----:B------:R-:W-:Y:S02]  /*d6e0*/  ISETP.GE.AND P0, PT, R0, UR4, PT ;  /* 0x0000000400007c0c */ /* 0x000fe4000bf06270 */
[----:B------:R-:W-:Y:S02]  /*d6f0*/  @!P1 LEA.HI R4, R4, R4, RZ, 0x1 ;  /* 0x0000000404049211 */ /* 0x000fe400078f08ff */
[----:B------:R-:W-:Y:S02]  /*d700*/  @!P3 LEA.HI R6, R6, R6, RZ, 0x1 ;  /* 0x000000060606b211 */ /* 0x000fe400078f08ff */
[----:B------:R-:W-:Y:S02]  /*d710*/  @!P4 LEA.HI R8, R7, R7, RZ, 0x1 ;  /* 0x000000070708c211 */ /* 0x000fe400078f08ff */
[----:B------:R-:W-:-:S02]  /*d720*/  @!P5 LEA.HI R10, R9, R9, RZ, 0x1 ;  /* 0x00000009090ad211 */ /* 0x000fc400078f08ff */
[----:B------:R-:W-:Y:S02]  /*d730*/  @!P6 LEA.HI R12, R11, R11, RZ, 0x1 ;  /* 0x0000000b0b0ce211 */ /* 0x000fe400078f08ff */
[----:B------:R-:W-:Y:S02]  /*d740*/  @!P3 LOP3.LUT R9, R6, 0xfffffffe, RZ, 0xc0, !PT ;  /* 0xfffffffe0609b812 */ /* 0x000fe400078ec0ff */
[----:B------:R-:W-:Y:S02]  /*d750*/  @!P0 LEA.HI R0, R0, R0, RZ, 0x1 ;  /* 0x0000000000008211 */ /* 0x000fe400078f08ff */
[----:B0-----:R-:W-:Y:S02]  /*d760*/  @!P2 LEA.HI R2, R5, R5, RZ, 0x1 ;  /* 0x000000050502a211 */ /* 0x001fe400078f08ff */
[----:B------:R-:W-:Y:S02]  /*d770*/  @!P0 LOP3.LUT R3, R0, 0xfffffffe, RZ, 0xc0, !PT ;  /* 0xfffffffe00038812 */ /* 0x000fe400078ec0ff */
[----:B------:R-:W-:-:S02]  /*d780*/  @!P1 LOP3.LUT R5, R4, 0xfffffffe, RZ, 0xc0, !PT ;  /* 0xfffffffe04059812 */ /* 0x000fc400078ec0ff */
[----:B------:R-:W-:Y:S01]  /*d790*/  @!P2 LOP3.LUT R7, R2, 0xfffffffe, RZ, 0xc0, !PT ;  /* 0xfffffffe0207a812 */ /* 0x000fe200078ec0ff */
[--C-:B------:R-:W-:Y:S01]  /*d7a0*/  @!P0 IMAD.WIDE R2, R3, 0x4, R14.reuse ;  /* 0x0000000403028825 */ /* 0x100fe200078e020e */
[----:B------:R-:W-:Y:S02]  /*d7b0*/  @!P4 LOP3.LUT R11, R8, 0xfffffffe, RZ, 0xc0, !PT ;  /* 0xfffffffe080bc812 */ /* 0x000fe400078ec0ff */
[----:B------:R-:W-:Y:S01]  /*d7c0*/  @!P5 LOP3.LUT R13, R10, 0xfffffffe, RZ, 0xc0, !PT ;  /* 0xfffffffe0a0dd812 */ /* 0x000fe200078ec0ff */
[--C-:B------:R-:W-:Y:S01]  /*d7d0*/  @!P1 IMAD.WIDE R4, R5, 0x4, R14.reuse ;  /* 0x0000000405049825 */ /* 0x100fe200078e020e */
[----:B------:R-:W-:Y:S01]  /*d7e0*/  @!P6 LOP3.LUT R21, R12, 0xfffffffe, RZ, 0xc0, !PT ;  /* 0xfffffffe0c15e812 */ /* 0x000fe200078ec0ff */
[----:B------:R0:W-:Y:S02]  /*d7f0*/  @!P0 ST.E.64 desc[UR48][R2.64], R92 ;  /* 0x0000005c02008985 */ /* 0x0001e4000c101b30 */
[--C-:B------:R-:W-:Y:S02]  /*d800*/  @!P2 IMAD.WIDE R6, R7, 0x4, R14.reuse ;  /* 0x000000040706a825 */ /* 0x100fe400078e020e */
        /* <DEDUP_REMOVED lines=8> */
[----:B------:R0:W-:Y:S04]  /*d890*/  @!P5 ST.E.64 desc[UR48][R12.64], R112 ;  /* 0x000000700c00d985 */ /* 0x0001e8000c101b30 */
[----:B------:R0:W-:Y:S02]  /*d8a0*/  @!P6 ST.E.64 desc[UR48][R14.64], R116 ;  /* 0x000000740e00e985 */ /* 0x0001e4000c101b30 */
.L_x_896:
[----:B------:R-:W-:Y:S05]  /*d8b0*/  BSYNC B0 ;  /* 0x0000000000007941 */ /* 0x000fea0003800000 */
.L_x_895:
[----:B------:R-:W-:Y:S01]  /*d8c0*/  ISETP.GE.AND P0, PT, R16, R17, PT ;  /* 0x000000111000720c */ /* 0x000fe20003f06270 */
[----:B0-----:R0:W1:Y:S04]  /*d8d0*/  SHFL.IDX PT, R13, R20, 0x1, 0x1c1f ;  /* 0x003c1f00140d7f89 */ /* 0x00106800000e0000 */
[----:B------:R0:W0:Y:S08]  /*d8e0*/  SHFL.IDX PT, R12, R18, 0x1, 0x1c1f ;  /* 0x003c1f00120c7f89 */ /* 0x00003000000e0000 */
[----:B------:R-:W-:Y:S05]  /*d8f0*/  @P0 BRA `(.L_x_815) ;  /* 0x0000003c00e80947 */ /* 0x000fea0003800000 */
[C---:B--2---:R-:W-:Y:S01]  /*d900*/  VIADD R0, R19.reuse, 0x8 ;  /* 0x0000000813007836 */ /* 0x044fe20000000000 */
[----:B------:R-:W-:Y:S01]  /*d910*/  ULDC UR4, c[0x0][0xac8] ;  /* 0x0002b20000047ab9 */ /* 0x000fe20000000800 */
[C---:B------:R-:W-:Y:S01]  /*d920*/  VIADD R6, R19.reuse, 0x10 ;  /* 0x0000001013067836 */ /* 0x040fe20000000000 */
[C---:B------:R-:W-:Y:S01]  /*d930*/  ISETP.GE.AND P0, PT, R19.reuse, UR4, PT ;  /* 0x0000000413007c0c */ /* 0x040fe2000bf06270 */
[C---:B------:R-:W-:Y:S01]  /*d940*/  VIADD R7, R19.reuse, 0x18 ;  /* 0x0000001813077836 */ /* 0x040fe20000000000 */
[----:B------:R-:W-:Y:S01]  /*d950*/  ISETP.GE.AND P1, PT, R0, UR4, PT ;  /* 0x0000000400007c0c */ /* 0x000fe2000bf26270 */
[C---:B------:R-:W-:Y:S01]  /*d960*/  VIADD R8, R19.reuse, 0x20 ;  /* 0x0000002013087836 */ /* 0x040fe20000000000 */
[----:B------:R-:W-:Y:S01]  /*d970*/  ISETP.GE.AND P2, PT, R6, UR4, PT ;  /* 0x0000000406007c0c */ /* 0x000fe2000bf46270 */
[----:B------:R-:W-:Y:S01]  /*d980*/  VIADD R9, R19, 0x28 ;  /* 0x0000002813097836 */ /* 0x000fe20000000000 */
[----:B------:R-:W-:Y:S01]  /*d990*/  ISETP.GE.AND P3, PT, R7, UR4, PT ;  /* 0x0000000407007c0c */ /* 0x000fe2000bf66270 */
[----:B------:R-:W-:Y:S01]  /*d9a0*/  VIADD R11, R19, 0x30 ;  /* 0x00000030130b7836 */ /* 0x000fe20000000000 */
[----:B------:R-:W-:-:S02]  /*d9b0*/  ISETP.GE.AND P4, PT, R8, UR4, PT ;  /* 0x0000000408007c0c */ /* 0x000fc4000bf86270 */
[----:B------:R-:W-:Y:S02]  /*d9c0*/  ISETP.GE.AND P5, PT, R9, UR4, PT ;  /* 0x0000000409007c0c */ /* 0x000fe4000bfa6270 */
[----:B------:R-:W-:Y:S01]  /*d9d0*/  ISETP.GE.AND P6, PT, R11, UR4, PT ;  /* 0x000000040b007c0c */ /* 0x000fe2000bfc6270 */
[C---:B01----:R-:W-:Y:S02]  /*d9e0*/  @!P0 IMAD.WIDE R2, R19.reuse, 0x4, R12 ;  /* 0x0000000413028825 */ /* 0x043fe400078e020c */
[----:B------:R-:W-:Y:S02]  /*d9f0*/  @!P1 LEA.HI R0, R0, R0, RZ, 0x1 ;  /* 0x0000000000009211 */ /* 0x000fe400078f08ff */
[----:B------:R-:W-:Y:S01]  /*da00*/  @!P2 LEA.HI R6, R6, R6, RZ, 0x1 ;  /* 0x000000060606a211 */ /* 0x000fe200078f08ff */
[----:B------:R0:W-:Y:S01]  /*da10*/  @!P0 ST.E.64 desc[UR48][R2.64], R90 ;  /* 0x0000005a02008985 */ /* 0x0001e2000c101b30 */
[----:B------:R-:W-:Y:S01]  /*da20*/  @!P1 LOP3.LUT R5, R0, 0xfffffffe, RZ, 0xc0, !PT ;  /* 0xfffffffe00059812 */ /* 0x000fe200078ec0ff */
[----:B------:R-:W-:Y:S01]  /*da30*/  VIADD R19, R19, 0x38 ;  /* 0x0000003813137836 */ /* 0x000fe20000000000 */
[----:B------:R-:W-:-:S02]  /*da40*/  @!P3 LEA.HI R0, R7, R7, RZ, 0x1 ;  /* 0x000000070700b211 */ /* 0x000fc400078f08ff */
[----:B------:R-:W-:Y:S01]  /*da50*/  @!P4 LEA.HI R8, R8, R8, RZ, 0x1 ;  /* 0x000000080808c211 */ /* 0x000fe200078f08ff */
[--C-:B------:R-:W-:Y:S01]  /*da60*/  @!P1 IMAD.WIDE R4, R5, 0x4, R12.reuse ;  /* 0x0000000405049825 */ /* 0x100fe200078e020c */
[----:B------:R-:W-:Y:S02]  /*da70*/  @!P5 LEA.HI R10, R9, R9, RZ, 0x1 ;  /* 0x00000009090ad211 */ /* 0x000fe400078f08ff */
[----:B---3--:R-:W-:Y:S02]  /*da80*/  @!P6 LEA.HI R14, R11, R11, RZ, 0x1 ;  /* 0x0000000b0b0ee211 */ /* 0x008fe400078f08ff */
[----:B------:R-:W-:Y:S01]  /*da90*/  @!P2 LOP3.LUT R7, R6, 0xfffffffe, RZ, 0xc0, !PT ;  /* 0xfffffffe0607a812 */ /* 0x000fe200078ec0ff */
[----:B------:R1:W-:Y:S01]  /*daa0*/  @!P1 ST.E.64 desc[UR48][R4.64], R94 ;  /* 0x0000005e04009985 */ /* 0x0003e2000c101b30 */
[----:B------:R-:W-:Y:S02]  /*dab0*/  @!P3 LOP3.LUT R9, R0, 0xfffffffe, RZ, 0xc0, !PT ;  /* 0xfffffffe0009b812 */ /* 0x000fe400078ec0ff */
[----:B------:R-:W-:Y:S01]  /*dac0*/  @!P4 LOP3.LUT R11, R8, 0xfffffffe, RZ, 0xc0, !PT ;  /* 0xfffffffe080bc812 */ /* 0x000fe200078ec0ff */
[----:B0-----:R-:W-:Y:S01]  /*dad0*/  @!P2 IMAD.WIDE R2, R7, 0x4, R12 ;  /* 0x000000040702a825 */ /* 0x001fe200078e020c */
[----:B----4-:R-:W-:-:S02]  /*dae0*/  @!P5 LOP3.LUT R15, R10, 0xfffffffe, RZ, 0xc0, !PT ;  /* 0xfffffffe0a0fd812 */ /* 0x010fc400078ec0ff */
[----:B------:R-:W-:Y:S01]  /*daf0*/  @!P6 LOP3.LUT R17, R14, 0xfffffffe, RZ, 0xc0, !PT ;  /* 0xfffffffe0e11e812 */ /* 0x000fe200078ec0ff */
[--C-:B------:R-:W-:Y:S01]  /*db00*/  @!P4 IMAD.WIDE R6, R11, 0x4, R12.reuse ;  /* 0x000000040b06c825 */ /* 0x100fe200078e020c */
[----:B------:R0:W-:Y:S01]  /*db10*/  @!P2 ST.E.64 desc[UR48][R2.64], R98 ;  /* 0x000000620200a985 */ /* 0x0001e2000c101b30 */
[----:B------:R-:W-:Y:S02]  /*db20*/  ISETP.GE.AND P0, PT, R19, UR4, PT ;  /* 0x0000000413007c0c */ /* 0x000fe4000bf06270 */
[----:B------:R-:W-:-:S04]  /*db30*/  @!P6 IMAD.WIDE R10, R17, 0x4, R12 ;  /* 0x00000004110ae825 */ /* 0x000fc800078e020c */
[----:B-1----:R-:W-:-:S04]  /*db40*/  @!P3 IMAD.WIDE R4, R9, 0x4, R12 ;  /* 0x000000040904b825 */ /* 0x002fc800078e020c */
[----:B------:R-:W-:Y:S01]  /*db50*/  @!P5 IMAD.WIDE R8, R15, 0x4, R12 ;  /* 0x000000040f08d825 */ /* 0x000fe200078e020c */
[----:B------:R0:W-:Y:S04]  /*db60*/  @!P3 ST.E.64 desc[UR48][R4.64], R102 ;  /* 0x000000660400b985 */ /* 0x0001e8000c101b30 */
[----:B------:R0:W-:Y:S04]  /*db70*/  @!P4 ST.E.64 desc[UR48][R6.64], R106 ;  /* 0x0000006a0600c985 */ /* 0x0001e8000c101b30 */
        /* <DEDUP_REMOVED lines=8> */
.L_x_894:
[----:B------:R-:W-:-:S05]  /*dc00*/  VIADD R0, R2, 0xffffff80 ;  /* 0xffffff8002007836 */ /* 0x000fca0000000000 */
[----:B------:R-:W-:-:S13]  /*dc10*/  ISETP.GT.AND P0, PT, R0, 0xbf, PT ;  /* 0x000000bf0000780c */ /* 0x000fda0003f04270 */
[----:B------:R-:W-:Y:S05]  /*dc20*/  @P0 BRA `(.L_x_815) ;  /* 0x0000003c001c0947 */ /* 0x000fea0003800000 */
[----:B------:R-:W0:Y:S01]  /*dc30*/  S2R R3, SR_CTAID.X ;  /* 0x0000000000037919 */ /* 0x000e220000002500 */
[----:B------:R-:W1:Y:S01]  /*dc40*/  LDC R6, c[0x0][0xbe8] ;  /* 0x0002fa00ff067b82 */ /* 0x000e620000000800 */
[----:B------:R-:W-:Y:S01]  /*dc50*/  ULDC UR4, c[0x0][0xa88] ;  /* 0x0002a20000047ab9 */ /* 0x000fe20000000800 */
[----:B0-----:R-:W-:Y:S02]  /*dc60*/  IMAD R2, R3, 0xc0, R2 ;  /* 0x000000c003027824 */ /* 0x001fe400078e0202 */
[----:B-1----:R-:W-:Y:S02]  /*dc70*/  IMAD R3, R6, UR4, RZ ;  /* 0x0000000406037c24 */ /* 0x002fe4000f8e02ff */
[----:B------:R-:W-:-:S05]  /*dc80*/  VIADD R0, R2, 0xffffff80 ;  /* 0xffffff8002007836 */ /* 0x000fca0000000000 */
[----:B------:R-:W-:-:S13]  /*dc90*/  ISETP.GE.AND P0, PT, R0, R3, PT ;  /* 0x000000030000720c */ /* 0x000fda0003f06270 */
[----:B------:R-:W-:Y:S05]  /*dca0*/  @P0 BRA `(.L_x_815) ;  /* 0x0000003800fc0947 */ /* 0x000fea0003800000 */
[----:B------:R-:W-:Y:S01]  /*dcb0*/  ISETP.NE.AND P0, PT, R6, 0x1, PT ;  /* 0x000000010600780c */ /* 0x000fe20003f05270 */
[----:B------:R-:W0:Y:S01]  /*dcc0*/  S2UR UR7, SR_CTAID.Z ;  /* 0x00000000000779c3 */ /* 0x000e220000002700 */
[----:B------:R-:W-:Y:S01]  /*dcd0*/  USHF.R.S32.HI UR6, URZ, 0x1f, UR36 ;  /* 0x0000001f3f067899 */ /* 0x000fe20008011424 */
[----:B------:R-:W-:Y:S01]  /*dce0*/  IMAD.MOV.U32 R5, RZ, RZ, R0 ;  /* 0x000000ffff057224 */ /* 0x000fe200078e0000 */
[----:B------:R-:W-:Y:S02]  /*dcf0*/  ULDC.64 UR8, c[0x0][0xbd0] ;  /* 0x0002f40000087ab9 */ /* 0x000fe40000000a00 */
[----:B------:R-:W-:Y:S02]  /*dd00*/  UIMAD UR6, UR6, UR8, URZ ;  /* 0x00000008060672a4 */ /* 0x000fe4000f8e023f */
[----:B------:R-:W-:Y:S01]  /*dd10*/  UIMAD.WIDE.U32 UR4, UR36, UR8, URZ ;  /* 0x00000008240472a5 */ /* 0x000fe2000f8e003f */
[----:B------:R-:W1:Y:S01]  /*dd20*/  LDC.64 R10, c[0x0][0xbd8] ;  /* 0x0002f600ff0a7b82 */ /* 0x000e620000000a00 */
[----:B------:R-:W-:-:S04]  /*dd30*/  UIMAD UR6, UR36, UR9, UR6 ;  /* 0x00000009240672a4 */ /* 0x000fc8000f8e0206 */
[----:B------:R-:W-:Y:S02]  /*dd40*/  UIADD3 UR6, UR5, UR6, URZ ;  /* 0x0000000605067290 */ /* 0x000fe4000fffe03f */
[----:B------:R-:W-:Y:S01]  /*dd50*/  IMAD.U32 R3, RZ, RZ, UR5 ;  /* 0x00000005ff037e24 */ /* 0x000fe2000f8e00ff */
[----:B------:R-:W2:Y:S01]  /*dd60*/  @P0 LDC R7, c[0x0][0xbec] ;  /* 0x0002fb00ff070b82 */ /* 0x000ea20000000800 */
[----:B------:R-:W-:Y:S01]  /*dd70*/  IMAD.U32 R2, RZ, RZ, UR4 ;  /* 0x00000004ff027e24 */ /* 0x000fe2000f8e00ff */
[----:B------:R-:W-:Y:S01]  /*dd80*/  ULDC.64 UR4, c[0x0][0xbe0] ;  /* 0x0002f80000047ab9 */ /* 0x000fe20000000a00 */
[----:B------:R-:W-:-:S05]  /*dd90*/  IMAD.U32 R3, RZ, RZ, UR6 ;  /* 0x00000006ff037e24 */ /* 0x000fca000f8e00ff */
[----:B------:R-:W3:Y:S01]  /*dda0*/  @P0 LDC R9, c[0x0][0xbf0] ;  /* 0x0002fc00ff090b82 */ /* 0x000ee20000000800 */
[----:B0-----:R-:W-:-:S07]  /*ddb0*/  USHF.R.S32.HI UR8, URZ, 0x1f, UR7 ;  /* 0x0000001f3f087899 */ /* 0x001fce0008011407 */
[----:B------:R-:W0:Y:S01]  /*ddc0*/  S2UR UR10, SR_CTAID.Y ;  /* 0x00000000000a79c3 */ /* 0x000e220000002600 */
[C---:B-1----:R-:W-:Y:S02]  /*ddd0*/  IMAD R12, R10.reuse, UR8, RZ ;  /* 0x000000080a0c7c24 */ /* 0x042fe4000f8e02ff */
[----:B------:R-:W-:-:S04]  /*dde0*/  IMAD.WIDE.U32 R2, R10, UR7, R2 ;  /* 0x000000070a027c25 */ /* 0x000fc8000f8e0002 */
[----:B------:R-:W-:Y:S01]  /*ddf0*/  IMAD R11, R11, UR7, R12 ;  /* 0x000000070b0b7c24 */ /* 0x000fe2000f8e020c */
[----:B------:R-:W0:Y:S01]  /*de00*/  LDC R8, c[0x0][0xc50] ;  /* 0x00031400ff087b82 */ /* 0x000e220000000800 */
[----:B--2---:R-:W-:-:S04]  /*de10*/  @P0 IMAD.HI.U32 R4, R0, R7, RZ ;  /* 0x0000000700040227 */ /* 0x004fc800078e00ff */
[----:B------:R-:W-:Y:S02]  /*de20*/  IMAD R7, RZ, RZ, -UR36 ;  /* 0x80000024ff077e24 */ /* 0x000fe4000f8e02ff */
[----:B------:R-:W-:Y:S01]  /*de30*/  IMAD.IADD R3, R11, 0x1, R3 ;  /* 0x000000010b037824 */ /* 0x000fe200078e0203 */
[----:B---3--:R-:W-:Y:S01]  /*de40*/  @P0 SHF.R.U32.HI R5, RZ, R9, R4 ;  /* 0x00000009ff050219 */ /* 0x008fe20000011604 */
[----:B0-----:R-:W-:-:S04]  /*de50*/  IMAD R9, R8, R7, UR10 ;  /* 0x0000000a08097e24 */ /* 0x001fc8000f8e0207 */
[----:B------:R-:W-:Y:S02]  /*de60*/  IMAD.MOV R7, RZ, RZ, -R5 ;  /* 0x000000ffff077224 */ /* 0x000fe400078e0a05 */
[----:B------:R-:W-:Y:S01]  /*de70*/  IMAD.WIDE.U32 R2, R9, UR4, R2 ;  /* 0x0000000409027c25 */ /* 0x000fe2000f8e0002 */
[----:B------:R-:W-:-:S03]  /*de80*/  SHF.R.S32.HI R4, RZ, 0x1f, R9 ;  /* 0x0000001fff047819 */ /* 0x000fc60000011409 */
[----:B------:R-:W-:Y:S01]  /*de90*/  IMAD R7, R6, R7, R0 ;  /* 0x0000000706077224 */ /* 0x000fe200078e0200 */
[----:B------:R-:W-:Y:S01]  /*dea0*/  IADD3 R2, P0, R5, R2, RZ ;  /* 0x0000000205027210 */ /* 0x000fe20007f1e0ff */
[----:B------:R-:W-:-:S03]  /*deb0*/  IMAD R4, R4, UR4, RZ ;  /* 0x0000000404047c24 */ /* 0x000fc6000f8e02ff */
[----:B------:R-:W-:Y:S01]  /*dec0*/  SHF.R.S32.HI R0, RZ, 0x1f, R7 ;  /* 0x0000001fff007819 */ /* 0x000fe20000011407 */
[----:B------:R-:W-:Y:S01]  /*ded0*/  IMAD R4, R9, UR5, R4 ;  /* 0x0000000509047c24 */ /* 0x000fe2000f8e0204 */
[----:B------:R-:W-:Y:S01]  /*dee0*/  SHF.R.S32.HI R9, RZ, 0x1f, R5 ;  /* 0x0000001fff097819 */ /* 0x000fe20000011405 */
[----:B------:R-:W-:Y:S02]  /*def0*/  ULDC.64 UR4, c[0x0][0xbc8] ;  /* 0x0002f20000047ab9 */ /* 0x000fe40000000a00 */
[----:B------:R-:W-:Y:S01]  /*df00*/  IMAD R0, R0, UR4, RZ ;  /* 0x0000000400007c24 */ /* 0x000fe2000f8e02ff */
[----:B------:R-:W-:-:S03]  /*df10*/  IADD3.X R3, R9, R3, R4, P0, !PT ;  /* 0x0000000309037210 */ /* 0x000fc600007fe404 */
        /* <DEDUP_REMOVED lines=9> */
.L_x_813:
        /* <DEDUP_REMOVED lines=18> */
.L_x_897:
[----:B------:R-:W-:Y:S01]  /*e0d0*/  ULDC UR7, c[0x0][0xc50] ;  /* 0x0003140000077ab9 */ /* 0x000fe20000000800 */
[----:B------:R-:W-:Y:S01]  /*e0e0*/  UMOV UR36, UR6 ;  /* 0x0000000600247c82 */ /* 0x000fe20008000000 */
[----:B------:R-:W-:-:S11]  /*e0f0*/  UISETP.NE.AND UP0, UPT, UR7, 0x1, UPT ;  /* 0x000000010700788c */ /* 0x000fd6000bf05270 */
[----:B------:R-:W-:Y:S01]  /*e100*/  @UP0 ULDC UR4, c[0x0][0xc54] ;  /* 0x0003150000040ab9 */ /* 0x000fe20000000800 */
[----:B------:R-:W-:Y:S01]  /*e110*/  @UP0 ULDC UR8, c[0x0][0xc58] ;  /* 0x0003160000080ab9 */ /* 0x000fe20000000800 */
[----:B------:R-:W-:-:S04]  /*e120*/  UIMAD.WIDE.U32 UR4, UR6, UR4, URZ ;  /* 0x00000004060472a5 */ /* 0x000fc8000f8e003f */
[----:B------:R-:W-:-:S12]  /*e130*/  @UP0 USHF.R.U32.HI UR36, URZ, UR8, UR5 ;  /* 0x000000083f240299 */ /* 0x000fd80008011605 */
.L_x_898:
[----:B------:R-:W-:Y:S01]  /*e140*/  ISETP.GE.AND P0, PT, R27, RZ, PT ;  /* 0x000000ff1b00720c */ /* 0x000fe20003f06270 */
[----:B------:R-:W-:Y:S01]  /*e150*/  UIADD3 UR42, -UR36, URZ, URZ ;  /* 0x0000003f242a7290 */ /* 0x000fe2000fffe13f */
[----:B------:R-:W-:Y:S02]  /*e160*/  IMAD.MOV.U32 R3, RZ, RZ, 0x1 ;  /* 0x00000001ff037424 */ /* 0x000fe400078e00ff */
[----:B------:R-:W-:Y:S01]  /*e170*/  IMAD.MOV.U32 R0, RZ, RZ, RZ ;  /* 0x000000ffff007224 */ /* 0x000fe200078e00ff */
[----:B------:R-:W-:Y:S01]  /*e180*/  UIMAD UR42, UR7, UR42, UR6 ;  /* 0x0000002a072a72a4 */ /* 0x000fe2000f8e0206 */
[----:B------:R-:W-:-:S07]  /*e190*/  IMAD.MOV.U32 R4, RZ, RZ, 0x1 ;  /* 0x00000001ff047424 */ /* 0x000fce00078e00ff */
[----:B------:R-:W-:Y:S05]  /*e1a0*/  @!P0 BRA `(.L_x_899) ;  /* 0x0000003400088947 */ /* 0x000fea0003800000 */
[----:B------:R-:W0:Y:S01]  /*e1b0*/  S2UR UR40, SR_CTAID.X ;  /* 0x00000000002879c3 */ /* 0x000e220000002500 */
[----:B------:R-:W-:Y:S01]  /*e1c0*/  ULDC.64 UR4, c[0x0][0x418] ;  /* 0x0001060000047ab9 */ /* 0x000fe20000000a00 */
[----:B------:R-:W-:Y:S01]  /*e1d0*/  ULDC UR6, c[0x0][0x448] ;  /* 0x0001120000067ab9 */ /* 0x000fe20000000800 */
[----:B------:R-:W-:Y:S02]  /*e1e0*/  UISETP.NE.U32.AND UP0, UPT, UR4, URZ, UPT ;  /* 0x0000003f0400728c */ /* 0x000fe4000bf05070 */
[----:B------:R-:W-:Y:S02]  /*e1f0*/  UISETP.NE.AND UP1, UPT, UR6, 0x1, UPT ;  /* 0x000000010600788c */ /* 0x000fe4000bf25270 */
[----:B------:R-:W-:Y:S01]  /*e200*/  UISETP.NE.AND.EX UP0, UPT, UR5, URZ, UPT, UP0 ;  /* 0x0000003f0500728c */ /* 0x000fe2000bf05300 */
[----:B------:R-:W-:Y:S02]  /*e210*/  ULDC UR6, c[0x0][0x424] ;  /* 0x0001090000067ab9 */ /* 0x000fe40000000800 */
[----:B------:R-:W-:Y:S01]  /*e220*/  ULDC.64 UR4, c[0x0][0x9e0] ;  /* 0x0002780000047ab9 */ /* 0x000fe20000000a00 */
[----:B------:R-:W-:-:S02]  /*e230*/  USEL UR9, UR6, 0x1, UP0 ;  /* 0x0000000106097887 */ /* 0x000fc40008000000 */
[----:B------:R-:W-:Y:S01]  /*e240*/  UISETP.GE.AND UP0, UPT, UR5, 0x1, UPT ;  /* 0x000000010500788c */ /* 0x000fe2000bf06270 */
[----:B------:R-:W-:Y:S02]  /*e250*/  ULDC UR10, c[0x0][0x288] ;  /* 0x0000a200000a7ab9 */ /* 0x000fe40000000800 */
[----:B------:R-:W-:Y:S01]  /*e260*/  @UP1 ULDC UR7, c[0x0][0x44c] ;  /* 0x0001130000071ab9 */ /* 0x000fe20000000800 */
[----:B------:R-:W-:Y:S01]  /*e270*/  ULDC UR12, c[0x0][0x2f0] ;  /* 0x0000bc00000c7ab9 */ /* 0x000fe20000000800 */
[----:B------:R-:W-:Y:S01]  /*e280*/  UIADD3 UR11, -UR10, 0x1, URZ ;  /* 0x000000010a0b7890 */ /* 0x000fe2000fffe13f */
[----:B------:R-:W-:Y:S01]  /*e290*/  PLOP3.LUT P1, PT, PT, PT, UP0, 0x80, 0x0 ;  /* 0x000000000000781c */ /* 0x000fe20003f2f008 */
[----:B------:R-:W-:Y:S01]  /*e2a0*/  UIMAD UR13, UR9, UR12, 0x7f ;  /* 0x0000007f090d74a4 */ /* 0x000fe2000f8e020c */
[----:B------:R-:W-:Y:S01]  /*e2b0*/  @UP1 ULDC UR14, c[0x0][0x450] ;  /* 0x00011400000e1ab9 */ /* 0x000fe20000000800 */
[----:B------:R-:W-:Y:S02]  /*e2c0*/  UIMAD UR11, UR9, UR12, UR11 ;  /* 0x0000000c090b72a4 */ /* 0x000fe4000f8e020b */
[----:B0-----:R-:W-:-:S04]  /*e2d0*/  UIMAD UR40, UR40, 0xc0, URZ ;  /* 0x000000c0282878a4 */ /* 0x001fc8000f8e023f */
[----:B------:R-:W-:-:S04]  /*e2e0*/  UIADD3 UR8, UR40, 0xbf, URZ ;  /* 0x000000bf28087890 */ /* 0x000fc8000fffe03f */
[----:B------:R-:W-:-:S04]  /*e2f0*/  UIMAD.WIDE.U32 UR6, UR8, UR7, URZ ;  /* 0x00000007080672a5 */ /* 0x000fc8000f8e003f */
[----:B------:R-:W-:Y:S02]  /*e300*/  @UP1 USHF.R.U32.HI UR8, URZ, UR14, UR7 ;  /* 0x0000000e3f081299 */ /* 0x000fe40008011607 */
[----:B------:R-:W-:Y:S02]  /*e310*/  USHF.R.S32.HI UR7, URZ, 0x1f, UR13 ;  /* 0x0000001f3f077899 */ /* 0x000fe4000801140d */
[----:B------:R-:W-:Y:S02]  /*e320*/  UIADD3 UR6, UR11, UR8, URZ ;  /* 0x000000080b067290 */ /* 0x000fe4000fffe03f */
[----:B------:R-:W-:Y:S02]  /*e330*/  ULEA.HI UR7, UR7, UR13, URZ, 0x7 ;  /* 0x0000000d07077291 */ /* 0x000fe4000f8f383f */
[----:B------:R-:W-:Y:S02]  /*e340*/  UIADD3 UR4, UR6, UR4, URZ ;  /* 0x0000000406047290 */ /* 0x000fe4000fffe03f */
[----:B------:R-:W-:Y:S01]  /*e350*/  USHF.R.S32.HI UR39, URZ, 0x7, UR7 ;  /* 0x000000073f277899 */ /* 0x000fe20008011407 */
[----:B------:R-:W-:Y:S11]  /*e360*/  @!P1 BRA `(.L_x_900) ;  /* 0x0000000000449947 */ /* 0x000ff60003800000 */
        /* <DEDUP_REMOVED lines=10> */
.L_x_901:
[----:B------:R-:W-:-:S11]  /*e410*/  UISETP.NE.AND UP0, UPT, UR5, 0x1, UPT ;  /* 0x000000010500788c */ /* 0x000fd6000bf05270 */
[----:B------:R-:W-:Y:S02]  /*e420*/  @UP0 ULDC.64 UR14, c[0x0][0x9e8] ;  /* 0x00027a00000e0ab9 */ /* 0x000fe40000000a00 */
[----:B------:R-:W-:-:S04]  /*e430*/  UIMAD.WIDE.U32 UR6, UR8, UR14, URZ ;  /* 0x0000000e080672a5 */ /* 0x000fc8000f8e003f */
[----:B------:R-:W-:-:S12]  /*e440*/  @UP0 USHF.R.U32.HI UR8, URZ, UR15, UR7 ;  /* 0x0000000f3f080299 */ /* 0x000fd80008011607 */
.L_x_902:
[----:B------:R-:W-:-:S04]  /*e450*/  UIMAD UR8, UR8, UR5, UR5 ;  /* 0x00000005080872a4 */ /* 0x000fc8000f8e0205 */
[----:B------:R-:W-:-:S04]  /*e460*/  UISETP.LT.AND UP0, UPT, UR4, UR8, UPT ;  /* 0x000000080400728c */ /* 0x000fc8000bf01270 */
[----:B------:R-:W-:-:S12]  /*e470*/  USEL UR4, UR4, UR8, UP0 ;  /* 0x0000000804047287 */ /* 0x000fd80008000000 */
.L_x_900:
[----:B------:R-:W-:Y:S01]  /*e480*/  UIADD3 UR4, UR4, 0x7f, URZ ;  /* 0x0000007f04047890 */ /* 0x000fe2000fffe03f */
[----:B------:R-:W-:Y:S01]  /*e490*/  @UP1 ULDC UR6, c[0x0][0x44c] ;  /* 0x0001130000061ab9 */ /* 0x000fe20000000800 */
[----:B------:R-:W-:Y:S02]  /*e4a0*/  @UP1 ULDC UR11, c[0x0][0x450] ;  /* 0x00011400000b1ab9 */ /* 0x000fe40000000800 */
[----:B------:R-:W-:Y:S02]  /*e4b0*/  USHF.R.S32.HI UR8, URZ, 0x1f, UR4 ;  /* 0x0000001f3f087899 */ /* 0x000fe40008011404 */
[----:B------:R-:W-:Y:S02]  /*e4c0*/  UIMAD.WIDE.U32 UR6, UR40, UR6, URZ ;  /* 0x00000006280672a5 */ /* 0x000fe4000f8e003f */
[----:B------:R-:W-:Y:S02]  /*e4d0*/  ULEA.HI UR8, UR8, UR4, URZ, 0x7 ;  /* 0x0000000408087291 */ /* 0x000fe4000f8f383f */
[----:B------:R-:W-:Y:S01]  /*e4e0*/  UIMAD UR9, UR9, UR12, -UR10 ;  /* 0x0000000c090972a4 */ /* 0x000fe2000f8e0a0a */
[----:B------:R-:W-:Y:S01]  /*e4f0*/  UMOV UR4, UR40 ;  /* 0x0000002800047c82 */ /* 0x000fe20008000000 */
[----:B------:R-:W-:-:S02]  /*e500*/  USHF.R.S32.HI UR44, URZ, 0x7, UR8 ;  /* 0x000000073f2c7899 */ /* 0x000fc40008011408 */
[----:B------:R-:W-:Y:S02]  /*e510*/  @UP1 USHF.R.U32.HI UR4, URZ, UR11, UR7 ;  /* 0x0000000b3f041299 */ /* 0x000fe40008011607 */
[----:B------:R-:W-:Y:S02]  /*e520*/  UISETP.LT.AND UP0, UPT, UR39, UR44, UPT ;  /* 0x0000002c2700728c */ /* 0x000fe4000bf01270 */
[----:B------:R-:W-:Y:S01]  /*e530*/  UIADD3 UR4, UR9, UR4, URZ ;  /* 0x0000000409047290 */ /* 0x000fe2000fffe03f */
[----:B------:R-:W-:Y:S01]  /*e540*/  ULDC UR8, c[0x0][0x9dc] ;  /* 0x0002770000087ab9 */ /* 0x000fe20000000800 */
[----:B------:R-:W-:Y:S02]  /*e550*/  USEL UR12, UR39, UR44, UP0 ;  /* 0x0000002c270c7287 */ /* 0x000fe40008000000 */
        /* <DEDUP_REMOVED lines=12> */
.L_x_904:
[----:B------:R-:W-:-:S11]  /*e620*/  UISETP.NE.AND UP0, UPT, UR5, 0x1, UPT ;  /* 0x000000010500788c */ /* 0x000fd6000bf05270 */
[----:B------:R-:W-:Y:S02]  /*e630*/  @UP0 ULDC.64 UR10, c[0x0][0x9e8] ;  /* 0x00027a00000a0ab9 */ /* 0x000fe40000000a00 */
[----:B------:R-:W-:-:S04]  /*e640*/  UIMAD.WIDE.U32 UR6, UR4, UR10, URZ ;  /* 0x0000000a040672a5 */ /* 0x000fc8000f8e003f */
[----:B------:R-:W-:-:S12]  /*e650*/  @UP0 USHF.R.U32.HI UR4, URZ, UR11, UR7 ;  /* 0x0000000b3f040299 */ /* 0x000fd80008011607 */
.L_x_905:
[----:B------:R-:W-:-:S04]  /*e660*/  UIMAD UR4, UR4, UR5, URZ ;  /* 0x00000005040472a4 */ /* 0x000fc8000f8e023f */
[----:B------:R-:W-:-:S04]  /*e670*/  UISETP.LT.AND UP0, UPT, UR8, UR4, UPT ;  /* 0x000000040800728c */ /* 0x000fc8000bf01270 */
[----:B------:R-:W-:-:S12]  /*e680*/  USEL UR8, UR8, UR4, !UP0 ;  /* 0x0000000408087287 */ /* 0x000fd8000c000000 */
.L_x_903:
[----:B------:R-:W-:Y:S02]  /*e690*/  USHF.R.S32.HI UR4, URZ, 0x1f, UR8 ;  /* 0x0000001f3f047899 */ /* 0x000fe40008011408 */
[----:B------:R-:W-:Y:S02]  /*e6a0*/  USHF.R.U32.HI UR9, URZ, 0x10, UR42 ;  /* 0x000000103f097899 */ /* 0x000fe4000801162a */
[----:B------:R-:W-:Y:S02]  /*e6b0*/  ULEA.HI UR4, UR4, UR8, URZ, 0x7 ;  /* 0x0000000804047291 */ /* 0x000fe4000f8f383f */
[----:B------:R-:W-:Y:S02]  /*e6c0*/  ULOP3.LUT UR42, UR42, 0xffff, URZ, 0xc0, !UPT ;  /* 0x0000ffff2a2a7892 */ /* 0x000fe4000f8ec03f */
[----:B------:R-:W-:Y:S01]  /*e6d0*/  USHF.R.S32.HI UR4, URZ, 0x7, UR4 ;  /* 0x000000073f047899 */ /* 0x000fe20008011404 */
[----:B------:R-:W-:-:S03]  /*e6e0*/  UMOV UR46, URZ ;  /* 0x0000003f002e7c82 */ /* 0x000fc60008000000 */
[----:B------:R-:W-:-:S04]  /*e6f0*/  UISETP.LT.AND UP0, UPT, URZ, UR4, UPT ;  /* 0x000000043f00728c */ /* 0x000fc8000bf01270 */
[----:B------:R-:W-:Y:S02]  /*e700*/  USEL UR43, URZ, UR4, !UP0 ;  /* 0x000000043f2b7287 */ /* 0x000fe4000c000000 */
[----:B------:R-:W-:Y:S02]  /*e710*/  UISETP.NE.AND UP0, UPT, UR9, URZ, UPT ;  /* 0x0000003f0900728c */ /* 0x000fe4000bf05270 */
[----:B------:R-:W-:-:S06]  /*e720*/  UISETP.GT.AND UP1, UPT, UR12, UR43, UPT ;  /* 0x0000002b0c00728c */ /* 0x000fcc000bf24270 */
[----:B------:R-:W-:-:S03]  /*e730*/  PLOP3.LUT P0, PT, PT, PT, UP1, 0x80, 0x0 ;  /* 0x000000000000781c */ /* 0x000fc60003f0f018 */
[----:B------:R-:W-:-:S10]  /*e740*/  @!UP0 ULDC UR9, c[0x0][0x9f0] ;  /* 0x00027c0000098ab9 */ /* 0x000fd40000000800 */
[----:B------:R-:W-:Y:S05]  /*e750*/  @!P0 BRA `(.L_x_906) ;  /* 0x0000000000848947 */ /* 0x000fea0003800000 */
[----:B------:R-:W-:Y:S01]  /*e760*/  IMAD.U32 R4, RZ, RZ, UR9 ;  /* 0x00000009ff047e24 */ /* 0x000fe2000f8e00ff */
[----:B------:R-:W-:-:S04]  /*e770*/  UIADD3 UR4, UR9, -0x1, UR12 ;  /* 0xffffffff09047890 */ /* 0x000fc8000fffe00c */
[-C--:B------:R-:W-:Y:S01]  /*e780*/  IABS R0, R4.reuse ;  /* 0x0000000400007213 */ /* 0x080fe20000000000 */
[----:B------:R-:W-:Y:S01]  /*e790*/  UIADD3 UR6, -UR43, UR4, URZ ;  /* 0x000000042b067290 */ /* 0x000fe2000fffe13f */
[----:B------:R-:W-:Y:S02]  /*e7a0*/  IABS R6, R4 ;  /* 0x0000000400067213 */ /* 0x000fe40000000000 */
[----:B------:R-:W-:Y:S01]  /*e7b0*/  R2UR UR10, R0 ;  /* 0x00000000000a72ca */ /* 0x000fe200000e0000 */
[----:B------:R-:W-:Y:S02]  /*e7c0*/  UMOV UR4, URZ ;  /* 0x0000003f00047c82 */ /* 0x000fe40008000000 */
[----:B------:R-:W-:Y:S01]  /*e7d0*/  IABS R5, UR6 ;  /* 0x0000000600057c13 */ /* 0x000fe20008000000 */
[----:B------:R-:W-:-:S04]  /*e7e0*/  ULOP3.LUT UR6, UR6, UR9, URZ, 0x3c, !UPT ;  /* 0x0000000906067292 */ /* 0x000fc8000f8e3c3f */
[----:B------:R-:W-:-:S05]  /*e7f0*/  IMAD.MOV.U32 R4, RZ, RZ, R5 ;  /* 0x000000ffff047224 */ /* 0x000fca00078e0005 */
[----:B------:R-:W0:Y:S01]  /*e800*/  I2F.RP R0, UR10 ;  /* 0x0000000a00007d06 */ /* 0x000e220008209400 */
[----:B------:R-:W-:-:S07]  /*e810*/  R2UR UR8, R4 ;  /* 0x00000000040872ca */ /* 0x000fce00000e0000 */
[----:B0-----:R-:W0:Y:S02]  /*e820*/  MUFU.RCP R0, R0 ;  /* 0x0000000000007308 */ /* 0x001e240000001000 */
[----:B0-----:R-:W-:Y:S02]  /*e830*/  VIADD R3, R0, 0xffffffe ;  /* 0x0ffffffe00037836 */ /* 0x001fe40000000000 */
[----:B------:R-:W-:-:S04]  /*e840*/  IMAD.MOV R0, RZ, RZ, -R6 ;  /* 0x000000ffff007224 */ /* 0x000fc800078e0a06 */
        /* <DEDUP_REMOVED lines=14> */
[----:B------:R-:W-:Y:S02]  /*e930*/  UISETP.NE.AND UP0, UPT, UR9, URZ, UPT ;  /* 0x0000003f0900728c */ /* 0x000fe4000bf05270 */
[----:B------:R-:W-:-:S09]  /*e940*/  @!UP1 UIADD3 UR5, -UR5, URZ, URZ ;  /* 0x0000003f05059290 */ /* 0x000fd2000fffe13f */
[----:B------:R-:W-:-:S07]  /*e950*/  @!UP0 ULOP3.LUT UR5, URZ, UR9, URZ, 0x33, !UPT ;  /* 0x000000093f058292 */ /* 0x000fce000f8e333f */
[----:B------:R-:W-:-:S05]  /*e960*/  UMOV UR46, UR5 ;  /* 0x00000005002e7c82 */ /* 0x000fca0008000000 */
.L_x_906:
[----:B------:R-:W-:Y:S01]  /*e970*/  UIMAD UR41, UR42, UR46, UR43 ;  /* 0x0000002e2a2972a4 */ /* 0x000fe2000f8e022b */
[----:B------:R-:W-:Y:S02]  /*e980*/  IMAD.U32 R26, RZ, RZ, UR12 ;  /* 0x0000000cff1a7e24 */ /* 0x000fe4000f8e00ff */
[----:B------:R-:W-:Y:S02]  /*e990*/  IMAD.MOV.U32 R0, RZ, RZ, RZ ;  /* 0x000000ffff007224 */ /* 0x000fe400078e00ff */
[----:B------:R-:W-:Y:S02]  /*e9a0*/  IMAD.MOV.U32 R4, RZ, RZ, 0x1 ;  /* 0x00000001ff047424 */ /* 0x000fe400078e00ff */
[----:B------:R-:W-:-:S05]  /*e9b0*/  IMAD.U32 R3, RZ, RZ, UR41 ;  /* 0x00000029ff037e24 */ /* 0x000fca000f8e00ff */
[----:B------:R-:W-:Y:S01]  /*e9c0*/  VIADDMNMX R26, R3, UR46, R26, PT ;  /* 0x0000002e031a7c46 */ /* 0x000fe2000b80011a */
[----:B------:R-:W-:-:S03]  /*e9d0*/  IMAD.MOV.U32 R3, RZ, RZ, 0x1 ;  /* 0x00000001ff037424 */ /* 0x000fc600078e00ff */
[----:B------:R-:W-:-:S13]  /*e9e0*/  ISETP.GT.AND P0, PT, R26, UR41, PT ;  /* 0x000000291a007c0c */ /* 0x000fda000bf04270 */
        /* <DEDUP_REMOVED lines=24> */
.L_x_907:
        /* <DEDUP_REMOVED lines=20> */
.L_x_909:
[----:B------:R0:W1:Y:S01]  /*ecb0*/  LDC.64 R14, c[0x4][R17] ;  /* 0x01000000110e7b82 */ /* 0x0000620000000a00 */
[----:B------:R-:W-:Y:S01]  /*ecc0*/  ULDC.64 UR4, c[0x4][0xa8] ;  /* 0x01002a0000047ab9 */ /* 0x000fe20000000a00 */
[----:B------:R-:W-:Y:S01]  /*ecd0*/  ULDC.64 UR6, c[0x4][0xb0] ;  /* 0x01002c0000067ab9 */ /* 0x000fe20000000a00 */
[----:B------:R-:W-:Y:S02]  /*ece0*/  IMAD.U32 R4, RZ, RZ, UR4 ;  /* 0x00000004ff047e24 */ /* 0x000fe4000f8e00ff */
        /* <DEDUP_REMOVED lines=11> */
.L_x_908:
[----:B------:R-:W0:Y:S01]  /*eda0*/  LDC.64 R4, c[0x0][0x9f8] ;  /* 0x00027e00ff047b82 */ /* 0x000e220000000a00 */
[----:B------:R-:W-:Y:S01]  /*edb0*/  IMAD.MOV.U32 R25, RZ, RZ, R27 ;  /* 0x000000ffff197224 */ /* 0x000fe200078e001b */
[----:B0-----:R-:W-:-:S04]  /*edc0*/  ISETP.NE.U32.AND P0, PT, R4, RZ, PT ;  /* 0x000000ff0400720c */ /* 0x001fc80003f05070 */
[----:B------:R-:W-:-:S13]  /*edd0*/  ISETP.NE.AND.EX P0, PT, R5, RZ, PT, P0 ;  /* 0x000000ff0500720c */ /* 0x000fda0003f05300 */
[----:B------:R-:W0:Y:S02]  /*ede0*/  @P0 LDC.64 R4, c[0x0][0x9f8] ;  /* 0x00027e00ff040b82 */ /* 0x000e240000000a00 */
[----:B0-----:R-:W-:-:S06]  /*edf0*/  @P0 IMAD.WIDE R6, R27, 0x4, R4 ;  /* 0x000000041b060825 */ /* 0x001fcc00078e0204 */
[----:B------:R-:W0:Y:S01]  /*ee00*/  LDC.64 R4, c[0x0][0x418] ;  /* 0x00010600ff047b82 */ /* 0x000e220000000a00 */
[----:B------:R-:W2:Y:S01]  /*ee10*/  @P0 LDG.E R25, desc[UR48][R6.64] ;  /* 0x0000003006190981 */ /* 0x000ea2000c1e1900 */
[----:B------:R-:W-:Y:S01]  /*ee20*/  UMOV UR4, 0xffffffff ;  /* 0xffffffff00047882 */ /* 0x000fe20000000000 */
[----:B------:R-:W-:Y:S01]  /*ee30*/  LOP3.LUT R18, R18, 0xfffffffe, RZ, 0xc0, !PT ;  /* 0xfffffffe12127812 */ /* 0x000fe200078ec0ff */
[----:B------:R-:W-:Y:S01]  /*ee40*/  VIADD R23, R26, 0xffffffff ;  /* 0xffffffff1a177836 */ /* 0x000fe20000000000 */
[----:B0-----:R-:W-:-:S04]  /*ee50*/  ISETP.NE.U32.AND P0, PT, R4, RZ, PT ;  /* 0x000000ff0400720c */ /* 0x001fc80003f05070 */
[----:B------:R-:W-:-:S13]  /*ee60*/  ISETP.NE.AND.EX P1, PT, R5, RZ, PT, P0 ;  /* 0x000000ff0500720c */ /* 0x000fda0003f25300 */
[----:B------:R-:W-:Y:S02]  /*ee70*/  @P1 LOP3.LUT R18, R18, 0x1, RZ, 0xfc, !PT ;  /* 0x0000000112121812 */ /* 0x000fe400078efcff */
[----:B--2---:R-:W-:Y:S02]  /*ee80*/  SHF.R.S32.HI R24, RZ, 0x1f, R25 ;  /* 0x0000001fff187819 */ /* 0x004fe40000011419 */
[----:B------:R-:W-:Y:S01]  /*ee90*/  SEL R22, R25, RZ, !P1 ;  /* 0x000000ff19167207 */ /* 0x000fe20004800000 */
[----:B------:R-:W-:Y:S06]  /*eea0*/  BRA.DIV UR4, `(.L_x_910) ;  /* 0x0000002e045c7947 */ /* 0x000fec000b800000 */
[----:B------:R0:W1:Y:S02]  /*eeb0*/  SHFL.IDX PT, R14, R16, RZ, 0x1f ;  /* 0x00001fff100e7589 */ /* 0x00006400000e0000 */
.L_x_978:
        /* <DEDUP_REMOVED lines=8> */
.L_x_981:
        /* <DEDUP_REMOVED lines=23> */
.L_x_913:
[----:B------:R-:W2:Y:S01]  /*f0b0*/  SYNCS.PHASECHK.TRANS64.TRYWAIT P0, [UR38+0x16840], R0 ;  /* 0x01684000ff0075a7 */ /* 0x000ea20008000166 */
[----:B------:R-:W-:Y:S01]  /*f0c0*/  ISETP.NE.AND P1, PT, R19, RZ, PT ;  /* 0x000000ff1300720c */ /* 0x000fe20003f25270 */
[----:B--2---:R-:W-:-:S12]  /*f0d0*/  @!P0 BRA `(.L_x_914) ;  /* 0x0000002c00108947 */ /* 0x004fd80003800000 */
.L_x_982:
[----:B------:R-:W-:Y:S05]  /*f0e0*/  @P1 BRA `(.L_x_915) ;  /* 0x0000000000141947 */ /* 0x000fea0003800000 */
[----:B------:R-:W-:Y:S01]  /*f0f0*/  LOP3.LUT P0, RZ, R2, 0x1f, RZ, 0xc0, !PT ;  /* 0x0000001f02ff7812 */ /* 0x000fe2000780c0ff */
[----:B--2---:R-:W-:-:S04]  /*f100*/  IMAD.MOV.U32 R0, RZ, RZ, 0x4000 ;  /* 0x00004000ff007424 */ /* 0x004fc800078e00ff */
[----:B------:R3:W-:Y:S08]  /*f110*/  SYNCS.ARRIVE.TRANS64 RZ, [UR38+0x16830], R0 ;  /* 0x01683000ffff79a7 */ /* 0x0007f00008000026 */
[----:B---3--:R-:W-:Y:S05]  /*f120*/  @!P0 BRA `(.L_x_915) ;  /* 0x0000000000048947 */ /* 0x008fea0003800000 */
[----:B------:R-:W-:Y:S01]  /*f130*/  BPT.TRAP 0x1 ;  /* 0x000000040000795c */ /* 0x000fe20000300000 */
.L_x_915:
        /* <DEDUP_REMOVED lines=11> */
[----:B------:R-:W-:Y:S01]  /*f1f0*/  USHF.L.U32 UR11, UR11, 0x7, URZ ;  /* 0x000000070b0b7899 */ /* 0x000fe2000800063f */
[----:B------:R-:W-:Y:S01]  /*f200*/  UMOV UR10, URZ ;  /* 0x0000003f000a7c82 */ /* 0x000fe20008000000 */
[----:B------:R-:W-:Y:S02]  /*f210*/  UMOV UR12, UR36 ;  /* 0x00000024000c7c82 */ /* 0x000fe40008000000 */
[----:B------:R-:W-:-:S05]  /*f220*/  @P0 LOP3.LUT R18, R18, 0x2, RZ, 0xfc, !PT ;  /* 0x0000000212120812 */ /* 0x000fca00078efcff */
[----:B------:R3:W-:Y:S02]  /*f230*/  UTMALDG.4D [UR8], [UR4], desc[UR6] ;  /* 0x00000608040075b4 */ /* 0x0007e40008019000 */
[----:B---3--:R-:W-:Y:S01]  /*f240*/  NOP ;  /* 0x0000000000007918 */ /* 0x008fe20000000000 */
.L_x_911:
[----:B------:R-:W-:Y:S05]  /*f250*/  WARPSYNC.ALL ;  /* 0x0000000000007948 */ /* 0x000fea0003800000 */
[----:B------:R-:W-:Y:S01]  /*f260*/  UIADD3 UR5, UR38, 0x8400, URZ ;  /* 0x0000840026057890 */ /* 0x000fe2000fffe03f */
[----:B------:R-:W-:Y:S01]  /*f270*/  BAR.SYNC.DEFER_BLOCKING 0x8, 0x200 ;  /* 0x0208000000007b1d */ /* 0x000fe20000010000 */
[----:B------:R-:W-:Y:S01]  /*f280*/  USHF.R.S32.HI UR4, URZ, 0x1f, UR36 ;  /* 0x0000001f3f047899 */ /* 0x000fe20008011424 */
[----:B------:R-:W-:Y:S01]  /*f290*/  SHF.R.S32.HI R17, RZ, 0x1f, R27 ;  /* 0x0000001fff117819 */ /* 0x000fe2000001141b */
[----:B------:R-:W-:-:S03]  /*f2a0*/  ULOP3.LUT UP0, URZ, UR5, 0x3ff, URZ, 0xc0, !UPT ;  /* 0x000003ff053f7892 */ /* 0x000fc6000f80c03f */
[----:B------:R-:W-:Y:S02]  /*f2b0*/  ULDC.64 UR6, c[0x0][0x2d8] ;  /* 0x0000b60000067ab9 */ /* 0x000fe40000000a00 */
[----:B------:R-:W-:Y:S01]  /*f2c0*/  UIMAD UR4, UR4, UR6, URZ ;  /* 0x00000006040472a4 */ /* 0x000fe2000f8e023f */
[----:B------:R-:W-:Y:S01]  /*f2d0*/  PLOP3.LUT P0, PT, PT, PT, UP0, 0x80, 0x0 ;  /* 0x000000000000781c */ /* 0x000fe20003f0f008 */
[----:B------:R-:W-:Y:S02]  /*f2e0*/  UIMAD.WIDE.U32 UR50, UR36, UR6, URZ ;  /* 0x00000006243272a5 */ /* 0x000fe4000f8e003f */
[----:B------:R-:W-:-:S04]  /*f2f0*/  UIMAD UR4, UR36, UR7, UR4 ;  /* 0x00000007240472a4 */ /* 0x000fc8000f8e0204 */
[----:B------:R-:W-:-:S06]  /*f300*/  UIADD3 UR47, UR51, UR4, URZ ;  /* 0x00000004332f7290 */ /* 0x000fcc000fffe03f */
[----:B------:R-:W-:Y:S06]  /*f310*/  @!P0 BRA `(.L_x_916) ;  /* 0x0000000000408947 */ /* 0x000fec0003800000 */
[----:B------:R-:W-:Y:S01]  /*f320*/  MOV R14, 0x0 ;  /* 0x00000000000e7802 */ /* 0x000fe20000000f00 */
[----:B------:R-:W-:Y:S01]  /*f330*/  ULDC.64 UR4, c[0x4][0xa8] ;  /* 0x01002a0000047ab9 */ /* 0x000fe20000000a00 */
[----:B------:R-:W-:Y:S01]  /*f340*/  ULDC.64 UR6, c[0x4][0xb0] ;  /* 0x01002c0000067ab9 */ /* 0x000fe20000000a00 */
[----:B-1----:R-:W-:Y:S02]  /*f350*/  IMAD.U32 R4, RZ, RZ, UR4 ;  /* 0x00000004ff047e24 */ /* 0x002fe4000f8e00ff */
[----:B------:R-:W-:Y:S01]  /*f360*/  IMAD.U32 R5, RZ, RZ, UR5 ;  /* 0x00000005ff057e24 */ /* 0x000fe2000f8e00ff */
[----:B------:R-:W1:Y:S01]  /*f370*/  LDC.64 R14, c[0x4][R14] ;  /* 0x010000000e0e7b82 */ /* 0x000e620000000a00 */
        /* <DEDUP_REMOVED lines=9> */
[----:B012---:R-:W-:Y:S05]  /*f410*/  CALL.ABS.NOINC R14 ;  /* 0x000000000e007343 */ /* 0x007fea0003c00000 */
.L_x_916:
[----:B--2---:R-:W2:Y:S01]  /*f420*/  LDC R3, c[0x0][0x448] ;  /* 0x00011200ff037b82 */ /* 0x004ea20000000800 */
[----:B-1----:R-:W-:Y:S01]  /*f430*/  IMAD.SHL.U32 R5, R2, 0x10, RZ ;  /* 0x0000001002057824 */ /* 0x002fe200078e00ff */
[----:B------:R-:W-:Y:S01]  /*f440*/  SHF.R.U32.HI R0, RZ, 0x3, R19 ;  /* 0x00000003ff007819 */ /* 0x000fe20000011613 */
[----:B------:R-:W-:Y:S01]  /*f450*/  UMOV UR4, UR50 ;  /* 0x0000003200047c82 */ /* 0x000fe20008000000 */
[----:B------:R-:W-:Y:S01]  /*f460*/  UMOV UR5, UR47 ;  /* 0x0000002f00057c82 */ /* 0x000fe20008000000 */
[----:B------:R-:W-:Y:S01]  /*f470*/  ULDC.64 UR6, c[0x0][0x2c8] ;  /* 0x0000b20000067ab9 */ /* 0x000fe20000000a00 */
[----:B------:R-:W-:Y:S02]  /*f480*/  LOP3.LUT R5, R0, 0x70, R5, 0xf8, !PT ;  /* 0x0000007000057812 */ /* 0x000fe400078ef805 */
[----:B------:R-:W1:Y:S03]  /*f490*/  LDC.64 R6, c[0x0][0x2e0] ;  /* 0x0000b800ff067b82 */ /* 0x000e660000000a00 */
[----:B------:R-:W-:-:S04]  /*f4a0*/  VIADD R10, R5, UR40 ;  /* 0x00000028050a7c36 */ /* 0x000fc80008000000 */
[----:B------:R-:W-:Y:S01]  /*f4b0*/  IMAD.MOV.U32 R11, RZ, RZ, R10 ;  /* 0x000000ffff0b7224 */ /* 0x000fe200078e000a */
[----:B--2---:R-:W-:-:S13]  /*f4c0*/  ISETP.NE.AND P0, PT, R3, 0x1, PT ;  /* 0x000000010300780c */ /* 0x004fda0003f05270 */
[----:B------:R-:W2:Y:S08]  /*f4d0*/  @P0 LDC R9, c[0x0][0x44c] ;  /* 0x00011300ff090b82 */ /* 0x000eb00000000800 */
[----:B------:R-:W3:Y:S08]  /*f4e0*/  @P0 LDC R13, c[0x0][0x450] ;  /* 0x00011400ff0d0b82 */ /* 0x000ef00000000800 */
[----:B------:R-:W4:Y:S08]  /*f4f0*/  @P0 LDC R15, c[0x0][0x44c] ;  /* 0x00011300ff0f0b82 */ /* 0x000f300000000800 */
[----:B------:R-:W5:Y:S01]  /*f500*/  @P0 LDC R21, c[0x0][0x450] ;  /* 0x00011400ff150b82 */ /* 0x000f620000000800 */
[----:B--2---:R-:W-:-:S05]  /*f510*/  @P0 IMAD.HI.U32 R4, R10, R9, RZ ;  /* 0x000000090a040227 */ /* 0x004fca00078e00ff */
[----:B---3--:R-:W-:Y:S01]  /*f520*/  @P0 SHF.R.U32.HI R11, RZ, R13, R4 ;  /* 0x0000000dff0b0219 */ /* 0x008fe20000011604 */
[----:B------:R-:W-:-:S04]  /*f530*/  VIADD R4, R10, 0x80 ;  /* 0x000000800a047836 */ /* 0x000fc80000000000 */
[----:B------:R-:W-:Y:S02]  /*f540*/  IMAD.MOV.U32 R5, RZ, RZ, R4 ;  /* 0x000000ffff057224 */ /* 0x000fe400078e0004 */
[----:B----4-:R-:W-:-:S05]  /*f550*/  @P0 IMAD.HI.U32 R8, R4, R15, RZ ;  /* 0x0000000f04080227 */ /* 0x010fca00078e00ff */
[----:B-----5:R-:W-:Y:S01]  /*f560*/  @P0 SHF.R.U32.HI R5, RZ, R21, R8 ;  /* 0x00000015ff050219 */ /* 0x020fe20000011608 */
[-C--:B-1----:R-:W-:Y:S02]  /*f570*/  IMAD R8, R17, R6.reuse, RZ ;  /* 0x0000000611087224 */ /* 0x082fe400078e02ff */
[----:B------:R-:W-:Y:S02]  /*f580*/  IMAD.SHL.U32 R17, R2, 0x8, RZ ;  /* 0x0000000802117824 */ /* 0x000fe400078e00ff */
[C---:B------:R-:W-:Y:S01]  /*f590*/  IMAD R9, R27.reuse, R7, R8 ;  /* 0x000000071b097224 */ /* 0x040fe200078e0208 */
[----:B------:R-:W-:Y:S01]  /*f5a0*/  SHF.R.S32.HI R8, RZ, 0x1f, R11 ;  /* 0x0000001fff087819 */ /* 0x000fe2000001140b */
[----:B------:R-:W-:Y:S01]  /*f5b0*/  IMAD.WIDE.U32 R6, R27, R6, UR4 ;  /* 0x000000041b067e25 */ /* 0x000fe2000f8e0006 */
[----:B------:R-:W-:-:S03]  /*f5c0*/  ULDC.64 UR4, c[0x0][0x2d0] ;  /* 0x0000b40000047ab9 */ /* 0x000fc60000000a00 */
[----:B------:R-:W-:Y:S02]  /*f5d0*/  IMAD R8, R8, UR4, RZ ;  /* 0x0000000408087c24 */ /* 0x000fe4000f8e02ff */
[----:B------:R-:W-:Y:S02]  /*f5e0*/  IMAD.IADD R7, R7, 0x1, R9 ;  /* 0x0000000107077824 */ /* 0x000fe400078e0209 */
[C---:B------:R-:W-:Y:S02]  /*f5f0*/  IMAD R13, R11.reuse, UR5, R8 ;  /* 0x000000050b0d7c24 */ /* 0x040fe4000f8e0208 */
[----:B------:R-:W-:-:S04]  /*f600*/  IMAD.WIDE.U32 R8, R11, UR4, R6 ;  /* 0x000000040b087c25 */ /* 0x000fc8000f8e0006 */
[----:B------:R-:W-:Y:S02]  /*f610*/  IMAD.MOV R11, RZ, RZ, -R11 ;  /* 0x000000ffff0b7224 */ /* 0x000fe400078e0a0b */
[----:B------:R-:W-:Y:S02]  /*f620*/  IMAD.IADD R9, R9, 0x1, R13 ;  /* 0x0000000109097824 */ /* 0x000fe400078e020d */
[----:B------:R-:W-:Y:S01]  /*f630*/  IMAD R13, R3, R11, R10 ;  /* 0x0000000b030d7224 */ /* 0x000fe200078e020a */
[--C-:B------:R-:W-:Y:S01]  /*f640*/  SHF.R.S32.HI R10, RZ, 0x1f, R5.reuse ;  /* 0x0000001fff0a7819 */ /* 0x100fe20000011405 */
[----:B------:R-:W-:Y:S02]  /*f650*/  IMAD.MOV R11, RZ, RZ, -R5 ;  /* 0x000000ffff0b7224 */ /* 0x000fe400078e0a05 */
[----:B------:R-:W-:-:S04]  /*f660*/  IMAD.WIDE.U32 R6, R5, UR4, R6 ;  /* 0x0000000405067c25 */ /* 0x000fc8000f8e0006 */
[----:B------:R-:W-:Y:S01]  /*f670*/  IMAD R11, R3, R11, R4 ;  /* 0x0000000b030b7224 */ /* 0x000fe200078e0204 */
[----:B------:R-:W-:Y:S01]  /*f680*/  SHF.R.S32.HI R4, RZ, 0x1f, R13 ;  /* 0x0000001fff047819 */ /* 0x000fe2000001140d */
[----:B------:R-:W-:Y:S02]  /*f690*/  IMAD R10, R10, UR4, RZ ;  /* 0x000000040a0a7c24 */ /* 0x000fe4000f8e02ff */
[----:B------:R-:W-:-:S04]  /*f6a0*/  IMAD.WIDE.U32 R8, R13, UR6, R8 ;  /* 0x000000060d087c25 */ /* 0x000fc8000f8e0008 */
[----:B------:R-:W-:Y:S02]  /*f6b0*/  IMAD R4, R4, UR6, RZ ;  /* 0x0000000604047c24 */ /* 0x000fe4000f8e02ff */
[----:B------:R-:W-:Y:S01]  /*f6c0*/  IMAD R15, R5, UR5, R10 ;  /* 0x00000005050f7c24 */ /* 0x000fe2000f8e020a */
[----:B------:R-:W-:Y:S01]  /*f6d0*/  ULDC.64 UR4, c[0x0][0x280] ;  /* 0x0000a00000047ab9 */ /* 0x000fe20000000a00 */
[----:B------:R-:W-:Y:S01]  /*f6e0*/  IMAD R5, R13, UR7, R4 ;  /* 0x000000070d057c24 */ /* 0x000fe2000f8e0204 */
[----:B------:R-:W-:Y:S01]  /*f6f0*/  SHF.R.S32.HI R4, RZ, 0x1f, R11 ;  /* 0x0000001fff047819 */ /* 0x000fe2000001140b */
[----:B------:R-:W-:Y:S02]  /*f700*/  IMAD.IADD R7, R7, 0x1, R15 ;  /* 0x0000000107077824 */ /* 0x000fe400078e020f */
[----:B------:R-:W-:Y:S01]  /*f710*/  IMAD.IADD R5, R9, 0x1, R5 ;  /* 0x0000000109057824 */ /* 0x000fe200078e0205 */
[----:B------:R-:W-:Y:S01]  /*f720*/  LEA R9, P0, R8, UR4, 0x1 ;  /* 0x0000000408097c11 */ /* 0x000fe2000f8008ff */
[----:B------:R-:W-:-:S02]  /*f730*/  IMAD R4, R4, UR6, RZ ;  /* 0x0000000604047c24 */ /* 0x000fc4000f8e02ff */
[----:B------:R-:W-:Y:S01]  /*f740*/  IMAD.WIDE.U32 R6, R11, UR6, R6 ;  /* 0x000000060b067c25 */ /* 0x000fe2000f8e0006 */
[----:B------:R-:W-:-:S03]  /*f750*/  LEA.HI.X R8, R8, UR5, R5, 0x1, P0 ;  /* 0x0000000508087c11 */ /* 0x000fc600080f0c05 */
[----:B------:R-:W-:Y:S02]  /*f760*/  IMAD R13, R11, UR7, R4 ;  /* 0x000000070b0d7c24 */ /* 0x000fe4000f8e0204 */
[----:B------:R-:W-:Y:S02]  /*f770*/  IMAD.SHL.U32 R10, R19, 0x8, RZ ;  /* 0x00000008130a7824 */ /* 0x000fe400078e00ff */
[----:B------:R-:W-:Y:S01]  /*f780*/  IMAD.IADD R5, R7, 0x1, R13 ;  /* 0x0000000107057824 */ /* 0x000fe200078e020d */
[----:B------:R-:W-:Y:S01]  /*f790*/  LEA R7, P0, R6, UR4, 0x1 ;  /* 0x0000000406077c11 */ /* 0x000fe2000f8008ff */
[----:B------:R-:W-:-:S03]  /*f7a0*/  ULDC UR4, c[0x0][0x2b8] ;  /* 0x0000ae0000047ab9 */ /* 0x000fc60000000800 */
        /* <DEDUP_REMOVED lines=8> */
[----:B------:R-:W1:Y:S01]  /*f830*/  SHFL.IDX PT, R14, R9, RZ, 0x181f ;  /* 0x00181fff090e7589 */ /* 0x000e6200000e0000 */
[----:B------:R-:W-:Y:S01]  /*f840*/  ULDC UR4, c[0x0][0x288] ;  /* 0x0000a20000047ab9 */ /* 0x000fe20000000800 */
[----:B------:R-:W-:Y:S02]  /*f850*/  VIADD R0, R0, UR40 ;  /* 0x0000002800007c36 */ /* 0x000fe40008000000 */
[----:B------:R-:W2:Y:S01]  /*f860*/  SHFL.IDX PT, R4, R8, RZ, 0x181f ;  /* 0x00181fff08047589 */ /* 0x000ea200000e0000 */
[----:B------:R-:W-:Y:S02]  /*f870*/  IMAD R3, R3, UR4, RZ ;  /* 0x0000000403037c24 */ /* 0x000fe4000f8e02ff */
[C---:B------:R-:W-:Y:S01]  /*f880*/  VIADD R12, R0.reuse, 0x10 ;  /* 0x00000010000c7836 */ /* 0x040fe20000000000 */
[----:B------:R-:W-:Y:S02]  /*f890*/  SHFL.IDX PT, R27, R8, 0x1, 0x181f ;  /* 0x00381f00081b7f89 */ /* 0x000fe400000e0000 */
[----:B------:R-:W-:-:S02]  /*f8a0*/  ISETP.GE.AND P1, PT, R0, R3, PT ;  /* 0x000000030000720c */ /* 0x000fc40003f26270 */
[----:B------:R-:W-:Y:S04]  /*f8b0*/  SHFL.IDX PT, R28, R9, 0x2, 0x181f ;  /* 0x00581f00091c7f89 */ /* 0x000fe800000e0000 */
[----:B------:R-:W-:Y:S07]  /*f8c0*/  SHFL.IDX PT, R20, R8, 0x2, 0x181f ;  /* 0x00581f0008147f89 */ /* 0x000fee00000e0000 */
[----:B------:R-:W-:-:S02]  /*f8d0*/  @!P1 LEA R21, R10, UR38, 0x1 ;  /* 0x000000260a159c11 */ /* 0x000fc4000f8e08ff */
[----:B-1----:R-:W-:-:S05]  /*f8e0*/  @!P1 LEA R14, P2, R17, R14, 0x1 ;  /* 0x0000000e110e9211 */ /* 0x002fca00078408ff */
[----:B--2---:R-:W-:Y:S02]  /*f8f0*/  @!P1 IMAD.X R5, RZ, RZ, R4, P2 ;  /* 0x000000ffff059224 */ /* 0x004fe400010e0604 */
[----:B------:R-:W-:Y:S02]  /*f900*/  @!P1 IMAD.MOV.U32 R4, RZ, RZ, R14 ;  /* 0x000000ffff049224 */ /* 0x000fe400078e000e */
[----:B------:R-:W1:Y:S04]  /*f910*/  SHFL.IDX PT, R14, R9, 0x1, 0x181f ;  /* 0x00381f00090e7f89 */ /* 0x000e6800000e0000 */
[----:B------:R2:W-:Y:S01]  /*f920*/  @!P1 LDGSTS.E.BYPASS.LTC128B.128 [R21+0x8400], desc[UR48][R4.64], !P0 ;  /* 0x0840000004159fae */ /* 0x0005e2000c101d70 */
[----:B------:R-:W-:Y:S01]  /*f930*/  ISETP.GE.AND P1, PT, R12, R3, PT ;  /* 0x000000030c00720c */ /* 0x000fe20003f26270 */
[----:B------:R-:W-:-:S05]  /*f940*/  VIADD R12, R0, 0x20 ;  /* 0x00000020000c7836 */ /* 0x000fca0000000000 */
[----:B------:R-:W-:Y:S01]  /*f950*/  ISETP.GE.AND P2, PT, R12, R3, PT ;  /* 0x000000030c00720c */ /* 0x000fe20003f46270 */
[----:B------:R-:W-:Y:S01]  /*f960*/  VIADD R12, R0, 0x30 ;  /* 0x00000030000c7836 */ /* 0x000fe20000000000 */
[----:B--2---:R-:W-:Y:S05]  /*f970*/  SHFL.IDX PT, R21, R8, 0x3, 0x181f ;  /* 0x00781f0008157f89 */ /* 0x004fea00000e0000 */
[----:B-1----:R-:W-:Y:S02]  /*f980*/  @!P1 LEA R4, P3, R17, R14, 0x1 ;  /* 0x0000000e11049211 */ /* 0x002fe400078608ff */
[----:B------:R-:W1:Y:S04]  /*f990*/  SHFL.IDX PT, R14, R9, 0x3, 0x181f ;  /* 0x00781f00090e7f89 */ /* 0x000e6800000e0000 */
[C---:B------:R-:W-:Y:S01]  /*f9a0*/  @!P2 LEA R29, R10.reuse, UR38, 0x1 ;  /* 0x000000260a1dac11 */ /* 0x040fe2000f8e08ff */
[----:B------:R-:W-:Y:S01]  /*f9b0*/  @!P1 IMAD.X R5, RZ, RZ, R27, P3 ;  /* 0x000000ffff059224 */ /* 0x000fe200018e061b */
[----:B------:R-:W-:-:S05]  /*f9c0*/  @!P1 LEA R27, R10, UR38, 0x1 ;  /* 0x000000260a1b9c11 */ /* 0x000fca000f8e08ff */
[----:B------:R2:W-:Y:S02]  /*f9d0*/  @!P1 LDGSTS.E.BYPASS.LTC128B.128 [R27+0x8c00], desc[UR48][R4.64], !P0 ;  /* 0x08c00000041b9fae */ /* 0x0005e4000c101d70 */
[----:B--2---:R-:W-:Y:S02]  /*f9e0*/  @!P2 LEA R4, P1, R17, R28, 0x1 ;  /* 0x0000001c1104a211 */ /* 0x004fe400078208ff */
[----:B------:R-:W2:Y:S03]  /*f9f0*/  SHFL.IDX PT, R28, R9, 0x4, 0x181f ;  /* 0x00981f00091c7f89 */ /* 0x000ea600000e0000 */
[----:B------:R-:W-:Y:S01]  /*fa00*/  @!P2 IMAD.X R5, RZ, RZ, R20, P1 ;  /* 0x000000ffff05a224 */ /* 0x000fe200008e0614 */
[----:B------:R-:W-:Y:S01]  /*fa10*/  ISETP.GE.AND P1, PT, R12, R3, PT ;  /* 0x000000030c00720c */ /* 0x000fe20003f26270 */
[----:B------:R-:W3:Y:S01]  /*fa20*/  SHFL.IDX PT, R20, R8, 0x4, 0x181f ;  /* 0x00981f0008147f89 */ /* 0x000ee200000e0000 */
[----:B------:R-:W-:-:S03]  /*fa30*/  VIADD R12, R0, 0x40 ;  /* 0x00000040000c7836 */ /* 0x000fc60000000000 */
[----:B------:R1:W-:Y:S02]  /*fa40*/  @!P2 LDGSTS.E.BYPASS.LTC128B.128 [R29+0x9400], desc[UR48][R4.64], !P0 ;  /* 0x09400000041dafae */ /* 0x0003e4000c101d70 */
[----:B------:R-:W-:Y:S01]  /*fa50*/  ISETP.GE.AND P2, PT, R12, R3, PT ;  /* 0x000000030c00720c */ /* 0x000fe20003f46270 */
[----:B------:R-:W-:-:S05]  /*fa60*/  VIADD R12, R0, 0x50 ;  /* 0x00000050000c7836 */ /* 0x000fca0000000000 */
[C---:B------:R-:W-:Y:S02]  /*fa70*/  @!P1 LEA R27, R10.reuse, UR38, 0x1 ;  /* 0x000000260a1b9c11 */ /* 0x040fe4000f8e08ff */
[C---:B-1----:R-:W-:Y:S02]  /*fa80*/  @!P1 LEA R4, P3, R17.reuse, R14, 0x1 ;  /* 0x0000000e11049211 */ /* 0x042fe400078608ff */
[----:B------:R-:W1:Y:S03]  /*fa90*/  SHFL.IDX PT, R14, R9, 0x5, 0x181f ;  /* 0x00b81f00090e7f89 */ /* 0x000e6600000e0000 */
[----:B------:R-:W-:Y:S01]  /*faa0*/  @!P2 LEA R29, R10, UR38, 0x1 ;  /* 0x000000260a1dac11 */ /* 0x000fe2000f8e08ff */
[----:B------:R-:W-:Y:S02]  /*fab0*/  @!P1 IMAD.X R5, RZ, RZ, R21, P3 ;  /* 0x000000ffff059224 */ /* 0x000fe400018e0615 */
[----:B------:R-:W4:Y:S04]  /*fac0*/  SHFL.IDX PT, R21, R8, 0x5, 0x181f ;  /* 0x00b81f0008157f89 */ /* 0x000f2800000e0000 */
[----:B------:R2:W-:Y:S02]  /*fad0*/  @!P1 LDGSTS.E.BYPASS.LTC128B.128 [R27+0x9c00], desc[UR48][R4.64], !P0 ;  /* 0x09c00000041b9fae */ /* 0x0005e4000c101d70 */
[----:B--2---:R-:W-:-:S02]  /*fae0*/  @!P2 LEA R4, P1, R17, R28, 0x1 ;  /* 0x0000001c1104a211 */ /* 0x004fc400078208ff */
[----:B------:R-:W2:Y:S03]  /*faf0*/  SHFL.IDX PT, R28, R9, 0x6, 0x181f ;  /* 0x00d81f00091c7f89 */ /* 0x000ea600000e0000 */
[----:B---3--:R-:W-:Y:S01]  /*fb00*/  @!P2 IMAD.X R5, RZ, RZ, R20, P1 ;  /* 0x000000ffff05a224 */ /* 0x008fe200008e0614 */
[----:B------:R-:W-:Y:S01]  /*fb10*/  ISETP.GE.AND P1, PT, R12, R3, PT ;  /* 0x000000030c00720c */ /* 0x000fe20003f26270 */
[----:B------:R-:W3:Y:S01]  /*fb20*/  SHFL.IDX PT, R20, R8, 0x6, 0x181f ;  /* 0x00d81f0008147f89 */ /* 0x000ee200000e0000 */
[----:B------:R-:W-:-:S03]  /*fb30*/  VIADD R12, R0, 0x60 ;  /* 0x00000060000c7836 */ /* 0x000fc60000000000 */
[----:B------:R1:W-:Y:S02]  /*fb40*/  @!P2 LDGSTS.E.BYPASS.LTC128B.128 [R29+0xa400], desc[UR48][R4.64], !P0 ;  /* 0x0a400000041dafae */ /* 0x0003e4000c101d70 */
[----:B------:R-:W-:Y:S01]  /*fb50*/  ISETP.GE.AND P2, PT, R12, R3, PT ;  /* 0x000000030c00720c */ /* 0x000fe20003f46270 */
[----:B------:R-:W-:Y:S01]  /*fb60*/  VIADD R12, R0, 0x70 ;  /* 0x00000070000c7836 */ /* 0x000fe20000000000 */
[----:B------:R-:W-:Y:S04]  /*fb70*/  SHFL.IDX PT, R8, R8, 0x7, 0x181f ;  /* 0x00f81f0008087f89 */ /* 0x000fe800000e0000 */
[C---:B-1----:R-:W-:Y:S02]  /*fb80*/  @!P1 LEA R4, P3, R17.reuse, R14, 0x1 ;  /* 0x0000000e11049211 */ /* 0x042fe400078608ff */
[----:B------:R-:W1:Y:S05]  /*fb90*/  SHFL.IDX PT, R14, R9, 0x7, 0x181f ;  /* 0x00f81f00090e7f89 */ /* 0x000e6a00000e0000 */
[C---:B------:R-:W-:Y:S01]  /*fba0*/  @!P2 LEA R27, R10.reuse, UR38, 0x1 ;  /* 0x000000260a1bac11 */ /* 0x040fe2000f8e08ff */
[----:B----4-:R-:W-:Y:S01]  /*fbb0*/  @!P1 IMAD.X R5, RZ, RZ, R21, P3 ;  /* 0x000000ffff059224 */ /* 0x010fe200018e0615 */
[----:B------:R-:W-:Y:S01]  /*fbc0*/  @!P1 LEA R21, R10, UR38, 0x1 ;  /* 0x000000260a159c11 */ /* 0x000fe2000f8e08ff */
[----:B------:R-:W-:Y:S04]  /*fbd0*/  SHFL.IDX PT, R9, R6, 0x1, 0x181f ;  /* 0x00381f0006097f89 */ /* 0x000fe800000e0000 */
[----:B------:R2:W-:Y:S02]  /*fbe0*/  @!P1 LDGSTS.E.BYPASS.LTC128B.128 [R21+0xac00], desc[UR48][R4.64], !P0 ;  /* 0x0ac0000004159fae */ /* 0x0005e4000c101d70 */
[----:B--2---:R-:W-:-:S02]  /*fbf0*/  @!P2 LEA R4, P1, R17, R28, 0x1 ;  /* 0x0000001c1104a211 */ /* 0x004fc400078208ff */
[----:B------:R-:W2:Y:S03]  /*fc00*/  SHFL.IDX PT, R28, R7, RZ, 0x181f ;  /* 0x00181fff071c7589 */ /* 0x000ea600000e0000 */
[----:B---3--:R-:W-:Y:S01]  /*fc10*/  @!P2 IMAD.X R5, RZ, RZ, R20, P1 ;  /* 0x000000ffff05a224 */ /* 0x008fe200008e0614 */
[----:B------:R-:W-:Y:S01]  /*fc20*/  ISETP.GE.AND P1, PT, R12, R3, PT ;  /* 0x000000030c00720c */ /* 0x000fe20003f26270 */
[----:B------:R-:W3:Y:S01]  /*fc30*/  SHFL.IDX PT, R20, R6, RZ, 0x181f ;  /* 0x00181fff06147589 */ /* 0x000ee200000e0000 */
[----:B------:R-:W-:-:S03]  /*fc40*/  VIADD R12, R0, 0x80 ;  /* 0x00000080000c7836 */ /* 0x000fc60000000000 */
[----:B------:R1:W-:Y:S02]  /*fc50*/  @!P2 LDGSTS.E.BYPASS.LTC128B.128 [R27+0xb400], desc[UR48][R4.64], !P0 ;  /* 0x0b400000041bafae */ /* 0x0003e4000c101d70 */
[----:B------:R-:W-:Y:S01]  /*fc60*/  ISETP.GE.AND P2, PT, R12, R3, PT ;  /* 0x000000030c00720c */ /* 0x000fe20003f46270 */
[----:B------:R-:W-:-:S05]  /*fc70*/  VIADD R12, R0, 0xa0 ;  /* 0x000000a0000c7836 */ /* 0x000fca0000000000 */
[C---:B------:R-:W-:Y:S02]  /*fc80*/  @!P1 LEA R21, R10.reuse, UR38, 0x1 ;  /* 0x000000260a159c11 */ /* 0x040fe4000f8e08ff */
[----:B-1----:R-:W-:Y:S02]  /*fc90*/  @!P1 LEA R4, P3, R17, R14, 0x1 ;  /* 0x0000000e11049211 */ /* 0x002fe400078608ff */
[----:B------:R-:W1:Y:S03]  /*fca0*/  SHFL.IDX PT, R14, R7, 0x1, 0x181f ;  /* 0x00381f00070e7f89 */ /* 0x000e6600000e0000 */
[----:B------:R-:W-:Y:S01]  /*fcb0*/  @!P2 LEA R27, R10, UR38, 0x1 ;  /* 0x000000260a1bac11 */ /* 0x000fe2000f8e08ff */
[----:B------:R-:W-:Y:S02]  /*fcc0*/  @!P1 IMAD.X R5, RZ, RZ, R8, P3 ;  /* 0x000000ffff059224 */ /* 0x000fe400018e0608 */
[----:B------:R-:W-:-:S03]  /*fcd0*/  VIADD R8, R0, 0x90 ;  /* 0x0000009000087836 */ /* 0x000fc60000000000 */
[----:B------:R2:W-:Y:S02]  /*fce0*/  @!P1 LDGSTS.E.BYPASS.LTC128B.128 [R21+0xbc00], desc[UR48][R4.64], !P0 ;  /* 0x0bc0000004159fae */ /* 0x0005e4000c101d70 */
[----:B--2---:R-:W-:-:S05]  /*fcf0*/  @!P2 LEA R4, P1, R17, R28, 0x1 ;  /* 0x0000001c1104a211 */ /* 0x004fca00078208ff */
[----:B---3--:R-:W-:Y:S01]  /*fd00*/  @!P2 IMAD.X R5, RZ, RZ, R20, P1 ;  /* 0x000000ffff05a224 */ /* 0x008fe200008e0614 */
[-C--:B------:R-:W-:Y:S01]  /*fd10*/  ISETP.GE.AND P1, PT, R8, R3.reuse, PT ;  /* 0x000000030800720c */ /* 0x080fe20003f26270 */
[----:B------:R-:W2:Y:S04]  /*fd20*/  SHFL.IDX PT, R20, R7, 0x2, 0x181f ;  /* 0x00581f0007147f89 */ /* 0x000ea800000e0000 */
[----:B------:R-:W3:Y:S04]  /*fd30*/  SHFL.IDX PT, R8, R6, 0x2, 0x181f ;  /* 0x00581f0006087f89 */ /* 0x000ee800000e0000 */
[----:B------:R1:W-:Y:S01]  /*fd40*/  @!P2 LDGSTS.E.BYPASS.LTC128B.128 [R27+0xc400], desc[UR48][R4.64], !P0 ;  /* 0x0c400000041bafae */ /* 0x0003e2000c101d70 */
[----:B------:R-:W-:-:S03]  /*fd50*/  ISETP.GE.AND P2, PT, R12, R3, PT ;  /* 0x000000030c00720c */ /* 0x000fc60003f46270 */
[----:B------:R-:W4:Y:S01]  /*fd60*/  SHFL.IDX PT, R6, R6, 0x3, 0x181f ;  /* 0x00781f0006067f89 */ /* 0x000f2200000e0000 */
[----:B-1----:R-:W-:-:S09]  /*fd70*/  @!P1 LEA R4, P3, R17, R14, 0x1 ;  /* 0x0000000e11049211 */ /* 0x002fd200078608ff */
[C---:B------:R-:W-:Y:S01]  /*fd80*/  @!P2 LEA R21, R10.reuse, UR38, 0x1 ;  /* 0x000000260a15ac11 */ /* 0x040fe2000f8e08ff */
[----:B------:R1:W0:Y:S01]  /*fd90*/  SHFL.IDX PT, R14, R7, 0x3, 0x181f ;  /* 0x00781f00070e7f89 */ /* 0x00022200000e0000 */
[----:B------:R-:W-:Y:S01]  /*fda0*/  @!P1 IMAD.X R5, RZ, RZ, R9, P3 ;  /* 0x000000ffff059224 */ /* 0x000fe200018e0609 */
[----:B------:R-:W-:-:S05]  /*fdb0*/  @!P1 LEA R9, R10, UR38, 0x1 ;  /* 0x000000260a099c11 */ /* 0x000fca000f8e08ff */
[----:B------:R2:W-:Y:S02]  /*fdc0*/  @!P1 LDGSTS.E.BYPASS.LTC128B.128 [R9+0xcc00], desc[UR48][R4.64], !P0 ;  /* 0x0cc0000004099fae */ /* 0x0005e4000c101d70 */
[----:B--2---:R-:W-:-:S05]  /*fdd0*/  @!P2 LEA R4, P1, R17, R20, 0x1 ;  /* 0x000000141104a211 */ /* 0x004fca00078208ff */
[----:B---3--:R-:W-:-:S05]  /*fde0*/  @!P2 IMAD.X R5, RZ, RZ, R8, P1 ;  /* 0x000000ffff05a224 */ /* 0x008fca00008e0608 */
[----:B0---4-:R1:W-:Y:S03]  /*fdf0*/  @!P2 LDGSTS.E.BYPASS.LTC128B.128 [R21+0xd400], desc[UR48][R4.64], !P0 ;  /* 0x0d4000000415afae */ /* 0x0113e6000c101d70 */
.L_x_1007:
[----:B------:R-:W-:-:S05]  /*fe00*/  VIADD R0, R0, 0xb0 ;  /* 0x000000b000007836 */ /* 0x000fca0000000000 */
[----:B------:R-:W-:Y:S01]  /*fe10*/  ISETP.GE.AND P1, PT, R0, R3, PT ;  /* 0x000000030000720c */ /* 0x000fe20003f26270 */
[----:B------:R-:W-:-:S05]  /*fe20*/  IMAD.MOV.U32 R0, RZ, RZ, 0x1 ;  /* 0x00000001ff007424 */ /* 0x000fca00078e00ff */
[----:B------:R-:W-:-:S07]  /*fe30*/  SHF.L.U32 R0, R0, 0x1f, RZ ;  /* 0x0000001f00007819 */ /* 0x000fce00000006ff */
[----:B-1----:R-:W-:Y:S02]  /*fe40*/  @!P1 LEA R4, P2, R17, R14, 0x1 ;  /* 0x0000000e11049211 */ /* 0x002fe400078408ff */
[----:B------:R-:W-:-:S03]  /*fe50*/  @!P1 LEA R3, R10, UR38, 0x1 ;  /* 0x000000260a039c11 */ /* 0x000fc6000f8e08ff */
[----:B------:R-:W-:-:S05]  /*fe60*/  @!P1 IMAD.X R5, RZ, RZ, R6, P2 ;  /* 0x000000ffff059224 */ /* 0x000fca00010e0606 */
        /* <DEDUP_REMOVED lines=9> */
[----:B0-----:R-:W-:-:S05]  /*ff00*/  VIADD R3, R26, 0xfffffffe ;  /* 0xfffffffe1a037836 */ /* 0x001fca0000000000 */
[----:B------:R-:W-:Y:S01]  /*ff10*/  ISETP.GE.AND P1, PT, R3, UR41, PT ;  /* 0x0000002903007c0c */ /* 0x000fe2000bf26270 */
[----:B------:R-:W0:Y:S02]  /*ff20*/  SYNCS.PHASECHK.TRANS64.TRYWAIT P0, [UR38+0x16820], R0 ;  /* 0x01682000ff0075a7 */ /* 0x000e240008000166 */
[----:B0-----:R-:W-:Y:S10]  /*ff30*/  @!P0 BRA `(.L_x_918) ;  /* 0x0000002c00288947 */ /* 0x001ff40003800000 */
.L_x_1008:
[----:B------:R-:W-:Y:S02]  /*ff40*/  IMAD.MOV.U32 R12, RZ, RZ, 0x1 ;  /* 0x00000001ff0c7424 */ /* 0x000fe400078e00ff */
[----:B0-----:R-:W-:Y:S01]  /*ff50*/  IMAD.MOV.U32 R0, RZ, RZ, RZ ;  /* 0x000000ffff007224 */ /* 0x001fe200078e00ff */
[----:B------:R-:W-:Y:S06]  /*ff60*/  @!P1 BRA `(.L_x_919) ;  /* 0x0000001000e09947 */ /* 0x000fec0003800000 */
[----:B------:R-:W-:Y:S01]  /*ff70*/  UIADD3 UR4, UR42, 0x1, URZ ;  /* 0x000000012a047890 */ /* 0x000fe2000fffe03f */
[----:B------:R-:W-:Y:S01]  /*ff80*/  LOP3.LUT R8, R2, 0x1f, RZ, 0xc0, !PT ;  /* 0x0000001f02087812 */ /* 0x000fe200078ec0ff */
[----:B------:R-:W-:Y:S01]  /*ff90*/  ULOP3.LUT UR5, URZ, UR44, URZ, 0x33, !UPT ;  /* 0x0000002c3f057292 */ /* 0x000fe2000f8e333f */
[----:B------:R-:W-:Y:S01]  /*ffa0*/  IMAD.MOV.U32 R12, RZ, RZ, 0x1 ;  /* 0x00000001ff0c7424 */ /* 0x000fe200078e00ff */
[----:B------:R-:W-:-:S04]  /*ffb0*/  UIMAD UR4, UR4, UR46, URZ ;  /* 0x0000002e040472a4 */ /* 0x000fc8000f8e023f */
[----:B------:R-:W-:Y:S01]  /*ffc0*/  IMAD.U32 R5, RZ, RZ, UR5 ;  /* 0x00000005ff057e24 */ /* 0x000fe2000f8e00ff */
[----:B------:R-:W-:Y:S01]  /*ffd0*/  ULOP3.LUT UR5, URZ, UR41, URZ, 0x33, !UPT ;  /* 0x000000293f057292 */ /* 0x000fe2000f8e333f */
[----:B------:R-:W-:Y:S01]  /*ffe0*/  LOP3.LUT R4, RZ, UR4, RZ, 0x33, !PT ;  /* 0x00000004ff047c12 */ /* 0x000fe2000f8e33ff */
[----:B------:R-:W-:-:S03]  /*fff0*/  ULOP3.LUT UR4, URZ, UR39, URZ, 0x33, !UPT ;  /* 0x000000273f047292 */ /* 0x000fc6000f8e333f */
[----:B------:R-:W-:Y:S01]  /*10000*/  VIADDMNMX R4, R4, -UR43, R5, !PT ;  /* 0x8000002b04047c46 */ /* 0x000fe2000f800105 */
[----:B------:R-:W-:-:S03]  /*10010*/  IMAD.MOV.U32 R5, RZ, RZ, 0x2 ;  /* 0x00000002ff057424 */ /* 0x000fc600078e00ff */
[----:B------:R-:W-:-:S04]  /*10020*/  VIMNMX R4, R4, UR4, !PT ;  /* 0x0000000404047c48 */ /* 0x000fc8000ffe0100 */
[----:B------:R-:W-:Y:S02]  /*10030*/  VIADDMNMX R5, R4, R5, UR5, !PT ;  /* 0x0000000504057e46 */ /* 0x000fe4000f800105 */
[----:B------:R-:W-:-:S03]  /*10040*/  LOP3.LUT R6, RZ, R4, RZ, 0x33, !PT ;  /* 0x00000004ff067212 */ /* 0x000fc600078e33ff */
[C---:B------:R-:W-:Y:S02]  /*10050*/  VIADD R7, R5.reuse, 0xfffffffe ;  /* 0xfffffffe05077836 */ /* 0x040fe40000000000 */
[----:B------:R-:W-:Y:S02]  /*10060*/  IMAD.IADD R10, R5, 0x1, R6 ;  /* 0x00000001050a7824 */ /* 0x000fe400078e0206 */
[----:B------:R-:W-:Y:S01]  /*10070*/  IMAD.MOV.U32 R6, RZ, RZ, R22 ;  /* 0x000000ffff067224 */ /* 0x000fe200078e0016 */
[----:B------:R-:W-:Y:S02]  /*10080*/  ISETP.NE.AND P0, PT, R7, R4, PT ;  /* 0x000000040700720c */ /* 0x000fe40003f05270 */
[----:B------:R-:W-:-:S11]  /*10090*/  LOP3.LUT R9, R10, 0x1, RZ, 0xc0, !PT ;  /* 0x000000010a097812 */ /* 0x000fd600078ec0ff */
[----:B------:R-:W-:Y:S05]  /*100a0*/  @!P0 BRA `(.L_x_920) ;  /* 0x0000000c00148947 */ /* 0x000fea0003800000 */
[----:B------:R-:W-:Y:S01]  /*100b0*/  BSSY B0, `(.L_x_920) ;  /* 0x00000c4000007945 */ /* 0x000fe20003800000 */
[----:B------:R-:W-:Y:S02]  /*100c0*/  IMAD.IADD R10, R10, 0x1, -R9 ;  /* 0x000000010a0a7824 */ /* 0x000fe400078e0a09 */
[----:B------:R-:W-:Y:S02]  /*100d0*/  IMAD.MOV.U32 R11, RZ, RZ, 0x1 ;  /* 0x00000001ff0b7424 */ /* 0x000fe400078e00ff */
[----:B------:R-:W-:-:S07]  /*100e0*/  IMAD.MOV.U32 R6, RZ, RZ, R22 ;  /* 0x000000ffff067224 */ /* 0x000fce00078e0016 */
.L_x_947:
        /* <DEDUP_REMOVED lines=9> */
[----:B------:R-:W0:Y:S01]  /*10180*/  LDC R14, c[0x0][0x43c] ;  /* 0x00010f00ff0e7b82 */ /* 0x000e220000000800 */
[----:B------:R-:W-:Y:S01]  /*10190*/  IMAD.MOV.U32 R13, RZ, RZ, R3 ;  /* 0x000000ffff0d7224 */ /* 0x000fe200078e0003 */
[----:B------:R-:W-:Y:S01]  /*101a0*/  ULDC.64 UR4, c[0x0][0x428] ;  /* 0x00010a0000047ab9 */ /* 0x000fe20000000a00 */
[----:B0-----:R-:W-:-:S13]  /*101b0*/  ISETP.NE.AND P0, PT, R14, 0x1, PT ;  /* 0x000000010e00780c */ /* 0x001fda0003f05270 */
[----:B------:R-:W0:Y:S02]  /*101c0*/  @P0 LDC.64 R4, c[0x0][0x440] ;  /* 0x00011000ff040b82 */ /* 0x000e240000000a00 */
[----:B0-----:R-:W-:-:S05]  /*101d0*/  @P0 IMAD.HI.U32 R4, R3, R4, RZ ;  /* 0x0000000403040227 */ /* 0x001fca00078e00ff */
        /* <DEDUP_REMOVED lines=13> */
.L_x_923:
[----:B------:R-:W1:Y:S01]  /*102b0*/  SYNCS.PHASECHK.TRANS64.TRYWAIT P0, [UR38+0x16848], R12 ;  /* 0x0168480cff0075a7 */ /* 0x000e620008000166 */
[----:B------:R-:W-:Y:S01]  /*102c0*/  BSSY B2, `(.L_x_924) ;  /* 0x0000003000027945 */ /* 0x000fe20003800000 */
[----:B------:R-:W-:-:S03]  /*102d0*/  ISETP.NE.AND P2, PT, R19, RZ, PT ;  /* 0x000000ff1300720c */ /* 0x000fc60003f45270 */
[----:B-1----:R-:W-:Y:S10]  /*102e0*/  @!P0 BRA `(.L_x_925) ;  /* 0x0000002800548947 */ /* 0x002ff40003800000 */
.L_x_1009:
[----:B------:R-:W-:Y:S05]  /*102f0*/  BSYNC B2 ;  /* 0x0000000000027941 */ /* 0x000fea0003800000 */
.L_x_924:
[----:B------:R-:W-:Y:S04]  /*10300*/  BSSY B2, `(.L_x_926) ;  /* 0x0000007000027945 */ /* 0x000fe80003800000 */
[----:B------:R-:W-:Y:S05]  /*10310*/  @P2 BRA `(.L_x_927) ;  /* 0x0000000000142947 */ /* 0x000fea0003800000 */
[----:B------:R-:W-:Y:S01]  /*10320*/  ISETP.NE.AND P0, PT, R8, RZ, PT ;  /* 0x000000ff0800720c */ /* 0x000fe20003f05270 */
[----:B0-----:R-:W-:-:S04]  /*10330*/  IMAD.MOV.U32 R4, RZ, RZ, 0x4000 ;  /* 0x00004000ff047424 */ /* 0x001fc800078e00ff */
[----:B------:R1:W-:Y:S08]  /*10340*/  SYNCS.ARRIVE.TRANS64 RZ, [UR38+0x16838], R4 ;  /* 0x01683804ffff79a7 */ /* 0x0003f00008000026 */
[----:B-1----:R-:W-:Y:S05]  /*10350*/  @!P0 BRA `(.L_x_927) ;  /* 0x0000000000048947 */ /* 0x002fea0003800000 */
[----:B------:R-:W-:Y:S01]  /*10360*/  BPT.TRAP 0x1 ;  /* 0x000000040000795c */ /* 0x000fe20000300000 */
.L_x_927:
[----:B------:R-:W-:Y:S05]  /*10370*/  BSYNC B2 ;  /* 0x0000000000027941 */ /* 0x000fea0003800000 */
.L_x_926:
[----:B------:R-:W-:Y:S01]  /*10380*/  IMAD.MOV.U32 R7, RZ, RZ, RZ ;  /* 0x000000ffff077224 */ /* 0x000fe200078e00ff */
[----:B------:R-:W-:Y:S01]  /*10390*/  ULDC.64 UR4, c[0x0][0x198] ;  /* 0x0000660000047ab9 */ /* 0x000fe20000000a00 */
[----:B------:R-:W-:Y:S01]  /*103a0*/  PLOP3.LUT P0, PT, PT, PT, PT, 0x80, 0x0 ;  /* 0x000000000000781c */ /* 0x000fe20003f0f070 */
[----:B------:R-:W-:Y:S01]  /*103b0*/  UIADD3 UR4, UP0, UR4, 0x370, URZ ;  /* 0x0000037004047890 */ /* 0x000fe2000ff1e03f */
[----:B0-----:R-:W-:Y:S01]  /*103c0*/  IMAD.SHL.U32 R4, R14, 0x80, RZ ;  /* 0x000000800e047824 */ /* 0x001fe200078e00ff */
[----:B------:R-:W-:Y:S01]  /*103d0*/  R2UR UR34, R7 ;  /* 0x00000000072272ca */ /* 0x000fe200000e0000 */
[----:B------:R-:W-:Y:S02]  /*103e0*/  UIADD3 UR32, UR38, 0x12400, URZ ;  /* 0x0001240026207890 */ /* 0x000fe4000fffe03f */
[----:B------:R-:W-:Y:S02]  /*103f0*/  UIADD3 UR33, UR38, 0x16838, URZ ;  /* 0x0001683826217890 */ /* 0x000fe4000fffe03f */
[----:B------:R-:W-:Y:S01]  /*10400*/  UIADD3.X UR5, URZ, UR5, URZ, UP0, !UPT ;  /* 0x000000053f057290 */ /* 0x000fe200087fe43f */
[----:B------:R-:W-:Y:S01]  /*10410*/  UMOV UR6, 0x0 ;  /* 0x0000000000067882 */ /* 0x000fe20000000000 */
[----:B------:R-:W-:-:S10]  /*10420*/  UMOV UR7, 0x14f00000 ;  /* 0x14f0000000077882 */ /* 0x000fd40000000000 */
.L_x_928:
[----:B------:R-:W-:-:S13]  /*10430*/  @P0 ELECT P3, URZ, PT ;  /* 0x00000000003f082f */ /* 0x000fda0003860000 */
[----:B-----5:R-:W-:Y:S02]  /*10440*/  @P3 R2UR UR37, R6 ;  /* 0x00000000062532ca */ /* 0x020fe400000e0000 */
[----:B------:R-:W-:Y:S02]  /*10450*/  @P3 R2UR UR35, R4 ;  /* 0x00000000042332ca */ /* 0x000fe400000e0000 */
[----:B------:R-:W-:Y:S02]  /*10460*/  @P3 PLOP3.LUT P0, PT, P3, PT, PT, 0x8, 0x0 ;  /* 0x000000000000381c */ /* 0x000fe40001f0e170 */
[----:B------:R-:W-:-:S09]  /*10470*/  PLOP3.LUT P3, PT, PT, PT, PT, 0x8, 0x0 ;  /* 0x000000000000781c */ /* 0x000fd20003f6e170 */
[----:B------:R0:W-:Y:S02]  /*10480*/  UTMALDG.4D [UR32], [UR4], desc[UR6] ;  /* 0x00000620040075b4 */ /* 0x0001e40008019000 */
[----:B0-----:R-:W-:Y:S05]  /*10490*/  @P0 BRA.U.ANY `(.L_x_928) ;  /* 0xfffffffd00e40947 */ /* 0x001fea000393ffff */
[----:B------:R-:W0:Y:S01]  /*104a0*/  SYNCS.PHASECHK.TRANS64.TRYWAIT P0, [UR38+0x16860], R12 ;  /* 0x0168600cff0075a7 */ /* 0x000e220008000166 */
[----:B------:R-:W-:Y:S04]  /*104b0*/  BSSY B2, `(.L_x_929) ;  /* 0x0000002000027945 */ /* 0x000fe80003800000 */
[----:B0-----:R-:W-:Y:S05]  /*104c0*/  @!P0 BRA `(.L_x_930) ;  /* 0x0000002400f48947 */ /* 0x001fea0003800000 */
.L_x_1010:
[----:B------:R-:W-:Y:S05]  /*104d0*/  BSYNC B2 ;  /* 0x0000000000027941 */ /* 0x000fea0003800000 */
.L_x_929:
[----:B------:R-:W-:Y:S01]  /*104e0*/  BSSY B2, `(.L_x_931) ;  /* 0x0000009000027945 */ /* 0x000fe20003800000 */
[----:B------:R-:W-:Y:S02]  /*104f0*/  IMAD.MOV.U32 R4, RZ, RZ, 0x0 ;  /* 0x00000000ff047424 */ /* 0x000fe400078e00ff */
[----:B0-----:R-:W-:Y:S01]  /*10500*/  IMAD.MOV.U32 R5, RZ, RZ, 0x14f00000 ;  /* 0x14f00000ff057424 */ /* 0x001fe200078e00ff */
[----:B------:R-:W-:Y:S06]  /*10510*/  @P2 BRA `(.L_x_932) ;  /* 0x0000000000142947 */ /* 0x000fec0003800000 */
[----:B------:R-:W-:Y:S01]  /*10520*/  ISETP.NE.AND P0, PT, R8, RZ, PT ;  /* 0x000000ff0800720c */ /* 0x000fe20003f05270 */
[----:B------:R-:W-:-:S04]  /*10530*/  IMAD.MOV.U32 R12, RZ, RZ, 0x4000 ;  /* 0x00004000ff0c7424 */ /* 0x000fc800078e00ff */
[----:B------:R0:W-:Y:S08]  /*10540*/  SYNCS.ARRIVE.TRANS64 RZ, [UR38+0x16850], R12 ;  /* 0x0168500cffff79a7 */ /* 0x0001f00008000026 */
[----:B0-----:R-:W-:Y:S05]  /*10550*/  @!P0 BRA `(.L_x_932) ;  /* 0x0000000000048947 */ /* 0x001fea0003800000 */
[----:B------:R-:W-:Y:S01]  /*10560*/  BPT.TRAP 0x1 ;  /* 0x000000040000795c */ /* 0x000fe20000300000 */
.L_x_932:
[----:B------:R-:W-:Y:S05]  /*10570*/  BSYNC B2 ;  /* 0x0000000000027941 */ /* 0x000fea0003800000 */
.L_x_931:
[----:B------:R-:W-:Y:S01]  /*10580*/  R2UR UR7, R5 ;  /* 0x00000000050772ca */ /* 0x000fe200000e0000 */
[----:B------:R-:W-:Y:S01]  /*10590*/  ULDC.64 UR4, c[0x0][0x198] ;  /* 0x0000660000047ab9 */ /* 0x000fe20000000a00 */
[----:B------:R-:W-:Y:S01]  /*105a0*/  R2UR UR10, R7 ;  /* 0x00000000070a72ca */ /* 0x000fe200000e0000 */
[----:B------:R-:W-:Y:S01]  /*105b0*/  UIADD3 UR4, UP0, UR4, 0x470, URZ ;  /* 0x0000047004047890 */ /* 0x000fe2000ff1e03f */
[----:B------:R-:W-:Y:S01]  /*105c0*/  R2UR UR6, R4 ;  /* 0x00000000040672ca */ /* 0x000fe200000e0000 */
[----:B------:R-:W-:Y:S01]  /*105d0*/  IMAD.SHL.U32 R4, R23, 0x80, RZ ;  /* 0x0000008017047824 */ /* 0x000fe200078e00ff */
[----:B------:R-:W-:Y:S01]  /*105e0*/  PLOP3.LUT P0, PT, PT, PT, PT, 0x80, 0x0 ;  /* 0x000000000000781c */ /* 0x000fe20003f0f070 */
[----:B------:R-:W-:Y:S02]  /*105f0*/  UIADD3 UR8, UR38, 0x400, URZ ;  /* 0x0000040026087890 */ /* 0x000fe4000fffe03f */
[----:B------:R-:W-:Y:S02]  /*10600*/  UIADD3 UR9, UR38, 0x16850, URZ ;  /* 0x0001685026097890 */ /* 0x000fe4000fffe03f */
[----:B------:R-:W-:-:S12]  /*10610*/  UIADD3.X UR5, URZ, UR5, URZ, UP0, !UPT ;  /* 0x000000053f057290 */ /* 0x000fd800087fe43f */
.L_x_933:
[----:B------:R-:W-:-:S13]  /*10620*/  @P0 ELECT P2, URZ, PT ;  /* 0x00000000003f082f */ /* 0x000fda0003840000 */
[----:B------:R-:W-:Y:S01]  /*10630*/  @P2 R2UR UR13, R22 ;  /* 0x00000000160d22ca */ /* 0x000fe200000e0000 */
[----:B------:R-:W-:Y:S01]  /*10640*/  UMOV UR12, UR36 ;  /* 0x00000024000c7c82 */ /* 0x000fe20008000000 */
[----:B------:R-:W-:Y:S02]  /*10650*/  @P2 R2UR UR11, R4 ;  /* 0x00000000040b22ca */ /* 0x000fe400000e0000 */
[----:B------:R-:W-:Y:S02]  /*10660*/  @P2 PLOP3.LUT P0, PT, P2, PT, PT, 0x8, 0x0 ;  /* 0x000000000000281c */ /* 0x000fe4000170e170 */
[----:B------:R-:W-:-:S09]  /*10670*/  PLOP3.LUT P2, PT, PT, PT, PT, 0x8, 0x0 ;  /* 0x000000000000781c */ /* 0x000fd20003f4e170 */
[----:B------:R0:W-:Y:S02]  /*10680*/  UTMALDG.4D [UR8], [UR4], desc[UR6] ;  /* 0x00000608040075b4 */ /* 0x0001e40008019000 */
[----:B0-----:R-:W-:Y:S05]  /*10690*/  @P0 BRA.U.ANY `(.L_x_933) ;  /* 0xfffffffd00e00947 */ /* 0x001fea000393ffff */
[----:B------:R-:W-:Y:S02]  /*106a0*/  IMAD.MOV.U32 R23, RZ, RZ, R14 ;  /* 0x000000ffff177224 */ /* 0x000fe400078e000e */
[----:B------:R-:W-:-:S07]  /*106b0*/  IMAD.MOV.U32 R22, RZ, RZ, R6 ;  /* 0x000000ffff167224 */ /* 0x000fce00078e0006 */
.L_x_922:
[----:B------:R-:W-:Y:S05]  /*106c0*/  BSYNC B1 ;  /* 0x0000000000017941 */ /* 0x000fea0003800000 */
.L_x_921:
        /* <DEDUP_REMOVED lines=27> */
.L_x_936:
[----:B------:R-:W1:Y:S01]  /*10880*/  SYNCS.PHASECHK.TRANS64.TRYWAIT P0, [UR38+0x16840], R14 ;  /* 0x0168400eff0075a7 */ /* 0x000e620008000166 */
[----:B------:R-:W-:Y:S01]  /*10890*/  BSSY B2, `(.L_x_937) ;  /* 0x0000003000027945 */ /* 0x000fe20003800000 */
[----:B------:R-:W-:-:S03]  /*108a0*/  ISETP.NE.AND P2, PT, R19, RZ, PT ;  /* 0x000000ff1300720c */ /* 0x000fc60003f45270 */
[----:B-1----:R-:W-:Y:S10]  /*108b0*/  @!P0 BRA `(.L_x_938) ;  /* 0x0000002400108947 */ /* 0x002ff40003800000 */
.L_x_1011:
[----:B------:R-:W-:Y:S05]  /*108c0*/  BSYNC B2 ;  /* 0x0000000000027941 */ /* 0x000fea0003800000 */
.L_x_937:
[----:B------:R-:W-:Y:S04]  /*108d0*/  BSSY B2, `(.L_x_939) ;  /* 0x0000007000027945 */ /* 0x000fe80003800000 */
[----:B------:R-:W-:Y:S05]  /*108e0*/  @P2 BRA `(.L_x_940) ;  /* 0x0000000000142947 */ /* 0x000fea0003800000 */
[----:B------:R-:W-:Y:S01]  /*108f0*/  ISETP.NE.AND P0, PT, R8, RZ, PT ;  /* 0x000000ff0800720c */ /* 0x000fe20003f05270 */
[----:B0-----:R-:W-:-:S04]  /*10900*/  IMAD.MOV.U32 R4, RZ, RZ, 0x4000 ;  /* 0x00004000ff047424 */ /* 0x001fc800078e00ff */
[----:B------:R1:W-:Y:S08]  /*10910*/  SYNCS.ARRIVE.TRANS64 RZ, [UR38+0x16830], R4 ;  /* 0x01683004ffff79a7 */ /* 0x0003f00008000026 */
[----:B-1----:R-:W-:Y:S05]  /*10920*/  @!P0 BRA `(.L_x_940) ;  /* 0x0000000000048947 */ /* 0x002fea0003800000 */
[----:B------:R-:W-:Y:S01]  /*10930*/  BPT.TRAP 0x1 ;  /* 0x000000040000795c */ /* 0x000fe20000300000 */
.L_x_940:
[----:B------:R-:W-:Y:S05]  /*10940*/  BSYNC B2 ;  /* 0x0000000000027941 */ /* 0x000fea0003800000 */
.L_x_939:
        /* <DEDUP_REMOVED lines=11> */
.L_x_941:
[----:B------:R-:W-:-:S13]  /*10a00*/  @P0 ELECT P3, URZ, PT ;  /* 0x00000000003f082f */ /* 0x000fda0003860000 */
[----:B-----5:R-:W-:Y:S01]  /*10a10*/  @P3 R2UR UR13, R6 ;  /* 0x00000000060d32ca */ /* 0x020fe200000e0000 */
[----:B------:R-:W-:Y:S01]  /*10a20*/  UMOV UR12, UR36 ;  /* 0x00000024000c7c82 */ /* 0x000fe20008000000 */
[----:B------:R-:W-:Y:S02]  /*10a30*/  @P3 R2UR UR11, R4 ;  /* 0x00000000040b32ca */ /* 0x000fe400000e0000 */
[----:B------:R-:W-:Y:S02]  /*10a40*/  @P3 PLOP3.LUT P0, PT, P3, PT, PT, 0x8, 0x0 ;  /* 0x000000000000381c */ /* 0x000fe40001f0e170 */
[----:B------:R-:W-:-:S09]  /*10a50*/  PLOP3.LUT P3, PT, PT, PT, PT, 0x8, 0x0 ;  /* 0x000000000000781c */ /* 0x000fd20003f6e170 */
[----:B------:R0:W-:Y:S02]  /*10a60*/  UTMALDG.4D [UR8], [UR4], desc[UR6] ;  /* 0x00000608040075b4 */ /* 0x0001e40008019000 */
[----:B0-----:R-:W-:Y:S05]  /*10a70*/  @P0 BRA.U.ANY `(.L_x_941) ;  /* 0xfffffffd00e00947 */ /* 0x001fea000393ffff */
[----:B------:R-:W-:Y:S01]  /*10a80*/  SHF.L.U32 R4, R11, 0x1f, RZ ;  /* 0x0000001f0b047819 */ /* 0x000fe200000006ff */
[----:B------:R-:W-:Y:S03]  /*10a90*/  BSSY B2, `(.L_x_942) ;  /* 0x0000003000027945 */ /* 0x000fe60003800000 */
[----:B------:R-:W0:Y:S02]  /*10aa0*/  SYNCS.PHASECHK.TRANS64.TRYWAIT P0, [UR38+0x16868], R4 ;  /* 0x01686804ff0075a7 */ /* 0x000e240008000166 */
[----:B0-----:R-:W-:Y:S05]  /*10ab0*/  @!P0 BRA `(.L_x_943) ;  /* 0x0000002000a88947 */ /* 0x001fea0003800000 */
.L_x_1012:
[----:B------:R-:W-:Y:S05]  /*10ac0*/  BSYNC B2 ;  /* 0x0000000000027941 */ /* 0x000fea0003800000 */
.L_x_942:
[----:B------:R-:W-:Y:S01]  /*10ad0*/  BSSY B2, `(.L_x_944) ;  /* 0x0000009000027945 */ /* 0x000fe20003800000 */
[----:B0-----:R-:W-:Y:S02]  /*10ae0*/  IMAD.MOV.U32 R4, RZ, RZ, 0x0 ;  /* 0x00000000ff047424 */ /* 0x001fe400078e00ff */
[----:B------:R-:W-:Y:S01]  /*10af0*/  IMAD.MOV.U32 R5, RZ, RZ, 0x14f00000 ;  /* 0x14f00000ff057424 */ /* 0x000fe200078e00ff */
[----:B------:R-:W-:Y:S06]  /*10b00*/  @P2 BRA `(.L_x_945) ;  /* 0x0000000000142947 */ /* 0x000fec0003800000 */
[----:B------:R-:W-:Y:S01]  /*10b10*/  ISETP.NE.AND P0, PT, R8, RZ, PT ;  /* 0x000000ff0800720c */ /* 0x000fe20003f05270 */
[----:B------:R-:W-:-:S04]  /*10b20*/  IMAD.MOV.U32 R11, RZ, RZ, 0x4000 ;  /* 0x00004000ff0b7424 */ /* 0x000fc800078e00ff */
[----:B------:R0:W-:Y:S08]  /*10b30*/  SYNCS.ARRIVE.TRANS64 RZ, [UR38+0x16858], R11 ;  /* 0x0168580bffff79a7 */ /* 0x0001f00008000026 */
[----:B0-----:R-:W-:Y:S05]  /*10b40*/  @!P0 BRA `(.L_x_945) ;  /* 0x0000000000048947 */ /* 0x001fea0003800000 */
[----:B------:R-:W-:Y:S01]  /*10b50*/  BPT.TRAP 0x1 ;  /* 0x000000040000795c */ /* 0x000fe20000300000 */
.L_x_945:
[----:B------:R-:W-:Y:S05]  /*10b60*/  BSYNC B2 ;  /* 0x0000000000027941 */ /* 0x000fea0003800000 */
.L_x_944:
        /* <DEDUP_REMOVED lines=10> */
.L_x_946:
        /* <DEDUP_REMOVED lines=10> */
.L_x_935:
[----:B------:R-:W-:Y:S05]  /*10cb0*/  BSYNC B1 ;  /* 0x0000000000017941 */ /* 0x000fea0003800000 */
.L_x_934:
[----:B------:R-:W-:Y:S02]  /*10cc0*/  VIADD R3, R3, 0xfffffffe ;  /* 0xfffffffe03037836 */ /* 0x000fe40000000000 */
[----:B------:R-:W-:Y:S01]  /*10cd0*/  IMAD.MOV.U32 R11, RZ, RZ, R12 ;  /* 0x000000ffff0b7224 */ /* 0x000fe200078e000c */
[----:B------:R-:W-:Y:S06]  /*10ce0*/  @P1 BRA `(.L_x_947) ;  /* 0xfffffff400001947 */ /* 0x000fec000383ffff */
[----:B------:R-:W-:Y:S05]  /*10cf0*/  BSYNC B0 ;  /* 0x0000000000007941 */ /* 0x000fea0003800000 */
.L_x_920:
        /* <DEDUP_REMOVED lines=9> */
[----:B------:R-:W0:Y:S01]  /*10d90*/  LDC R13, c[0x0][0x43c] ;  /* 0x00010f00ff0d7b82 */ /* 0x000e220000000800 */
[----:B------:R-:W-:Y:S01]  /*10da0*/  IMAD.MOV.U32 R11, RZ, RZ, R3 ;  /* 0x000000ffff0b7224 */ /* 0x000fe200078e0003 */
[----:B------:R-:W-:Y:S02]  /*10db0*/  ULDC.64 UR4, c[0x0][0x428] ;  /* 0x00010a0000047ab9 */ /* 0x000fe40000000a00 */
[----:B------:R-:W-:-:S04]  /*10dc0*/  IMAD R24, R24, UR4, RZ ;  /* 0x0000000418187c24 */ /* 0x000fc8000f8e02ff */
[----:B------:R-:W-:Y:S01]  /*10dd0*/  IMAD R15, R25, UR5, R24 ;  /* 0x00000005190f7c24 */ /* 0x000fe2000f8e0218 */
[----:B0-----:R-:W-:-:S13]  /*10de0*/  ISETP.NE.AND P0, PT, R13, 0x1, PT ;  /* 0x000000010d00780c */ /* 0x001fda0003f05270 */
[----:B------:R-:W0:Y:S02]  /*10df0*/  @P0 LDC.64 R4, c[0x0][0x440] ;  /* 0x00011000ff040b82 */ /* 0x000e240000000a00 */
[----:B0-----:R-:W-:-:S05]  /*10e00*/  @P0 IMAD.HI.U32 R4, R3, R4, RZ ;  /* 0x0000000403040227 */ /* 0x001fca00078e00ff */
[----:B------:R-:W-:-:S04]  /*10e10*/  @P0 SHF.R.U32.HI R11, RZ, R5, R4 ;  /* 0x00000005ff0b0219 */ /* 0x000fc80000011604 */
[--C-:B------:R-:W-:Y:S01]  /*10e20*/  SHF.R.S32.HI R5, RZ, 0x1f, R11.reuse ;  /* 0x0000001fff057819 */ /* 0x100fe2000001140b */
        /* <DEDUP_REMOVED lines=9> */
.L_x_949:
[----:B------:R-:W1:Y:S01]  /*10ec0*/  SYNCS.PHASECHK.TRANS64.TRYWAIT P0, [UR38+0x16848], R9 ;  /* 0x01684809ff0075a7 */ /* 0x000e620008000166 */
[----:B------:R-:W-:Y:S01]  /*10ed0*/  BSSY B1, `(.L_x_950) ;  /* 0x0000003000017945 */ /* 0x000fe20003800000 */
[----:B------:R-:W-:-:S03]  /*10ee0*/  ISETP.NE.AND P1, PT, R19, RZ, PT ;  /* 0x000000ff1300720c */ /* 0x000fc60003f25270 */
[----:B-1----:R-:W-:Y:S10]  /*10ef0*/  @!P0 BRA `(.L_x_951) ;  /* 0x0000001c00b08947 */ /* 0x002ff40003800000 */
.L_x_1013:
[----:B------:R-:W-:Y:S05]  /*10f00*/  BSYNC B1 ;  /* 0x0000000000017941 */ /* 0x000fea0003800000 */
.L_x_950:
[----:B------:R-:W-:Y:S04]  /*10f10*/  BSSY B1, `(.L_x_952) ;  /* 0x0000007000017945 */ /* 0x000fe80003800000 */
[----:B------:R-:W-:Y:S05]  /*10f20*/  @P1 BRA `(.L_x_953) ;  /* 0x0000000000141947 */ /* 0x000fea0003800000 */
[----:B------:R-:W-:Y:S01]  /*10f30*/  ISETP.NE.AND P0, PT, R8, RZ, PT ;  /* 0x000000ff0800720c */ /* 0x000fe20003f05270 */
[----:B0-----:R-:W-:-:S04]  /*10f40*/  IMAD.MOV.U32 R4, RZ, RZ, 0x4000 ;  /* 0x00004000ff047424 */ /* 0x001fc800078e00ff */
[----:B------:R1:W-:Y:S08]  /*10f50*/  SYNCS.ARRIVE.TRANS64 RZ, [UR38+0x16838], R4 ;  /* 0x01683804ffff79a7 */ /* 0x0003f00008000026 */
[----:B-1----:R-:W-:Y:S05]  /*10f60*/  @!P0 BRA `(.L_x_953) ;  /* 0x0000000000048947 */ /* 0x002fea0003800000 */
[----:B------:R-:W-:Y:S01]  /*10f70*/  BPT.TRAP 0x1 ;  /* 0x000000040000795c */ /* 0x000fe20000300000 */
.L_x_953:
[----:B------:R-:W-:Y:S05]  /*10f80*/  BSYNC B1 ;  /* 0x0000000000017941 */ /* 0x000fea0003800000 */
.L_x_952:
        /* <DEDUP_REMOVED lines=11> */
.L_x_954:
        /* <DEDUP_REMOVED lines=11> */
.L_x_1014:
[----:B------:R-:W-:Y:S05]  /*110f0*/  BSYNC B1 ;  /* 0x0000000000017941 */ /* 0x000fea0003800000 */
.L_x_955:
        /* <DEDUP_REMOVED lines=9> */
.L_x_958:
[----:B------:R-:W-:Y:S05]  /*11190*/  BSYNC B1 ;  /* 0x0000000000017941 */ /* 0x000fea0003800000 */
.L_x_957:
        /* <DEDUP_REMOVED lines=10> */
.L_x_959:
        /* <DEDUP_REMOVED lines=10> */
.L_x_948:
[----:B------:R-:W-:Y:S05]  /*112e0*/  BSYNC B0 ;  /* 0x0000000000007941 */ /* 0x000fea0003800000 */
.L_x_919:
[----:B------:R-:W-:Y:S01]  /*112f0*/  LOP3.LUT P0, RZ, R18, 0x2, RZ, 0xc0, !PT ;  /* 0x0000000212ff7812 */ /* 0x000fe2000780c0ff */
[----:B------:R-:W-:-:S12]  /*11300*/  BSSY B0, `(.L_x_960) ;  /* 0x0000026000007945 */ /* 0x000fd80003800000 */
[----:B------:R-:W-:Y:S05]  /*11310*/  @!P0 BRA `(.L_x_961) ;  /* 0x0000000000908947 */ /* 0x000fea0003800000 */
[----:B------:R-:W-:Y:S01]  /*11320*/  LEA R4, R0, UR38, 0x3 ;  /* 0x0000002600047c11 */ /* 0x000fe2000f8e18ff */
[----:B------:R-:W-:Y:S01]  /*11330*/  BSSY B1, `(.L_x_962) ;  /* 0x0000005000017945 */ /* 0x000fe20003800000 */
[----:B------:R-:W-:Y:S02]  /*11340*/  SHF.L.U32 R3, R12, 0x1f, RZ ;  /* 0x0000001f0c037819 */ /* 0x000fe400000006ff */
[----:B------:R-:W-:Y:S02]  /*11350*/  ISETP.NE.AND P1, PT, R19, RZ, PT ;  /* 0x000000ff1300720c */ /* 0x000fe40003f25270 */
[----:B------:R-:W0:Y:S02]  /*11360*/  SYNCS.PHASECHK.TRANS64.TRYWAIT P0, [R4+URZ+0x16860], R3 ;  /* 0x01686003040075a7 */ /* 0x000e24000800017f */
[----:B0-----:R-:W-:Y:S09]  /*11370*/  @!P0 BRA `(.L_x_963) ;  /* 0x0000001800c08947 */ /* 0x001ff20003800000 */
.L_x_1015:
[----:B------:R-:W-:Y:S05]  /*11380*/  BSYNC B1 ;  /* 0x0000000000017941 */ /* 0x000fea0003800000 */
.L_x_962:
[----:B------:R-:W-:Y:S04]  /*11390*/  BSSY B1, `(.L_x_964) ;  /* 0x0000007000017945 */ /* 0x000fe80003800000 */
[----:B------:R-:W-:Y:S05]  /*113a0*/  @P1 BRA `(.L_x_965) ;  /* 0x0000000000141947 */ /* 0x000fea0003800000 */
[----:B------:R-:W-:Y:S01]  /*113b0*/  LOP3.LUT P0, RZ, R2, 0x1f, RZ, 0xc0, !PT ;  /* 0x0000001f02ff7812 */ /* 0x000fe2000780c0ff */
[----:B0-----:R-:W-:-:S04]  /*113c0*/  IMAD.MOV.U32 R3, RZ, RZ, 0x4000 ;  /* 0x00004000ff037424 */ /* 0x001fc800078e00ff */
[----:B------:R1:W-:Y:S08]  /*113d0*/  SYNCS.ARRIVE.TRANS64 RZ, [R4+URZ+0x16850], R3 ;  /* 0x0168500304ff79a7 */ /* 0x0003f0000800003f */
[----:B------:R-:W-:Y:S05]  /*113e0*/  @!P0 BRA `(.L_x_965) ;  /* 0x0000000000048947 */ /* 0x000fea0003800000 */
[----:B------:R-:W-:Y:S01]  /*113f0*/  BPT.TRAP 0x1 ;  /* 0x000000040000795c */ /* 0x000fe20000300000 */
.L_x_965:
[----:B------:R-:W-:Y:S05]  /*11400*/  BSYNC B1 ;  /* 0x0000000000017941 */ /* 0x000fea0003800000 */
.L_x_964:
[----:B------:R-:W-:Y:S01]  /*11410*/  R2UR UR8, R0 ;  /* 0x00000000000872ca */ /* 0x000fe200000e0000 */
[----:B------:R-:W-:Y:S01]  /*11420*/  ULDC.64 UR4, c[0x0][0x198] ;  /* 0x0000660000047ab9 */ /* 0x000fe20000000a00 */
[----:B------:R-:W-:Y:S01]  /*11430*/  R2UR UR9, R4 ;  /* 0x00000000040972ca */ /* 0x000fe200000e0000 */
[----:B------:R-:W-:Y:S01]  /*11440*/  UIADD3 UR4, UP0, UR4, 0x470, URZ ;  /* 0x0000047004047890 */ /* 0x000fe2000ff1e03f */
[----:B------:R-:W-:Y:S01]  /*11450*/  PLOP3.LUT P0, PT, PT, PT, PT, 0x80, 0x0 ;  /* 0x000000000000781c */ /* 0x000fe20003f0f070 */
[----:B------:R-:W-:Y:S01]  /*11460*/  IMAD.SHL.U32 R23, R23, 0x80, RZ ;  /* 0x0000008017177824 */ /* 0x000fe200078e00ff */
[----:B------:R-:W-:Y:S01]  /*11470*/  UMOV UR6, 0x0 ;  /* 0x0000000000067882 */ /* 0x000fe20000000000 */
[----:B------:R-:W-:Y:S01]  /*11480*/  UIADD3.X UR5, URZ, UR5, URZ, UP0, !UPT ;  /* 0x000000053f057290 */ /* 0x000fe200087fe43f */
[----:B------:R-:W-:Y:S01]  /*11490*/  UMOV UR7, 0x14f00000 ;  /* 0x14f0000000077882 */ /* 0x000fe20000000000 */
[----:B------:R-:W-:-:S04]  /*114a0*/  UMOV UR10, URZ ;  /* 0x0000003f000a7c82 */ /* 0x000fc80008000000 */
[----:B------:R-:W-:Y:S02]  /*114b0*/  ULEA UR8, UR8, UR38, 0xe ;  /* 0x0000002608087291 */ /* 0x000fe4000f8e703f */
[----:B------:R-:W-:Y:S02]  /*114c0*/  UIADD3 UR9, UR9, 0x16850, URZ ;  /* 0x0001685009097890 */ /* 0x000fe4000fffe03f */
[----:B------:R-:W-:-:S12]  /*114d0*/  UIADD3 UR8, UR8, 0x400, URZ ;  /* 0x0000040008087890 */ /* 0x000fd8000fffe03f */
.L_x_966:
        /* <DEDUP_REMOVED lines=8> */
.L_x_961:
[----:B------:R-:W-:Y:S05]  /*11560*/  BSYNC B0 ;  /* 0x0000000000007941 */ /* 0x000fea0003800000 */
.L_x_960:
[----:B------:R-:W-:Y:S02]  /*11570*/  VIADD R0, R0, 0x1 ;  /* 0x0000000100007836 */ /* 0x000fe40000000000 */
[----:B01----:R-:W-:-:S03]  /*11580*/  IMAD.MOV.U32 R4, RZ, RZ, RZ ;  /* 0x000000ffff047224 */ /* 0x003fc600078e00ff */
[----:B------:R-:W-:-:S04]  /*11590*/  ISETP.NE.AND P0, PT, R0, 0x2, PT ;  /* 0x000000020000780c */ /* 0x000fc80003f05270 */
[----:B------:R-:W-:Y:S02]  /*115a0*/  SEL R3, RZ, 0x1, P0 ;  /* 0x00000001ff037807 */ /* 0x000fe40000000000 */
[----:B------:R-:W-:Y:S02]  /*115b0*/  SEL R0, R0, RZ, P0 ;  /* 0x000000ff00007207 */ /* 0x000fe40000000000 */
[----:B------:R-:W-:-:S07]  /*115c0*/  LOP3.LUT R3, R12, R3, RZ, 0x3c, !PT ;  /* 0x000000030c037212 */ /* 0x000fce00078e3cff */
.L_x_899:
[----:B------:R-:W0:Y:S01]  /*115d0*/  S2R R5, SR_CgaCtaId ;  /* 0x0000000000057919 */ /* 0x000e220000008800 */
[----:B------:R-:W-:Y:S02]  /*115e0*/  MOV R2, 0x400 ;  /* 0x0000040000027802 */ /* 0x000fe40000000f00 */
[----:B------:R-:W-:Y:S02]  /*115f0*/  SHF.L.U32 R4, R4, 0x1f, RZ ;  /* 0x0000001f04047819 */ /* 0x000fe400000006ff */
[----:B0-----:R-:W-:-:S04]  /*11600*/  LEA R7, R5, R2, 0x18 ;  /* 0x0000000205077211 */ /* 0x001fc800078ec0ff */
[----:B------:R-:W0:Y:S02]  /*11610*/  SYNCS.PHASECHK.TRANS64.TRYWAIT P0, [R7+URZ+0x16820], R4 ;  /* 0x01682004070075a7 */ /* 0x000e24000800017f */
[----:B0-----:R-:W-:Y:S05]  /*11620*/  @!P0 BRA `(.L_x_967) ;  /* 0x0000001800288947 */ /* 0x001fea0003800000 */
.L_x_1016:
[----:B------:R-:W-:-:S03]  /*11630*/  UMOV UR4, 0xffffffff ;  /* 0xffffffff00047882 */ /* 0x000fc60000000000 */
[----:B------:R-:W-:Y:S05]  /*11640*/  BRA.DIV UR4, `(.L_x_968) ;  /* 0x0000001a04347947 */ /* 0x000fea000b800000 */
[----:B------:R1:W2:Y:S02]  /*11650*/  SHFL.IDX PT, R14, R16, RZ, 0x1f ;  /* 0x00001fff100e7589 */ /* 0x0002a400000e0000 */
.L_x_1019:
[----:B--2---:R-:W-:-:S13]  /*11660*/  ISETP.NE.AND P0, PT, R14, RZ, PT ;  /* 0x000000ff0e00720c */ /* 0x004fda0003f05270 */
[----:B------:R-:W-:Y:S05]  /*11670*/  @P0 BRA `(.L_x_815) ;  /* 0x0000000000880947 */ /* 0x000fea0003800000 */
[----:B------:R-:W-:-:S03]  /*11680*/  UMOV UR4, 0xffffffff ;  /* 0xffffffff00047882 */ /* 0x000fc60000000000 */
[----:B------:R-:W-:Y:S05]  /*11690*/  BRA.DIV UR4, `(.L_x_969) ;  /* 0x0000001a04487947 */ /* 0x000fea000b800000 */
[----:B------:R-:W-:-:S13]  /*116a0*/  ELECT P6, URZ, PT ;  /* 0x00000000003f782f */ /* 0x000fda00038c0000 */
.L_x_1022:
[----:B------:R-:W-:Y:S05]  /*116b0*/  @!P6 BRA `(.L_x_815) ;  /* 0x000000000078e947 */ /* 0x000fea0003800000 */
[----:B------:R-:W-:-:S06]  /*116c0*/  ULOP3.LUT UR4, UR45, 0x2, URZ, 0xfc, !UPT ;  /* 0x000000022d047892 */ /* 0x000fcc000f8efc3f */
[----:B------:R-:W-:-:S05]  /*116d0*/  IMAD.U32 R2, RZ, RZ, UR4 ;  /* 0x00000004ff027e24 */ /* 0x000fca000f8e00ff */
[----:B------:R-:W-:-:S13]  /*116e0*/  ISETP.NE.AND P2, PT, R2, 0x3, PT ;  /* 0x000000030200780c */ /* 0x000fda0003f45270 */
[----:B------:R-:W-:Y:S05]  /*116f0*/  @!P2 BRA `(.L_x_970) ;  /* 0x000000000004a947 */ /* 0x000fea0003800000 */
[----:B------:R-:W-:Y:S01]  /*11700*/  BPT.TRAP 0x1 ;  /* 0x000000040000795c */ /* 0x000fe20000300000 */
.L_x_970:
[----:B------:R-:W-:Y:S01]  /*11710*/  VIADD R9, R7, 0x16840 ;  /* 0x0001684007097836 */ /* 0x000fe20000000000 */
[----:B------:R-:W-:Y:S01]  /*11720*/  SHF.L.U32 R5, R3, 0x1f, RZ ;  /* 0x0000001f03057819 */ /* 0x000fe200000006ff */
[C---:B------:R-:W-:Y:S02]  /*11730*/  VIADD R2, R0.reuse, 0x1 ;  /* 0x0000000100027836 */ /* 0x040fe40000000000 */
[----:B------:R-:W-:-:S03]  /*11740*/  IMAD R6, R0, 0x8, R9 ;  /* 0x0000000800067824 */ /* 0x000fc600078e0209 */
[C---:B------:R-:W-:Y:S01]  /*11750*/  ISETP.NE.AND P1, PT, R2.reuse, 0x2, PT ;  /* 0x000000020200780c */ /* 0x040fe20003f25270 */
[----:B------:R-:W2:Y:S03]  /*11760*/  SYNCS.PHASECHK.TRANS64.TRYWAIT P0, [R6+URZ], R5 ;  /* 0x00000005060075a7 */ /* 0x000ea6000800017f */
[----:B0-----:R-:W-:Y:S02]  /*11770*/  SEL R4, RZ, 0x1, P1 ;  /* 0x00000001ff047807 */ /* 0x001fe40000800000 */
[----:B------:R-:W-:Y:S02]  /*11780*/  SEL R8, R2, RZ, P1 ;  /* 0x000000ff02087207 */ /* 0x000fe40000800000 */
[----:B------:R-:W-:-:S03]  /*11790*/  LOP3.LUT R2, R3, R4, RZ, 0x3c, !PT ;  /* 0x0000000403027212 */ /* 0x000fc600078e3cff */
[----:B------:R-:W-:Y:S01]  /*117a0*/  IMAD R3, R8, 0x8, R9 ;  /* 0x0000000808037824 */ /* 0x000fe200078e0209 */
[----:B------:R-:W-:Y:S01]  /*117b0*/  SHF.L.U32 R2, R2, 0x1f, RZ ;  /* 0x0000001f02027819 */ /* 0x000fe200000006ff */
[----:B--2---:R-:W-:Y:S06]  /*117c0*/  @!P0 BRA `(.L_x_971) ;  /* 0x00000018001c8947 */ /* 0x004fec0003800000 */
.L_x_1023:
[----:B------:R-:W2:Y:S02]  /*117d0*/  SYNCS.PHASECHK.TRANS64.TRYWAIT P0, [R3+URZ], R2 ;  /* 0x00000002030075a7 */ /* 0x000ea4000800017f */
[----:B--2---:R-:W-:Y:S05]  /*117e0*/  @!P0 BRA `(.L_x_972) ;  /* 0x0000001800288947 */ /* 0x004fea0003800000 */
.L_x_1024:
[----:B------:R-:W-:Y:S05]  /*117f0*/  @!P2 BRA `(.L_x_973) ;  /* 0x000000000004a947 */ /* 0x000fea0003800000 */
[----:B------:R-:W-:Y:S01]  /*11800*/  BPT.TRAP 0x1 ;  /* 0x000000040000795c */ /* 0x000fe20000300000 */
.L_x_973:
[----:B--2---:R-:W-:-:S04]  /*11810*/  VIADD R3, R7, 0x16860 ;  /* 0x0001686007037836 */ /* 0x004fc80000000000 */
[----:B------:R-:W-:-:S04]  /*11820*/  IMAD R0, R0, 0x8, R3 ;  /* 0x0000000800007824 */ /* 0x000fc800078e0203 */
[----:B------:R-:W2:Y:S02]  /*11830*/  SYNCS.PHASECHK.TRANS64.TRYWAIT P0, [R0+URZ], R5 ;  /* 0x00000005000075a7 */ /* 0x000ea4000800017f */
[----:B--2---:R-:W-:Y:S05]  /*11840*/  @!P0 BRA `(.L_x_974) ;  /* 0x0000001800248947 */ /* 0x004fea0003800000 */
.L_x_1025:
[----:B------:R-:W-:-:S07]  /*11850*/  IMAD R3, R8, 0x8, R3 ;  /* 0x0000000808037824 */ /* 0x000fce00078e0203 */
.L_x_975:
[----:B---3--:R3:W4:Y:S02]  /*11860*/  SYNCS.PHASECHK.TRANS64.TRYWAIT P0, [R3+URZ], R2 ;  /* 0x00000002030075a7 */ /* 0x008724000800017f */
[----:B----4-:R-:W-:Y:S05]  /*11870*/  @!P0 NANOSLEEP.SYNCS 0x989680 ;  /* 0x009896800000895d */ /* 0x010fea0003900000 */
[----:B------:R-:W4:Y:S02]  /*11880*/  @!P0 SYNCS.PHASECHK.TRANS64 P0, [R3+URZ], R2 ;  /* 0x00000002030085a7 */ /* 0x000f24000800007f */
[----:B----4-:R-:W-:Y:S05]  /*11890*/  @!P0 BRA `(.L_x_975) ;  /* 0xfffffffc00f08947 */ /* 0x010fea000383ffff */
.L_x_815:
[----:B------:R-:W-:Y:S05]  /*118a0*/  BSYNC B6 ;  /* 0x0000000000067941 */ /* 0x000fea0003800000 */
.L_x_812:
[----:B------:R-:W-:Y:S05]  /*118b0*/  EXIT ;  /* 0x000000000000794d */ /* 0x000fea0003800000 */
.L_x_825:
[----:B0-----:R-:W-:-:S04]  /*118c0*/  IMAD.U32 R3, RZ, RZ, UR38 ;  /* 0x00000026ff037e24 */ /* 0x001fc8000f8e00ff */
[----:B------:R0:W1:Y:S03]  /*118d0*/  SYNCS.PHASECHK.TRANS64.TRYWAIT P0, [R3+URZ+0x16800], R0 ;  /* 0x01680000030075a7 */ /* 0x000066000800017f */
[----:B-1----:R-:W-:Y:S05]  /*118e0*/  @!P0 NANOSLEEP.SYNCS 0x989680 ;  /* 0x009896800000895d */ /* 0x002fea0003900000 */
[----:B------:R-:W1:Y:S02]  /*118f0*/  @!P0 SYNCS.PHASECHK.TRANS64 P0, [R3+URZ+0x16800], R0 ;  /* 0x01680000030085a7 */ /* 0x000e64000800007f */
[----:B-1----:R-:W-:Y:S05]  /*11900*/  @!P0 BRA `(.L_x_825) ;  /* 0xfffffffc00ec8947 */ /* 0x002fea000383ffff */
[----:B------:R-:W-:Y:S05]  /*11910*/  BRA `(.L_x_976) ;  /* 0xfffffefc00607947 */ /* 0x000fea000383ffff */
.L_x_829:
[----:B-1----:R-:W-:-:S04]  /*11920*/  IMAD.U32 R3, RZ, RZ, UR38 ;  /* 0x00000026ff037e24 */ /* 0x002fc8000f8e00ff */
[----:B------:R1:W2:Y:S03]  /*11930*/  SYNCS.PHASECHK.TRANS64.TRYWAIT P2, [R3+URZ+0x16830], R0 ;  /* 0x01683000030075a7 */ /* 0x0002a6000804017f */
[----:B--2---:R-:W-:Y:S05]  /*11940*/  @!P2 NANOSLEEP.SYNCS 0x989680 ;  /* 0x009896800000a95d */ /* 0x004fea0003900000 */
[----:B------:R-:W2:Y:S02]  /*11950*/  @!P2 SYNCS.PHASECHK.TRANS64 P2, [R3+URZ+0x16830], R0 ;  /* 0x016830000300a5a7 */ /* 0x000ea4000804007f */
[----:B--2---:R-:W-:Y:S05]  /*11960*/  @!P2 BRA `(.L_x_829) ;  /* 0xfffffffc00eca947 */ /* 0x004fea000383ffff */
[----:B------:R-:W-:Y:S05]  /*11970*/  BRA `(.L_x_828) ;  /* 0xfffffefc00807947 */ /* 0x000fea000383ffff */
.L_x_845:
[----:B-1----:R-:W-:-:S04]  /*11980*/  IMAD.U32 R8, RZ, RZ, UR10 ;  /* 0x0000000aff087e24 */ /* 0x002fc8000f8e00ff */
[----:B------:R1:W2:Y:S03]  /*11990*/  SYNCS.PHASECHK.TRANS64.TRYWAIT P2, [R8+URZ+0x16830], R7 ;  /* 0x01683007080075a7 */ /* 0x0002a6000804017f */
[----:B--2---:R-:W-:Y:S05]  /*119a0*/  @!P2 NANOSLEEP.SYNCS 0x989680 ;  /* 0x009896800000a95d */ /* 0x004fea0003900000 */
[----:B------:R-:W2:Y:S02]  /*119b0*/  @!P2 SYNCS.PHASECHK.TRANS64 P2, [R8+URZ+0x16830], R7 ;  /* 0x016830070800a5a7 */ /* 0x000ea4000804007f */
[----:B--2---:R-:W-:Y:S05]  /*119c0*/  @!P2 BRA `(.L_x_845) ;  /* 0xfffffffc00eca947 */ /* 0x004fea000383ffff */
[----:B------:R-:W-:Y:S05]  /*119d0*/  BRA `(.L_x_842) ;  /* 0xffffff30006c7947 */ /* 0x000fea000383ffff */
.L_x_849:
[----:B-1----:R-:W-:-:S04]  /*119e0*/  IMAD.U32 R8, RZ, RZ, UR10 ;  /* 0x0000000aff087e24 */ /* 0x002fc8000f8e00ff */
[----:B------:R1:W2:Y:S03]  /*119f0*/  SYNCS.PHASECHK.TRANS64.TRYWAIT P2, [R8+URZ+0x16850], R7 ;  /* 0x01685007080075a7 */ /* 0x0002a6000804017f */
[----:B--2---:R-:W-:Y:S05]  /*11a00*/  @!P2 NANOSLEEP.SYNCS 0x989680 ;  /* 0x009896800000a95d */ /* 0x004fea0003900000 */
[----:B------:R-:W2:Y:S02]  /*11a10*/  @!P2 SYNCS.PHASECHK.TRANS64 P2, [R8+URZ+0x16850], R7 ;  /* 0x016850070800a5a7 */ /* 0x000ea4000804007f */
[----:B--2---:R-:W-:Y:S05]  /*11a20*/  @!P2 BRA `(.L_x_849) ;  /* 0xfffffffc00eca947 */ /* 0x004fea000383ffff */
[----:B------:R-:W-:Y:S05]  /*11a30*/  BRA `(.L_x_846) ;  /* 0xffffff3000e47947 */ /* 0x000fea000383ffff */
.L_x_866:
[----:B-1----:R-:W-:-:S04]  /*11a40*/  IMAD.U32 R7, RZ, RZ, UR10 ;  /* 0x0000000aff077e24 */ /* 0x002fc8000f8e00ff */
[----:B------:R1:W2:Y:S03]  /*11a50*/  SYNCS.PHASECHK.TRANS64.TRYWAIT P2, [R7+URZ+0x16830], R6 ;  /* 0x01683006070075a7 */ /* 0x0002a6000804017f */
[----:B--2---:R-:W-:Y:S05]  /*11a60*/  @!P2 NANOSLEEP.SYNCS 0x989680 ;  /* 0x009896800000a95d */ /* 0x004fea0003900000 */
[----:B------:R-:W2:Y:S02]  /*11a70*/  @!P2 SYNCS.PHASECHK.TRANS64 P2, [R7+URZ+0x16830], R6 ;  /* 0x016830060700a5a7 */ /* 0x000ea4000804007f */
[----:B--2---:R-:W-:Y:S05]  /*11a80*/  @!P2 BRA `(.L_x_866) ;  /* 0xfffffffc00eca947 */ /* 0x004fea000383ffff */
[----:B------:R-:W-:Y:S05]  /*11a90*/  BRA `(.L_x_863) ;  /* 0xffffff60005c7947 */ /* 0x000fea000383ffff */
.L_x_870:
[----:B-1----:R-:W-:-:S04]  /*11aa0*/  IMAD.U32 R7, RZ, RZ, UR10 ;  /* 0x0000000aff077e24 */ /* 0x002fc8000f8e00ff */
[----:B------:R1:W2:Y:S03]  /*11ab0*/  SYNCS.PHASECHK.TRANS64.TRYWAIT P2, [R7+URZ+0x16850], R6 ;  /* 0x01685006070075a7 */ /* 0x0002a6000804017f */
[----:B--2---:R-:W-:Y:S05]  /*11ac0*/  @!P2 NANOSLEEP.SYNCS 0x989680 ;  /* 0x009896800000a95d */ /* 0x004fea0003900000 */
[----:B------:R-:W2:Y:S02]  /*11ad0*/  @!P2 SYNCS.PHASECHK.TRANS64 P2, [R7+URZ+0x16850], R6 ;  /* 0x016850060700a5a7 */ /* 0x000ea4000804007f */
[----:B--2---:R-:W-:Y:S05]  /*11ae0*/  @!P2 BRA `(.L_x_870) ;  /* 0xfffffffc00eca947 */ /* 0x004fea000383ffff */
[----:B------:R-:W-:Y:S05]  /*11af0*/  BRA `(.L_x_867) ;  /* 0xffffff6000d47947 */ /* 0x000fea000383ffff */
.L_x_876:
[----:B-1----:R-:W-:-:S04]  /*11b00*/  IMAD.U32 R7, RZ, RZ, UR10 ;  /* 0x0000000aff077e24 */ /* 0x002fc8000f8e00ff */
[----:B------:R1:W2:Y:S03]  /*11b10*/  SYNCS.PHASECHK.TRANS64.TRYWAIT P2, [R7+URZ+0x16830], R6 ;  /* 0x01683006070075a7 */ /* 0x0002a6000804017f */
[----:B--2---:R-:W-:Y:S05]  /*11b20*/  @!P2 NANOSLEEP.SYNCS 0x989680 ;  /* 0x009896800000a95d */ /* 0x004fea0003900000 */
[----:B------:R-:W2:Y:S02]  /*11b30*/  @!P2 SYNCS.PHASECHK.TRANS64 P2, [R7+URZ+0x16830], R6 ;  /* 0x016830060700a5a7 */ /* 0x000ea4000804007f */
[----:B--2---:R-:W-:Y:S05]  /*11b40*/  @!P2 BRA `(.L_x_876) ;  /* 0xfffffffc00eca947 */ /* 0x004fea000383ffff */
[----:B------:R-:W-:Y:S05]  /*11b50*/  BRA `(.L_x_873) ;  /* 0xffffff7c00807947 */ /* 0x000fea000383ffff */
.L_x_880:
[----:B-1----:R-:W-:-:S04]  /*11b60*/  IMAD.U32 R7, RZ, RZ, UR10 ;  /* 0x0000000aff077e24 */ /* 0x002fc8000f8e00ff */
[----:B------:R1:W2:Y:S03]  /*11b70*/  SYNCS.PHASECHK.TRANS64.TRYWAIT P2, [R7+URZ+0x16850], R6 ;  /* 0x01685006070075a7 */ /* 0x0002a6000804017f */
[----:B--2---:R-:W-:Y:S05]  /*11b80*/  @!P2 NANOSLEEP.SYNCS 0x989680 ;  /* 0x009896800000a95d */ /* 0x004fea0003900000 */
[----:B------:R-:W2:Y:S02]  /*11b90*/  @!P2 SYNCS.PHASECHK.TRANS64 P2, [R7+URZ+0x16850], R6 ;  /* 0x016850060700a5a7 */ /* 0x000ea4000804007f */
[----:B--2---:R-:W-:Y:S05]  /*11ba0*/  @!P2 BRA `(.L_x_880) ;  /* 0xfffffffc00eca947 */ /* 0x004fea000383ffff */
[----:B------:R-:W-:Y:S05]  /*11bb0*/  BRA `(.L_x_877) ;  /* 0xffffff7c00f47947 */ /* 0x000fea000383ffff */
.L_x_893:
[----:B-1----:R-:W-:-:S04]  /*11bc0*/  IMAD.U32 R3, RZ, RZ, UR7 ;  /* 0x00000007ff037e24 */ /* 0x002fc8000f8e00ff */
[----:B------:R1:W2:Y:S03]  /*11bd0*/  SYNCS.PHASECHK.TRANS64.TRYWAIT P0, [R3+URZ+0x16850], R0 ;  /* 0x01685000030075a7 */ /* 0x0002a6000800017f */
[----:B--2---:R-:W-:Y:S05]  /*11be0*/  @!P0 NANOSLEEP.SYNCS 0x989680 ;  /* 0x009896800000895d */ /* 0x004fea0003900000 */
[----:B------:R-:W2:Y:S02]  /*11bf0*/  @!P0 SYNCS.PHASECHK.TRANS64 P0, [R3+URZ+0x16850], R0 ;  /* 0x01685000030085a7 */ /* 0x000ea4000800007f */
[----:B--2---:R-:W-:Y:S05]  /*11c00*/  @!P0 BRA `(.L_x_893) ;  /* 0xfffffffc00ec8947 */ /* 0x004fea000383ffff */
[----:B------:R-:W-:Y:S05]  /*11c10*/  BRA `(.L_x_892) ;  /* 0xffffffa8006c7947 */ /* 0x000fea000383ffff */
.L_x_910:
[----:B------:R-:W-:Y:S02]  /*11c20*/  IMAD.MOV.U32 R13, RZ, RZ, R16 ;  /* 0x000000ffff0d7224 */ /* 0x000fe400078e0010 */
[----:B------:R-:W-:Y:S02]  /*11c30*/  IMAD.MOV.U32 R12, RZ, RZ, RZ ;  /* 0x000000ffff0c7224 */ /* 0x000fe400078e00ff */
[----:B------:R-:W-:Y:S02]  /*11c40*/  IMAD.MOV.U32 R11, RZ, RZ, 0x1f ;  /* 0x0000001fff0b7424 */ /* 0x000fe400078e00ff */
[----:B------:R-:W-:-:S07]  /*11c50*/  IMAD.MOV.U32 R15, RZ, RZ, -0x1 ;  /* 0xffffffffff0f7424 */ /* 0x000fce00078e00ff */
[----:B------:R-:W-:Y:S05]  /*11c60*/  WARPSYNC.COLLECTIVE R15, `(.L_x_977) ;  /* 0x000000000f087348 */ /* 0x000fea0003c00000 */
[----:B------:R0:W1:Y:S02]  /*11c70*/  SHFL.IDX P6, R14, R13, R12, R11 ;  /* 0x0000000c0d0e7389 */ /* 0x00006400000c000b */
[----:B01----:R-:W-:Y:S01]  /*11c80*/  ENDCOLLECTIVE ;  /* 0x000000000000791b */ /* 0x003fe20003800000 */
.L_x_977:
[----:B------:R-:W-:Y:S05]  /*11c90*/  BRA `(.L_x_978) ;  /* 0xffffffd000887947 */ /* 0x000fea000383ffff */
.L_x_912:
[----:B------:R-:W-:Y:S01]  /*11ca0*/  BSSY B0, `(.L_x_979) ;  /* 0x0000006000007945 */ /* 0x000fe20003800000 */
[----:B------:R-:W-:-:S07]  /*11cb0*/  IMAD.MOV.U32 R15, RZ, RZ, -0x1 ;  /* 0xffffffffff0f7424 */ /* 0x000fce00078e00ff */
[----:B0-----:R-:W-:Y:S05]  /*11cc0*/  WARPSYNC.COLLECTIVE R15, `(.L_x_980) ;  /* 0x000000000f0c7348 */ /* 0x001fea0003c00000 */
[----:B------:R-:W-:Y:S02]  /*11cd0*/  ELECT P6, UR62, PT ;  /* 0x00000000003e782f */ /* 0x000fe400038c0000 */
[----:B------:R-:W-:Y:S01]  /*11ce0*/  MOV R14, UR62 ;  /* 0x0000003e000e7c02 */ /* 0x000fe20008000f00 */
[----:B0-----:R-:W-:Y:S10]  /*11cf0*/  ENDCOLLECTIVE ;  /* 0x000000000000791b */ /* 0x001ff40003800000 */
.L_x_980:
[----:B------:R-:W-:Y:S05]  /*11d00*/  BSYNC B0 ;  /* 0x0000000000007941 */ /* 0x000fea0003800000 */
.L_x_979:
[----:B------:R-:W-:Y:S05]  /*11d10*/  BRA `(.L_x_981) ;  /* 0xffffffd000887947 */ /* 0x000fea000383ffff */
.L_x_914:
[----:B--2---:R-:W-:-:S04]  /*11d20*/  IMAD.U32 R3, RZ, RZ, UR38 ;  /* 0x00000026ff037e24 */ /* 0x004fc8000f8e00ff */
[----:B------:R2:W3:Y:S03]  /*11d30*/  SYNCS.PHASECHK.TRANS64.TRYWAIT P0, [R3+URZ+0x16840], R0 ;  /* 0x01684000030075a7 */ /* 0x0004e6000800017f */
[----:B---3--:R-:W-:Y:S05]  /*11d40*/  @!P0 NANOSLEEP.SYNCS 0x989680 ;  /* 0x009896800000895d */ /* 0x008fea0003900000 */
[----:B------:R-:W3:Y:S02]  /*11d50*/  @!P0 SYNCS.PHASECHK.TRANS64 P0, [R3+URZ+0x16840], R0 ;  /* 0x01684000030085a7 */ /* 0x000ee4000800007f */
[----:B---3--:R-:W-:Y:S05]  /*11d60*/  @!P0 BRA `(.L_x_914) ;  /* 0xfffffffc00ec8947 */ /* 0x008fea000383ffff */
[----:B------:R-:W-:Y:S05]  /*11d70*/  BRA `(.L_x_982) ;  /* 0xffffffd000d87947 */ /* 0x000fea000383ffff */
.L_x_917:
[----:B------:R-:W-:Y:S02]  /*11d80*/  IMAD.MOV.U32 R13, RZ, RZ, R8 ;  /* 0x000000ffff0d7224 */ /* 0x000fe400078e0008 */
[----:B------:R-:W-:Y:S02]  /*11d90*/  IMAD.MOV.U32 R12, RZ, RZ, RZ ;  /* 0x000000ffff0c7224 */ /* 0x000fe400078e00ff */
[----:B------:R-:W-:Y:S02]  /*11da0*/  IMAD.MOV.U32 R11, RZ, RZ, 0x181f ;  /* 0x0000181fff0b7424 */ /* 0x000fe400078e00ff */
[----:B------:R-:W-:Y:S02]  /*11db0*/  IMAD.MOV.U32 R15, RZ, RZ, -0x1 ;  /* 0xffffffffff0f7424 */ /* 0x000fe400078e00ff */
[----:B------:R-:W-:-:S07]  /*11dc0*/  VIADD R0, R0, UR40 ;  /* 0x0000002800007c36 */ /* 0x000fce0008000000 */
[----:B0-----:R-:W-:Y:S05]  /*11dd0*/  WARPSYNC.COLLECTIVE R15, `(.L_x_983) ;  /* 0x000000000f087348 */ /* 0x001fea0003c00000 */
[----:B------:R1:W2:Y:S02]  /*11de0*/  SHFL.IDX P6, R14, R13, R12, R11 ;  /* 0x0000000c0d0e7389 */ /* 0x0002a400000c000b */
[----:B012---:R-:W-:Y:S01]  /*11df0*/  ENDCOLLECTIVE ;  /* 0x000000000000791b */ /* 0x007fe20003800000 */
.L_x_983:
[----:B------:R-:W-:Y:S02]  /*11e00*/  IMAD.MOV.U32 R13, RZ, RZ, R9 ;  /* 0x000000ffff0d7224 */ /* 0x000fe400078e0009 */
[----:B------:R-:W-:-:S07]  /*11e10*/  IMAD.MOV.U32 R4, RZ, RZ, R14 ;  /* 0x000000ffff047224 */ /* 0x000fce00078e000e */
[----:B------:R-:W-:Y:S05]  /*11e20*/  WARPSYNC.COLLECTIVE R15, `(.L_x_984) ;  /* 0x000000000f087348 */ /* 0x000fea0003c00000 */
[----:B------:R0:W1:Y:S02]  /*11e30*/  SHFL.IDX P6, R14, R13, R12, R11 ;  /* 0x0000000c0d0e7389 */ /* 0x00006400000c000b */
[----:B01----:R-:W-:Y:S01]  /*11e40*/  ENDCOLLECTIVE ;  /* 0x000000000000791b */ /* 0x003fe20003800000 */
.L_x_984:
[----:B------:R-:W-:Y:S02]  /*11e50*/  ULDC UR4, c[0x0][0x288] ;  /* 0x0000a20000047ab9 */ /* 0x000fe40000000800 */
[----:B------:R-:W-:-:S05]  /*11e60*/  IMAD R3, R3, UR4, RZ ;  /* 0x0000000403037c24 */ /* 0x000fca000f8e02ff */
[C---:B------:R-:W-:Y:S01]  /*11e70*/  ISETP.GE.AND P1, PT, R0.reuse, R3, PT ;  /* 0x000000030000720c */ /* 0x040fe20003f26270 */
[----:B------:R-:W-:Y:S02]  /*11e80*/  VIADD R12, R0, 0x10 ;  /* 0x00000010000c7836 */ /* 0x000fe40000000000 */
[----:B------:R-:W-:-:S10]  /*11e90*/  IMAD.MOV.U32 R13, RZ, RZ, R8 ;  /* 0x000000ffff0d7224 */ /* 0x000fd400078e0008 */
[----:B------:R-:W-:Y:S02]  /*11ea0*/  @!P1 LEA R21, R10, UR38, 0x1 ;  /* 0x000000260a159c11 */ /* 0x000fe4000f8e08ff */
[----:B------:R-:W-:-:S05]  /*11eb0*/  @!P1 LEA R14, P2, R17, R14, 0x1 ;  /* 0x0000000e110e9211 */ /* 0x000fca00078408ff */
[----:B------:R-:W-:Y:S02]  /*11ec0*/  @!P1 IMAD.X R5, RZ, RZ, R4, P2 ;  /* 0x000000ffff059224 */ /* 0x000fe400010e0604 */
[----:B------:R-:W-:-:S05]  /*11ed0*/  @!P1 IMAD.MOV.U32 R4, RZ, RZ, R14 ;  /* 0x000000ffff049224 */ /* 0x000fca00078e000e */
[----:B------:R-:W-:Y:S01]  /*11ee0*/  @!PT LDS RZ, [RZ] ;  /* 0x00000000fffff984 */ /* 0x000fe20000000800 */
[----:B------:R-:W-:Y:S01]  /*11ef0*/  @!PT LDS RZ, [RZ] ;  /* 0x00000000fffff984 */ /* 0x000fe20000000800 */
[----:B------:R-:W-:Y:S01]  /*11f00*/  @!PT LDS RZ, [RZ] ;  /* 0x00000000fffff984 */ /* 0x000fe20000000800 */
[----:B------:R0:W-:Y:S01]  /*11f10*/  @!P1 LDGSTS.E.BYPASS.LTC128B.128 [R21+0x8400], desc[UR48][R4.64], !P0 ;  /* 0x0840000004159fae */ /* 0x0001e2000c101d70 */
[----:B------:R-:W-:Y:S01]  /*11f20*/  ISETP.GE.AND P1, PT, R12, R3, PT ;  /* 0x000000030c00720c */ /* 0x000fe20003f26270 */
[----:B------:R-:W-:-:S12]  /*11f30*/  IMAD.MOV.U32 R12, RZ, RZ, 0x1 ;  /* 0x00000001ff0c7424 */ /* 0x000fd800078e00ff */
[----:B0-----:R-:W-:Y:S05]  /*11f40*/  WARPSYNC.COLLECTIVE R15, `(.L_x_985) ;  /* 0x000000000f087348 */ /* 0x001fea0003c00000 */
[----:B------:R1:W2:Y:S02]  /*11f50*/  SHFL.IDX P6, R14, R13, R12, R11 ;  /* 0x0000000c0d0e7389 */ /* 0x0002a400000c000b */
[----:B012---:R-:W-:Y:S01]  /*11f60*/  ENDCOLLECTIVE ;  /* 0x000000000000791b */ /* 0x007fe20003800000 */
.L_x_985:
[----:B------:R-:W-:Y:S02]  /*11f70*/  IMAD.MOV.U32 R13, RZ, RZ, R9 ;  /* 0x000000ffff0d7224 */ /* 0x000fe400078e0009 */
[----:B------:R-:W-:-:S07]  /*11f80*/  IMAD.MOV.U32 R27, RZ, RZ, R14 ;  /* 0x000000ffff1b7224 */ /* 0x000fce00078e000e */
[----:B------:R-:W-:Y:S05]  /*11f90*/  WARPSYNC.COLLECTIVE R15, `(.L_x_986) ;  /* 0x000000000f087348 */ /* 0x000fea0003c00000 */
[----:B------:R0:W1:Y:S02]  /*11fa0*/  SHFL.IDX P6, R14, R13, R12, R11 ;  /* 0x0000000c0d0e7389 */ /* 0x00006400000c000b */
[----:B01----:R-:W-:Y:S01]  /*11fb0*/  ENDCOLLECTIVE ;  /* 0x000000000000791b */ /* 0x003fe20003800000 */
.L_x_986:
        /* <DEDUP_REMOVED lines=9> */
.L_x_987:
[----:B------:R-:W-:-:S05]  /*12050*/  @!P1 LEA R27, R10, UR38, 0x1 ;  /* 0x000000260a1b9c11 */ /* 0x000fca000f8e08ff */
[----:B------:R-:W-:Y:S01]  /*12060*/  @!PT LDS RZ, [RZ] ;  /* 0x00000000fffff984 */ /* 0x000fe20000000800 */
[----:B------:R-:W-:Y:S01]  /*12070*/  @!PT LDS RZ, [RZ] ;  /* 0x00000000fffff984 */ /* 0x000fe20000000800 */
[----:B------:R-:W-:Y:S01]  /*12080*/  @!PT LDS RZ, [RZ] ;  /* 0x00000000fffff984 */ /* 0x000fe20000000800 */
[----:B------:R0:W-:Y:S01]  /*12090*/  @!P1 LDGSTS.E.BYPASS.LTC128B.128 [R27+0x8c00], desc[UR48][R4.64], !P0 ;  /* 0x08c00000041b9fae */ /* 0x0001e2000c101d70 */
[----:B------:R-:W-:Y:S01]  /*120a0*/  @!P2 LEA R29, R10, UR38, 0x1 ;  /* 0x000000260a1dac11 */ /* 0x000fe2000f8e08ff */
[----:B------:R-:W-:Y:S02]  /*120b0*/  IMAD.MOV.U32 R13, RZ, RZ, R9 ;  /* 0x000000ffff0d7224 */ /* 0x000fe400078e0009 */
[----:B------:R-:W-:-:S07]  /*120c0*/  IMAD.MOV.U32 R20, RZ, RZ, R14 ;  /* 0x000000ffff147224 */ /* 0x000fce00078e000e */
[----:B0-----:R-:W-:Y:S05]  /*120d0*/  WARPSYNC.COLLECTIVE R15, `(.L_x_988) ;  /* 0x000000000f087348 */ /* 0x001fea0003c00000 */
[----:B------:R1:W2:Y:S02]  /*120e0*/  SHFL.IDX P6, R14, R13, R12, R11 ;  /* 0x0000000c0d0e7389 */ /* 0x0002a400000c000b */
[----:B012---:R-:W-:Y:S01]  /*120f0*/  ENDCOLLECTIVE ;  /* 0x000000000000791b */ /* 0x007fe20003800000 */
.L_x_988:
[----:B------:R-:W-:Y:S02]  /*12100*/  IMAD.MOV.U32 R13, RZ, RZ, R8 ;  /* 0x000000ffff0d7224 */ /* 0x000fe400078e0008 */
[----:B------:R-:W-:Y:S02]  /*12110*/  IMAD.MOV.U32 R12, RZ, RZ, 0x3 ;  /* 0x00000003ff0c7424 */ /* 0x000fe400078e00ff */
[----:B------:R-:W-:Y:S02]  /*12120*/  IMAD.MOV.U32 R28, RZ, RZ, R14 ;  /* 0x000000ffff1c7224 */ /* 0x000fe400078e000e */
[----:B------:R-:W-:-:S03]  /*12130*/  VIADD R14, R0, 0x30 ;  /* 0x00000030000e7836 */ /* 0x000fc60000000000 */
[----:B------:R-:W-:-:S05]  /*12140*/  @!P2 LEA R4, P1, R17, R28, 0x1 ;  /* 0x0000001c1104a211 */ /* 0x000fca00078208ff */
[----:B------:R-:W-:Y:S01]  /*12150*/  @!P2 IMAD.X R5, RZ, RZ, R20, P1 ;  /* 0x000000ffff05a224 */ /* 0x000fe200008e0614 */
[----:B------:R-:W-:-:S13]  /*12160*/  ISETP.GE.AND P1, PT, R14, R3, PT ;  /* 0x000000030e00720c */ /* 0x000fda0003f26270 */
[----:B------:R-:W-:Y:S05]  /*12170*/  WARPSYNC.COLLECTIVE R15, `(.L_x_989) ;  /* 0x000000000f087348 */ /* 0x000fea0003c00000 */
[----:B------:R0:W1:Y:S02]  /*12180*/  SHFL.IDX P6, R14, R13, R12, R11 ;  /* 0x0000000c0d0e7389 */ /* 0x00006400000c000b */
[----:B01----:R-:W-:Y:S01]  /*12190*/  ENDCOLLECTIVE ;  /* 0x000000000000791b */ /* 0x003fe20003800000 */
.L_x_989:
        /* <DEDUP_REMOVED lines=10> */
.L_x_990:
        /* <DEDUP_REMOVED lines=9> */
.L_x_991:
        /* <DEDUP_REMOVED lines=10> */
.L_x_992:
        /* <DEDUP_REMOVED lines=10> */
.L_x_993:
        /* <DEDUP_REMOVED lines=9> */
.L_x_994:
        /* <DEDUP_REMOVED lines=9> */
.L_x_995:
        /* <DEDUP_REMOVED lines=11> */
.L_x_996:
[----:B------:R-:W-:Y:S02]  /*125e0*/  IMAD.MOV.U32 R13, RZ, RZ, R8 ;  /* 0x000000ffff0d7224 */ /* 0x000fe400078e0008 */
[----:B------:R-:W-:Y:S02]  /*125f0*/  IMAD.MOV.U32 R12, RZ, RZ, 0x7 ;  /* 0x00000007ff0c7424 */ /* 0x000fe400078e00ff */
[----:B------:R-:W-:-:S07]  /*12600*/  IMAD.MOV.U32 R28, RZ, RZ, R14 ;  /* 0x000000ffff1c7224 */ /* 0x000fce00078e000e */
[----:B------:R-:W-:Y:S05]  /*12610*/  WARPSYNC.COLLECTIVE R15, `(.L_x_997) ;  /* 0x000000000f087348 */ /* 0x000fea0003c00000 */
[----:B------:R0:W1:Y:S02]  /*12620*/  SHFL.IDX P6, R14, R13, R12, R11 ;  /* 0x0000000c0d0e7389 */ /* 0x00006400000c000b */
[----:B01----:R-:W-:Y:S01]  /*12630*/  ENDCOLLECTIVE ;  /* 0x000000000000791b */ /* 0x003fe20003800000 */
.L_x_997:
[----:B------:R-:W-:-:S05]  /*12640*/  @!P2 LEA R4, P1, R17, R28, 0x1 ;  /* 0x0000001c1104a211 */ /* 0x000fca00078208ff */
[----:B------:R-:W-:-:S05]  /*12650*/  @!P2 IMAD.X R5, RZ, RZ, R20, P1 ;  /* 0x000000ffff05a224 */ /* 0x000fca00008e0614 */
        /* <DEDUP_REMOVED lines=9> */
.L_x_998:
[----:B------:R-:W-:-:S05]  /*126f0*/  VIADD R4, R0, 0x70 ;  /* 0x0000007000047836 */ /* 0x000fca0000000000 */
[----:B------:R-:W-:Y:S01]  /*12700*/  ISETP.GE.AND P1, PT, R4, R3, PT ;  /* 0x000000030400720c */ /* 0x000fe20003f26270 */
[----:B------:R-:W-:Y:S02]  /*12710*/  IMAD.MOV.U32 R13, RZ, RZ, R6 ;  /* 0x000000ffff0d7224 */ /* 0x000fe400078e0006 */
[----:B------:R-:W-:-:S10]  /*12720*/  IMAD.MOV.U32 R12, RZ, RZ, RZ ;  /* 0x000000ffff0c7224 */ /* 0x000fd400078e00ff */
[----:B------:R-:W-:Y:S02]  /*12730*/  @!P1 LEA R21, R10, UR38, 0x1 ;  /* 0x000000260a159c11 */ /* 0x000fe4000f8e08ff */
[----:B------:R-:W-:-:S13]  /*12740*/  @!P1 LEA R4, P3, R17, R14, 0x1 ;  /* 0x0000000e11049211 */ /* 0x000fda00078608ff */
[----:B------:R-:W-:Y:S05]  /*12750*/  WARPSYNC.COLLECTIVE R15, `(.L_x_999) ;  /* 0x000000000f087348 */ /* 0x000fea0003c00000 */
[----:B------:R0:W1:Y:S02]  /*12760*/  SHFL.IDX P6, R14, R13, R12, R11 ;  /* 0x0000000c0d0e7389 */ /* 0x00006400000c000b */
[----:B01----:R-:W-:Y:S01]  /*12770*/  ENDCOLLECTIVE ;  /* 0x000000000000791b */ /* 0x003fe20003800000 */
.L_x_999:
        /* <DEDUP_REMOVED lines=8> */
[----:B------:R-:W-:-:S10]  /*12800*/  IMAD.MOV.U32 R13, RZ, RZ, R7 ;  /* 0x000000ffff0d7224 */ /* 0x000fd400078e0007 */
[----:B------:R-:W-:Y:S01]  /*12810*/  @!P2 LEA R27, R10, UR38, 0x1 ;  /* 0x000000260a1bac11 */ /* 0x000fe2000f8e08ff */
[----:B0-----:R-:W-:-:S07]  /*12820*/  IMAD.MOV.U32 R20, RZ, RZ, R14 ;  /* 0x000000ffff147224 */ /* 0x001fce00078e000e */
[----:B------:R-:W-:Y:S05]  /*12830*/  WARPSYNC.COLLECTIVE R15, `(.L_x_1000) ;  /* 0x000000000f087348 */ /* 0x000fea0003c00000 */
[----:B------:R0:W1:Y:S02]  /*12840*/  SHFL.IDX P6, R14, R13, R12, R11 ;  /* 0x0000000c0d0e7389 */ /* 0x00006400000c000b */
[----:B01----:R-:W-:Y:S01]  /*12850*/  ENDCOLLECTIVE ;  /* 0x000000000000791b */ /* 0x003fe20003800000 */
.L_x_1000:
[----:B------:R-:W-:Y:S02]  /*12860*/  IMAD.MOV.U32 R13, RZ, RZ, R6 ;  /* 0x000000ffff0d7224 */ /* 0x000fe400078e0006 */
[----:B------:R-:W-:Y:S02]  /*12870*/  IMAD.MOV.U32 R12, RZ, RZ, 0x1 ;  /* 0x00000001ff0c7424 */ /* 0x000fe400078e00ff */
[----:B------:R-:W-:-:S07]  /*12880*/  IMAD.MOV.U32 R28, RZ, RZ, R14 ;  /* 0x000000ffff1c7224 */ /* 0x000fce00078e000e */
[----:B------:R-:W-:Y:S05]  /*12890*/  WARPSYNC.COLLECTIVE R15, `(.L_x_1001) ;  /* 0x000000000f087348 */ /* 0x000fea0003c00000 */
[----:B------:R0:W1:Y:S02]  /*128a0*/  SHFL.IDX P6, R14, R13, R12, R11 ;  /* 0x0000000c0d0e7389 */ /* 0x00006400000c000b */
[----:B01----:R-:W-:Y:S01]  /*128b0*/  ENDCOLLECTIVE ;  /* 0x000000000000791b */ /* 0x003fe20003800000 */
.L_x_1001:
[----:B------:R-:W-:-:S05]  /*128c0*/  @!P2 LEA R4, P1, R17, R28, 0x1 ;  /* 0x0000001c1104a211 */ /* 0x000fca00078208ff */
[----:B------:R-:W-:Y:S01]  /*128d0*/  @!P2 IMAD.X R5, RZ, RZ, R20, P1 ;  /* 0x000000ffff05a224 */ /* 0x000fe200008e0614 */
[----:B------:R-:W-:-:S04]  /*128e0*/  ISETP.GE.AND P1, PT, R8, R3, PT ;  /* 0x000000030800720c */ /* 0x000fc80003f26270 */
        /* <DEDUP_REMOVED lines=9> */
.L_x_1002:
[----:B------:R-:W-:Y:S02]  /*12980*/  IMAD.MOV.U32 R13, RZ, RZ, R6 ;  /* 0x000000ffff0d7224 */ /* 0x000fe400078e0006 */
[----:B------:R-:W-:Y:S01]  /*12990*/  IMAD.MOV.U32 R12, RZ, RZ, 0x2 ;  /* 0x00000002ff0c7424 */ /* 0x000fe200078e00ff */
[----:B------:R-:W-:-:S13]  /*129a0*/  @!P1 LEA R4, P3, R17, R14, 0x1 ;  /* 0x0000000e11049211 */ /* 0x000fda00078608ff */
[----:B------:R-:W-:Y:S05]  /*129b0*/  WARPSYNC.COLLECTIVE R15, `(.L_x_1003) ;  /* 0x000000000f087348 */ /* 0x000fea0003c00000 */
[----:B------:R0:W1:Y:S02]  /*129c0*/  SHFL.IDX P6, R14, R13, R12, R11 ;  /* 0x0000000c0d0e7389 */ /* 0x00006400000c000b */
[----:B01----:R-:W-:Y:S01]  /*129d0*/  ENDCOLLECTIVE ;  /* 0x000000000000791b */ /* 0x003fe20003800000 */
.L_x_1003:
[----:B------:R-:W-:Y:S01]  /*129e0*/  @!P1 IMAD.X R5, RZ, RZ, R9, P3 ;  /* 0x000000ffff059224 */ /* 0x000fe200018e0609 */
[----:B------:R-:W-:-:S05]  /*129f0*/  @!P1 LEA R9, R10, UR38, 0x1 ;  /* 0x000000260a099c11 */ /* 0x000fca000f8e08ff */
[----:B------:R-:W-:Y:S01]  /*12a00*/  @!PT LDS RZ, [RZ] ;  /* 0x00000000fffff984 */ /* 0x000fe20000000800 */
[----:B------:R-:W-:Y:S01]  /*12a10*/  @!PT LDS RZ, [RZ] ;  /* 0x00000000fffff984 */ /* 0x000fe20000000800 */
[----:B------:R-:W-:Y:S01]  /*12a20*/  @!PT LDS RZ, [RZ] ;  /* 0x00000000fffff984 */ /* 0x000fe20000000800 */
[----:B------:R0:W-:Y:S01]  /*12a30*/  @!P1 LDGSTS.E.BYPASS.LTC128B.128 [R9+0xcc00], desc[UR48][R4.64], !P0 ;  /* 0x0cc0000004099fae */ /* 0x0001e2000c101d70 */
[----:B------:R-:W-:Y:S02]  /*12a40*/  IMAD.MOV.U32 R13, RZ, RZ, R7 ;  /* 0x000000ffff0d7224 */ /* 0x000fe400078e0007 */
[----:B0-----:R-:W-:Y:S02]  /*12a50*/  VIADD R4, R0, 0xa0 ;  /* 0x000000a000047836 */ /* 0x001fe40000000000 */
[----:B------:R-:W-:-:S07]  /*12a60*/  IMAD.MOV.U32 R8, RZ, RZ, R14 ;  /* 0x000000ffff087224 */ /* 0x000fce00078e000e */
[----:B------:R-:W-:Y:S05]  /*12a70*/  WARPSYNC.COLLECTIVE R15, `(.L_x_1004) ;  /* 0x000000000f087348 */ /* 0x000fea0003c00000 */
[----:B------:R0:W1:Y:S02]  /*12a80*/  SHFL.IDX P6, R14, R13, R12, R11 ;  /* 0x0000000c0d0e7389 */ /* 0x00006400000c000b */
[----:B01----:R-:W-:Y:S01]  /*12a90*/  ENDCOLLECTIVE ;  /* 0x000000000000791b */ /* 0x003fe20003800000 */
.L_x_1004:
[----:B------:R-:W-:Y:S01]  /*12aa0*/  ISETP.GE.AND P2, PT, R4, R3, PT ;  /* 0x000000030400720c */ /* 0x000fe20003f46270 */
[----:B------:R-:W-:-:S12]  /*12ab0*/  IMAD.MOV.U32 R13, RZ, RZ, R6 ;  /* 0x000000ffff0d7224 */ /* 0x000fd800078e0006 */
[----:B------:R-:W-:Y:S01]  /*12ac0*/  @!P2 LEA R21, R10, UR38, 0x1 ;  /* 0x000000260a15ac11 */ /* 0x000fe2000f8e08ff */
[----:B------:R-:W-:Y:S02]  /*12ad0*/  IMAD.MOV.U32 R12, RZ, RZ, 0x3 ;  /* 0x00000003ff0c7424 */ /* 0x000fe400078e00ff */
[----:B------:R-:W-:-:S07]  /*12ae0*/  IMAD.MOV.U32 R20, RZ, RZ, R14 ;  /* 0x000000ffff147224 */ /* 0x000fce00078e000e */
[----:B------:R-:W-:Y:S05]  /*12af0*/  WARPSYNC.COLLECTIVE R15, `(.L_x_1005) ;  /* 0x000000000f087348 */ /* 0x000fea0003c00000 */
[----:B------:R0:W1:Y:S02]  /*12b00*/  SHFL.IDX P6, R14, R13, R12, R11 ;  /* 0x0000000c0d0e7389 */ /* 0x00006400000c000b */
[----:B01----:R-:W-:Y:S01]  /*12b10*/  ENDCOLLECTIVE ;  /* 0x000000000000791b */ /* 0x003fe20003800000 */
.L_x_1005:
        /* <DEDUP_REMOVED lines=11> */
.L_x_1006:
[----:B------:R-:W-:Y:S05]  /*12bd0*/  BRA `(.L_x_1007) ;  /* 0xffffffd000887947 */ /* 0x000fea000383ffff */
.L_x_918:
[----:B0-----:R-:W-:-:S04]  /*12be0*/  IMAD.U32 R5, RZ, RZ, UR38 ;  /* 0x00000026ff057e24 */ /* 0x001fc8000f8e00ff */
[----:B------:R0:W1:Y:S03]  /*12bf0*/  SYNCS.PHASECHK.TRANS64.TRYWAIT P0, [R5+URZ+0x16820], R0 ;  /* 0x01682000050075a7 */ /* 0x000066000800017f */
[----:B-1----:R-:W-:Y:S05]  /*12c00*/  @!P0 NANOSLEEP.SYNCS 0x989680 ;  /* 0x009896800000895d */ /* 0x002fea0003900000 */
[----:B------:R-:W1:Y:S02]  /*12c10*/  @!P0 SYNCS.PHASECHK.TRANS64 P0, [R5+URZ+0x16820], R0 ;  /* 0x01682000050085a7 */ /* 0x000e64000800007f */
[----:B-1----:R-:W-:Y:S05]  /*12c20*/  @!P0 BRA `(.L_x_918) ;  /* 0xfffffffc00ec8947 */ /* 0x002fea000383ffff */
[----:B------:R-:W-:Y:S05]  /*12c30*/  BRA `(.L_x_1008) ;  /* 0xffffffd000c07947 */ /* 0x000fea000383ffff */
.L_x_925:
[----:B0-----:R-:W-:-:S04]  /*12c40*/  IMAD.U32 R5, RZ, RZ, UR38 ;  /* 0x00000026ff057e24 */ /* 0x001fc8000f8e00ff */
[----:B------:R0:W1:Y:S03]  /*12c50*/  SYNCS.PHASECHK.TRANS64.TRYWAIT P0, [R5+URZ+0x16848], R12 ;  /* 0x0168480c050075a7 */ /* 0x000066000800017f */
[----:B-1----:R-:W-:Y:S05]  /*12c60*/  @!P0 NANOSLEEP.SYNCS 0x989680 ;  /* 0x009896800000895d */ /* 0x002fea0003900000 */
[----:B------:R-:W1:Y:S02]  /*12c70*/  @!P0 SYNCS.PHASECHK.TRANS64 P0, [R5+URZ+0x16848], R12 ;  /* 0x0168480c050085a7 */ /* 0x000e64000800007f */
[----:B-1----:R-:W-:Y:S05]  /*12c80*/  @!P0 BRA `(.L_x_925) ;  /* 0xfffffffc00ec8947 */ /* 0x002fea000383ffff */
[----:B------:R-:W-:Y:S05]  /*12c90*/  BRA `(.L_x_1009) ;  /* 0xffffffd400947947 */ /* 0x000fea000383ffff */
.L_x_930:
[----:B0-----:R-:W-:-:S04]  /*12ca0*/  IMAD.U32 R5, RZ, RZ, UR38 ;  /* 0x00000026ff057e24 */ /* 0x001fc8000f8e00ff */
[----:B------:R0:W1:Y:S03]  /*12cb0*/  SYNCS.PHASECHK.TRANS64.TRYWAIT P0, [R5+URZ+0x16860], R12 ;  /* 0x0168600c050075a7 */ /* 0x000066000800017f */
[----:B-1----:R-:W-:Y:S05]  /*12cc0*/  @!P0 NANOSLEEP.SYNCS 0x989680 ;  /* 0x009896800000895d */ /* 0x002fea0003900000 */
[----:B------:R-:W1:Y:S02]  /*12cd0*/  @!P0 SYNCS.PHASECHK.TRANS64 P0, [R5+URZ+0x16860], R12 ;  /* 0x0168600c050085a7 */ /* 0x000e64000800007f */
[----:B-1----:R-:W-:Y:S05]  /*12ce0*/  @!P0 BRA `(.L_x_930) ;  /* 0xfffffffc00ec8947 */ /* 0x002fea000383ffff */
[----:B------:R-:W-:Y:S05]  /*12cf0*/  BRA `(.L_x_1010) ;  /* 0xffffffd400f47947 */ /* 0x000fea000383ffff */
.L_x_938:
[----:B0-----:R-:W-:-:S04]  /*12d00*/  IMAD.U32 R5, RZ, RZ, UR38 ;  /* 0x00000026ff057e24 */ /* 0x001fc8000f8e00ff */
[----:B------:R0:W1:Y:S03]  /*12d10*/  SYNCS.PHASECHK.TRANS64.TRYWAIT P0, [R5+URZ+0x16840], R14 ;  /* 0x0168400e050075a7 */ /* 0x000066000800017f */
[----:B-1----:R-:W-:Y:S05]  /*12d20*/  @!P0 NANOSLEEP.SYNCS 0x989680 ;  /* 0x009896800000895d */ /* 0x002fea0003900000 */
[----:B------:R-:W1:Y:S02]  /*12d30*/  @!P0 SYNCS.PHASECHK.TRANS64 P0, [R5+URZ+0x16840], R14 ;  /* 0x0168400e050085a7 */ /* 0x000e64000800007f */
[----:B-1----:R-:W-:Y:S05]  /*12d40*/  @!P0 BRA `(.L_x_938) ;  /* 0xfffffffc00ec8947 */ /* 0x002fea000383ffff */
[----:B------:R-:W-:Y:S05]  /*12d50*/  BRA `(.L_x_1011) ;  /* 0xffffffd800d87947 */ /* 0x000fea000383ffff */
.L_x_943:
[----:B0-----:R-:W-:-:S04]  /*12d60*/  IMAD.U32 R5, RZ, RZ, UR38 ;  /* 0x00000026ff057e24 */ /* 0x001fc8000f8e00ff */
[----:B------:R0:W1:Y:S03]  /*12d70*/  SYNCS.PHASECHK.TRANS64.TRYWAIT P0, [R5+URZ+0x16868], R4 ;  /* 0x01686804050075a7 */ /* 0x000066000800017f */
[----:B-1----:R-:W-:Y:S05]  /*12d80*/  @!P0 NANOSLEEP.SYNCS 0x989680 ;  /* 0x009896800000895d */ /* 0x002fea0003900000 */
[----:B------:R-:W1:Y:S02]  /*12d90*/  @!P0 SYNCS.PHASECHK.TRANS64 P0, [R5+URZ+0x16868], R4 ;  /* 0x01686804050085a7 */ /* 0x000e64000800007f */
[----:B-1----:R-:W-:Y:S05]  /*12da0*/  @!P0 BRA `(.L_x_943) ;  /* 0xfffffffc00ec8947 */ /* 0x002fea000383ffff */
[----:B------:R-:W-:Y:S05]  /*12db0*/  BRA `(.L_x_1012) ;  /* 0xffffffdc00407947 */ /* 0x000fea000383ffff */
.L_x_951:
[----:B0-----:R-:W-:-:S04]  /*12dc0*/  IMAD.U32 R4, RZ, RZ, UR38 ;  /* 0x00000026ff047e24 */ /* 0x001fc8000f8e00ff */
[----:B------:R0:W1:Y:S03]  /*12dd0*/  SYNCS.PHASECHK.TRANS64.TRYWAIT P0, [R4+URZ+0x16848], R9 ;  /* 0x01684809040075a7 */ /* 0x000066000800017f */
[----:B-1----:R-:W-:Y:S05]  /*12de0*/  @!P0 NANOSLEEP.SYNCS 0x989680 ;  /* 0x009896800000895d */ /* 0x002fea0003900000 */
[----:B------:R-:W1:Y:S02]  /*12df0*/  @!P0 SYNCS.PHASECHK.TRANS64 P0, [R4+URZ+0x16848], R9 ;  /* 0x01684809040085a7 */ /* 0x000e64000800007f */
[----:B-1----:R-:W-:Y:S05]  /*12e00*/  @!P0 BRA `(.L_x_951) ;  /* 0xfffffffc00ec8947 */ /* 0x002fea000383ffff */
[----:B------:R-:W-:Y:S05]  /*12e10*/  BRA `(.L_x_1013) ;  /* 0xffffffe000387947 */ /* 0x000fea000383ffff */
.L_x_956:
[----:B0-----:R-:W-:-:S04]  /*12e20*/  IMAD.U32 R4, RZ, RZ, UR38 ;  /* 0x00000026ff047e24 */ /* 0x001fc8000f8e00ff */
[----:B------:R0:W1:Y:S03]  /*12e30*/  SYNCS.PHASECHK.TRANS64.TRYWAIT P0, [R4+URZ+0x16860], R9 ;  /* 0x01686009040075a7 */ /* 0x000066000800017f */
[----:B-1----:R-:W-:Y:S05]  /*12e40*/  @!P0 NANOSLEEP.SYNCS 0x989680 ;  /* 0x009896800000895d */ /* 0x002fea0003900000 */
[----:B------:R-:W1:Y:S02]  /*12e50*/  @!P0 SYNCS.PHASECHK.TRANS64 P0, [R4+URZ+0x16860], R9 ;  /* 0x01686009040085a7 */ /* 0x000e64000800007f */
[----:B-1----:R-:W-:Y:S05]  /*12e60*/  @!P0 BRA `(.L_x_956) ;  /* 0xfffffffc00ec8947 */ /* 0x002fea000383ffff */
[----:B------:R-:W-:Y:S05]  /*12e70*/  BRA `(.L_x_1014) ;  /* 0xffffffe0009c7947 */ /* 0x000fea000383ffff */
.L_x_963:
[----:B0-----:R0:W1:Y:S02]  /*12e80*/  SYNCS.PHASECHK.TRANS64.TRYWAIT P0, [R4+URZ+0x16860], R3 ;  /* 0x01686003040075a7 */ /* 0x001064000800017f */
[----:B-1----:R-:W-:Y:S05]  /*12e90*/  @!P0 NANOSLEEP.SYNCS 0x989680 ;  /* 0x009896800000895d */ /* 0x002fea0003900000 */
[----:B------:R-:W1:Y:S02]  /*12ea0*/  @!P0 SYNCS.PHASECHK.TRANS64 P0, [R4+URZ+0x16860], R3 ;  /* 0x01686003040085a7 */ /* 0x000e64000800007f */
[----:B-1----:R-:W-:Y:S05]  /*12eb0*/  @!P0 BRA `(.L_x_963) ;  /* 0xfffffffc00f08947 */ /* 0x002fea000383ffff */
[----:B------:R-:W-:Y:S05]  /*12ec0*/  BRA `(.L_x_1015) ;  /* 0xffffffe4002c7947 */ /* 0x000fea000383ffff */
.L_x_967:
[----:B0-----:R0:W1:Y:S02]  /*12ed0*/  SYNCS.PHASECHK.TRANS64.TRYWAIT P0, [R7+URZ+0x16820], R4 ;  /* 0x01682004070075a7 */ /* 0x001064000800017f */
[----:B-1----:R-:W-:Y:S05]  /*12ee0*/  @!P0 NANOSLEEP.SYNCS 0x989680 ;  /* 0x009896800000895d */ /* 0x002fea0003900000 */
[----:B------:R-:W1:Y:S02]  /*12ef0*/  @!P0 SYNCS.PHASECHK.TRANS64 P0, [R7+URZ+0x16820], R4 ;  /* 0x01682004070085a7 */ /* 0x000e64000800007f */
[----:B-1----:R-:W-:Y:S05]  /*12f00*/  @!P0 BRA `(.L_x_967) ;  /* 0xfffffffc00f08947 */ /* 0x002fea000383ffff */
[----:B------:R-:W-:Y:S05]  /*12f10*/  BRA `(.L_x_1016) ;  /* 0xffffffe400c47947 */ /* 0x000fea000383ffff */
.L_x_968:
[----:B------:R-:W-:Y:S01]  /*12f20*/  BSSY B0, `(.L_x_1017) ;  /* 0x0000008000007945 */ /* 0x000fe20003800000 */
[----:B------:R-:W-:Y:S02]  /*12f30*/  IMAD.MOV.U32 R13, RZ, RZ, R16 ;  /* 0x000000ffff0d7224 */ /* 0x000fe400078e0010 */
[----:B------:R-:W-:Y:S02]  /*12f40*/  IMAD.MOV.U32 R12, RZ, RZ, RZ ;  /* 0x000000ffff0c7224 */ /* 0x000fe400078e00ff */
[----:B------:R-:W-:Y:S02]  /*12f50*/  IMAD.MOV.U32 R11, RZ, RZ, 0x1f ;  /* 0x0000001fff0b7424 */ /* 0x000fe400078e00ff */
[----:B------:R-:W-:-:S07]  /*12f60*/  IMAD.MOV.U32 R15, RZ, RZ, -0x1 ;  /* 0xffffffffff0f7424 */ /* 0x000fce00078e00ff */
[----:B0-----:R-:W-:Y:S05]  /*12f70*/  WARPSYNC.COLLECTIVE R15, `(.L_x_1018) ;  /* 0x000000000f087348 */ /* 0x001fea0003c00000 */
[----:B------:R1:W2:Y:S02]  /*12f80*/  SHFL.IDX P6, R14, R13, R12, R11 ;  /* 0x0000000c0d0e7389 */ /* 0x0002a400000c000b */
[----:B012---:R-:W-:Y:S01]  /*12f90*/  ENDCOLLECTIVE ;  /* 0x000000000000791b */ /* 0x007fe20003800000 */
.L_x_1018:
[----:B------:R-:W-:Y:S05]  /*12fa0*/  BSYNC B0 ;  /* 0x0000000000007941 */ /* 0x000fea0003800000 */
.L_x_1017:
[----:B------:R-:W-:Y:S05]  /*12fb0*/  BRA `(.L_x_1019) ;  /* 0xffffffe400a87947 */ /* 0x000fea000383ffff */
.L_x_969:
[----:B------:R-:W-:Y:S01]  /*12fc0*/  BSSY B0, `(.L_x_1020) ;  /* 0x0000006000007945 */ /* 0x000fe20003800000 */
[----:B------:R-:W-:-:S07]  /*12fd0*/  IMAD.MOV.U32 R15, RZ, RZ, -0x1 ;  /* 0xffffffffff0f7424 */ /* 0x000fce00078e00ff */
[----:B01----:R-:W-:Y:S05]  /*12fe0*/  WARPSYNC.COLLECTIVE R15, `(.L_x_1021) ;  /* 0x000000000f0c7348 */ /* 0x003fea0003c00000 */
[----:B------:R-:W-:Y:S02]  /*12ff0*/  ELECT P6, UR62, PT ;  /* 0x00000000003e782f */ /* 0x000fe400038c0000 */
[----:B------:R-:W-:Y:S01]  /*13000*/  MOV R14, UR62 ;  /* 0x0000003e000e7c02 */ /* 0x000fe20008000f00 */
[----:B01----:R-:W-:Y:S10]  /*13010*/  ENDCOLLECTIVE ;  /* 0x000000000000791b */ /* 0x003ff40003800000 */
.L_x_1021:
[----:B------:R-:W-:Y:S05]  /*13020*/  BSYNC B0 ;  /* 0x0000000000007941 */ /* 0x000fea0003800000 */
.L_x_1020:
[----:B------:R-:W-:Y:S05]  /*13030*/  BRA `(.L_x_1022) ;  /* 0xffffffe4009c7947 */ /* 0x000fea000383ffff */
.L_x_971:
[----:B0-----:R0:W2:Y:S02]  /*13040*/  SYNCS.PHASECHK.TRANS64.TRYWAIT P0, [R6+URZ], R5 ;  /* 0x00000005060075a7 */ /* 0x0010a4000800017f */
[----:B--2---:R-:W-:Y:S05]  /*13050*/  @!P0 NANOSLEEP.SYNCS 0x989680 ;  /* 0x009896800000895d */ /* 0x004fea0003900000 */
[----:B------:R-:W2:Y:S02]  /*13060*/  @!P0 SYNCS.PHASECHK.TRANS64 P0, [R6+URZ], R5 ;  /* 0x00000005060085a7 */ /* 0x000ea4000800007f */
[----:B--2---:R-:W-:Y:S05]  /*13070*/  @!P0 BRA `(.L_x_971) ;  /* 0xfffffffc00f08947 */ /* 0x004fea000383ffff */
[----:B------:R-:W-:Y:S05]  /*13080*/  BRA `(.L_x_1023) ;  /* 0xffffffe400d07947 */ /* 0x000fea000383ffff */
.L_x_972:
[----:B--2---:R2:W3:Y:S02]  /*13090*/  SYNCS.PHASECHK.TRANS64.TRYWAIT P0, [R3+URZ], R2 ;  /* 0x00000002030075a7 */ /* 0x0044e4000800017f */
[----:B---3--:R-:W-:Y:S05]  /*130a0*/  @!P0 NANOSLEEP.SYNCS 0x989680 ;  /* 0x009896800000895d */ /* 0x008fea0003900000 */
[----:B------:R-:W3:Y:S02]  /*130b0*/  @!P0 SYNCS.PHASECHK.TRANS64 P0, [R3+URZ], R2 ;  /* 0x00000002030085a7 */ /* 0x000ee4000800007f */
[----:B---3--:R-:W-:Y:S05]  /*130c0*/  @!P0 BRA `(.L_x_972) ;  /* 0xfffffffc00f08947 */ /* 0x008fea000383ffff */
[----:B------:R-:W-:Y:S05]  /*130d0*/  BRA `(.L_x_1024) ;  /* 0xffffffe400c47947 */ /* 0x000fea000383ffff */
.L_x_974:
[----:B--2---:R2:W3:Y:S02]  /*130e0*/  SYNCS.PHASECHK.TRANS64.TRYWAIT P0, [R0+URZ], R5 ;  /* 0x00000005000075a7 */ /* 0x0044e4000800017f */
[----:B---3--:R-:W-:Y:S05]  /*130f0*/  @!P0 NANOSLEEP.SYNCS 0x989680 ;  /* 0x009896800000895d */ /* 0x008fea0003900000 */
[----:B------:R-:W3:Y:S02]  /*13100*/  @!P0 SYNCS.PHASECHK.TRANS64 P0, [R0+URZ], R5 ;  /* 0x00000005000085a7 */ /* 0x000ee4000800007f */
[----:B---3--:R-:W-:Y:S05]  /*13110*/  @!P0 BRA `(.L_x_974) ;  /* 0xfffffffc00f08947 */ /* 0x008fea000383ffff */
[----:B------:R-:W-:Y:S05]  /*13120*/  BRA `(.L_x_1025) ;  /* 0xffffffe400c87947 */ /* 0x000fea000383ffff */
.L_x_1026:
        /* <DEDUP_REMOVED lines=13> */
.L_x_2705:


//--------------------- .text._ZN7cutlass13device_kernelIN5flash11enable_sm90INS1_16FlashAttnFwdSm90INS1_25CollectiveMainloopFwdSm90ILi2EN4cute5tupleIJNS5_1CILi1EEES8_S8_EEENS6_IJNS7_ILi192EEENS7_ILi128EEENS7_ILi64EEEEEELi64ENS_10bfloat16_tEfNS_4arch4Sm90ELb0ELb1ELb0ELb1ELb0ELb0ELb0ELb1ELb1ELb1ELb1ELb0EEENS1_21CollectiveEpilogueFwdINS6_IJSA_SC_SB_EEES9_SE_SG_Li384ELb1ELb1ELb1ELb0EEENS1_36VarlenDynamicPersistentTileSchedulerILi192ELi128ELi384ELi128ELb1ELb1ELb1ELb1ELb0ELb1EEEEEEEEEvNT_6ParamsE --------------------------
	.section	.text._ZN7cutlass13device_kernelIN5flash11enable_sm90INS1_16FlashAttnFwdSm90INS1_25CollectiveMainloopFwdSm90ILi2EN4cute5tupleIJNS5_1CILi1EEES8_S8_EEENS6_IJNS7_ILi192EEENS7_ILi128EEENS7_ILi64EEEEEELi64ENS_10bfloat16_tEfNS_4arch4Sm90ELb0ELb1ELb0ELb1ELb0ELb0ELb0ELb1ELb1ELb1ELb1ELb0EEENS1_21CollectiveEpilogueFwdINS6_IJSA_SC_SB_EEES9_SE_SG_Li384ELb1ELb1ELb1ELb0EEENS1_36VarlenDynamicPersistentTileSchedulerILi192ELi128ELi384ELi128ELb1ELb1ELb1ELb1ELb0ELb1EEEEEEEEEvNT_6ParamsE,"ax",@progbits
	.align	128
.text._ZN7cutlass13device_kernelIN5flash11enable_sm90INS1_16FlashAttnFwdSm90INS1_25CollectiveMainloopFwdSm90ILi2EN4cute5tupleIJNS5_1CILi1EEES8_S8_EEENS6_IJNS7_ILi192EEENS7_ILi128EEENS7_ILi64EEEEEELi64ENS_10bfloat16_tEfNS_4arch4Sm90ELb0ELb1ELb0ELb1ELb0ELb0ELb0ELb1ELb1ELb1ELb1ELb0EEENS1_21CollectiveEpilogueFwdINS6_IJSA_SC_SB_EEES9_SE_SG_Li384ELb1ELb1ELb1ELb0EEENS1_36VarlenDynamicPersistentTileSchedulerILi192ELi128ELi384ELi128ELb1ELb1ELb1ELb1ELb0ELb1EEEEEEEEEvNT_6ParamsE:
        .type           _ZN7cutlass13device_kernelIN5flash11enable_sm90INS1_16FlashAttnFwdSm90INS1_25CollectiveMainloopFwdSm90ILi2EN4cute5tupleIJNS5_1CILi1EEES8_S8_EEENS6_IJNS7_ILi192EEENS7_ILi128EEENS7_ILi64EEEEEELi64ENS_10bfloat16_tEfNS_4arch4Sm90ELb0ELb1ELb0ELb1ELb0ELb0ELb0ELb1ELb1ELb1ELb1ELb0EEENS1_21CollectiveEpilogueFwdINS6_IJSA_SC_SB_EEES9_SE_SG_Li384ELb1ELb1ELb1ELb0EEENS1_36VarlenDynamicPersistentTileSchedulerILi192ELi128ELi384ELi128ELb1ELb1ELb1ELb1ELb0ELb1EEEEEEEEEvNT_6ParamsE,@function
        .size           _ZN7cutlass13device_kernelIN5flash11enable_sm90INS1_16FlashAttnFwdSm90INS1_25CollectiveMainloopFwdSm90ILi2EN4cute5tupleIJNS5_1CILi1EEES8_S8_EEENS6_IJNS7_ILi192EEENS7_ILi128EEENS7_ILi64EEEEEELi64ENS_10bfloat16_tEfNS_4arch4Sm90ELb0ELb1ELb0ELb1ELb0ELb0ELb0ELb1ELb1ELb1ELb1ELb0EEENS1_21CollectiveEpilogueFwdINS6_IJSA_SC_SB_EEES9_SE_SG_Li384ELb1ELb1ELb1ELb0EEENS1_36VarlenDynamicPersistentTileSchedulerILi192ELi128ELi384ELi128ELb1ELb1ELb1ELb1ELb0ELb1EEEEEEEEEvNT_6ParamsE,(.L_x_2706 - _ZN7cutlass13device_kernelIN5flash11enable_sm90INS1_16FlashAttnFwdSm90INS1_25CollectiveMainloopFwdSm90ILi2EN4cute5tupleIJNS5_1CILi1EEES8_S8_EEENS6_IJNS7_ILi192EEENS7_ILi128EEENS7_ILi64EEEEEELi64ENS_10bfloat16_tEfNS_4arch4Sm90ELb0ELb1ELb0ELb1ELb0ELb0ELb0ELb1ELb1ELb1ELb1ELb0EEENS1_21CollectiveEpilogueFwdINS6_IJSA_SC_SB_EEES9_SE_SG_Li384ELb1ELb1ELb1ELb0EEENS1_36VarlenDynamicPersistentTileSchedulerILi192ELi128ELi384ELi128ELb1ELb1ELb1ELb1ELb0ELb1EEEEEEEEEvNT_6ParamsE)
        .other          _ZN7cutlass13device_kernelIN5flash11enable_sm90INS1_16FlashAttnFwdSm90INS1_25CollectiveMainloopFwdSm90ILi2EN4cute5tupleIJNS5_1CILi1EEES8_S8_EEENS6_IJNS7_ILi192EEENS7_ILi128EEENS7_ILi64EEEEEELi64ENS_10bfloat16_tEfNS_4arch4Sm90ELb0ELb1ELb0ELb1ELb0ELb0ELb0ELb1ELb1ELb1ELb1ELb0EEENS1_21CollectiveEpilogueFwdINS6_IJSA_SC_SB_EEES9_SE_SG_Li384ELb1ELb1ELb1ELb0EEENS1_36VarlenDynamicPersistentTileSchedulerILi192ELi128ELi384ELi128ELb1ELb1ELb1ELb1ELb0ELb1EEEEEEEEEvNT_6ParamsE,@"STO_CUDA_ENTRY STV_DEFAULT"
_ZN7cutlass13device_kernelIN5flash11enable_sm90INS1_16FlashAttnFwdSm90INS1_25CollectiveMainloopFwdSm90ILi2EN4cute5tupleIJNS5_1CILi1EEES8_S8_EEENS6_IJNS7_ILi192EEENS7_ILi128EEENS7_ILi64EEEEEELi64ENS_10bfloat16_tEfNS_4arch4Sm90ELb0ELb1ELb0ELb1ELb0ELb0ELb0ELb1ELb1ELb1ELb1ELb0EEENS1_21CollectiveEpilogueFwdINS6_IJSA_SC_SB_EEES9_SE_SG_Li384ELb1ELb1ELb1ELb0EEENS1_36VarlenDynamicPersistentTileSchedulerILi192ELi128ELi384ELi128ELb1ELb1ELb1ELb1ELb0ELb1EEEEEEEEEvNT_6ParamsE:
[----:B------:R-:W0:Y:S02]  /*0000*/  LDC R1, c[0x0][0x28] ;  /* 0x00000a00ff017b82 */ /* 0x000e240000000800 */
[----:B0-----:R-:W-:Y:S01]  /*0010*/  VIADD R1, R1, 0xffffffb8 ;  /* 0xffffffb801017836 */ /* 0x001fe20000000000 */
[----:B------:R-:W0:Y:S01]  /*0020*/  S2R R3, SR_TID.X ;  /* 0x0000000000037919 */ /* 0x000e220000002100 */
[----:B------:R-:W-:Y:S01]  /*0030*/  ELECT P0, URZ, PT ;  /* 0x00000000003f782f */ /* 0x000fe20003800000 */
[----:B------:R-:W-:Y:S01]  /*0040*/  BSSY B0, `(.L_x_1027) ;  /* 0x000000e000007945 */ /* 0x000fe20003800000 */
[--C-:B0-----:R-:W-:Y:S02]  /*0050*/  SHF.R.U32.HI R0, RZ, 0x5, R3.reuse ;  /* 0x00000005ff007819 */ /* 0x101fe40000011603 */
[----:B------:R-:W-:-:S03]  /*0060*/  SHF.R.U32.HI R3, RZ, 0x7, R3 ;  /* 0x00000007ff037819 */ /* 0x000fc60000011603 */
        /* <DEDUP_REMOVED lines=11> */
.L_x_1028:
[----:B------:R-:W-:Y:S05]  /*0120*/  BSYNC B0 ;  /* 0x0000000000007941 */ /* 0x000fea0003800000 */
.L_x_1027:
        /* <DEDUP_REMOVED lines=41> */
.L_x_1029:
        /* <DEDUP_REMOVED lines=22> */
.L_x_1030:
        /* <DEDUP_REMOVED lines=18> */
.L_x_1031:
        /* <DEDUP_REMOVED lines=22> */
.L_x_1032:
        /* <DEDUP_REMOVED lines=22> */
.L_x_1033:
[----:B------:R-:W-:Y:S01]  /*0900*/  PLOP3.LUT P0, PT, PT, PT, UP0, 0x80, 0x0 ;  /* 0x000000000000781c */ /* 0x000fe20003f0f008 */
[----:B------:R-:W-:Y:S01]  /*0910*/  UMOV UR36, 0x1 ;  /* 0x0000000100247882 */ /* 0x000fe20000000000 */
[----:B------:R-:W-:Y:S01]  /*0920*/  NOP ;  /* 0x0000000000007918 */ /* 0x000fe20000000000 */
[----:B------:R-:W-:Y:S01]  /*0930*/  USEL UR36, UR36, 0x2, !UP0 ;  /* 0x0000000224247887 */ /* 0x000fe2000c000000 */
[----:B------:R-:W-:Y:S01]  /*0940*/  ULDC.64 UR52, c[0x0][0x208] ;  /* 0x0000820000347ab9 */ /* 0x000fe20000000a00 */
[----:B012-4-:R-:W-:Y:S08]  /*0950*/  BAR.SYNC.DEFER_BLOCKING 0x0 ;  /* 0x0000000000007b1d */ /* 0x017ff00000010000 */
[----:B------:R-:W-:Y:S05]  /*0960*/  @!P0 BRA `(.L_x_1034) ;  /* 0x000000ec008c8947 */ /* 0x000fea0003800000 */
.L_x_1035:
[----:B------:R-:W-:-:S08]  /*0970*/  NOP ;  /* 0x0000000000007918 */ /* 0x000fd00000000000 */
[----:B------:R-:W0:Y:S02]  /*0980*/  USETMAXREG.TRY_ALLOC.CTAPOOL UP0, 0xa0 ;  /* 0x000000a0000079c8 */ /* 0x000e240008000600 */
[----:B0-----:R-:W-:-:S13]  /*0990*/  PLOP3.LUT P0, PT, PT, PT, UP0, 0x80, 0x0 ;  /* 0x000000000000781c */ /* 0x001fda0003f0f008 */
[----:B------:R-:W-:Y:S05]  /*09a0*/  @!P0 BRA `(.L_x_1035) ;  /* 0xfffffffc00f08947 */ /* 0x000fea000383ffff */
[----:B------:R-:W0:Y:S01]  /*09b0*/  S2R R2, SR_TID.X ;  /* 0x0000000000027919 */ /* 0x000e220000002100 */
[----:B------:R-:W1:Y:S01]  /*09c0*/  S2UR UR5, SR_CgaCtaId ;  /* 0x00000000000579c3 */ /* 0x000e620000008800 */
[----:B------:R-:W-:-:S07]  /*09d0*/  UMOV UR4, 0x400 ;  /* 0x0000040000047882 */ /* 0x000fce0000000000 */
[----:B------:R-:W-:Y:S06]  /*09e0*/  BAR.ARV 0x8, 0x200 ;  /* 0x0208000000007b1d */ /* 0x000fec0000002000 */
[----:B-1----:R-:W-:Y:S01]  /*09f0*/  ULEA UR4, UR5, UR4, 0x18 ;  /* 0x0000000405047291 */ /* 0x002fe2000f8ec03f */
[----:B0-----:R-:W-:-:S04]  /*0a00*/  LOP3.LUT R0, R2, 0xffffff80, RZ, 0xc0, !PT ;  /* 0xffffff8002007812 */ /* 0x001fc800078ec0ff */
[----:B------:R-:W-:-:S13]  /*0a10*/  ISETP.NE.AND P0, PT, R0, 0x80, PT ;  /* 0x000000800000780c */ /* 0x000fda0003f05270 */
[----:B------:R-:W-:Y:S08]  /*0a20*/  @!P0 BAR.ARV 0x9, 0x100 ;  /* 0x0244000000008b1d */ /* 0x000ff00000002000 */
[----:B------:R-:W-:Y:S06]  /*0a30*/  BAR.SYNC.DEFER_BLOCKING 0x5, 0x200 ;  /* 0x0148000000007b1d */ /* 0x000fec0000010000 */
[----:B------:R-:W0:Y:S01]  /*0a40*/  LDS.128 R8, [UR4+0x168d0] ;  /* 0x0168d004ff087984 */ /* 0x000e220008000c00 */
[----:B------:R-:W-:Y:S01]  /*0a50*/  ULDC UR4, c[0x0][0xc3c] ;  /* 0x00030f0000047ab9 */ /* 0x000fe20000000800 */
[----:B------:R-:W-:Y:S06]  /*0a60*/  BAR.ARV 0x4, 0x200 ;  /* 0x0108000000007b1d */ /* 0x000fec0000002000 */
[----:B0-----:R-:W-:-:S13]  /*0a70*/  ISETP.GE.AND P0, PT, R11, UR4, PT ;  /* 0x000000040b007c0c */ /* 0x001fda000bf06270 */
[----:B------:R-:W-:Y:S05]  /*0a80*/  @P0 EXIT ;  /* 0x000000000000094d */ /* 0x000fea0003800000 */
[----:B------:R-:W-:Y:S01]  /*0a90*/  VIADD R13, R2, 0xffffff80 ;  /* 0xffffff80020d7836 */ /* 0x000fe20000000000 */
[----:B------:R-:W-:Y:S01]  /*0aa0*/  R2UR UR5, R9 ;  /* 0x00000000090572ca */ /* 0x000fe200000e0000 */
[----:B------:R-:W-:Y:S01]  /*0ab0*/  ULOP3.LUT UR49, UR36, 0x1, URZ, 0xfc, !UPT ;  /* 0x0000000124317892 */ /* 0x000fe2000f8efc3f */
[----:B------:R-:W-:Y:S01]  /*0ac0*/  R2UR UR7, R10 ;  /* 0x000000000a0772ca */ /* 0x000fe200000e0000 */
[----:B------:R-:W-:Y:S01]  /*0ad0*/  UMOV UR48, URZ ;  /* 0x0000003f00307c82 */ /* 0x000fe20008000000 */
[----:B------:R-:W-:Y:S01]  /*0ae0*/  SHF.R.S32.HI R0, RZ, 0x1f, R13 ;  /* 0x0000001fff007819 */ /* 0x000fe2000001140d */
[----:B------:R-:W-:Y:S01]  /*0af0*/  UMOV UR50, URZ ;  /* 0x0000003f00327c82 */ /* 0x000fe20008000000 */
[----:B------:R-:W-:Y:S01]  /*0b00*/  R2UR UR6, R11 ;  /* 0x000000000b0672ca */ /* 0x000fe200000e0000 */
[----:B------:R-:W-:Y:S01]  /*0b10*/  UMOV UR47, URZ ;  /* 0x0000003f002f7c82 */ /* 0x000fe20008000000 */
[CC--:B------:R-:W-:Y:S02]  /*0b20*/  LEA.HI R2, R0.reuse, R13.reuse, RZ, 0x7 ;  /* 0x0000000d00027211 */ /* 0x0c0fe400078f38ff */
[----:B------:R-:W-:-:S02]  /*0b30*/  LEA.HI R4, R0, R13, RZ, 0x5 ;  /* 0x0000000d00047211 */ /* 0x000fc400078f28ff */
[----:B------:R-:W-:Y:S02]  /*0b40*/  LEA.HI R3, R0, R13, RZ, 0x4 ;  /* 0x0000000d00037211 */ /* 0x000fe400078f20ff */
[----:B------:R-:W-:Y:S01]  /*0b50*/  LOP3.LUT R6, R2, 0xffffff80, RZ, 0xc0, !PT ;  /* 0xffffff8002067812 */ /* 0x000fe200078ec0ff */
[----:B------:R-:W-:Y:S01]  /*0b60*/  IMAD.SHL.U32 R5, R4, 0x20, RZ ;  /* 0x0000002004057824 */ /* 0x000fe200078e00ff */
[----:B------:R-:W-:Y:S02]  /*0b70*/  LOP3.LUT R4, R3, 0x3fffff0, RZ, 0xc0, !PT ;  /* 0x03fffff003047812 */ /* 0x000fe400078ec0ff */
[----:B------:R-:W-:Y:S01]  /*0b80*/  SHF.R.S32.HI R14, RZ, 0x7, R2 ;  /* 0x00000007ff0e7819 */ /* 0x000fe20000011402 */
[----:B------:R-:W-:Y:S01]  /*0b90*/  IMAD.IADD R12, R13, 0x1, -R6 ;  /* 0x000000010d0c7824 */ /* 0x000fe200078e0a06 */
[----:B------:R-:W-:Y:S01]  /*0ba0*/  LOP3.LUT R5, R5, 0xfffffc00, RZ, 0xc0, !PT ;  /* 0xfffffc0005057812 */ /* 0x000fe200078ec0ff */
[----:B------:R-:W-:Y:S01]  /*0bb0*/  IMAD.IADD R4, R13, 0x1, -R4 ;  /* 0x000000010d047824 */ /* 0x000fe200078e0a04 */
[----:B------:R-:W-:Y:S01]  /*0bc0*/  SHF.R.S32.HI R6, RZ, 0x4, R3 ;  /* 0x00000004ff067819 */ /* 0x000fe20000011403 */
[----:B------:R-:W-:Y:S01]  /*0bd0*/  IMAD.HI R2, R14, 0x55555556, RZ ;  /* 0x555555560e027827 */ /* 0x000fe200078e02ff */
[----:B------:R-:W-:-:S02]  /*0be0*/  SHF.R.S32.HI R7, RZ, 0x1f, R12 ;  /* 0x0000001fff077819 */ /* 0x000fc4000001140c */
[----:B------:R-:W-:Y:S01]  /*0bf0*/  LEA.HI R3, R3, R6, RZ, 0x1 ;  /* 0x0000000603037211 */ /* 0x000fe200078f08ff */
[----:B------:R-:W-:Y:S01]  /*0c00*/  IMAD R4, R4, 0x40, R5 ;  /* 0x0000004004047824 */ /* 0x000fe200078e0205 */
[CC--:B------:R-:W-:Y:S02]  /*0c10*/  LEA.HI R5, R7.reuse, R12.reuse, RZ, 0x2 ;  /* 0x0000000c07057211 */ /* 0x0c0fe400078f10ff */
[----:B------:R-:W-:Y:S02]  /*0c20*/  LEA.HI R7, R7, R12, RZ, 0x5 ;  /* 0x0000000c07077211 */ /* 0x000fe400078f28ff */
[--C-:B------:R-:W-:Y:S02]  /*0c30*/  SHF.R.S32.HI R8, RZ, 0x2, R5.reuse ;  /* 0x00000002ff087819 */ /* 0x100fe40000011405 */
[----:B------:R-:W-:Y:S02]  /*0c40*/  SHF.R.S32.HI R9, RZ, 0x1f, R5 ;  /* 0x0000001fff097819 */ /* 0x000fe40000011405 */
[----:B------:R-:W-:-:S02]  /*0c50*/  LOP3.LUT R3, R3, 0x1ffffffe, RZ, 0xc0, !PT ;  /* 0x1ffffffe03037812 */ /* 0x000fc400078ec0ff */
[----:B------:R-:W-:Y:S02]  /*0c60*/  LEA.HI R9, R9, R8, RZ, 0x3 ;  /* 0x0000000809097211 */ /* 0x000fe400078f18ff */
[----:B------:R-:W-:Y:S01]  /*0c70*/  LEA.HI R2, R2, R2, RZ, 0x1 ;  /* 0x0000000202027211 */ /* 0x000fe200078f08ff */
[----:B------:R-:W-:Y:S01]  /*0c80*/  IMAD.IADD R3, R6, 0x1, -R3 ;  /* 0x0000000106037824 */ /* 0x000fe200078e0a03 */
[----:B------:R-:W-:Y:S02]  /*0c90*/  LOP3.LUT R9, R9, 0xfffffff8, RZ, 0xc0, !PT ;  /* 0xfffffff809097812 */ /* 0x000fe400078ec0ff */
[----:B------:R-:W-:Y:S01]  /*0ca0*/  SHF.R.S32.HI R7, RZ, 0x5, R7 ;  /* 0x00000005ff077819 */ /* 0x000fe20000011407 */
[----:B------:R-:W-:Y:S01]  /*0cb0*/  IMAD R2, R2, -0x3, R14 ;  /* 0xfffffffd02027824 */ /* 0x000fe200078e020e */
[-C--:B------:R-:W-:Y:S01]  /*0cc0*/  LEA.HI R10, R0, R13.reuse, RZ, 0x2 ;  /* 0x0000000d000a7211 */ /* 0x080fe200078f10ff */
[----:B------:R-:W-:Y:S01]  /*0cd0*/  IMAD.IADD R8, R8, 0x1, -R9 ;  /* 0x0000000108087824 */ /* 0x000fe200078e0a09 */
[----:B------:R-:W-:Y:S01]  /*0ce0*/  LEA.HI R0, R0, R13, RZ, 0x3 ;  /* 0x0000000d00007211 */ /* 0x000fe200078f18ff */
[----:B------:R-:W-:Y:S01]  /*0cf0*/  IMAD R3, R3, 0x8, R4 ;  /* 0x0000000803037824 */ /* 0x000fe200078e0204 */
[----:B------:R-:W-:Y:S01]  /*0d00*/  LOP3.LUT R10, R10, 0xfffffffc, RZ, 0xc0, !PT ;  /* 0xfffffffc0a0a7812 */ /* 0x000fe200078ec0ff */
[----:B------:R-:W-:Y:S01]  /*0d10*/  IMAD R7, R7, 0x10, R8 ;  /* 0x0000001007077824 */ /* 0x000fe200078e0208 */
[----:B------:R-:W-:-:S02]  /*0d20*/  LOP3.LUT R5, R5, 0x7ffffffc, RZ, 0xc0, !PT ;  /* 0x7ffffffc05057812 */ /* 0x000fc400078ec0ff */
[----:B------:R0:W-:Y:S01]  /*0d30*/  STL [R1+0x38], R3 ;  /* 0x0000380301007387 */ /* 0x0001e20000100800 */
[----:B------:R-:W-:Y:S01]  /*0d40*/  IMAD R2, R2, 0x40, R7 ;  /* 0x0000004002027824 */ /* 0x000fe200078e0207 */
[----:B------:R-:W-:Y:S01]  /*0d50*/  LOP3.LUT R18, R0, 0xfffffff8, RZ, 0xc0, !PT ;  /* 0xfffffff800127812 */ /* 0x000fe200078ec0ff */
[C---:B------:R-:W-:Y:S01]  /*0d60*/  IMAD.IADD R10, R13.reuse, 0x1, -R10 ;  /* 0x000000010d0a7824 */ /* 0x040fe200078e0a0a */
[----:B------:R-:W-:Y:S01]  /*0d70*/  SHF.R.S32.HI R157, RZ, 0x3, R0 ;  /* 0x00000003ff9d7819 */ /* 0x000fe20000011400 */
[----:B------:R-:W-:Y:S01]  /*0d80*/  IMAD.IADD R5, R12, 0x1, -R5 ;  /* 0x000000010c057824 */ /* 0x000fe200078e0a05 */
[----:B------:R1:W-:Y:S01]  /*0d90*/  STL [R1+0x34], R2 ;  /* 0x0000340201007387 */ /* 0x0003e20000100800 */
[----:B------:R-:W-:Y:S02]  /*0da0*/  IMAD.IADD R18, R13, 0x1, -R18 ;  /* 0x000000010d127824 */ /* 0x000fe400078e0a12 */
[----:B------:R-:W-:Y:S01]  /*0db0*/  IMAD.SHL.U32 R16, R5, 0x2, RZ ;  /* 0x0000000205107824 */ /* 0x000fe200078e00ff */
[----:B0-----:R-:W-:Y:S01]  /*0dc0*/  LEA.HI R3, R10, R10, RZ, 0x1 ;  /* 0x0000000a0a037211 */ /* 0x001fe200078f08ff */
[----:B------:R-:W-:-:S02]  /*0dd0*/  IMAD.SHL.U32 R19, R18, 0x8, RZ ;  /* 0x0000000812137824 */ /* 0x000fc400078e00ff */
[C---:B------:R-:W-:Y:S01]  /*0de0*/  VIADD R156, R16.reuse, 0x8 ;  /* 0x00000008109c7836 */ /* 0x040fe20000000000 */
[----:B------:R-:W-:Y:S01]  /*0df0*/  LOP3.LUT R3, R3, 0x1ffffffe, RZ, 0xc0, !PT ;  /* 0x1ffffffe03037812 */ /* 0x000fe200078ec0ff */
        /* <DEDUP_REMOVED lines=11> */
[----:B------:R-:W-:Y:S01]  /*0eb0*/  SHF.R.S32.HI R0, RZ, 0x1f, R153 ;  /* 0x0000001fff007819 */ /* 0x000fe20000011499 */
[----:B------:R-:W-:Y:S01]  /*0ec0*/  IMAD.IADD R3, R10, 0x1, -R3 ;  /* 0x000000010a037824 */ /* 0x000fe200078e0a03 */
[----:B------:R-:W-:-:S02]  /*0ed0*/  SHF.R.S32.HI R5, RZ, 0x1f, R152 ;  /* 0x0000001fff057819 */ /* 0x000fc40000011498 */
[----:B------:R-:W-:Y:S01]  /*0ee0*/  SHF.R.S32.HI R4, RZ, 0x1f, R23 ;  /* 0x0000001fff047819 */ /* 0x000fe20000011417 */
[----:B------:R-:W-:Y:S01]  /*0ef0*/  IMAD R17, R3, 0x8, R2 ;  /* 0x0000000803117824 */ /* 0x000fe200078e0202 */
[----:B-1----:R-:W-:-:S07]  /*0f00*/  SHF.R.S32.HI R0, RZ, 0x1f, R22 ;  /* 0x0000001fff007819 */ /* 0x002fce0000011416 */
.L_x_1127:
[----:B------:R-:W-:Y:S02]  /*0f10*/  ULDC.64 UR8, c[0x0][0xa28] ;  /* 0x00028a0000087ab9 */ /* 0x000fe40000000a00 */
[----:B------:R-:W-:-:S04]  /*0f20*/  UISETP.NE.U32.AND UP0, UPT, UR8, URZ, UPT ;  /* 0x0000003f0800728c */ /* 0x000fc8000bf05070 */
[----:B------:R-:W-:-:S03]  /*0f30*/  UISETP.NE.AND.EX UP0, UPT, UR9, URZ, UPT, UP0 ;  /* 0x0000003f0900728c */ /* 0x000fc6000bf05300 */
[----:B------:R-:W-:Y:S02]  /*0f40*/  ULDC.64 UR8, c[0x0][0xa18] ;  /* 0x0002860000087ab9 */ /* 0x000fe40000000a00 */
[----:B------:R-:W-:Y:S01]  /*0f50*/  UISETP.NE.U32.AND UP1, UPT, UR8, URZ, UPT ;  /* 0x0000003f0800728c */ /* 0x000fe2000bf25070 */
[----:B------:R-:W-:-:S03]  /*0f60*/  PLOP3.LUT P0, PT, PT, PT, UP0, 0x80, 0x0 ;  /* 0x000000000000781c */ /* 0x000fc60003f0f008 */
[----:B------:R-:W-:-:S03]  /*0f70*/  UISETP.NE.AND.EX UP1, UPT, UR9, URZ, UPT, UP1 ;  /* 0x0000003f0900728c */ /* 0x000fc6000bf25310 */
[----:B------:R-:W-:Y:S02]  /*0f80*/  @UP0 ULDC.64 UR8, c[0x0][0xa28] ;  /* 0x00028a0000080ab9 */ /* 0x000fe40000000a00 */
[----:B------:R-:W-:Y:S01]  /*0f90*/  @UP0 UIMAD.WIDE UR8, UR6, 0x4, UR8 ;  /* 0x00000004060808a5 */ /* 0x000fe2000f8e0208 */
[----:B------:R-:W-:-:S05]  /*0fa0*/  PLOP3.LUT P2, PT, PT, PT, UP1, 0x80, 0x0 ;  /* 0x000000000000781c */ /* 0x000fca0003f4f018 */
[----:B------:R-:W-:Y:S01]  /*0fb0*/  @UP1 ULDC.64 UR10, c[0x0][0xa18] ;  /* 0x00028600000a1ab9 */ /* 0x000fe20000000a00 */
[----:B0123--:R-:W-:Y:S02]  /*0fc0*/  IMAD.U32 R2, RZ, RZ, UR8 ;  /* 0x00000008ff027e24 */ /* 0x00ffe4000f8e00ff */
[----:B------:R-:W-:Y:S01]  /*0fd0*/  IMAD.U32 R3, RZ, RZ, UR9 ;  /* 0x00000009ff037e24 */ /* 0x000fe2000f8e00ff */
[----:B------:R-:W-:Y:S02]  /*0fe0*/  @UP1 UIMAD.WIDE UR8, UR6, 0x4, UR10 ;  /* 0x00000004060818a5 */ /* 0x000fe4000f8e020a */
[----:B------:R-:W-:Y:S02]  /*0ff0*/  ULOP3.LUT UR4, UR7, 0xff000000, URZ, 0xc0, !UPT ;  /* 0xff00000007047892 */ /* 0x000fe4000f8ec03f */
[----:B------:R-:W2:Y:S01]  /*1000*/  @P0 LDG.E R2, desc[UR52][R2.64] ;  /* 0x0000003402020981 */ /* 0x000ea2000c1e1900 */
[----:B------:R-:W-:Y:S01]  /*1010*/  ULDC.64 UR10, c[0x0][0xa20] ;  /* 0x00028800000a7ab9 */ /* 0x000fe20000000a00 */
[----:B------:R-:W-:-:S02]  /*1020*/  IMAD.U32 R4, RZ, RZ, UR8 ;  /* 0x00000008ff047e24 */ /* 0x000fc4000f8e00ff */
[----:B------:R-:W-:Y:S01]  /*1030*/  IMAD.U32 R5, RZ, RZ, UR9 ;  /* 0x00000009ff057e24 */ /* 0x000fe2000f8e00ff */
[----:B------:R-:W-:-:S04]  /*1040*/  ULDC.64 UR8, c[0x0][0x418] ;  /* 0x0001060000087ab9 */ /* 0x000fc80000000a00 */
[----:B------:R-:W3:Y:S01]  /*1050*/  @P2 LDG.E R4, desc[UR52][R4.64] ;  /* 0x0000003404042981 */ /* 0x000ee2000c1e1900 */
[----:B------:R-:W-:Y:S01]  /*1060*/  UISETP.NE.U32.AND UP0, UPT, UR8, URZ, UPT ;  /* 0x0000003f0800728c */ /* 0x000fe2000bf05070 */
[----:B------:R-:W-:Y:S01]  /*1070*/  ISETP.NE.U32.AND P1, PT, RZ, UR10, PT ;  /* 0x0000000aff007c0c */ /* 0x000fe2000bf25070 */
[----:B------:R-:W-:Y:S02]  /*1080*/  ULOP3.LUT UR42, UR7, 0xff0000, URZ, 0xc0, !UPT ;  /* 0x00ff0000072a7892 */ /* 0x000fe4000f8ec03f */
[----:B------:R-:W-:Y:S01]  /*1090*/  UISETP.NE.AND.EX UP0, UPT, UR9, URZ, UPT, UP0 ;  /* 0x0000003f0900728c */ /* 0x000fe2000bf05300 */
[----:B------:R-:W-:Y:S01]  /*10a0*/  ISETP.NE.AND.EX P1, PT, RZ, UR11, PT, P1 ;  /* 0x0000000bff007c0c */ /* 0x000fe2000bf25310 */
[----:B------:R-:W-:Y:S01]  /*10b0*/  ULDC UR8, c[0x0][0x424] ;  /* 0x0001090000087ab9 */ /* 0x000fe20000000800 */
[----:B------:R-:W-:Y:S02]  /*10c0*/  USHF.R.U32.HI UR4, URZ, 0x8, UR4 ;  /* 0x000000083f047899 */ /* 0x000fe40008011604 */
[----:B------:R-:W-:Y:S01]  /*10d0*/  USEL UR8, UR8, 0x1, UP0 ;  /* 0x0000000108087887 */ /* 0x000fe20008000000 */
[----:B------:R-:W-:Y:S01]  /*10e0*/  ULDC UR9, c[0x0][0x2f0] ;  /* 0x0000bc0000097ab9 */ /* 0x000fe20000000800 */
[----:B------:R-:W-:Y:S01]  /*10f0*/  UMOV UR40, URZ ;  /* 0x0000003f00287c82 */ /* 0x000fe20008000000 */
[----:B------:R-:W-:Y:S01]  /*1100*/  ULEA.HI UR42, UR42, UR4, URZ, 0x10 ;  /* 0x000000042a2a7291 */ /* 0x000fe2000f8f803f */
[----:B------:R-:W-:Y:S01]  /*1110*/  ULDC UR46, c[0x0][0x288] ;  /* 0x0000a200002e7ab9 */ /* 0x000fe20000000800 */
[----:B------:R-:W-:-:S02]  /*1120*/  UIMAD UR4, UR8, UR9, URZ ;  /* 0x00000009080472a4 */ /* 0x000fc4000f8e023f */
[----:B------:R-:W-:Y:S01]  /*1130*/  ULOP3.LUT UR37, UR7, 0xffff, URZ, 0xc0, !UPT ;  /* 0x0000ffff07257892 */ /* 0x000fe2000f8ec03f */
[----:B--2---:R-:W-:Y:S02]  /*1140*/  @P0 R2UR UR40, R2 ;  /* 0x00000000022802ca */ /* 0x004fe400000e0000 */
[----:B---3--:R-:W-:Y:S01]  /*1150*/  @P2 R2UR UR46, R4 ;  /* 0x00000000042e22ca */ /* 0x008fe200000e0000 */
[----:B----45:R-:W-:-:S14]  /*1160*/  @P2 BRA `(.L_x_1036) ;  /* 0x0000000000342947 */ /* 0x030fdc0003800000 */
[----:B------:R-:W-:Y:S02]  /*1170*/  ULDC.64 UR8, c[0x0][0xa00] ;  /* 0x0002800000087ab9 */ /* 0x000fe40000000a00 */
[----:B------:R-:W-:-:S04]  /*1180*/  ISETP.NE.U32.AND P0, PT, RZ, UR8, PT ;  /* 0x00000008ff007c0c */ /* 0x000fc8000bf05070 */
[----:B------:R-:W-:-:S13]  /*1190*/  ISETP.NE.AND.EX P0, PT, RZ, UR9, PT, P0 ;  /* 0x00000009ff007c0c */ /* 0x000fda000bf05300 */
[----:B------:R-:W-:Y:S05]  /*11a0*/  @!P0 BRA `(.L_x_1036) ;  /* 0x0000000000248947 */ /* 0x000fea0003800000 */
[----:B------:R-:W-:Y:S02]  /*11b0*/  ULDC.64 UR8, c[0x0][0xa00] ;  /* 0x0002800000087ab9 */ /* 0x000fe40000000a00 */
[----:B------:R-:W-:-:S06]  /*11c0*/  UIMAD.WIDE UR8, UR6, 0x4, UR8 ;  /* 0x00000004060878a5 */ /* 0x000fcc000f8e0208 */
[----:B------:R-:W-:Y:S02]  /*11d0*/  IMAD.U32 R2, RZ, RZ, UR8 ;  /* 0x00000008ff027e24 */ /* 0x000fe4000f8e00ff */
[----:B------:R-:W-:-:S05]  /*11e0*/  IMAD.U32 R3, RZ, RZ, UR9 ;  /* 0x00000009ff037e24 */ /* 0x000fca000f8e00ff */
[----:B------:R-:W2:Y:S04]  /*11f0*/  LDG.E R4, desc[UR52][R2.64] ;  /* 0x0000003402047981 */ /* 0x000ea8000c1e1900 */
[----:B------:R-:W3:Y:S01]  /*1200*/  LDG.E R0, desc[UR52][R2.64+0x4] ;  /* 0x0000043402007981 */ /* 0x000ee2000c1e1900 */
[----:B--2---:R-:W-:Y:S02]  /*1210*/  R2UR UR46, R4 ;  /* 0x00000000042e72ca */ /* 0x004fe400000e0000 */
[----:B---3--:R-:W-:-:S13]  /*1220*/  R2UR UR7, R0 ;  /* 0x00000000000772ca */ /* 0x008fda00000e0000 */
[----:B------:R-:W-:-:S12]  /*1230*/  UIADD3 UR46, -UR46, UR7, URZ ;  /* 0x000000072e2e7290 */ /* 0x000fd8000fffe13f */
.L_x_1036:
[----:B------:R-:W-:Y:S01]  /*1240*/  UMOV UR38, UR6 ;  /* 0x0000000600267c82 */ /* 0x000fe20008000000 */
[----:B------:R-:W-:Y:S05]  /*1250*/  @!P1 BRA `(.L_x_1037) ;  /* 0x00000000001c9947 */ /* 0x000fea0003800000 */
[----:B------:R-:W-:Y:S02]  /*1260*/  ULDC.64 UR8, c[0x0][0xa20] ;  /* 0x0002880000087ab9 */ /* 0x000fe40000000a00 */
[----:B------:R-:W-:-:S06]  /*1270*/  UIMAD.WIDE UR6, UR6, 0x4, UR8 ;  /* 0x00000004060678a5 */ /* 0x000fcc000f8e0208 */
[----:B------:R-:W-:Y:S02]  /*1280*/  IMAD.U32 R2, RZ, RZ, UR6 ;  /* 0x00000006ff027e24 */ /* 0x000fe4000f8e00ff */
[----:B------:R-:W-:-:S05]  /*1290*/  IMAD.U32 R3, RZ, RZ, UR7 ;  /* 0x00000007ff037e24 */ /* 0x000fca000f8e00ff */
[----:B------:R-:W2:Y:S02]  /*12a0*/  LDG.E R2, desc[UR52][R2.64] ;  /* 0x0000003402027981 */ /* 0x000ea4000c1e1900 */
[----:B--2---:R-:W-:Y:S01]  /*12b0*/  R2UR UR4, R2 ;  /* 0x00000000020472ca */ /* 0x004fe200000e0000 */
[----:B------:R-:W-:-:S14]  /*12c0*/  BRA `(.L_x_1038) ;  /* 0x0000000000347947 */ /* 0x000fdc0003800000 */
.L_x_1037:
        /* <DEDUP_REMOVED lines=13> */
.L_x_1038:
[----:B------:R-:W-:Y:S01]  /*13a0*/  ULDC UR6, c[0x0][0x448] ;  /* 0x0001120000067ab9 */ /* 0x000fe20000000800 */
[----:B------:R-:W-:Y:S02]  /*13b0*/  UIMAD UR39, UR5, 0xc0, URZ ;  /* 0x000000c0052778a4 */ /* 0x000fe4000f8e023f */
[----:B------:R-:W-:Y:S02]  /*13c0*/  UISETP.NE.AND UP0, UPT, UR6, 0x1, UPT ;  /* 0x000000010600788c */ /* 0x000fe4000bf05270 */
[----:B------:R-:W-:Y:S02]  /*13d0*/  UIADD3 UR40, -UR40, UR4, URZ ;  /* 0x0000000428287290 */ /* 0x000fe4000fffe13f */
[----:B------:R-:W-:Y:S01]  /*13e0*/  UIADD3 UR8, UR39, 0xbf, URZ ;  /* 0x000000bf27087890 */ /* 0x000fe2000fffe03f */
[----:B------:R-:W-:Y:S01]  /*13f0*/  ULDC.64 UR4, c[0x0][0x9e0] ;  /* 0x0002780000047ab9 */ /* 0x000fe20000000a00 */
[----:B------:R-:W-:Y:S02]  /*1400*/  UIADD3 UR9, UR40, 0x1, -UR46 ;  /* 0x0000000128097890 */ /* 0x000fe4000fffe82e */
[----:B------:R-:W-:-:S03]  /*1410*/  UISETP.GE.AND UP1, UPT, UR5, 0x1, UPT ;  /* 0x000000010500788c */ /* 0x000fc6000bf26270 */
[----:B------:R-:W-:Y:S01]  /*1420*/  @UP0 ULDC UR6, c[0x0][0x44c] ;  /* 0x0001130000060ab9 */ /* 0x000fe20000000800 */
[----:B------:R-:W-:Y:S01]  /*1430*/  @UP0 ULDC UR10, c[0x0][0x450] ;  /* 0x00011400000a0ab9 */ /* 0x000fe20000000800 */
[----:B------:R-:W-:Y:S01]  /*1440*/  UIMAD.WIDE.U32 UR6, UR8, UR6, URZ ;  /* 0x00000006080672a5 */ /* 0x000fe2000f8e003f */
[----:B------:R-:W-:-:S03]  /*1450*/  PLOP3.LUT P1, PT, PT, PT, UP1, 0x80, 0x0 ;  /* 0x000000000000781c */ /* 0x000fc60003f2f018 */
[----:B------:R-:W-:-:S04]  /*1460*/  @UP0 USHF.R.U32.HI UR8, URZ, UR10, UR7 ;  /* 0x0000000a3f080299 */ /* 0x000fc80008011607 */
[----:B------:R-:W-:-:S04]  /*1470*/  UIADD3 UR9, UR9, UR8, URZ ;  /* 0x0000000809097290 */ /* 0x000fc8000fffe03f */
[----:B------:R-:W-:Y:S02]  /*1480*/  UIADD3 UR4, UR9, UR4, URZ ;  /* 0x0000000409047290 */ /* 0x000fe4000fffe03f */
[----:B------:R-:W-:Y:S10]  /*1490*/  @!P1 BRA `(.L_x_1039) ;  /* 0x0000000000449947 */ /* 0x000ff40003800000 */
        /* <DEDUP_REMOVED lines=10> */
.L_x_1040:
[----:B------:R-:W-:-:S11]  /*1540*/  UISETP.NE.AND UP1, UPT, UR5, 0x1, UPT ;  /* 0x000000010500788c */ /* 0x000fd6000bf25270 */
[----:B------:R-:W-:Y:S02]  /*1550*/  @UP1 ULDC.64 UR10, c[0x0][0x9e8] ;  /* 0x00027a00000a1ab9 */ /* 0x000fe40000000a00 */
[----:B------:R-:W-:-:S04]  /*1560*/  UIMAD.WIDE.U32 UR6, UR8, UR10, URZ ;  /* 0x0000000a080672a5 */ /* 0x000fc8000f8e003f */
[----:B------:R-:W-:-:S12]  /*1570*/  @UP1 USHF.R.U32.HI UR8, URZ, UR11, UR7 ;  /* 0x0000000b3f081299 */ /* 0x000fd80008011607 */
.L_x_1041:
[----:B------:R-:W-:-:S04]  /*1580*/  UIMAD UR8, UR8, UR5, UR5 ;  /* 0x00000005080872a4 */ /* 0x000fc8000f8e0205 */
[----:B------:R-:W-:-:S04]  /*1590*/  UISETP.LT.AND UP1, UPT, UR4, UR8, UPT ;  /* 0x000000080400728c */ /* 0x000fc8000bf21270 */
[----:B------:R-:W-:-:S12]  /*15a0*/  USEL UR4, UR4, UR8, UP1 ;  /* 0x0000000804047287 */ /* 0x000fd80008800000 */
.L_x_1039:
[----:B------:R-:W-:Y:S02]  /*15b0*/  UIADD3 UR8, UR40, 0x7f, URZ ;  /* 0x0000007f28087890 */ /* 0x000fe4000fffe03f */
[----:B------:R-:W-:Y:S02]  /*15c0*/  UIADD3 UR9, UR4, 0x7f, URZ ;  /* 0x0000007f04097890 */ /* 0x000fe4000fffe03f */
[----:B------:R-:W-:Y:S02]  /*15d0*/  USHF.R.S32.HI UR4, URZ, 0x1f, UR8 ;  /* 0x0000001f3f047899 */ /* 0x000fe40008011408 */
[----:B------:R-:W-:Y:S01]  /*15e0*/  USHF.R.S32.HI UR10, URZ, 0x1f, UR9 ;  /* 0x0000001f3f0a7899 */ /* 0x000fe20008011409 */
[----:B------:R-:W-:Y:S01]  /*15f0*/  @UP0 ULDC UR6, c[0x0][0x44c] ;  /* 0x0001130000060ab9 */ /* 0x000fe20000000800 */
[----:B------:R-:W-:Y:S02]  /*1600*/  ULEA.HI UR4, UR4, UR8, URZ, 0x7 ;  /* 0x0000000804047291 */ /* 0x000fe4000f8f383f */
[----:B------:R-:W-:-:S02]  /*1610*/  ULEA.HI UR10, UR10, UR9, URZ, 0x7 ;  /* 0x000000090a0a7291 */ /* 0x000fc4000f8f383f */
[----:B------:R-:W-:Y:S01]  /*1620*/  UIMAD.WIDE.U32 UR6, UR39, UR6, URZ ;  /* 0x00000006270672a5 */ /* 0x000fe2000f8e003f */
[----:B------:R-:W-:Y:S01]  /*1630*/  @UP0 ULDC UR12, c[0x0][0x450] ;  /* 0x00011400000c0ab9 */ /* 0x000fe20000000800 */
[----:B------:R-:W-:Y:S01]  /*1640*/  UMOV UR11, UR39 ;  /* 0x00000027000b7c82 */ /* 0x000fe20008000000 */
[----:B------:R-:W-:Y:S02]  /*1650*/  USHF.R.S32.HI UR4, URZ, 0x7, UR4 ;  /* 0x000000073f047899 */ /* 0x000fe40008011404 */
[----:B------:R-:W-:Y:S02]  /*1660*/  USHF.R.S32.HI UR10, URZ, 0x7, UR10 ;  /* 0x000000073f0a7899 */ /* 0x000fe4000801140a */
[----:B------:R-:W-:Y:S02]  /*1670*/  UIADD3 UR51, UR40, -UR46, URZ ;  /* 0x8000002e28337290 */ /* 0x000fe4000fffe03f */
[----:B------:R-:W-:Y:S02]  /*1680*/  @UP0 USHF.R.U32.HI UR11, URZ, UR12, UR7 ;  /* 0x0000000c3f0b0299 */ /* 0x000fe40008011607 */
[----:B------:R-:W-:-:S02]  /*1690*/  UISETP.LT.AND UP0, UPT, UR4, UR10, UPT ;  /* 0x0000000a0400728c */ /* 0x000fc4000bf01270 */
        /* <DEDUP_REMOVED lines=15> */
.L_x_1043:
[----:B------:R-:W-:-:S11]  /*1790*/  UISETP.NE.AND UP0, UPT, UR5, 0x1, UPT ;  /* 0x000000010500788c */ /* 0x000fd6000bf05270 */
[----:B------:R-:W-:Y:S02]  /*17a0*/  @UP0 ULDC.64 UR10, c[0x0][0x9e8] ;  /* 0x00027a00000a0ab9 */ /* 0x000fe40000000a00 */
[----:B------:R-:W-:-:S04]  /*17b0*/  UIMAD.WIDE.U32 UR8, UR7, UR10, URZ ;  /* 0x0000000a070872a5 */ /* 0x000fc8000f8e003f */
[----:B------:R-:W-:-:S12]  /*17c0*/  @UP0 USHF.R.U32.HI UR7, URZ, UR11, UR9 ;  /* 0x0000000b3f070299 */ /* 0x000fd80008011609 */
.L_x_1044:
[----:B------:R-:W-:-:S04]  /*17d0*/  UIMAD UR5, UR7, UR5, URZ ;  /* 0x00000005070572a4 */ /* 0x000fc8000f8e023f */
[----:B------:R-:W-:-:S04]  /*17e0*/  UISETP.LT.AND UP0, UPT, UR4, UR5, UPT ;  /* 0x000000050400728c */ /* 0x000fc8000bf01270 */
[----:B------:R-:W-:-:S12]  /*17f0*/  USEL UR4, UR4, UR5, !UP0 ;  /* 0x0000000504047287 */ /* 0x000fd8000c000000 */
.L_x_1042:
[----:B------:R-:W-:Y:S02]  /*1800*/  USHF.R.S32.HI UR5, URZ, 0x1f, UR4 ;  /* 0x0000001f3f057899 */ /* 0x000fe40008011404 */
[----:B------:R-:W-:Y:S02]  /*1810*/  ULOP3.LUT UR41, UR42, 0xff, URZ, 0xc0, !UPT ;  /* 0x000000ff2a297892 */ /* 0x000fe4000f8ec03f */
[----:B------:R-:W-:Y:S02]  /*1820*/  ULEA.HI UR5, UR5, UR4, URZ, 0x7 ;  /* 0x0000000405057291 */ /* 0x000fe4000f8f383f */
[----:B------:R-:W-:Y:S02]  /*1830*/  USHF.R.U32.HI UR42, URZ, 0x10, UR42 ;  /* 0x000000103f2a7899 */ /* 0x000fe4000801162a */
[----:B------:R-:W-:Y:S01]  /*1840*/  USHF.R.S32.HI UR5, URZ, 0x7, UR5 ;  /* 0x000000073f057899 */ /* 0x000fe20008011405 */
[----:B------:R-:W-:-:S03]  /*1850*/  UMOV UR4, URZ ;  /* 0x0000003f00047c82 */ /* 0x000fc60008000000 */
[----:B------:R-:W-:-:S04]  /*1860*/  UISETP.LT.AND UP0, UPT, URZ, UR5, UPT ;  /* 0x000000053f00728c */ /* 0x000fc8000bf01270 */
[----:B------:R-:W-:-:S04]  /*1870*/  USEL UR43, URZ, UR5, !UP0 ;  /* 0x000000053f2b7287 */ /* 0x000fc8000c000000 */
[----:B------:R-:W-:-:S06]  /*1880*/  UISETP.GT.AND UP0, UPT, UR6, UR43, UPT ;  /* 0x0000002b0600728c */ /* 0x000fcc000bf04270 */
[----:B------:R-:W-:-:S13]  /*1890*/  PLOP3.LUT P0, PT, PT, PT, UP0, 0x80, 0x0 ;  /* 0x000000000000781c */ /* 0x000fda0003f0f008 */
[----:B------:R-:W-:Y:S05]  /*18a0*/  @!P0 BRA `(.L_x_1045) ;  /* 0x0000000000948947 */ /* 0x000fea0003800000 */
[----:B------:R-:W-:Y:S01]  /*18b0*/  UISETP.NE.AND UP0, UPT, UR42, URZ, UPT ;  /* 0x0000003f2a00728c */ /* 0x000fe2000bf05270 */
[----:B------:R-:W-:-:S03]  /*18c0*/  ULDC UR4, c[0x0][0x9f0] ;  /* 0x00027c0000047ab9 */ /* 0x000fc60000000800 */
[----:B------:R-:W-:-:S04]  /*18d0*/  USEL UR10, UR42, UR4, UP0 ;  /* 0x000000042a0a7287 */ /* 0x000fc80008000000 */
[----:B------:R-:W-:Y:S02]  /*18e0*/  UIADD3 UR4, UR10, -0x1, UR6 ;  /* 0xffffffff0a047890 */ /* 0x000fe4000fffe006 */
[----:B------:R-:W-:Y:S02]  /*18f0*/  IMAD.U32 R3, RZ, RZ, UR10 ;  /* 0x0000000aff037e24 */ /* 0x000fe4000f8e00ff */
[----:B------:R-:W-:-:S03]  /*1900*/  UIADD3 UR7, -UR43, UR4, URZ ;  /* 0x000000042b077290 */ /* 0x000fc6000fffe13f */
[-C--:B------:R-:W-:Y:S01]  /*1910*/  IABS R0, R3.reuse ;  /* 0x0000000300007213 */ /* 0x080fe20000000000 */
[----:B------:R-:W-:Y:S01]  /*1920*/  UMOV UR4, URZ ;  /* 0x0000003f00047c82 */ /* 0x000fe20008000000 */
[----:B------:R-:W-:Y:S01]  /*1930*/  IABS R5, R3 ;  /* 0x0000000300057213 */ /* 0x000fe20000000000 */
[----:B------:R-:W-:Y:S01]  /*1940*/  IMAD.U32 R4, RZ, RZ, UR7 ;  /* 0x00000007ff047e24 */ /* 0x000fe2000f8e00ff */
[----:B------:R-:W-:Y:S01]  /*1950*/  R2UR UR11, R0 ;  /* 0x00000000000b72ca */ /* 0x000fe200000e0000 */
[----:B------:R-:W-:-:S03]  /*1960*/  ULOP3.LUT UR7, UR7, UR10, URZ, 0x3c, !UPT ;  /* 0x0000000a07077292 */ /* 0x000fc6000f8e3c3f */
[----:B------:R-:W-:-:S05]  /*1970*/  IABS R4, R4 ;  /* 0x0000000400047213 */ /* 0x000fca0000000000 */
[----:B------:R-:W-:-:S04]  /*1980*/  IMAD.MOV.U32 R3, RZ, RZ, R4 ;  /* 0x000000ffff037224 */ /* 0x000fc800078e0004 */
        /* <DEDUP_REMOVED lines=23> */
.L_x_1045:
[----:B------:R-:W-:Y:S01]  /*1b00*/  UIMAD UR43, UR41, UR4, UR43 ;  /* 0x00000004292b72a4 */ /* 0x000fe2000f8e022b */
[----:B------:R-:W-:Y:S01]  /*1b10*/  IMAD.U32 R88, RZ, RZ, UR6 ;  /* 0x00000006ff587e24 */ /* 0x000fe2000f8e00ff */
[----:B------:R-:W-:Y:S01]  /*1b20*/  PLOP3.LUT P0, PT, PT, PT, PT, 0x80, 0x0 ;  /* 0x000000000000781c */ /* 0x000fe20003f0f070 */
[----:B------:R-:W-:Y:S01]  /*1b30*/  IMAD.U32 R3, RZ, RZ, UR4 ;  /* 0x00000004ff037e24 */ /* 0x000fe2000f8e00ff */
[----:B------:R-:W-:Y:S02]  /*1b40*/  CS2R R20, SRZ ;  /* 0x0000000000147805 */ /* 0x000fe4000001ff00 */
[----:B------:R-:W-:Y:S02]  /*1b50*/  CS2R R118, SRZ ;  /* 0x0000000000767805 */ /* 0x000fe4000001ff00 */
[----:B------:R-:W-:Y:S02]  /*1b60*/  CS2R R116, SRZ ;  /* 0x0000000000747805 */ /* 0x000fe4000001ff00 */
[----:B------:R-:W-:-:S02]  /*1b70*/  CS2R R114, SRZ ;  /* 0x0000000000727805 */ /* 0x000fc4000001ff00 */
[----:B------:R-:W-:Y:S02]  /*1b80*/  VIADDMNMX R88, R3, UR43, R88, PT ;  /* 0x0000002b03587c46 */ /* 0x000fe4000b800158 */
[----:B------:R-:W-:Y:S02]  /*1b90*/  CS2R R112, SRZ ;  /* 0x0000000000707805 */ /* 0x000fe4000001ff00 */
[----:B------:R-:W-:Y:S02]  /*1ba0*/  CS2R R110, SRZ ;  /* 0x00000000006e7805 */ /* 0x000fe4000001ff00 */
[----:B------:R-:W-:Y:S02]  /*1bb0*/  CS2R R108, SRZ ;  /* 0x00000000006c7805 */ /* 0x000fe4000001ff00 */
[----:B------:R-:W-:Y:S02]  /*1bc0*/  ISETP.GT.AND P1, PT, R88, UR43, PT ;  /* 0x0000002b58007c0c */ /* 0x000fe4000bf24270 */
        /* <DEDUP_REMOVED lines=10> */
[----:B------:R-:W-:Y:S06]  /*1c70*/  @!P1 BRA `(.L_x_1046) ;  /* 0x000000b400c89947 */ /* 0x000fec0003800000 */
[----:B------:R-:W0:Y:S01]  /*1c80*/  S2R R0, SR_TID.X ;  /* 0x0000000000007919 */ /* 0x000e220000002100 */
[----:B------:R-:W1:Y:S01]  /*1c90*/  S2UR UR6, SR_CgaCtaId ;  /* 0x00000000000679c3 */ /* 0x000e620000008800 */
[----:B------:R-:W-:Y:S02]  /*1ca0*/  UMOV UR45, 0x400 ;  /* 0x00000400002d7882 */ /* 0x000fe40000000000 */
[----:B-1----:R-:W-:Y:S01]  /*1cb0*/  ULEA UR45, UR6, UR45, 0x18 ;  /* 0x0000002d062d7291 */ /* 0x002fe2000f8ec03f */
[----:B0-----:R-:W-:-:S05]  /*1cc0*/  VIADD R4, R0, 0xffffff80 ;  /* 0xffffff8000047836 */ /* 0x001fca0000000000 */
[----:B------:R-:W-:-:S04]  /*1cd0*/  SHF.R.S32.HI R0, RZ, 0x1f, R4 ;  /* 0x0000001fff007819 */ /* 0x000fc80000011404 */
[----:B------:R-:W-:-:S04]  /*1ce0*/  LEA.HI R0, R0, R4, RZ, 0x7 ;  /* 0x0000000400007211 */ /* 0x000fc800078f38ff */
[----:B------:R-:W-:-:S06]  /*1cf0*/  SHF.R.S32.HI R0, RZ, 0x7, R0 ;  /* 0x00000007ff007819 */ /* 0x000fcc0000011400 */
[----:B------:R-:W0:Y:S02]  /*1d00*/  SHFL.IDX PT, R0, R0, RZ, 0x1f ;  /* 0x00001fff00007589 */ /* 0x000e2400000e0000 */
[----:B0-----:R-:W-:-:S13]  /*1d10*/  R2UR UR44, R0 ;  /* 0x00000000002c72ca */ /* 0x001fda00000e0000 */
        /* <DEDUP_REMOVED lines=26> */
.L_x_1047:
[----:B------:R-:W-:Y:S01]  /*1ec0*/  ULEA.HI UR4, UR48, UR48, URZ, 0x1 ;  /* 0x0000003030047291 */ /* 0x000fe2000f8f083f */
[----:B------:R-:W-:-:S03]  /*1ed0*/  IMAD.U32 R2, RZ, RZ, UR49 ;  /* 0x00000031ff027e24 */ /* 0x000fc6000f8e00ff */
[----:B------:R-:W-:Y:S02]  /*1ee0*/  ULOP3.LUT UR4, UR4, 0xfffffffe, URZ, 0xc0, !UPT ;  /* 0xfffffffe04047892 */ /* 0x000fe4000f8ec03f */
[----:B------:R-:W-:Y:S02]  /*1ef0*/  ISETP.NE.AND P0, PT, R2, 0x3, PT ;  /* 0x000000030200780c */ /* 0x000fe40003f05270 */
[----:B------:R-:W-:-:S06]  /*1f00*/  UIADD3 UR4, UR48, -UR4, URZ ;  /* 0x8000000430047290 */ /* 0x000fcc000fffe03f */
[----:B------:R-:W-:-:S05]  /*1f10*/  IMAD.U32 R0, RZ, RZ, UR4 ;  /* 0x00000004ff007e24 */ /* 0x000fca000f8e00ff */
[----:B------:R-:W-:-:S04]  /*1f20*/  SHF.L.U32 R0, R0, 0x1f, RZ ;  /* 0x0000001f00007819 */ /* 0x000fc800000006ff */
[----:B------:R-:W0:Y:S02]  /*1f30*/  SYNCS.PHASECHK.TRANS64.TRYWAIT P1, [UR45+0x16800], R0 ;  /* 0x01680000ff0075a7 */ /* 0x000e24000802016d */
[----:B0-----:R-:W-:Y:S05]  /*1f40*/  @!P1 BRA `(.L_x_1048) ;  /* 0x0000013c008c9947 */ /* 0x001fea0003800000 */
.L_x_1250:
[----:B------:R-:W-:Y:S05]  /*1f50*/  @!P0 BRA `(.L_x_1049) ;  /* 0x0000000000048947 */ /* 0x000fea0003800000 */
[----:B------:R-:W-:Y:S01]  /*1f60*/  BPT.TRAP 0x1 ;  /* 0x000000040000795c */ /* 0x000fe20000300000 */
.L_x_1049:
[----:B0-----:R-:W-:Y:S02]  /*1f70*/  IMAD.U32 R3, RZ, RZ, UR47 ;  /* 0x0000002fff037e24 */ /* 0x001fe4000f8e00ff */
[----:B------:R-:W-:-:S03]  /*1f80*/  IMAD.U32 R0, RZ, RZ, UR50 ;  /* 0x00000032ff007e24 */ /* 0x000fc6000f8e00ff */
[----:B------:R-:W-:Y:S02]  /*1f90*/  LEA R3, R3, UR45, 0x3 ;  /* 0x0000002d03037c11 */ /* 0x000fe4000f8e18ff */
[----:B------:R-:W-:-:S04]  /*1fa0*/  SHF.L.U32 R0, R0, 0x1f, RZ ;  /* 0x0000001f00007819 */ /* 0x000fc800000006ff */
[----:B------:R0:W1:Y:S01]  /*1fb0*/  SYNCS.PHASECHK.TRANS64.TRYWAIT P2, [R3+URZ+0x16830], R0 ;  /* 0x01683000030075a7 */ /* 0x000062000804017f */
[----:B------:R-:W-:Y:S05]  /*1fc0*/  @!P0 BRA `(.L_x_1050) ;  /* 0x0000000000048947 */ /* 0x000fea0003800000 */
[----:B------:R-:W-:Y:S01]  /*1fd0*/  BPT.TRAP 0x1 ;  /* 0x000000040000795c */ /* 0x000fe20000300000 */
.L_x_1050:
[----:B------:R-:W2:Y:S02]  /*1fe0*/  S2R R2, SR_TID.X ;  /* 0x0000000000027919 */ /* 0x000ea40000002100 */
[----:B--2---:R-:W-:Y:S01]  /*1ff0*/  LOP3.LUT P1, RZ, R2, 0x7f, RZ, 0xc0, !PT ;  /* 0x0000007f02ff7812 */ /* 0x004fe2000782c0ff */
[----:B-1----:R-:W-:-:S12]  /*2000*/  @P2 BRA `(.L_x_1051) ;  /* 0x0000000000082947 */ /* 0x002fd80003800000 */
[----:B------:R-:W1:Y:S02]  /*2010*/  SYNCS.PHASECHK.TRANS64.TRYWAIT P2, [R3+URZ+0x16830], R0 ;  /* 0x01683000030075a7 */ /* 0x000e64000804017f */
[----:B-1----:R-:W-:Y:S05]  /*2020*/  @!P2 BRA `(.L_x_1052) ;  /* 0x0000013c006ca947 */ /* 0x002fea0003800000 */
.L_x_1051:
[----:B------:R-:W-:Y:S05]  /*2030*/  WARPSYNC.ALL ;  /* 0x0000000000007948 */ /* 0x000fea0003800000 */
[----:B------:R-:W-:Y:S01]  /*2040*/  UIADD3 UR4, UR45, 0xe400, URZ ;  /* 0x0000e4002d047890 */ /* 0x000fe2000fffe03f */
[----:B------:R-:W-:Y:S01]  /*2050*/  WARPGROUP.ARRIVE ;  /* 0x00000000000079c5 */ /* 0x000fe20000000000 */
[----:B------:R-:W-:Y:S01]  /*2060*/  ULOP3.LUT UR16, UR54, 0x10000, URZ, 0xfc, !UPT ;  /* 0x0001000036107892 */ /* 0x000fe2000f8efc3f */
[----:B01----:R-:W-:Y:S01]  /*2070*/  VIADD R0, R17, UR39 ;  /* 0x0000002711007c36 */ /* 0x003fe20008000000 */
[----:B------:R-:W-:Y:S01]  /*2080*/  USHF.R.U32.HI UR4, URZ, 0x4, UR4 ;  /* 0x000000043f047899 */ /* 0x000fe20008011604 */
[----:B------:R-:W-:Y:S01]  /*2090*/  LEA R5, R88, 0xffffff80, 0x7 ;  /* 0xffffff8058057811 */ /* 0x000fe200078e38ff */
[----:B------:R-:W-:Y:S01]  /*20a0*/  UMOV UR17, 0x40000040 ;  /* 0x4000004000117882 */ /* 0x000fe20000000000 */
[----:B------:R-:W-:Y:S01]  /*20b0*/  UMOV UR19, 0x40000040 ;  /* 0x4000004000137882 */ /* 0x000fe20000000000 */
[----:B------:R-:W-:Y:S01]  /*20c0*/  ULOP3.LUT UR4, UR4, 0x3fff, URZ, 0xc0, !UPT ;  /* 0x00003fff04047892 */ /* 0x000fe2000f8ec03f */
[----:B------:R-:W-:Y:S01]  /*20d0*/  IMAD.MOV.U32 R2, RZ, RZ, R0 ;  /* 0x000000ffff027224 */ /* 0x000fe200078e0000 */
[----:B------:R-:W-:Y:S01]  /*20e0*/  UMOV UR5, 0x40000040 ;  /* 0x4000004000057882 */ /* 0x000fe20000000000 */
[----:B------:R-:W-:Y:S01]  /*20f0*/  UMOV UR7, 0x40000040 ;  /* 0x4000004000077882 */ /* 0x000fe20000000000 */
[----:B------:R-:W-:-:S02]  /*2100*/  ULOP3.LUT UR20, UR4, 0x10000, URZ, 0xfc, !UPT ;  /* 0x0001000004147892 */ /* 0x000fc4000f8efc3f */
[----:B------:R-:W-:Y:S02]  /*2110*/  UIADD3 UR4, UR16, 0x2, URZ ;  /* 0x0000000210047890 */ /* 0x000fe4000fffe03f */
[----:B------:R-:W-:Y:S02]  /*2120*/  ULEA UR18, UR47, UR20, 0xa ;  /* 0x000000142f127291 */ /* 0x000fe4000f8e503f */
[----:B------:R-:W-:Y:S02]  /*2130*/  UIADD3 UR8, UR16, 0x4, URZ ;  /* 0x0000000410087890 */ /* 0x000fe4000fffe03f */
[----:B------:R-:W-:Y:S02]  /*2140*/  UIADD3 UR6, UR18, 0x2, URZ ;  /* 0x0000000212067890 */ /* 0x000fe4000fffe03f */
[----:B------:R-:W-:Y:S01]  /*2150*/  UIADD3 UR10, UR18, 0x4, URZ ;  /* 0x00000004120a7890 */ /* 0x000fe2000fffe03f */
[----:B------:R-:W-:Y:S02]  /*2160*/  UMOV UR9, 0x40000040 ;  /* 0x4000004000097882 */ /* 0x000fe40000000000 */
[----:B------:R-:W-:Y:S01]  /*2170*/  HGMMA.64x128x16.F32.BF16 R24, gdesc[UR16], RZ, !UPT, gsb0 ;  /* 0x01e00000101879f0 */ /* 0x000fe2000c0018ff */
[----:B------:R-:W-:Y:S01]  /*2180*/  UMOV UR11, 0x40000040 ;  /* 0x40000040000b7882 */ /* 0x000fe20000000000 */
[----:B------:R-:W-:-:S02]  /*2190*/  UIADD3 UR12, UR16, 0x6, URZ ;  /* 0x00000006100c7890 */ /* 0x000fc4000fffe03f */
[----:B------:R-:W-:Y:S01]  /*21a0*/  UIADD3 UR14, UR18, 0x6, URZ ;  /* 0x00000006120e7890 */ /* 0x000fe2000fffe03f */
[----:B------:R-:W-:Y:S01]  /*21b0*/  UMOV UR13, 0x40000040 ;  /* 0x40000040000d7882 */ /* 0x000fe20000000000 */
[----:B------:R-:W-:Y:S01]  /*21c0*/  UMOV UR15, 0x40000040 ;  /* 0x40000040000f7882 */ /* 0x000fe20000000000 */
[----:B------:R-:W-:Y:S01]  /*21d0*/  ULDC UR23, c[0x0][0x9dc] ;  /* 0x0002770000177ab9 */ /* 0x000fe20000000800 */
[----:B------:R-:W-:Y:S02]  /*21e0*/  WARPGROUP.DEPBAR.LE gsb0, 0x0 ;  /* 0x00008000000079c5 */ /* 0x000fe40000010000 */
[----:B------:R-:W-:-:S06]  /*21f0*/  WARPGROUP.ARRIVE ;  /* 0x00000000000079c5 */ /* 0x000fcc0000000000 */
[----:B------:R-:W-:Y:S01]  /*2200*/  HGMMA.64x128x16.F32.BF16 R24, gdesc[UR4], R24, gsb0 ;  /* 0x01e00000041879f0 */ /* 0x000fe20008001818 */
[----:B------:R-:W-:Y:S02]  /*2210*/  ULDC UR6, c[0x0][0x448] ;  /* 0x0001120000067ab9 */ /* 0x000fe40000000800 */
[----:B------:R-:W-:-:S06]  /*2220*/  UISETP.NE.AND UP0, UPT, UR6, 0x1, UPT ;  /* 0x000000010600788c */ /* 0x000fcc000bf05270 */
[----:B------:R-:W-:Y:S02]  /*2230*/  PLOP3.LUT P2, PT, PT, PT, UP0, 0x80, 0x0 ;  /* 0x000000000000781c */ /* 0x000fe40003f4f008 */
[----:B------:R-:W-:-:S03]  /*2240*/  PLOP3.LUT P3, PT, PT, PT, UP0, 0x80, 0x0 ;  /* 0x000000000000781c */ /* 0x000fc60003f6f008 */
[----:B------:R-:W-:-:S08]  /*2250*/  @UP0 ULDC UR6, c[0x0][0x44c] ;  /* 0x0001130000060ab9 */ /* 0x000fd00000000800 */
[----:B------:R-:W-:Y:S01]  /*2260*/  @P2 IMAD.HI.U32 R4, R0, UR6, RZ ;  /* 0x0000000600042c27 */ /* 0x000fe2000f8e00ff */
[----:B------:R-:W-:-:S03]  /*2270*/  @UP0 ULDC UR6, c[0x0][0x450] ;  /* 0x0001140000060ab9 */ /* 0x000fc60000000800 */
[----:B------:R-:W-:Y:S01]  /*2280*/  @!P1 VIADD R0, R3, 0x16840 ;  /* 0x0001684003009836 */ /* 0x000fe20000000000 */
[----:B------:R-:W-:Y:S01]  /*2290*/  @P3 SHF.R.U32.HI R2, RZ, UR6, R4 ;  /* 0x00000006ff023c19 */ /* 0x000fe20008011604 */
[----:B------:R-:W-:Y:S01]  /*22a0*/  IMAD.MOV.U32 R3, RZ, RZ, -0x80 ;  /* 0xffffff80ff037424 */ /* 0x000fe200078e00ff */
[----:B------:R-:W-:Y:S02]  /*22b0*/  ULDC.64 UR6, c[0x0][0x9e0] ;  /* 0x0002780000067ab9 */ /* 0x000fe40000000a00 */
[----:B------:R-:W-:Y:S01]  /*22c0*/  UISETP.GE.AND UP1, UPT, UR7, 0x1, UPT ;  /* 0x000000010700788c */ /* 0x000fe2000bf26270 */
[----:B------:R-:W0:Y:S01]  /*22d0*/  SHFL.IDX PT, R11, R2, RZ, 0x1c1f ;  /* 0x001c1fff020b7589 */ /* 0x000e2200000e0000 */
[----:B------:R-:W-:Y:S01]  /*22e0*/  @!P1 PRMT R0, RZ, 0x654, R0 ;  /* 0x00000654ff009816 */ /* 0x000fe20000000000 */
[----:B------:R-:W-:Y:S02]  /*22f0*/  IMAD R7, R88, R3, 0x80 ;  /* 0x0000008058077424 */ /* 0x000fe400078e0203 */
[----:B------:R-:W-:Y:S01]  /*2300*/  IMAD.U32 R3, RZ, RZ, UR46 ;  /* 0x0000002eff037e24 */ /* 0x000fe2000f8e00ff */
[----:B------:R-:W-:-:S02]  /*2310*/  PLOP3.LUT P2, PT, PT, PT, UP1, 0x40, 0x0 ;  /* 0x000000000000781c */ /* 0x000fc40003f4e818 */
[----:B------:R-:W-:Y:S01]  /*2320*/  IADD3 R6, -R16, UR40, R7 ;  /* 0x0000002810067c10 */ /* 0x000fe2000fffe107 */
[----:B------:R-:W-:Y:S02]  /*2330*/  WARPGROUP.DEPBAR.LE gsb0, 0x0 ;  /* 0x00008000000079c5 */ /* 0x000fe40000010000 */
[----:B------:R-:W-:-:S06]  /*2340*/  WARPGROUP.ARRIVE ;  /* 0x00000000000079c5 */ /* 0x000fcc0000000000 */
[----:B------:R-:W-:Y:S01]  /*2350*/  HGMMA.64x128x16.F32.BF16 R24, gdesc[UR8], R24, gsb0 ;  /* 0x01e00000081879f0 */ /* 0x000fe20008001818 */
[----:B------:R-:W-:Y:S02]  /*2360*/  ULOP3.LUT UR10, URZ, UR23, URZ, 0x33, !UPT ;  /* 0x000000173f0a7292 */ /* 0x000fe4000f8e333f */
[----:B------:R-:W-:Y:S02]  /*2370*/  WARPGROUP.DEPBAR.LE gsb0, 0x0 ;  /* 0x00008000000079c5 */ /* 0x000fe40000010000 */
[----:B------:R-:W-:-:S07]  /*2380*/  WARPGROUP.ARRIVE ;  /* 0x00000000000079c5 */ /* 0x000fce0000000000 */
[----:B------:R-:W-:Y:S03]  /*2390*/  HGMMA.64x128x16.F32.BF16 R24, gdesc[UR12], R24, gsb0 ;  /* 0x01e000000c1879f0 */ /* 0x000fe60008001818 */
[----:B------:R-:W-:Y:S02]  /*23a0*/  WARPGROUP.DEPBAR.LE gsb0, 0x0 ;  /* 0x00008000000079c5 */ /* 0x000fe40000010000 */
[----:B------:R1:W-:Y:S02]  /*23b0*/  @!P1 SYNCS.ARRIVE.TRANS64.RED.A1T0 RZ, [R0+URZ], RZ ;  /* 0x000000ff00ff99a7 */ /* 0x0003e4000810043f */
[----:B-1----:R-:W-:-:S04]  /*23c0*/  IADD3 R0, -R16, 0x1, R7 ;  /* 0x0000000110007810 */ /* 0x002fc80007ffe107 */
[----:B------:R-:W-:-:S05]  /*23d0*/  IADD3 R0, -R3, UR40, R0 ;  /* 0x0000002803007c10 */ /* 0x000fca000fffe100 */
[C---:B------:R-:W-:Y:S02]  /*23e0*/  VIADD R9, R0.reuse, UR6 ;  /* 0x0000000600097c36 */ /* 0x040fe40008000000 */
[----:B------:R-:W-:-:S03]  /*23f0*/  VIADD R8, R0, UR10 ;  /* 0x0000000a00087c36 */ /* 0x000fc60008000000 */
[----:B0-----:R-:W-:Y:S01]  /*2400*/  VIADDMNMX R0, R11, R9, R6, PT ;  /* 0x000000090b007246 */ /* 0x001fe20003800106 */
[----:B------:R-:W-:Y:S01]  /*2410*/  IMAD.IADD R4, R8, 0x1, R11 ;  /* 0x0000000108047824 */ /* 0x000fe200078e020b */
[----:B------:R-:W-:Y:S06]  /*2420*/  @P2 BRA `(.L_x_1053) ;  /* 0x00000000005c2947 */ /* 0x000fec0003800000 */
[----:B------:R-:W-:Y:S01]  /*2430*/  IMAD.U32 R10, RZ, RZ, UR46 ;  /* 0x0000002eff0a7e24 */ /* 0x000fe2000f8e00ff */
[----:B------:R-:W-:Y:S04]  /*2440*/  BSSY B0, `(.L_x_1054) ;  /* 0x0000011000007945 */ /* 0x000fe80003800000 */
[----:B------:R-:W-:-:S04]  /*2450*/  IADD3 R3, -R10, UR40, R11 ;  /* 0x000000280a037c10 */ /* 0x000fc8000fffe10b */
        /* <DEDUP_REMOVED lines=10> */
.L_x_1055:
[----:B------:R-:W-:-:S06]  /*2500*/  UISETP.NE.AND UP2, UPT, UR7, 0x1, UPT ;  /* 0x000000010700788c */ /* 0x000fcc000bf45270 */
[----:B------:R-:W-:-:S05]  /*2510*/  PLOP3.LUT P2, PT, PT, PT, UP2, 0x80, 0x0 ;  /* 0x000000000000781c */ /* 0x000fca0003f4f028 */
[----:B------:R-:W-:-:S08]  /*2520*/  @UP2 ULDC.64 UR10, c[0x0][0x9e8] ;  /* 0x00027a00000a2ab9 */ /* 0x000fd00000000a00 */
[----:B------:R-:W-:-:S05]  /*2530*/  @P2 IMAD.HI.U32 R10, R3, UR10, RZ ;  /* 0x0000000a030a2c27 */ /* 0x000fca000f8e00ff */
[----:B------:R-:W-:-:S07]  /*2540*/  @P2 SHF.R.U32.HI R3, RZ, UR11, R10 ;  /* 0x0000000bff032c19 */ /* 0x000fce000801160a */
.L_x_1056:
[----:B------:R-:W-:Y:S05]  /*2550*/  BSYNC B0 ;  /* 0x0000000000007941 */ /* 0x000fea0003800000 */
.L_x_1054:
[----:B------:R-:W-:-:S04]  /*2560*/  IMAD R3, R3, UR7, -R5 ;  /* 0x0000000703037c24 */ /* 0x000fc8000f8e0a05 */
[----:B------:R-:W-:-:S05]  /*2570*/  IMAD.IADD R3, R3, 0x1, -R16 ;  /* 0x0000000103037824 */ /* 0x000fca00078e0a10 */
[----:B------:R-:W-:Y:S02]  /*2580*/  VIMNMX R4, R4, R3, !PT ;  /* 0x0000000304047248 */ /* 0x000fe40007fe0100 */
[----:B------:R-:W-:-:S07]  /*2590*/  VIADDMNMX R0, R3, UR7, R0, PT ;  /* 0x0000000703007c46 */ /* 0x000fce000b800100 */
.L_x_1053:
[----:B------:R-:W2:Y:S01]  /*25a0*/  LDL.LU R10, [R1] ;  /* 0x00000000010a7983 */ /* 0x000ea20000300800 */
[C---:B------:R-:W-:Y:S02]  /*25b0*/  ISETP.GE.AND P4, PT, R7.reuse, 0x9, PT ;  /* 0x000000090700780c */ /* 0x040fe40003f86270 */
[C---:B------:R-:W-:Y:S02]  /*25c0*/  ISETP.GE.AND P2, PT, R7.reuse, 0x2, PT ;  /* 0x000000020700780c */ /* 0x040fe40003f46270 */
[----:B------:R-:W-:Y:S02]  /*25d0*/  ISETP.GE.AND P5, PT, R7, 0xa, PT ;  /* 0x0000000a0700780c */ /* 0x000fe40003fa6270 */
[----:B------:R-:W-:-:S04]  /*25e0*/  ISETP.GT.AND P3, PT, R4, 0x1, !P2 ;  /* 0x000000010400780c */ /* 0x000fc80005764270 */
[----:B------:R-:W-:-:S04]  /*25f0*/  ISETP.LT.OR P3, PT, R0, 0x2, P3 ;  /* 0x000000020000780c */ /* 0x000fc80001f61670 */
[----:B------:R-:W-:Y:S02]  /*2600*/  FSEL R25, R25, -INF , !P3 ;  /* 0xff80000019197808 */ /* 0x000fe40005800000 */
[----:B------:R-:W-:-:S04]  /*2610*/  ISETP.GT.AND P3, PT, R4, 0x9, !P5 ;  /* 0x000000090400780c */ /* 0x000fc80006f64270 */
[----:B------:R-:W-:-:S04]  /*2620*/  ISETP.LT.OR P3, PT, R0, 0xa, P3 ;  /* 0x0000000a0000780c */ /* 0x000fc80001f61670 */
[----:B------:R-:W-:Y:S02]  /*2630*/  FSEL R29, R29, -INF , !P3 ;  /* 0xff8000001d1d7808 */ /* 0x000fe40005800000 */
[----:B--2---:R-:W-:-:S04]  /*2640*/  LOP3.LUT R10, R10, 0xfffffffd, RZ, 0xc0, !PT ;  /* 0xfffffffd0a0a7812 */ /* 0x004fc800078ec0ff */
[----:B------:R-:W-:Y:S02]  /*2650*/  @P4 LOP3.LUT R10, R10, 0x2, RZ, 0xfc, !PT ;  /* 0x000000020a0a4812 */ /* 0x000fe400078efcff */
[----:B------:R-:W-:Y:S02]  /*2660*/  ISETP.GT.AND P4, PT, R4, 0x8, !P4 ;  /* 0x000000080400780c */ /* 0x000fe40006784270 */
[----:B------:R-:W-:Y:S02]  /*2670*/  LOP3.LUT R10, R10, 0xfffffffb, RZ, 0xc0, !PT ;  /* 0xfffffffb0a0a7812 */ /* 0x000fe400078ec0ff */
[----:B------:R-:W-:Y:S02]  /*2680*/  ISETP.LT.OR P4, PT, R0, 0x9, P4 ;  /* 0x000000090000780c */ /* 0x000fe40002781670 */
[----:B------:R-:W-:Y:S02]  /*2690*/  @P5 LOP3.LUT R10, R10, 0x4, RZ, 0xfc, !PT ;  /* 0x000000040a0a5812 */ /* 0x000fe400078efcff */
[----:B------:R-:W-:-:S02]  /*26a0*/  ISETP.GE.AND P5, PT, R7, 0x11, PT ;  /* 0x000000110700780c */ /* 0x000fc40003fa6270 */
[----:B------:R-:W-:Y:S02]  /*26b0*/  FSEL R28, R28, -INF , !P4 ;  /* 0xff8000001c1c7808 */ /* 0x000fe40006000000 */
        /* <DEDUP_REMOVED lines=9> */
[----:B------:R-:W-:Y:S02]  /*2750*/  ISETP.GE.AND P4, PT, R7, 0x19, PT ;  /* 0x000000190700780c */ /* 0x000fe40003f86270 */
[----:B------:R-:W-:Y:S02]  /*2760*/  ISETP.LT.OR P3, PT, R0, 0x12, P3 ;  /* 0x000000120000780c */ /* 0x000fe40001f61670 */
[----:B------:R-:W-:Y:S02]  /*2770*/  LOP3.LUT R10, R10, 0xfeffffff, RZ, 0xc0, !PT ;  /* 0xfeffffff0a0a7812 */ /* 0x000fe400078ec0ff */
        /* <DEDUP_REMOVED lines=150> */
[----:B------:R-:W-:Y:S02]  /*30e0*/  ISETP.GE.AND P6, PT, R7, 0x7a, PT ;  /* 0x0000007a0700780c */ /* 0x000fe40003fc6270 */
[----:B------:R-:W0:Y:S11]  /*30f0*/  SHFL.IDX PT, R7, R2, 0x1, 0x1c1f ;  /* 0x003c1f0002077f89 */ /* 0x000e3600000e0000 */
[----:B------:R-:W-:-:S02]  /*3100*/  @P6 LOP3.LUT R10, R10, 0x8000000, RZ, 0xfc, !PT ;  /* 0x080000000a0a6812 */ /* 0x000fc400078efcff */
[----:B------:R-:W-:-:S03]  /*3110*/  ISETP.GT.AND P6, PT, R4, 0x79, !P6 ;  /* 0x000000790400780c */ /* 0x000fc600077c4270 */
[----:B------:R1:W-:Y:S01]  /*3120*/  STL [R1], R10 ;  /* 0x0000000a01007387 */ /* 0x0003e20000100800 */
[----:B------:R-:W-:-:S04]  /*3130*/  ISETP.LT.OR P6, PT, R0, 0x7a, P6 ;  /* 0x0000007a0000780c */ /* 0x000fc800037c1670 */
[----:B------:R-:W-:Y:S02]  /*3140*/  FSEL R85, R85, -INF , !P6 ;  /* 0xff80000055557808 */ /* 0x000fe40007000000 */
[----:B------:R-:W-:Y:S01]  /*3150*/  PLOP3.LUT P6, PT, PT, PT, UP1, 0x40, 0x0 ;  /* 0x000000000000781c */ /* 0x000fe20003fce818 */
[----:B0-----:R-:W-:Y:S01]  /*3160*/  IMAD.IADD R4, R8, 0x1, R7 ;  /* 0x0000000108047824 */ /* 0x001fe200078e0207 */
[----:B------:R-:W-:-:S11]  /*3170*/  VIADDMNMX R0, R7, R9, R6, PT ;  /* 0x0000000907007246 */ /* 0x000fd60003800106 */
[----:B-1----:R-:W-:Y:S05]  /*3180*/  @P6 BRA `(.L_x_1057) ;  /* 0x0000000000646947 */ /* 0x002fea0003800000 */
        /* <DEDUP_REMOVED lines=14> */
.L_x_1059:
[----:B------:R-:W-:-:S06]  /*3270*/  UISETP.NE.AND UP2, UPT, UR7, 0x1, UPT ;  /* 0x000000010700788c */ /* 0x000fcc000bf45270 */
[----:B------:R-:W-:-:S05]  /*3280*/  PLOP3.LUT P6, PT, PT, PT, UP2, 0x80, 0x0 ;  /* 0x000000000000781c */ /* 0x000fca0003fcf028 */
[----:B------:R-:W-:-:S08]  /*3290*/  @UP2 ULDC.64 UR10, c[0x0][0x9e8] ;  /* 0x00027a00000a2ab9 */ /* 0x000fd00000000a00 */
[----:B------:R-:W-:Y:S01]  /*32a0*/  @P6 IMAD.HI.U32 R6, R2, UR10, RZ ;  /* 0x0000000a02066c27 */ /* 0x000fe2000f8e00ff */
[----:B------:R-:W-:-:S13]  /*32b0*/  PLOP3.LUT P6, PT, PT, PT, UP2, 0x80, 0x0 ;  /* 0x000000000000781c */ /* 0x000fda0003fcf028 */
[----:B------:R-:W-:-:S07]  /*32c0*/  @P6 SHF.R.U32.HI R2, RZ, UR11, R6 ;  /* 0x0000000bff026c19 */ /* 0x000fce0008011606 */
.L_x_1060:
[----:B------:R-:W-:Y:S05]  /*32d0*/  BSYNC B0 ;  /* 0x0000000000007941 */ /* 0x000fea0003800000 */
.L_x_1058:
[----:B------:R-:W-:-:S04]  /*32e0*/  IMAD R5, R2, UR7, -R5 ;  /* 0x0000000702057c24 */ /* 0x000fc8000f8e0a05 */
[----:B------:R-:W-:-:S05]  /*32f0*/  IMAD.IADD R5, R5, 0x1, -R16 ;  /* 0x0000000105057824 */ /* 0x000fca00078e0a10 */
[----:B------:R-:W-:Y:S02]  /*3300*/  VIMNMX R4, R4, R5, !PT ;  /* 0x0000000504047248 */ /* 0x000fe40007fe0100 */
[----:B------:R-:W-:-:S07]  /*3310*/  VIADDMNMX R0, R5, UR7, R0, PT ;  /* 0x0000000705007c46 */ /* 0x000fce000b800100 */
.L_x_1057:
[----:B------:R-:W-:Y:S01]  /*3320*/  ISETP.GT.AND P2, PT, R4, 0x1, !P2 ;  /* 0x000000010400780c */ /* 0x000fe20005744270 */
[----:B------:R-:W-:Y:S01]  /*3330*/  ULDC UR21, c[0x0][0x988] ;  /* 0x0002620000157ab9 */ /* 0x000fe20000000800 */
[----:B------:R-:W-:Y:S01]  /*3340*/  LOP3.LUT P6, RZ, R10, 0x8, RZ, 0xc0, !PT ;  /* 0x000000080aff7812 */ /* 0x000fe200078cc0ff */
[----:B------:R-:W-:Y:S01]  /*3350*/  @UP0 ULDC UR10, c[0x0][0x44c] ;  /* 0x00011300000a0ab9 */ /* 0x000fe20000000800 */
[----:B------:R-:W-:Y:S01]  /*3360*/  ISETP.LT.OR P2, PT, R0, 0x2, P2 ;  /* 0x000000020000780c */ /* 0x000fe20001741670 */
[----:B------:R-:W-:Y:S01]  /*3370*/  UIMAD.WIDE.U32 UR10, UR39, UR10, URZ ;  /* 0x0000000a270a72a5 */ /* 0x000fe2000f8e003f */
[----:B------:R-:W-:Y:S01]  /*3380*/  FMNMX.FTZ R5, R3, R25, !PT ;  /* 0x0000001903057209 */ /* 0x000fe20007810000 */
[----:B------:R-:W-:Y:S01]  /*3390*/  @UP0 ULDC UR15, c[0x0][0x450] ;  /* 0x00011400000f0ab9 */ /* 0x000fe20000000800 */
[----:B------:R-:W-:Y:S01]  /*33a0*/  FSEL R27, R27, -INF , !P2 ;  /* 0xff8000001b1b7808 */ /* 0x000fe20005000000 */
[----:B------:R-:W-:Y:S01]  /*33b0*/  UMOV UR14, UR39 ;  /* 0x00000027000e7c82 */ /* 0x000fe20008000000 */
[----:B------:R-:W-:Y:S01]  /*33c0*/  LOP3.LUT P2, RZ, R10, 0x2, RZ, 0xc0, !PT ;  /* 0x000000020aff7812 */ /* 0x000fe2000784c0ff */
[----:B------:R-:W-:Y:S01]  /*33d0*/  @UP0 USHF.R.U32.HI UR14, URZ, UR15, UR11 ;  /* 0x0000000f3f0e0299 */ /* 0x000fe2000801160b */
[----:B------:R-:W-:-:S02]  /*33e0*/  FMNMX.FTZ R2, R28, R5, !PT ;  /* 0x000000051c027209 */ /* 0x000fc40007810000 */
[----:B------:R-:W-:Y:S01]  /*33f0*/  ISETP.GT.AND P2, PT, R4, 0x8, !P2 ;  /* 0x000000080400780c */ /* 0x000fe20005744270 */
[----:B------:R-:W-:Y:S01]  /*3400*/  UIADD3 UR51, UR51, UR14, URZ ;  /* 0x0000000e33337290 */ /* 0x000fe2000fffe03f */
[----:B------:R-:W-:Y:S02]  /*3410*/  FMNMX.FTZ R5, R29, R2, !PT ;  /* 0x000000021d057209 */ /* 0x000fe40007810000 */
[----:B------:R-:W-:Y:S01]  /*3420*/  ISETP.LT.OR P2, PT, R0, 0x9, P2 ;  /* 0x000000090000780c */ /* 0x000fe20001741670 */
[----:B------:R-:W-:Y:S01]  /*3430*/  UIADD3 UR6, UR51, UR6, URZ ;  /* 0x0000000633067290 */ /* 0x000fe2000fffe03f */
        /* <DEDUP_REMOVED lines=9> */
[----:B------:R-:W-:Y:S02]  /*34d0*/  ISETP.GT.AND P2, PT, R4, 0x10, !P6 ;  /* 0x000000100400780c */ /* 0x000fe40007744270 */
[----:B------:R-:W-:Y:S02]  /*34e0*/  FMNMX.FTZ R2, R40, R5, !PT ;  /* 0x0000000528027209 */ /* 0x000fe40007810000 */
[----:B------:R-:W-:Y:S02]  /*34f0*/  ISETP.LT.OR P2, PT, R0, 0x11, P2 ;  /* 0x000000110000780c */ /* 0x000fe40001741670 */
[----:B------:R-:W-:Y:S02]  /*3500*/  LOP3.LUT P6, RZ, R10, 0x8000, RZ, 0xc0, !PT ;  /* 0x000080000aff7812 */ /* 0x000fe400078cc0ff */
        /* <DEDUP_REMOVED lines=55> */
[----:B------:R-:W-:Y:S01]  /*3880*/  ISETP.GT.AND P3, PT, R4, 0x70, !P3 ;  /* 0x000000700400780c */ /* 0x000fe20005f64270 */
[----:B------:R-:W0:Y:S01]  /*3890*/  SHFL.BFLY PT, R2, R5, 0x2, 0x1f ;  /* 0x0c401f0005027f89 */ /* 0x000e2200000e0000 */
[----:B------:R-:W-:-:S02]  /*38a0*/  FSEL R50, R50, -INF , !P2 ;  /* 0xff80000032327808 */ /* 0x000fc40005000000 */
[----:B------:R-:W-:Y:S02]  /*38b0*/  LOP3.LUT P2, RZ, R10, 0x20000, RZ, 0xc0, !PT ;  /* 0x000200000aff7812 */ /* 0x000fe4000784c0ff */
[C---:B------:R-:W-:Y:S02]  /*38c0*/  ISETP.GT.AND P4, PT, R4.reuse, 0x71, !P4 ;  /* 0x000000710400780c */ /* 0x040fe40006784270 */
[C---:B------:R-:W-:Y:S02]  /*38d0*/  ISETP.GT.AND P2, PT, R4.reuse, 0x31, !P2 ;  /* 0x000000310400780c */ /* 0x040fe40005744270 */
[----:B------:R-:W-:Y:S02]  /*38e0*/  ISETP.GT.AND P5, PT, R4, 0x78, !P5 ;  /* 0x000000780400780c */ /* 0x000fe40006fa4270 */
[C---:B------:R-:W-:Y:S02]  /*38f0*/  ISETP.LT.OR P2, PT, R0.reuse, 0x32, P2 ;  /* 0x000000320000780c */ /* 0x040fe40001741670 */
[----:B------:R-:W-:-:S02]  /*3900*/  ISETP.LT.OR P3, PT, R0, 0x71, P3 ;  /* 0x000000710000780c */ /* 0x000fc40001f61670 */
[----:B------:R-:W-:Y:S02]  /*3910*/  FSEL R51, R51, -INF , !P2 ;  /* 0xff80000033337808 */ /* 0x000fe40005000000 */
[----:B------:R-:W-:Y:S02]  /*3920*/  LOP3.LUT P2, RZ, R10, 0x10000, RZ, 0xc0, !PT ;  /* 0x000100000aff7812 */ /* 0x000fe4000784c0ff */
[----:B------:R-:W-:Y:S02]  /*3930*/  ISETP.LT.OR P4, PT, R0, 0x72, P4 ;  /* 0x000000720000780c */ /* 0x000fe40002781670 */
[----:B------:R-:W-:Y:S02]  /*3940*/  ISETP.GT.AND P2, PT, R4, 0x38, !P2 ;  /* 0x000000380400780c */ /* 0x000fe40005744270 */
[----:B------:R-:W-:Y:S02]  /*3950*/  FSEL R82, R82, -INF , !P3 ;  /* 0xff80000052527808 */ /* 0x000fe40005800000 */
[----:B------:R-:W-:-:S02]  /*3960*/  ISETP.LT.OR P2, PT, R0, 0x39, P2 ;  /* 0x000000390000780c */ /* 0x000fc40001741670 */
[----:B0-----:R-:W-:Y:S02]  /*3970*/  FMNMX.FTZ R7, R5, R2, !PT ;  /* 0x0000000205077209 */ /* 0x001fe40007810000 */
[----:B------:R-:W-:Y:S02]  /*3980*/  FSEL R54, R54, -INF , !P2 ;  /* 0xff80000036367808 */ /* 0x000fe40005000000 */
[----:B------:R-:W-:Y:S01]  /*3990*/  ISETP.GT.AND P2, PT, R4, 0x39, !P6 ;  /* 0x000000390400780c */ /* 0x000fe20007744270 */
[----:B------:R-:W0:Y:S01]  /*39a0*/  SHFL.BFLY PT, R2, R7, 0x1, 0x1f ;  /* 0x0c201f0007027f89 */ /* 0x000e2200000e0000 */
[----:B------:R-:W-:Y:S02]  /*39b0*/  LOP3.LUT P6, RZ, R10, 0x10, RZ, 0xc0, !PT ;  /* 0x000000100aff7812 */ /* 0x000fe400078cc0ff */
[C---:B------:R-:W-:Y:S02]  /*39c0*/  ISETP.LT.OR P2, PT, R0.reuse, 0x3a, P2 ;  /* 0x0000003a0000780c */ /* 0x040fe40001741670 */
[----:B------:R-:W-:-:S02]  /*39d0*/  ISETP.LT.OR P5, PT, R0, 0x79, P5 ;  /* 0x000000790000780c */ /* 0x000fc40002fa1670 */
[----:B------:R-:W-:Y:S02]  /*39e0*/  FSEL R55, R55, -INF , !P2 ;  /* 0xff80000037377808 */ /* 0x000fe40005000000 */
[----:B------:R-:W-:Y:S02]  /*39f0*/  LOP3.LUT P2, RZ, R10, 0x4000, RZ, 0xc0, !PT ;  /* 0x000040000aff7812 */ /* 0x000fe4000784c0ff */
[----:B------:R-:W-:Y:S02]  /*3a00*/  FSEL R83, R83, -INF , !P4 ;  /* 0xff80000053537808 */ /* 0x000fe40006000000 */
[----:B------:R-:W-:Y:S02]  /*3a10*/  ISETP.GT.AND P2, PT, R4, 0x40, !P2 ;  /* 0x000000400400780c */ /* 0x000fe40005744270 */
[----:B------:R-:W-:Y:S02]  /*3a20*/  FSEL R86, R86, -INF , !P5 ;  /* 0xff80000056567808 */ /* 0x000fe40006800000 */
[----:B------:R-:W-:-:S04]  /*3a30*/  ISETP.LT.OR P2, PT, R0, 0x41, P2 ;  /* 0x000000410000780c */ /* 0x000fc80001741670 */
[----:B------:R-:W-:Y:S02]  /*3a40*/  FSEL R58, R58, -INF , !P2 ;  /* 0xff8000003a3a7808 */ /* 0x000fe40005000000 */
[----:B------:R-:W-:Y:S02]  /*3a50*/  LOP3.LUT P2, RZ, R10, 0x2000, RZ, 0xc0, !PT ;  /* 0x000020000aff7812 */ /* 0x000fe4000784c0ff */
[----:B0-----:R-:W-:Y:S02]  /*3a60*/  FMNMX.FTZ R2, R7, R2, !PT ;  /* 0x0000000207027209 */ /* 0x001fe40007810000 */
[----:B------:R-:W-:-:S03]  /*3a70*/  ISETP.GT.AND P2, PT, R4, 0x41, !P2 ;  /* 0x000000410400780c */ /* 0x000fc60005744270 */
[----:B------:R-:W-:Y:S01]  /*3a80*/  FMUL.FTZ R6, R2, UR21 ;  /* 0x0000001502067c20 */ /* 0x000fe20008410000 */
        /* <DEDUP_REMOVED lines=42> */
[--C-:B------:R-:W-:Y:S01]  /*3d30*/  FFMA.FTZ R148, R3, UR21, -R6.reuse ;  /* 0x0000001503947c23 */ /* 0x100fe20008010806 */
[----:B------:R-:W-:Y:S01]  /*3d40*/  ISETP.LT.OR P2, PT, R0, 0x1, P2 ;  /* 0x000000010000780c */ /* 0x000fe20001741670 */
[--C-:B------:R-:W-:Y:S01]  /*3d50*/  FFMA.FTZ R3, R25, UR21, -R6.reuse ;  /* 0x0000001519037c23 */ /* 0x100fe20008010806 */
[----:B------:R-:W-:Y:S01]  /*3d60*/  ISETP.GT.AND P6, PT, R4, 0x79, !P6 ;  /* 0x000000790400780c */ /* 0x000fe200077c4270 */
[--C-:B------:R-:W-:Y:S01]  /*3d70*/  FFMA.FTZ R5, R29, UR21, -R6.reuse ;  /* 0x000000151d057c23 */ /* 0x100fe20008010806 */
[----:B------:R-:W-:Y:S01]  /*3d80*/  FSEL R26, R26, -INF , !P2 ;  /* 0xff8000001a1a7808 */ /* 0x000fe20005000000 */
[--C-:B------:R-:W-:Y:S01]  /*3d90*/  FFMA.FTZ R41, R41, UR21, -R6.reuse ;  /* 0x0000001529297c23 */ /* 0x100fe20008010806 */
[----:B------:R-:W-:Y:S01]  /*3da0*/  LOP3.LUT P2, RZ, R10, 0x4000000, RZ, 0xc0, !PT ;  /* 0x040000000aff7812 */ /* 0x000fe2000784c0ff */
[--C-:B------:R-:W-:Y:S01]  /*3db0*/  FFMA.FTZ R53, R53, UR21, -R6.reuse ;  /* 0x0000001535357c23 */ /* 0x100fe20008010806 */
[----:B------:R-:W-:Y:S01]  /*3dc0*/  FMNMX.FTZ R7, R26, R27, !PT ;  /* 0x0000001b1a077209 */ /* 0x000fe20007810000 */
[--C-:B------:R-:W-:Y:S01]  /*3dd0*/  FFMA.FTZ R150, R28, UR21, -R6.reuse ;  /* 0x000000151c967c23 */ /* 0x100fe20008010806 */
[----:B------:R-:W-:Y:S01]  /*3de0*/  ISETP.GT.AND P2, PT, R4, 0x69, !P2 ;  /* 0x000000690400780c */ /* 0x000fe20005744270 */
[----:B------:R-:W-:Y:S01]  /*3df0*/  MUFU.EX2 R148, R148 ;  /* 0x0000009400947308 */ /* 0x000fe20000000800 */
[----:B------:R-:W-:Y:S01]  /*3e00*/  FMNMX.FTZ R8, R30, R7, !PT ;  /* 0x000000071e087209 */ /* 0x000fe20007810000 */
[--C-:B------:R-:W-:Y:S01]  /*3e10*/  FFMA.FTZ R144, R32, UR21, -R6.reuse ;  /* 0x0000001520907c23 */ /* 0x100fe20008010806 */
[----:B------:R-:W-:Y:S01]  /*3e20*/  ISETP.LT.OR P2, PT, R0, 0x6a, P2 ;  /* 0x0000006a0000780c */ /* 0x000fe20001741670 */
[--C-:B------:R-:W-:Y:S01]  /*3e30*/  FFMA.FTZ R33, R33, UR21, -R6.reuse ;  /* 0x0000001521217c23 */ /* 0x100fe20008010806 */
[----:B------:R-:W-:Y:S01]  /*3e40*/  FMNMX.FTZ R7, R31, R8, !PT ;  /* 0x000000081f077209 */ /* 0x000fe20007810000 */
[--C-:B------:R-:W-:Y:S01]  /*3e50*/  FFMA.FTZ R146, R36, UR21, -R6.reuse ;  /* 0x0000001524927c23 */ /* 0x100fe20008010806 */
[----:B------:R-:W-:Y:S01]  /*3e60*/  FSEL R79, R79, -INF , !P2 ;  /* 0xff8000004f4f7808 */ /* 0x000fe20005000000 */
[----:B------:R-:W0:Y:S01]  /*3e70*/  MUFU.EX2 R3, R3 ;  /* 0x0000000300037308 */ /* 0x000e220000000800 */
[----:B------:R-:W-:Y:S01]  /*3e80*/  FMNMX.FTZ R8, R34, R7, !PT ;  /* 0x0000000722087209 */ /* 0x000fe20007810000 */
[--C-:B------:R-:W-:Y:S01]  /*3e90*/  FFMA.FTZ R37, R37, UR21, -R6.reuse ;  /* 0x0000001525257c23 */ /* 0x100fe20008010806 */
[----:B------:R-:W-:Y:S01]  /*3ea0*/  ISETP.LT.OR P6, PT, R0, 0x7a, P6 ;  /* 0x0000007a0000780c */ /* 0x000fe200037c1670 */
[--C-:B------:R-:W-:Y:S01]  /*3eb0*/  FFMA.FTZ R140, R40, UR21, -R6.reuse ;  /* 0x00000015288c7c23 */ /* 0x100fe20008010806 */
[----:B------:R-:W-:Y:S01]  /*3ec0*/  FMNMX.FTZ R9, R35, R8, !PT ;  /* 0x0000000823097209 */ /* 0x000fe20007810000 */
[--C-:B------:R-:W-:Y:S01]  /*3ed0*/  FFMA.FTZ R45, R45, UR21, -R6.reuse ;  /* 0x000000152d2d7c23 */ /* 0x100fe20008010806 */
[----:B------:R-:W-:Y:S01]  /*3ee0*/  FSEL R87, R87, -INF , !P6 ;  /* 0xff80000057577808 */ /* 0x000fe20007000000 */
[----:B------:R-:W1:Y:S01]  /*3ef0*/  MUFU.EX2 R150, R150 ;  /* 0x0000009600967308 */ /* 0x000e620000000800 */
[----:B------:R-:W-:Y:S01]  /*3f00*/  FMNMX.FTZ R8, R38, R9, !PT ;  /* 0x0000000926087209 */ /* 0x000fe20007810000 */
[--C-:B------:R-:W-:Y:S01]  /*3f10*/  FFMA.FTZ R49, R49, UR21, -R6.reuse ;  /* 0x0000001531317c23 */ /* 0x100fe20008010806 */
[--C-:B------:R-:W-:Y:S01]  /*3f20*/  FFMA.FTZ R142, R44, UR21, -R6.reuse ;  /* 0x000000152c8e7c23 */ /* 0x100fe20008010806 */
[--C-:B------:R-:W-:Y:S01]  /*3f30*/  FFMA.FTZ R136, R48, UR21, -R6.reuse ;  /* 0x0000001530887c23 */ /* 0x100fe20008010806 */
[----:B------:R-:W-:Y:S01]  /*3f40*/  FMNMX.FTZ R9, R39, R8, !PT ;  /* 0x0000000827097209 */ /* 0x000fe20007810000 */
[--C-:B------:R-:W-:Y:S01]  /*3f50*/  FFMA.FTZ R138, R52, UR21, -R6.reuse ;  /* 0x00000015348a7c23 */ /* 0x100fe20008010806 */
[--C-:B------:R-:W-:Y:S01]  /*3f60*/  FFMA.FTZ R132, R56, UR21, -R6.reuse ;  /* 0x0000001538847c23 */ /* 0x100fe20008010806 */
[----:B------:R-:W2:Y:S01]  /*3f70*/  MUFU.EX2 R5, R5 ;  /* 0x0000000500057308 */ /* 0x000ea20000000800 */
[----:B------:R-:W-:Y:S01]  /*3f80*/  FMNMX.FTZ R8, R42, R9, !PT ;  /* 0x000000092a087209 */ /* 0x000fe20007810000 */
[--C-:B------:R-:W-:Y:S01]  /*3f90*/  FFMA.FTZ R57, R57, UR21, -R6.reuse ;  /* 0x0000001539397c23 */ /* 0x100fe20008010806 */
[--C-:B------:R-:W-:Y:S01]  /*3fa0*/  FFMA.FTZ R134, R60, UR21, -R6.reuse ;  /* 0x000000153c867c23 */ /* 0x100fe20008010806 */
[--C-:B------:R-:W-:Y:S01]  /*3fb0*/  FFMA.FTZ R128, R64, UR21, -R6.reuse ;  /* 0x0000001540807c23 */ /* 0x100fe20008010806 */
[----:B------:R-:W-:Y:S01]  /*3fc0*/  FMNMX.FTZ R11, R43, R8, !PT ;  /* 0x000000082b0b7209 */ /* 0x000fe20007810000 */
[--C-:B------:R-:W-:Y:S01]  /*3fd0*/  FFMA.FTZ R130, R68, UR21, -R6.reuse ;  /* 0x0000001544827c23 */ /* 0x100fe20008010806 */
[--C-:B------:R-:W-:Y:S01]  /*3fe0*/  FFMA.FTZ R124, R72, UR21, -R6.reuse ;  /* 0x00000015487c7c23 */ /* 0x100fe20008010806 */
[----:B------:R-:W3:Y:S01]  /*3ff0*/  MUFU.EX2 R144, R144 ;  /* 0x0000009000907308 */ /* 0x000ee20000000800 */
[----:B------:R-:W-:Y:S01]  /*4000*/  FMNMX.FTZ R8, R46, R11, !PT ;  /* 0x0000000b2e087209 */ /* 0x000fe20007810000 */
[--C-:B------:R-:W-:Y:S01]  /*4010*/  FFMA.FTZ R126, R76, UR21, -R6.reuse ;  /* 0x000000154c7e7c23 */ /* 0x100fe20008010806 */
[--C-:B------:R-:W-:Y:S01]  /*4020*/  FFMA.FTZ R120, R80, UR21, -R6.reuse ;  /* 0x0000001550787c23 */ /* 0x100fe20008010806 */
[----:B------:R-:W-:Y:S01]  /*4030*/  FFMA.FTZ R122, R84, UR21, -R6 ;  /* 0x00000015547a7c23 */ /* 0x000fe20008010806 */
[----:B------:R-:W-:-:S03]  /*4040*/  FMNMX.FTZ R11, R47, R8, !PT ;  /* 0x000000082f0b7209 */ /* 0x000fc60007810000 */
[----:B------:R4:W5:Y:S01]  /*4050*/  MUFU.EX2 R7, R33 ;  /* 0x0000002100077308 */ /* 0x0009620000000800 */
[----:B------:R-:W-:-:S04]  /*4060*/  FMNMX.FTZ R8, R50, R11, !PT ;  /* 0x0000000b32087209 */ /* 0x000fc80007810000 */
[----:B------:R-:W-:-:S03]  /*4070*/  FMNMX.FTZ R13, R51, R8, !PT ;  /* 0x00000008330d7209 */ /* 0x000fc60007810000 */
[----:B------:R-:W-:Y:S01]  /*4080*/  MUFU.EX2 R11, R41 ;  /* 0x00000029000b7308 */ /* 0x000fe20000000800 */
[----:B------:R-:W-:Y:S01]  /*4090*/  FMNMX.FTZ R8, R54, R13, !PT ;  /* 0x0000000d36087209 */ /* 0x000fe20007810000 */
[----:B----4-:R-:W-:-:S03]  /*40a0*/  FFMA.FTZ R33, R65, UR21, -R6 ;  /* 0x0000001541217c23 */ /* 0x010fc60008010806 */
[----:B------:R-:W-:-:S03]  /*40b0*/  FMNMX.FTZ R13, R55, R8, !PT ;  /* 0x00000008370d7209 */ /* 0x000fc60007810000 */
[----:B------:R-:W4:Y:S01]  /*40c0*/  MUFU.EX2 R146, R146 ;  /* 0x0000009200927308 */ /* 0x000f220000000800 */
[----:B------:R-:W-:-:S04]  /*40d0*/  FMNMX.FTZ R8, R58, R13, !PT ;  /* 0x0000000d3a087209 */ /* 0x000fc80007810000 */
[----:B------:R-:W-:-:S03]  /*40e0*/  FMNMX.FTZ R15, R59, R8, !PT ;  /* 0x000000083b0f7209 */ /* 0x000fc60007810000 */
[----:B------:R0:W4:Y:S01]  /*40f0*/  MUFU.EX2 R9, R37 ;  /* 0x0000002500097308 */ /* 0x0001220000000800 */
[----:B------:R-:W-:-:S04]  /*4100*/  FMNMX.FTZ R8, R62, R15, !PT ;  /* 0x0000000f3e087209 */ /* 0x000fc80007810000 */
[----:B------:R-:W-:-:S03]  /*4110*/  FMNMX.FTZ R15, R63, R8, !PT ;  /* 0x000000083f0f7209 */ /* 0x000fc60007810000 */
[----:B------:R-:W4:Y:S01]  /*4120*/  MUFU.EX2 R140, R140 ;  /* 0x0000008c008c7308 */ /* 0x000f220000000800 */
[----:B------:R-:W-:Y:S01]  /*4130*/  FMNMX.FTZ R8, R66, R15, !PT ;  /* 0x0000000f42087209 */ /* 0x000fe20007810000 */
[----:B0-----:R-:W-:-:S03]  /*4140*/  FFMA.FTZ R37, R69, UR21, -R6 ;  /* 0x0000001545257c23 */ /* 0x001fc60008010806 */
[----:B------:R-:W-:-:S03]  /*4150*/  FMNMX.FTZ R21, R67, R8, !PT ;  /* 0x0000000843157209 */ /* 0x000fc60007810000 */
[----:B------:R0:W-:Y:S01]  /*4160*/  MUFU.EX2 R13, R45 ;  /* 0x0000002d000d7308 */ /* 0x0001e20000000800 */
[----:B------:R-:W-:-:S04]  /*4170*/  FMNMX.FTZ R8, R70, R21, !PT ;  /* 0x0000001546087209 */ /* 0x000fc80007810000 */
[----:B------:R-:W-:-:S03]  /*4180*/  FMNMX.FTZ R21, R71, R8, !PT ;  /* 0x0000000847157209 */ /* 0x000fc60007810000 */
[----:B------:R1:W-:Y:S01]  /*4190*/  MUFU.EX2 R15, R49 ;  /* 0x00000031000f7308 */ /* 0x0003e20000000800 */
[----:B------:R-:W-:Y:S01]  /*41a0*/  FMNMX.FTZ R8, R74, R21, !PT ;  /* 0x000000154a087209 */ /* 0x000fe20007810000 */
[----:B0-----:R-:W-:-:S03]  /*41b0*/  FFMA.FTZ R45, R77, UR21, -R6 ;  /* 0x000000154d2d7c23 */ /* 0x001fc60008010806 */
[----:B------:R-:W-:-:S03]  /*41c0*/  FMNMX.FTZ R25, R75, R8, !PT ;  /* 0x000000084b197209 */ /* 0x000fc60007810000 */
[----:B------:R0:W-:Y:S01]  /*41d0*/  MUFU.EX2 R21, R53 ;  /* 0x0000003500157308 */ /* 0x0001e20000000800 */
[----:B------:R-:W-:Y:S01]  /*41e0*/  FMNMX.FTZ R4, R78, R25, !PT ;  /* 0x000000194e047209 */ /* 0x000fe20007810000 */
[----:B-1----:R-:W-:-:S03]  /*41f0*/  FFMA.FTZ R49, R81, UR21, -R6 ;  /* 0x0000001551317c23 */ /* 0x002fc60008010806 */
[----:B------:R-:W-:-:S03]  /*4200*/  FMNMX.FTZ R25, R79, R4, !PT ;  /* 0x000000044f197209 */ /* 0x000fc60007810000 */
[----:B------:R-:W-:Y:S01]  /*4210*/  MUFU.EX2 R142, R142 ;  /* 0x0000008e008e7308 */ /* 0x000fe20000000800 */
[----:B------:R-:W-:-:S04]  /*4220*/  FMNMX.FTZ R4, R82, R25, !PT ;  /* 0x0000001952047209 */ /* 0x000fc80007810000 */
[----:B------:R-:W-:-:S03]  /*4230*/  FMNMX.FTZ R29, R83, R4, !PT ;  /* 0x00000004531d7209 */ /* 0x000fc60007810000 */
[----:B------:R-:W-:Y:S01]  /*4240*/  MUFU.EX2 R136, R136 ;  /* 0x0000008800887308 */ /* 0x000fe20000000800 */
[----:B------:R-:W-:Y:S01]  /*4250*/  FMNMX.FTZ R0, R86, R29, !PT ;  /* 0x0000001d56007209 */ /* 0x000fe20007810000 */
[----:B------:R-:W-:-:S03]  /*4260*/  FFMA.FTZ R29, R61, UR21, -R6 ;  /* 0x000000153d1d7c23 */ /* 0x000fc60008010806 */
[----:B------:R-:W-:-:S03]  /*4270*/  FMNMX.FTZ R0, R87, R0, !PT ;  /* 0x0000000057007209 */ /* 0x000fc60007810000 */
[----:B------:R-:W-:Y:S02]  /*4280*/  MUFU.EX2 R138, R138 ;  /* 0x0000008a008a7308 */ /* 0x000fe40000000800 */
[----:B------:R-:W1:Y:S06]  /*4290*/  SHFL.BFLY PT, R41, R0, 0x2, 0x1f ;  /* 0x0c401f0000297f89 */ /* 0x000e6c00000e0000 */
[----:B------:R-:W-:Y:S08]  /*42a0*/  MUFU.EX2 R132, R132 ;  /* 0x0000008400847308 */ /* 0x000ff00000000800 */
[----:B------:R-:W-:Y:S08]  /*42b0*/  MUFU.EX2 R25, R57 ;  /* 0x0000003900197308 */ /* 0x000ff00000000800 */
[----:B------:R-:W-:Y:S01]  /*42c0*/  MUFU.EX2 R134, R134 ;  /* 0x0000008600867308 */ /* 0x000fe20000000800 */
[----:B-1----:R-:W-:Y:S01]  /*42d0*/  FMNMX.FTZ R4, R0, R41, !PT ;  /* 0x0000002900047209 */ /* 0x002fe20007810000 */
[----:B------:R-:W-:-:S04]  /*42e0*/  FFMA.FTZ R41, R73, UR21, -R6 ;  /* 0x0000001549297c23 */ /* 0x000fc80008010806 */
[----:B0-----:R-:W0:Y:S02]  /*42f0*/  SHFL.BFLY PT, R53, R4, 0x1, 0x1f ;  /* 0x0c201f0004357f89 */ /* 0x001e2400000e0000 */
[----:B------:R-:W-:Y:S08]  /*4300*/  MUFU.EX2 R29, R29 ;  /* 0x0000001d001d7308 */ /* 0x000ff00000000800 */
[----:B------:R-:W-:Y:S08]  /*4310*/  MUFU.EX2 R128, R128 ;  /* 0x0000008000807308 */ /* 0x000ff00000000800 */
[----:B------:R-:W-:Y:S01]  /*4320*/  MUFU.EX2 R33, R33 ;  /* 0x0000002100217308 */ /* 0x000fe20000000800 */
[----:B0-----:R-:W-:Y:S01]  /*4330*/  FMNMX.FTZ R0, R4, R53, !PT ;  /* 0x0000003504007209 */ /* 0x001fe20007810000 */
[----:B------:R-:W-:-:S06]  /*4340*/  FFMA.FTZ R53, R85, UR21, -R6 ;  /* 0x0000001555357c23 */ /* 0x000fcc0008010806 */
[----:B------:R-:W-:Y:S01]  /*4350*/  MUFU.EX2 R130, R130 ;  /* 0x0000008200827308 */ /* 0x000fe20000000800 */
[C---:B------:R-:W-:Y:S01]  /*4360*/  FSETP.NEU.FTZ.AND P2, PT, R0.reuse, -INF , PT ;  /* 0xff8000000000780b */ /* 0x040fe20003f5d000 */
[----:B------:R-:W-:-:S05]  /*4370*/  FMUL.FTZ R24, R0, UR21 ;  /* 0x0000001500187c20 */ /* 0x000fca0008410000 */
[----:B------:R-:W-:Y:S01]  /*4380*/  FSEL R24, R24, RZ, P2 ;  /* 0x000000ff18187208 */ /* 0x000fe20001000000 */
[----:B------:R-:W-:Y:S01]  /*4390*/  MUFU.EX2 R37, R37 ;  /* 0x0000002500257308 */ /* 0x000fe20000000800 */
[----:B------:R-:W-:-:S03]  /*43a0*/  PLOP3.LUT P2, PT, PT, PT, UP1, 0x40, 0x0 ;  /* 0x000000000000781c */ /* 0x000fc60003f4e818 */
[--C-:B------:R-:W-:Y:S01]  /*43b0*/  FFMA.FTZ R4, R27, UR21, -R24.reuse ;  /* 0x000000151b047c23 */ /* 0x100fe20008010818 */
[----:B------:R-:W-:Y:S01]  /*43c0*/  FADD.FTZ R27, R148, R3 ;  /* 0x00000003941b7221 */ /* 0x000fe20000010000 */
[--C-:B------:R-:W-:Y:S01]  /*43d0*/  FFMA.FTZ R149, R26, UR21, -R24.reuse ;  /* 0x000000151a957c23 */ /* 0x100fe20008010818 */
[--C-:B------:R-:W-:Y:S01]  /*43e0*/  FFMA.FTZ R151, R30, UR21, -R24.reuse ;  /* 0x000000151e977c23 */ /* 0x100fe20008010818 */
[--C-:B------:R-:W-:Y:S01]  /*43f0*/  FFMA.FTZ R6, R31, UR21, -R24.reuse ;  /* 0x000000151f067c23 */ /* 0x100fe20008010818 */
[----:B------:R-:W-:Y:S01]  /*4400*/  FADD.FTZ R26, R150, R27 ;  /* 0x0000001b961a7221 */ /* 0x000fe20000010000 */
[----:B------:R-:W-:Y:S01]  /*4410*/  MUFU.EX2 R4, R4 ;  /* 0x0000000400047308 */ /* 0x000fe20000000800 */
[--C-:B------:R-:W-:Y:S01]  /*4420*/  FFMA.FTZ R145, R34, UR21, -R24.reuse ;  /* 0x0000001522917c23 */ /* 0x100fe20008010818 */
[----:B------:R-:W-:Y:S01]  /*4430*/  FFMA.FTZ R8, R35, UR21, -R24 ;  /* 0x0000001523087c23 */ /* 0x000fe20008010818 */
[----:B--2---:R-:W-:Y:S01]  /*4440*/  FADD.FTZ R27, R5, R26 ;  /* 0x0000001a051b7221 */ /* 0x004fe20000010000 */
[--C-:B------:R-:W-:Y:S01]  /*4450*/  FFMA.FTZ R147, R38, UR21, -R24.reuse ;  /* 0x0000001526937c23 */ /* 0x100fe20008010818 */
[--C-:B------:R-:W-:Y:S01]  /*4460*/  FFMA.FTZ R10, R39, UR21, -R24.reuse ;  /* 0x00000015270a7c23 */ /* 0x100fe20008010818 */
[--C-:B------:R-:W-:Y:S01]  /*4470*/  FFMA.FTZ R141, R42, UR21, -R24.reuse ;  /* 0x000000152a8d7c23 */ /* 0x100fe20008010818 */
[----:B---3--:R-:W-:Y:S01]  /*4480*/  FADD.FTZ R28, R144, R27 ;  /* 0x0000001b901c7221 */ /* 0x008fe20000010000 */
[----:B------:R-:W0:Y:S01]  /*4490*/  MUFU.EX2 R149, R149 ;  /* 0x0000009500957308 */ /* 0x000e220000000800 */
[--C-:B------:R-:W-:Y:S01]  /*44a0*/  FFMA.FTZ R12, R43, UR21, -R24.reuse ;  /* 0x000000152b0c7c23 */ /* 0x100fe20008010818 */
[----:B------:R-:W-:Y:S01]  /*44b0*/  FFMA.FTZ R143, R46, UR21, -R24 ;  /* 0x000000152e8f7c23 */ /* 0x000fe20008010818 */
[----:B-----5:R-:W-:Y:S01]  /*44c0*/  FADD.FTZ R27, R7, R28 ;  /* 0x0000001c071b7221 */ /* 0x020fe20000010000 */
[--C-:B------:R-:W-:Y:S01]  /*44d0*/  FFMA.FTZ R14, R47, UR21, -R24.reuse ;  /* 0x000000152f0e7c23 */ /* 0x100fe20008010818 */
[--C-:B------:R-:W-:Y:S01]  /*44e0*/  FFMA.FTZ R137, R50, UR21, -R24.reuse ;  /* 0x0000001532897c23 */ /* 0x100fe20008010818 */
[--C-:B------:R-:W-:Y:S01]  /*44f0*/  FFMA.FTZ R20, R51, UR21, -R24.reuse ;  /* 0x0000001533147c23 */ /* 0x100fe20008010818 */
[----:B----4-:R-:W-:Y:S01]  /*4500*/  FADD.FTZ R28, R146, R27 ;  /* 0x0000001b921c7221 */ /* 0x010fe20000010000 */
[----:B------:R-:W1:Y:S01]  /*4510*/  MUFU.EX2 R151, R151 ;  /* 0x0000009700977308 */ /* 0x000e620000000800 */
[--C-:B------:R-:W-:Y:S01]  /*4520*/  FFMA.FTZ R139, R54, UR21, -R24.reuse ;  /* 0x00000015368b7c23 */ /* 0x100fe20008010818 */
[----:B------:R-:W-:Y:S01]  /*4530*/  FFMA.FTZ R26, R55, UR21, -R24 ;  /* 0x00000015371a7c23 */ /* 0x000fe20008010818 */
[----:B------:R-:W-:Y:S01]  /*4540*/  FADD.FTZ R27, R9, R28 ;  /* 0x0000001c091b7221 */ /* 0x000fe20000010000 */
[--C-:B------:R-:W-:Y:S01]  /*4550*/  FFMA.FTZ R133, R58, UR21, -R24.reuse ;  /* 0x000000153a857c23 */ /* 0x100fe20008010818 */
[----:B------:R-:W-:Y:S01]  /*4560*/  FFMA.FTZ R28, R59, UR21, -R24 ;  /* 0x000000153b1c7c23 */ /* 0x000fe20008010818 */
[----:B------:R-:W-:Y:S01]  /*4570*/  F2FP.BF16.F32.PACK_AB R148, R3, R148 ;  /* 0x000000940394723e */ /* 0x000fe200000010ff */
[----:B------:R-:W-:Y:S01]  /*4580*/  FADD.FTZ R30, R140, R27 ;  /* 0x0000001b8c1e7221 */ /* 0x000fe20000010000 */
[----:B------:R-:W2:Y:S01]  /*4590*/  MUFU.EX2 R6, R6 ;  /* 0x0000000600067308 */ /* 0x000ea20000000800 */
[----:B0-----:R-:W-:Y:S01]  /*45a0*/  FADD.FTZ R32, R149, R4 ;  /* 0x0000000495207221 */ /* 0x001fe20000010000 */
[----:B------:R-:W-:Y:S01]  /*45b0*/  FFMA.FTZ R135, R62, UR21, -R24 ;  /* 0x000000153e877c23 */ /* 0x000fe20008010818 */
[----:B------:R-:W-:Y:S01]  /*45c0*/  FADD.FTZ R27, R11, R30 ;  /* 0x0000001e0b1b7221 */ /* 0x000fe20000010000 */
[--C-:B------:R-:W-:Y:S01]  /*45d0*/  FFMA.FTZ R129, R66, UR21, -R24.reuse ;  /* 0x0000001542817c23 */ /* 0x100fe20008010818 */
[--C-:B------:R-:W-:Y:S01]  /*45e0*/  FFMA.FTZ R131, R70, UR21, -R24.reuse ;  /* 0x0000001546837c23 */ /* 0x100fe20008010818 */
[----:B------:R-:W-:Y:S01]  /*45f0*/  FFMA.FTZ R74, R74, UR21, -R24 ;  /* 0x000000154a4a7c23 */ /* 0x000fe20008010818 */
[----:B------:R-:W-:Y:S01]  /*4600*/  FADD.FTZ R30, R142, R27 ;  /* 0x0000001b8e1e7221 */ /* 0x000fe20000010000 */
[----:B------:R-:W0:Y:S01]  /*4610*/  MUFU.EX2 R145, R145 ;  /* 0x0000009100917308 */ /* 0x000e220000000800 */
[----:B-1----:R-:W-:Y:S01]  /*4620*/  FADD.FTZ R27, R151, R32 ;  /* 0x00000020971b7221 */ /* 0x002fe20000010000 */
[----:B------:R-:W-:Y:S01]  /*4630*/  FFMA.FTZ R75, R75, UR21, -R24 ;  /* 0x000000154b4b7c23 */ /* 0x000fe20008010818 */
[----:B------:R-:W-:Y:S01]  /*4640*/  FADD.FTZ R31, R13, R30 ;  /* 0x0000001e0d1f7221 */ /* 0x000fe20000010000 */
[--C-:B------:R-:W-:Y:S01]  /*4650*/  FFMA.FTZ R30, R63, UR21, -R24.reuse ;  /* 0x000000153f1e7c23 */ /* 0x100fe20008010818 */
[--C-:B------:R-:W-:Y:S01]  /*4660*/  FFMA.FTZ R78, R78, UR21, -R24.reuse ;  /* 0x000000154e4e7c23 */ /* 0x100fe20008010818 */
[--C-:B------:R-:W-:Y:S01]  /*4670*/  FFMA.FTZ R79, R79, UR21, -R24.reuse ;  /* 0x000000154f4f7c23 */ /* 0x100fe20008010818 */
[----:B------:R-:W-:Y:S01]  /*4680*/  FADD.FTZ R34, R136, R31 ;  /* 0x0000001f88227221 */ /* 0x000fe20000010000 */
[----:B------:R-:W1:Y:S01]  /*4690*/  MUFU.EX2 R8, R8 ;  /* 0x0000000800087308 */ /* 0x000e620000000800 */
[----:B--2---:R-:W-:Y:S01]  /*46a0*/  FADD.FTZ R32, R6, R27 ;  /* 0x0000001b06207221 */ /* 0x004fe20000010000 */
[----:B------:R-:W-:Y:S01]  /*46b0*/  FFMA.FTZ R82, R82, UR21, -R24 ;  /* 0x0000001552527c23 */ /* 0x000fe20008010818 */
[----:B------:R-:W-:Y:S01]  /*46c0*/  FADD.FTZ R31, R15, R34 ;  /* 0x000000220f1f7221 */ /* 0x000fe20000010000 */
[----:B------:R-:W-:Y:S01]  /*46d0*/  F2FP.BF16.F32.PACK_AB R150, R5, R150 ;  /* 0x000000960596723e */ /* 0x000fe200000010ff */
        /* <DEDUP_REMOVED lines=13> */
[----:B------:R-:W-:Y:S01]  /*47b0*/  F2FP.BF16.F32.PACK_AB R144, R7, R144 ;  /* 0x000000900790723e */ /* 0x000fe200000010ff */
[----:B------:R-:W-:Y:S01]  /*47c0*/  FADD.FTZ R31, R25, R38 ;  /* 0x00000026191f7221 */ /* 0x000fe20000010000 */
[----:B------:R-:W-:-:S02]  /*47d0*/  F2FP.BF16.F32.PACK_AB R146, R9, R146 ;  /* 0x000000920992723e */ /* 0x000fc400000010ff */
[----:B------:R-:W-:Y:S01]  /*47e0*/  F2FP.BF16.F32.PACK_AB R140, R11, R140 ;  /* 0x0000008c0b8c723e */ /* 0x000fe200000010ff */
[----:B------:R-:W-:Y:S01]  /*47f0*/  FADD.FTZ R38, R134, R31 ;  /* 0x0000001f86267221 */ /* 0x000fe20000010000 */
[----:B------:R-:W1:Y:S01]  /*4800*/  MUFU.EX2 R141, R141 ;  /* 0x0000008d008d7308 */ /* 0x000e620000000800 */
[----:B--2---:R-:W-:Y:S01]  /*4810*/  FADD.FTZ R27, R147, R36 ;  /* 0x00000024931b7221 */ /* 0x004fe20000010000 */
[----:B------:R-:W-:Y:S01]  /*4820*/  F2FP.BF16.F32.PACK_AB R142, R13, R142 ;  /* 0x0000008e0d8e723e */ /* 0x000fe200000010ff */
[----:B------:R-:W-:Y:S01]  /*4830*/  FADD.FTZ R31, R29, R38 ;  /* 0x000000261d1f7221 */ /* 0x000fe20000010000 */
[----:B------:R-:W-:Y:S02]  /*4840*/  F2FP.BF16.F32.PACK_AB R136, R15, R136 ;  /* 0x000000880f88723e */ /* 0x000fe400000010ff */
[----:B------:R-:W-:Y:S01]  /*4850*/  F2FP.BF16.F32.PACK_AB R138, R21, R138 ;  /* 0x0000008a158a723e */ /* 0x000fe200000010ff */
[----:B------:R-:W-:Y:S01]  /*4860*/  FADD.FTZ R38, R128, R31 ;  /* 0x0000001f80267221 */ /* 0x000fe20000010000 */
[----:B------:R-:W2:Y:S01]  /*4870*/  MUFU.EX2 R12, R12 ;  /* 0x0000000c000c7308 */ /* 0x000ea20000000800 */
[----:B0-----:R-:W-:Y:S01]  /*4880*/  FADD.FTZ R36, R10, R27 ;  /* 0x0000001b0a247221 */ /* 0x001fe20000010000 */
[----:B------:R-:W-:-:S02]  /*4890*/  F2FP.BF16.F32.PACK_AB R132, R25, R132 ;  /* 0x000000841984723e */ /* 0x000fc400000010ff */
[----:B------:R-:W-:Y:S02]  /*48a0*/  F2FP.BF16.F32.PACK_AB R134, R29, R134 ;  /* 0x000000861d86723e */ /* 0x000fe400000010ff */
[----:B------:R-:W-:Y:S02]  /*48b0*/  F2FP.BF16.F32.PACK_AB R128, R33, R128 ;  /* 0x000000802180723e */ /* 0x000fe400000010ff */
[----:B------:R-:W0:Y:S01]  /*48c0*/  MUFU.EX2 R143, R143 ;  /* 0x0000008f008f7308 */ /* 0x000e220000000800 */
[----:B-1----:R-:W-:Y:S01]  /*48d0*/  FADD.FTZ R27, R141, R36 ;  /* 0x000000248d1b7221 */ /* 0x002fe20000010000 */
[----:B------:R-:W-:Y:S02]  /*48e0*/  F2FP.BF16.F32.PACK_AB R151, R6, R151 ;  /* 0x000000970697723e */ /* 0x000fe400000010ff */
[----:B------:R-:W-:Y:S02]  /*48f0*/  F2FP.BF16.F32.PACK_AB R145, R8, R145 ;  /* 0x000000910891723e */ /* 0x000fe400000010ff */
[----:B------:R-:W-:-:S02]  /*4900*/  F2FP.BF16.F32.PACK_AB R147, R10, R147 ;  /* 0x000000930a93723e */ /* 0x000fc400000010ff */
[----:B------:R-:W1:Y:S01]  /*4910*/  MUFU.EX2 R14, R14 ;  /* 0x0000000e000e7308 */ /* 0x000e620000000800 */
[C---:B--2---:R-:W-:Y:S01]  /*4920*/  FADD.FTZ R36, R12.reuse, R27 ;  /* 0x0000001b0c247221 */ /* 0x044fe20000010000 */
[----:B------:R-:W-:-:S06]  /*4930*/  F2FP.BF16.F32.PACK_AB R141, R12, R141 ;  /* 0x0000008d0c8d723e */ /* 0x000fcc00000010ff */
[----:B------:R-:W2:Y:S01]  /*4940*/  MUFU.EX2 R137, R137 ;  /* 0x0000008900897308 */ /* 0x000ea20000000800 */
[----:B0-----:R-:W-:-:S07]  /*4950*/  FADD.FTZ R27, R143, R36 ;  /* 0x000000248f1b7221 */ /* 0x001fce0000010000 */
[----:B------:R-:W0:Y:S01]  /*4960*/  MUFU.EX2 R20, R20 ;  /* 0x0000001400147308 */ /* 0x000e220000000800 */
[C---:B-1----:R-:W-:Y:S01]  /*4970*/  FADD.FTZ R36, R14.reuse, R27 ;  /* 0x0000001b0e247221 */ /* 0x042fe20000010000 */
[----:B------:R-:W-:Y:S01]  /*4980*/  FADD.FTZ R27, R33, R38 ;  /* 0x00000026211b7221 */ /* 0x000fe20000010000 */
[----:B------:R-:W-:-:S03]  /*4990*/  F2FP.BF16.F32.PACK_AB R143, R14, R143 ;  /* 0x0000008f0e8f723e */ /* 0x000fc600000010ff */
[----:B------:R-:W-:Y:S01]  /*49a0*/  FADD.FTZ R38, R130, R27 ;  /* 0x0000001b82267221 */ /* 0x000fe20000010000 */
[----:B------:R-:W-:Y:S01]  /*49b0*/  F2FP.BF16.F32.PACK_AB R130, R37, R130 ;  /* 0x000000822582723e */ /* 0x000fe200000010ff */
[----:B------:R-:W1:Y:S01]  /*49c0*/  MUFU.EX2 R139, R139 ;  /* 0x0000008b008b7308 */ /* 0x000e620000000800 */
[----:B--2---:R-:W-:Y:S01]  /*49d0*/  FADD.FTZ R3, R137, R36 ;  /* 0x0000002489037221 */ /* 0x004fe20000010000 */
[----:B------:R-:W-:-:S06]  /*49e0*/  FADD.FTZ R5, R37, R38 ;  /* 0x0000002625057221 */ /* 0x000fcc0000010000 */
        /* <DEDUP_REMOVED lines=31> */
[----:B0-----:R-:W-:-:S07]  /*4be0*/  FADD.FTZ R38, R124, R5 ;  /* 0x000000057c267221 */ /* 0x001fce0000010000 */
[----:B------:R-:W0:Y:S01]  /*4bf0*/  MUFU.EX2 R78, R78 ;  /* 0x0000004e004e7308 */ /* 0x000e220000000800 */
[C---:B-1----:R-:W-:Y:S01]  /*4c00*/  FADD.FTZ R3, R75.reuse, R4 ;  /* 0x000000044b037221 */ /* 0x042fe20000010000 */
[----:B------:R-:W-:-:S06]  /*4c10*/  F2FP.BF16.F32.PACK_AB R125, R75, R74 ;  /* 0x0000004a4b7d723e */ /* 0x000fcc00000010ff */
[----:B------:R-:W1:Y:S01]  /*4c20*/  MUFU.EX2 R126, R126 ;  /* 0x0000007e007e7308 */ /* 0x000e620000000800 */
[C---:B--2---:R-:W-:Y:S01]  /*4c30*/  FADD.FTZ R5, R41.reuse, R38 ;  /* 0x0000002629057221 */ /* 0x044fe20000010000 */
[----:B------:R-:W-:-:S06]  /*4c40*/  F2FP.BF16.F32.PACK_AB R124, R41, R124 ;  /* 0x0000007c297c723e */ /* 0x000fcc00000010ff */
[----:B------:R-:W2:Y:S01]  /*4c50*/  MUFU.EX2 R79, R79 ;  /* 0x0000004f004f7308 */ /* 0x000ea20000000800 */
[----:B0-----:R-:W-:-:S07]  /*4c60*/  FADD.FTZ R4, R78, R3 ;  /* 0x000000034e047221 */ /* 0x001fce0000010000 */
[----:B------:R-:W0:Y:S01]  /*4c70*/  MUFU.EX2 R45, R45 ;  /* 0x0000002d002d7308 */ /* 0x000e220000000800 */
[----:B-1----:R-:W-:-:S07]  /*4c80*/  FADD.FTZ R38, R126, R5 ;  /* 0x000000057e267221 */ /* 0x002fce0000010000 */
[----:B------:R-:W1:Y:S01]  /*4c90*/  MUFU.EX2 R82, R82 ;  /* 0x0000005200527308 */ /* 0x000e620000000800 */
[C---:B--2---:R-:W-:Y:S01]  /*4ca0*/  FADD.FTZ R3, R79.reuse, R4 ;  /* 0x000000044f037221 */ /* 0x044fe20000010000 */
[----:B------:R-:W-:-:S06]  /*4cb0*/  F2FP.BF16.F32.PACK_AB R127, R79, R78 ;  /* 0x0000004e4f7f723e */ /* 0x000fcc00000010ff */
[----:B------:R-:W2:Y:S01]  /*4cc0*/  MUFU.EX2 R120, R120 ;  /* 0x0000007800787308 */ /* 0x000ea20000000800 */
[C---:B0-----:R-:W-:Y:S01]  /*4cd0*/  FADD.FTZ R5, R45.reuse, R38 ;  /* 0x000000262d057221 */ /* 0x041fe20000010000 */
[----:B------:R-:W-:-:S06]  /*4ce0*/  F2FP.BF16.F32.PACK_AB R126, R45, R126 ;  /* 0x0000007e2d7e723e */ /* 0x000fcc00000010ff */
[----:B------:R-:W0:Y:S01]  /*4cf0*/  MUFU.EX2 R83, R83 ;  /* 0x0000005300537308 */ /* 0x000e220000000800 */
[----:B-1----:R-:W-:-:S07]  /*4d00*/  FADD.FTZ R4, R82, R3 ;  /* 0x0000000352047221 */ /* 0x002fce0000010000 */
        /* <DEDUP_REMOVED lines=9> */
[----:B--2---:R-:W-:Y:S01]  /*4da0*/  FADD.FTZ R4, R86, R3 ;  /* 0x0000000356047221 */ /* 0x004fe20000010000 */
[----:B------:R-:W-:-:S06]  /*4db0*/  VIADD R3, R88, 0xfffffffe ;  /* 0xfffffffe58037836 */ /* 0x000fcc0000000000 */
[----:B------:R-:W2:Y:S01]  /*4dc0*/  MUFU.EX2 R53, R53 ;  /* 0x0000003500357308 */ /* 0x000ea20000000800 */
[----:B0-----:R-:W-:Y:S01]  /*4dd0*/  FADD.FTZ R38, R122, R5 ;  /* 0x000000057a267221 */ /* 0x001fe20000010000 */
[C---:B-1----:R-:W-:Y:S01]  /*4de0*/  FADD.FTZ R4, R123.reuse, R4 ;  /* 0x000000047b047221 */ /* 0x042fe20000010000 */
[----:B------:R-:W-:Y:S02]  /*4df0*/  F2FP.BF16.F32.PACK_AB R123, R123, R86 ;  /* 0x000000567b7b723e */ /* 0x000fe400000010ff */
        /* <DEDUP_REMOVED lines=13> */
.L_x_1062:
[----:B------:R-:W-:-:S11]  /*4ed0*/  UISETP.NE.AND UP2, UPT, UR7, 0x1, UPT ;  /* 0x000000010700788c */ /* 0x000fd6000bf45270 */
[----:B------:R-:W-:Y:S02]  /*4ee0*/  @UP2 ULDC.64 UR18, c[0x0][0x9e8] ;  /* 0x00027a0000122ab9 */ /* 0x000fe40000000a00 */
[----:B------:R-:W-:-:S04]  /*4ef0*/  UIMAD.WIDE.U32 UR10, UR14, UR18, URZ ;  /* 0x000000120e0a72a5 */ /* 0x000fc8000f8e003f */
[----:B------:R-:W-:-:S12]  /*4f00*/  @UP2 USHF.R.U32.HI UR14, URZ, UR19, UR11 ;  /* 0x000000133f0e2299 */ /* 0x000fd8000801160b */
.L_x_1063:
[----:B------:R-:W-:-:S04]  /*4f10*/  UIMAD UR7, UR14, UR7, UR7 ;  /* 0x000000070e0772a4 */ /* 0x000fc8000f8e0207 */
[----:B------:R-:W-:-:S04]  /*4f20*/  UISETP.LT.AND UP2, UPT, UR6, UR7, UPT ;  /* 0x000000070600728c */ /* 0x000fc8000bf41270 */
[----:B------:R-:W-:-:S12]  /*4f30*/  USEL UR6, UR6, UR7, UP2 ;  /* 0x0000000706067287 */ /* 0x000fd80009000000 */
.L_x_1061:
[----:B------:R-:W-:Y:S01]  /*4f40*/  USHF.R.S32.HI UR7, URZ, 0x1f, UR6 ;  /* 0x0000001f3f077899 */ /* 0x000fe20008011406 */
[----:B------:R-:W-:Y:S02]  /*4f50*/  CS2R R118, SRZ ;  /* 0x0000000000767805 */ /* 0x000fe4000001ff00 */
[----:B------:R-:W-:Y:S02]  /*4f60*/  CS2R R116, SRZ ;  /* 0x0000000000747805 */ /* 0x000fe4000001ff00 */
[----:B------:R-:W-:Y:S01]  /*4f70*/  CS2R R114, SRZ ;  /* 0x0000000000727805 */ /* 0x000fe2000001ff00 */
[----:B------:R-:W-:Y:S01]  /*4f80*/  ULEA.HI UR7, UR7, UR6, URZ, 0x7 ;  /* 0x0000000607077291 */ /* 0x000fe2000f8f383f */
[----:B------:R-:W-:Y:S02]  /*4f90*/  CS2R R112, SRZ ;  /* 0x0000000000707805 */ /* 0x000fe4000001ff00 */
[----:B------:R-:W-:Y:S02]  /*4fa0*/  CS2R R110, SRZ ;  /* 0x00000000006e7805 */ /* 0x000fe4000001ff00 */
[----:B------:R-:W-:Y:S01]  /*4fb0*/  CS2R R108, SRZ ;  /* 0x00000000006c7805 */ /* 0x000fe2000001ff00 */
        /* <DEDUP_REMOVED lines=10> */
[----:B------:R-:W-:Y:S02]  /*5060*/  CS2R R92, SRZ ;  /* 0x00000000005c7805 */ /* 0x000fe4000001ff00 */
[----:B------:R-:W-:Y:S02]  /*5070*/  CS2R R90, SRZ ;  /* 0x00000000005a7805 */ /* 0x000fe4000001ff00 */
[----:B------:R-:W-:Y:S02]  /*5080*/  CS2R R88, SRZ ;  /* 0x0000000000587805 */ /* 0x000fe4000001ff00 */
[----:B------:R-:W-:-:S13]  /*5090*/  ISETP.GE.AND P2, PT, R3, UR27, PT ;  /* 0x0000001b03007c0c */ /* 0x000fda000bf46270 */
[----:B------:R-:W-:Y:S05]  /*50a0*/  @!P2 BRA `(.L_x_1064) ;  /* 0x0000002c007ca947 */ /* 0x000fea0003800000 */
[----:B------:R-:W-:Y:S01]  /*50b0*/  IMAD.MOV.U32 R119, RZ, RZ, RZ ;  /* 0x000000ffff777224 */ /* 0x000fe200078e00ff */
[----:B------:R-:W-:Y:S01]  /*50c0*/  ULDC UR22, c[0x0][0x9e4] ;  /* 0x0002790000167ab9 */ /* 0x000fe20000000800 */
[----:B------:R-:W-:Y:S01]  /*50d0*/  ULDC UR23, c[0x0][0x9dc] ;  /* 0x0002770000177ab9 */ /* 0x000fe20000000800 */
[----:B------:R-:W-:Y:S01]  /*50e0*/  ULDC UR21, c[0x0][0x988] ;  /* 0x0002620000157ab9 */ /* 0x000fe20000000800 */
[----:B------:R-:W-:-:S05]  /*50f0*/  ULDC UR24, c[0x0][0x9e0] ;  /* 0x0002780000187ab9 */ /* 0x000fca0000000800 */
.L_x_1081:
        /* <DEDUP_REMOVED lines=9> */
.L_x_1066:
[----:B------:R-:W-:Y:S01]  /*5190*/  ULEA UR6, UR26, UR45, 0x3 ;  /* 0x0000002d1a067291 */ /* 0x000fe2000f8e183f */
[----:B------:R-:W-:-:S05]  /*51a0*/  IMAD.U32 R6, RZ, RZ, UR25 ;  /* 0x00000019ff067e24 */ /* 0x000fca000f8e00ff */
[----:B------:R-:W-:-:S04]  /*51b0*/  SHF.L.U32 R6, R6, 0x1f, RZ ;  /* 0x0000001f06067819 */ /* 0x000fc800000006ff */
[----:B------:R0:W1:Y:S01]  /*51c0*/  SYNCS.PHASECHK.TRANS64.TRYWAIT P2, [UR6+0x16830], R6 ;  /* 0x01683006ff0075a7 */ /* 0x0000620008040146 */
[----:B------:R-:W-:Y:S05]  /*51d0*/  @!P0 BRA `(.L_x_1067) ;  /* 0x0000000000048947 */ /* 0x000fea0003800000 */
[----:B------:R-:W-:Y:S01]  /*51e0*/  BPT.TRAP 0x1 ;  /* 0x000000040000795c */ /* 0x000fe20000300000 */
.L_x_1067:
[----:B-1----:R-:W-:Y:S05]  /*51f0*/  @P2 BRA `(.L_x_1065) ;  /* 0x0000000000082947 */ /* 0x002fea0003800000 */
[----:B------:R-:W1:Y:S02]  /*5200*/  SYNCS.PHASECHK.TRANS64.TRYWAIT P2, [UR6+0x16830], R6 ;  /* 0x01683006ff0075a7 */ /* 0x000e640008040146 */
[----:B-1----:R-:W-:Y:S05]  /*5210*/  @!P2 BRA `(.L_x_1068) ;  /* 0x0000010c0004a947 */ /* 0x002fea0003800000 */
.L_x_1065:
[----:B-1----:R-:W1:Y:S01]  /*5220*/  S2R R7, SR_TID.X ;  /* 0x0000000000077919 */ /* 0x002e620000002100 */
[----:B------:R-:W-:Y:S01]  /*5230*/  ULEA UR18, UR26, UR20, 0xa ;  /* 0x000000141a127291 */ /* 0x000fe2000f8e503f */
[----:B------:R-:W-:Y:S01]  /*5240*/  UMOV UR19, 0x40000040 ;  /* 0x4000004000137882 */ /* 0x000fe20000000000 */
[----:B------:R-:W-:Y:S02]  /*5250*/  UMOV UR7, 0x40000040 ;  /* 0x4000004000077882 */ /* 0x000fe40000000000 */
[----:B------:R-:W-:Y:S02]  /*5260*/  UIADD3 UR6, UR18, 0x2, URZ ;  /* 0x0000000212067890 */ /* 0x000fe4000fffe03f */
        /* <DEDUP_REMOVED lines=22> */
.L_x_1070:
[----:B------:R-:W-:Y:S01]  /*53d0*/  ULEA UR6, UR47, UR45, 0x3 ;  /* 0x0000002d2f067291 */ /* 0x000fe2000f8e183f */
[----:B------:R-:W-:-:S05]  /*53e0*/  IMAD.U32 R6, RZ, RZ, UR50 ;  /* 0x00000032ff067e24 */ /* 0x000fca000f8e00ff */
[----:B------:R-:W-:-:S04]  /*53f0*/  SHF.L.U32 R6, R6, 0x1f, RZ ;  /* 0x0000001f06067819 */ /* 0x000fc800000006ff */
[----:B------:R0:W1:Y:S01]  /*5400*/  SYNCS.PHASECHK.TRANS64.TRYWAIT P2, [UR6+0x16850], R6 ;  /* 0x01685006ff0075a7 */ /* 0x0000620008040146 */
[----:B------:R-:W-:Y:S05]  /*5410*/  @!P0 BRA `(.L_x_1071) ;  /* 0x0000000000048947 */ /* 0x000fea0003800000 */
[----:B------:R-:W-:Y:S01]  /*5420*/  BPT.TRAP 0x1 ;  /* 0x000000040000795c */ /* 0x000fe20000300000 */
.L_x_1071:
[----:B-1----:R-:W-:Y:S05]  /*5430*/  @P2 BRA `(.L_x_1069) ;  /* 0x0000000000082947 */ /* 0x002fea0003800000 */
[----:B------:R-:W1:Y:S02]  /*5440*/  SYNCS.PHASECHK.TRANS64.TRYWAIT P2, [UR6+0x16850], R6 ;  /* 0x01685006ff0075a7 */ /* 0x000e640008040146 */
[----:B-1----:R-:W-:Y:S05]  /*5450*/  @!P2 BRA `(.L_x_1072) ;  /* 0x00000108008ca947 */ /* 0x002fea0003800000 */
.L_x_1069:
[----:B------:R-:W-:Y:S01]  /*5460*/  UIADD3 UR6, UR45, 0x400, URZ ;  /* 0x000004002d067890 */ /* 0x000fe2000fffe03f */
[----:B------:R-:W-:Y:S01]  /*5470*/  WARPGROUP.ARRIVE ;  /* 0x00000000000079c5 */ /* 0x000fe20000000000 */
[----:B------:R-:W-:-:S05]  /*5480*/  UMOV UR7, 0x40000040 ;  /* 0x4000004000077882 */ /* 0x000fca0000000000 */
[----:B------:R-:W2:Y:S01]  /*5490*/  S2R R9, SR_TID.X ;  /* 0x0000000000097919 */ /* 0x000ea20000002100 */
[----:B------:R-:W-:Y:S01]  /*54a0*/  USHF.R.U32.HI UR6, URZ, 0x4, UR6 ;  /* 0x000000043f067899 */ /* 0x000fe20008011606 */
[----:B------:R-:W-:Y:S01]  /*54b0*/  PLOP3.LUT P2, PT, PT, PT, UP0, 0x80, 0x0 ;  /* 0x000000000000781c */ /* 0x000fe20003f4f008 */
[----:B------:R-:W-:Y:S01]  /*54c0*/  VIADD R14, R17, UR39 ;  /* 0x00000027110e7c36 */ /* 0x000fe20008000000 */
[----:B------:R-:W-:Y:S01]  /*54d0*/  PLOP3.LUT P3, PT, PT, PT, UP0, 0x80, 0x0 ;  /* 0x000000000000781c */ /* 0x000fe20003f6f008 */
[----:B------:R-:W-:Y:S01]  /*54e0*/  ULOP3.LUT UR6, UR6, 0x3fff, URZ, 0xc0, !UPT ;  /* 0x00003fff06067892 */ /* 0x000fe2000f8ec03f */
[----:B-1----:R-:W-:-:S03]  /*54f0*/  IMAD.U32 R7, RZ, RZ, UR26 ;  /* 0x0000001aff077e24 */ /* 0x002fc6000f8e00ff */
[----:B------:R-:W-:Y:S02]  /*5500*/  ULEA UR10, UR47, UR6, 0xa ;  /* 0x000000062f0a7291 */ /* 0x000fe4000f8e503f */
[----:B------:R-:W-:-:S05]  /*5510*/  @!P1 LEA R7, R7, UR45, 0x3 ;  /* 0x0000002d07079c11 */ /* 0x000fca000f8e18ff */
[----:B------:R-:W-:Y:S01]  /*5520*/  UMOV UR6, UR10 ;  /* 0x0000000a00067c82 */ /* 0x000fe20008000000 */
[----:B------:R-:W-:Y:S01]  /*5530*/  @!P1 VIADD R7, R7, 0x16840 ;  /* 0x0001684007079836 */ /* 0x000fe20000000000 */
[----:B------:R-:W-:Y:S01]  /*5540*/  HGMMA.64x64x16.F32.BF16 R88, R148, gdesc[UR4].tnspB, R88, gsb0 ;  /* 0x40e0000494587df0 */ /* 0x000fe20008001858 */
[----:B------:R-:W-:Y:S01]  /*5550*/  UIADD3 UR6, UR10, 0x80, URZ ;  /* 0x000000800a067890 */ /* 0x000fe2000fffe03f */
[----:B------:R-:W-:Y:S02]  /*5560*/  UMOV UR7, 0x40000040 ;  /* 0x4000004000077882 */ /* 0x000fe40000000000 */
[----:B------:R-:W-:Y:S02]  /*5570*/  @!P1 PRMT R7, RZ, 0x654, R7 ;  /* 0x00000654ff079816 */ /* 0x000fe40000000007 */
[----:B--2---:R-:W-:Y:S01]  /*5580*/  SHF.R.U32.HI R8, RZ, 0x7, R9 ;  /* 0x00000007ff087819 */ /* 0x004fe20000011609 */
        /* <DEDUP_REMOVED lines=33> */
[----:B------:R-:W-:Y:S02]  /*57a0*/  @UP0 ULDC UR6, c[0x0][0x44c] ;  /* 0x0001130000060ab9 */ /* 0x000fe40000000800 */
[----:B0-----:R-:W-:Y:S01]  /*57b0*/  @P2 IMAD.HI.U32 R6, R14, UR6, RZ ;  /* 0x000000060e062c27 */ /* 0x001fe2000f8e00ff */
[----:B------:R-:W-:Y:S01]  /*57c0*/  @UP0 ULDC UR6, c[0x0][0x450] ;  /* 0x0001140000060ab9 */ /* 0x000fe20000000800 */
[----:B------:R-:W-:Y:S02]  /*57d0*/  ISETP.GE.U32.AND P2, PT, R9, 0x180, PT ;  /* 0x000001800900780c */ /* 0x000fe40003f46070 */
[----:B------:R-:W-:Y:S01]  /*57e0*/  IMAD.SHL.U32 R9, R3, 0x80, RZ ;  /* 0x0000008003097824 */ /* 0x000fe200078e00ff */
[----:B------:R-:W-:Y:S01]  /*57f0*/  @P3 SHF.R.U32.HI R14, RZ, UR6, R6 ;  /* 0x00000006ff0e3c19 */ /* 0x000fe20008011606 */
[----:B------:R-:W-:Y:S01]  /*5800*/  VIADD R6, R8, 0x9 ;  /* 0x0000000908067836 */ /* 0x000fe20000000000 */
[----:B------:R-:W-:Y:S01]  /*5810*/  ULOP3.LUT UR6, URZ, UR23, URZ, 0x33, !UPT ;  /* 0x000000173f067292 */ /* 0x000fe2000f8e333f */
[----:B------:R-:W-:-:S02]  /*5820*/  IMAD.U32 R8, RZ, RZ, UR46 ;  /* 0x0000002eff087e24 */ /* 0x000fc4000f8e00ff */
[----:B------:R-:W0:Y:S01]  /*5830*/  SHFL.IDX PT, R11, R14, RZ, 0x1c1f ;  /* 0x001c1fff0e0b7589 */ /* 0x000e2200000e0000 */
[----:B------:R-:W-:Y:S02]  /*5840*/  SEL R6, R6, 0x9, !P2 ;  /* 0x0000000906067807 */ /* 0x000fe40005000000 */
[----:B------:R-:W-:Y:S01]  /*5850*/  PLOP3.LUT P2, PT, PT, PT, UP1, 0x40, 0x0 ;  /* 0x000000000000781c */ /* 0x000fe20003f4e818 */
[----:B------:R-:W-:Y:S02]  /*5860*/  WARPGROUP.DEPBAR.LE gsb0, 0x0 ;  /* 0x00008000000079c5 */ /* 0x000fe40000010000 */
[----:B------:R1:W-:Y:S06]  /*5870*/  BAR.ARV R6, 0x100 ;  /* 0x000400060000751d */ /* 0x0003ec0000002000 */
[----:B------:R2:W-:Y:S02]  /*5880*/  @!P1 SYNCS.ARRIVE.TRANS64.RED.A1T0 RZ, [R7+URZ], RZ ;  /* 0x000000ff07ff99a7 */ /* 0x0005e4000810043f */
[----:B--2---:R-:W-:-:S04]  /*5890*/  IADD3 R7, -R16, 0x1, -R9 ;  /* 0x0000000110077810 */ /* 0x004fc80007ffe909 */
[----:B------:R-:W-:-:S05]  /*58a0*/  IADD3 R7, -R8, UR40, R7 ;  /* 0x0000002808077c10 */ /* 0x000fca000fffe107 */
[C---:B------:R-:W-:Y:S02]  /*58b0*/  VIADD R13, R7.reuse, UR24 ;  /* 0x00000018070d7c36 */ /* 0x040fe40008000000 */
[----:B------:R-:W-:Y:S02]  /*58c0*/  VIADD R12, R7, UR6 ;  /* 0x00000006070c7c36 */ /* 0x000fe40008000000 */
[--C-:B0-----:R-:W-:Y:S02]  /*58d0*/  IMAD.IADD R10, R13, 0x1, R11.reuse ;  /* 0x000000010d0a7824 */ /* 0x101fe400078e020b */
[----:B------:R-:W-:Y:S01]  /*58e0*/  IMAD.IADD R8, R12, 0x1, R11 ;  /* 0x000000010c087824 */ /* 0x000fe200078e020b */
[----:B-1----:R-:W-:Y:S06]  /*58f0*/  @P2 BRA `(.L_x_1073) ;  /* 0x00000000005c2947 */ /* 0x002fec0003800000 */
[----:B------:R-:W-:Y:S01]  /*5900*/  IMAD.U32 R6, RZ, RZ, UR46 ;  /* 0x0000002eff067e24 */ /* 0x000fe2000f8e00ff */
[----:B------:R-:W-:Y:S04]  /*5910*/  BSSY B0, `(.L_x_1074) ;  /* 0x0000011000007945 */ /* 0x000fe80003800000 */
[----:B------:R-:W-:-:S04]  /*5920*/  IADD3 R11, -R6, UR40, R11 ;  /* 0x00000028060b7c10 */ /* 0x000fc8000fffe10b */
        /* <DEDUP_REMOVED lines=10> */
.L_x_1075:
[----:B------:R-:W-:-:S05]  /*59d0*/  IMAD.U32 R20, RZ, RZ, UR22 ;  /* 0x00000016ff147e24 */ /* 0x000fca000f8e00ff */
[----:B------:R-:W-:-:S13]  /*59e0*/  ISETP.NE.AND P2, PT, R20, 0x1, PT ;  /* 0x000000011400780c */ /* 0x000fda0003f45270 */
[----:B------:R-:W0:Y:S02]  /*59f0*/  @P2 LDC.64 R6, c[0x0][0x9e8] ;  /* 0x00027a00ff062b82 */ /* 0x000e240000000a00 */
[----:B0-----:R-:W-:-:S05]  /*5a00*/  @P2 IMAD.HI.U32 R6, R11, R6, RZ ;  /* 0x000000060b062227 */ /* 0x001fca00078e00ff */
[----:B------:R-:W-:-:S07]  /*5a10*/  @P2 SHF.R.U32.HI R11, RZ, R7, R6 ;  /* 0x00000007ff0b2219 */ /* 0x000fce0000011606 */
.L_x_1076:
[----:B------:R-:W-:Y:S05]  /*5a20*/  BSYNC B0 ;  /* 0x0000000000007941 */ /* 0x000fea0003800000 */
.L_x_1074:
[----:B------:R-:W-:-:S04]  /*5a30*/  IMAD R11, R11, R20, -R9 ;  /* 0x000000140b0b7224 */ /* 0x000fc800078e0a09 */
[----:B------:R-:W-:-:S05]  /*5a40*/  IMAD.IADD R11, R11, 0x1, -R16 ;  /* 0x000000010b0b7824 */ /* 0x000fca00078e0a10 */
[----:B------:R-:W-:Y:S02]  /*5a50*/  VIADDMNMX R10, R11, R20, R10, PT ;  /* 0x000000140b0a7246 */ /* 0x000fe4000380010a */
[----:B------:R-:W-:-:S07]  /*5a60*/  VIMNMX R8, R8, R11, !PT ;  /* 0x0000000b08087248 */ /* 0x000fce0007fe0100 */
.L_x_1073:
        /* <DEDUP_REMOVED lines=115> */
.L_x_1079:
[----:B------:R-:W-:-:S05]  /*61a0*/  IMAD.U32 R10, RZ, RZ, UR22 ;  /* 0x00000016ff0a7e24 */ /* 0x000fca000f8e00ff */
[----:B------:R-:W-:-:S13]  /*61b0*/  ISETP.NE.AND P3, PT, R10, 0x1, PT ;  /* 0x000000010a00780c */ /* 0x000fda0003f65270 */
[----:B------:R-:W0:Y:S02]  /*61c0*/  @P3 LDC.64 R6, c[0x0][0x9e8] ;  /* 0x00027a00ff063b82 */ /* 0x000e240000000a00 */
[----:B0-----:R-:W-:-:S05]  /*61d0*/  @P3 IMAD.HI.U32 R6, R8, R6, RZ ;  /* 0x0000000608063227 */ /* 0x001fca00078e00ff */
[----:B------:R-:W-:-:S07]  /*61e0*/  @P3 SHF.R.U32.HI R8, RZ, R7, R6 ;  /* 0x00000007ff083219 */ /* 0x000fce0000011606 */
.L_x_1080:
[----:B------:R-:W-:Y:S05]  /*61f0*/  BSYNC B0 ;  /* 0x0000000000007941 */ /* 0x000fea0003800000 */
.L_x_1078:
[----:B------:R-:W-:-:S04]  /*6200*/  IMAD R9, R8, R10, -R9 ;  /* 0x0000000a08097224 */ /* 0x000fc800078e0a09 */
[----:B------:R-:W-:-:S05]  /*6210*/  IMAD.IADD R9, R9, 0x1, -R16 ;  /* 0x0000000109097824 */ /* 0x000fca00078e0a10 */
[----:B------:R-:W-:Y:S02]  /*6220*/  VIADDMNMX R13, R9, R10, R13, PT ;  /* 0x0000000a090d7246 */ /* 0x000fe4000380010d */
[----:B------:R-:W-:-:S07]  /*6230*/  VIMNMX R12, R12, R9, !PT ;  /* 0x000000090c0c7248 */ /* 0x000fce0007fe0100 */
.L_x_1077:
[----:B------:R-:W-:Y:S01]  /*6240*/  FMNMX.FTZ R6, R11, R2, !PT ;  /* 0x000000020b067209 */ /* 0x000fe20007810000 */
[----:B------:R-:W-:Y:S01]  /*6250*/  UMOV UR50, UR25 ;  /* 0x0000001900327c82 */ /* 0x000fe20008000000 */
[----:B------:R-:W-:Y:S02]  /*6260*/  ISETP.GT.AND P5, PT, R12, 0x8, P2 ;  /* 0x000000080c00780c */ /* 0x000fe400017a4270 */
[----:B------:R-:W-:Y:S02]  /*6270*/  FMNMX.FTZ R7, R25, R6, !PT ;  /* 0x0000000619077209 */ /* 0x000fe40007810000 */
[----:B------:R-:W-:Y:S02]  /*6280*/  ISETP.LT.OR P5, PT, R13, 0x9, P5 ;  /* 0x000000090d00780c */ /* 0x000fe40002fa1670 */
[----:B------:R-:W-:Y:S02]  /*6290*/  FMNMX.FTZ R6, R28, R7, !PT ;  /* 0x000000071c067209 */ /* 0x000fe40007810000 */
[----:B------:R-:W-:-:S02]  /*62a0*/  FSEL R30, R30, -INF , !P5 ;  /* 0xff8000001e1e7808 */ /* 0x000fc40006800000 */
[----:B------:R-:W-:Y:S02]  /*62b0*/  FMNMX.FTZ R7, R29, R6, !PT ;  /* 0x000000061d077209 */ /* 0x000fe40007810000 */
        /* <DEDUP_REMOVED lines=12> */
[----:B------:R-:W-:Y:S02]  /*6380*/  ISETP.GT.AND P5, PT, R12, RZ, P2 ;  /* 0x000000ff0c00720c */ /* 0x000fe400017a4270 */
        /* <DEDUP_REMOVED lines=13> */
[----:B------:R-:W-:Y:S02]  /*6460*/  FMNMX.FTZ R10, R15, R0, !PT ;  /* 0x000000000f0a7209 */ /* 0x000fe40007810000 */
[----:B------:R-:W-:Y:S02]  /*6470*/  FMNMX.FTZ R7, R57, R6, !PT ;  /* 0x0000000639077209 */ /* 0x000fe40007810000 */
[----:B------:R-:W-:-:S02]  /*6480*/  ISETP.GT.AND P4, PT, R12, 0x10, P2 ;  /* 0x000000100c00780c */ /* 0x000fc40001784270 */
[----:B------:R-:W-:Y:S02]  /*6490*/  FMNMX.FTZ R6, R60, R7, !PT ;  /* 0x000000073c067209 */ /* 0x000fe40007810000 */
[----:B------:R-:W-:Y:S02]  /*64a0*/  ISETP.LT.OR P3, PT, R13, 0xa, P3 ;  /* 0x0000000a0d00780c */ /* 0x000fe40001f61670 */
[----:B------:R-:W-:Y:S02]  /*64b0*/  FMNMX.FTZ R7, R61, R6, !PT ;  /* 0x000000063d077209 */ /* 0x000fe40007810000 */
[----:B------:R-:W-:Y:S02]  /*64c0*/  FMNMX.FTZ R21, R27, R10, !PT ;  /* 0x0000000a1b157209 */ /* 0x000fe40007810000 */
[----:B------:R-:W-:Y:S02]  /*64d0*/  FMNMX.FTZ R6, R64, R7, !PT ;  /* 0x0000000740067209 */ /* 0x000fe40007810000 */
[----:B------:R-:W-:-:S02]  /*64e0*/  ISETP.LT.OR P4, PT, R13, 0x11, P4 ;  /* 0x000000110d00780c */ /* 0x000fc40002781670 */
[----:B------:R-:W-:Y:S02]  /*64f0*/  FMNMX.FTZ R7, R65, R6, !PT ;  /* 0x0000000641077209 */ /* 0x000fe40007810000 */
[----:B------:R-:W-:Y:S02]  /*6500*/  FSEL R31, R31, -INF , !P3 ;  /* 0xff8000001f1f7808 */ /* 0x000fe40005800000 */
[----:B------:R-:W-:Y:S02]  /*6510*/  FMNMX.FTZ R6, R68, R7, !PT ;  /* 0x0000000744067209 */ /* 0x000fe40007810000 */
[----:B------:R-:W-:Y:S02]  /*6520*/  FMNMX.FTZ R10, R30, R21, !PT ;  /* 0x000000151e0a7209 */ /* 0x000fe40007810000 */
        /* <DEDUP_REMOVED lines=17> */
[C---:B------:R-:W-:Y:S02]  /*6640*/  ISETP.GT.AND P3, PT, R12.reuse, 0x21, P2 ;  /* 0x000000210c00780c */ /* 0x040fe40001764270 */
[----:B------:R-:W-:Y:S01]  /*6650*/  FSEL R39, R39, -INF , !P4 ;  /* 0xff80000027277808 */ /* 0x000fe20006000000 */
[----:B------:R-:W0:Y:S01]  /*6660*/  SHFL.BFLY PT, R6, R7, 0x2, 0x1f ;  /* 0x0c401f0007067f89 */ /* 0x000e2200000e0000 */
[----:B------:R-:W-:-:S02]  /*6670*/  ISETP.GT.AND P4, PT, R12, 0x28, P2 ;  /* 0x000000280c00780c */ /* 0x000fc40001784270 */
[C---:B------:R-:W-:Y:S02]  /*6680*/  ISETP.LT.OR P3, PT, R13.reuse, 0x22, P3 ;  /* 0x000000220d00780c */ /* 0x040fe40001f61670 */
[----:B------:R-:W-:Y:S02]  /*6690*/  ISETP.LT.OR P4, PT, R13, 0x29, P4 ;  /* 0x000000290d00780c */ /* 0x000fe40002781670 */
[----:B------:R-:W-:Y:S02]  /*66a0*/  FSEL R43, R43, -INF , !P3 ;  /* 0xff8000002b2b7808 */ /* 0x000fe40005800000 */
[----:B------:R-:W-:Y:S02]  /*66b0*/  ISETP.GT.AND P3, PT, R12, 0x29, P2 ;  /* 0x000000290c00780c */ /* 0x000fe40001764270 */
[----:B------:R-:W-:Y:S02]  /*66c0*/  FSEL R46, R46, -INF , !P4 ;  /* 0xff8000002e2e7808 */ /* 0x000fe40006000000 */
[----:B------:R-:W-:-:S02]  /*66d0*/  ISETP.GT.AND P4, PT, R12, 0x30, P2 ;  /* 0x000000300c00780c */ /* 0x000fc40001784270 */
[----:B------:R-:W-:Y:S02]  /*66e0*/  ISETP.LT.OR P5, PT, R13, 0x2a, P3 ;  /* 0x0000002a0d00780c */ /* 0x000fe40001fa1670 */
[C---:B------:R-:W-:Y:S02]  /*66f0*/  ISETP.GT.AND P3, PT, R12.reuse, 0x31, P2 ;  /* 0x000000310c00780c */ /* 0x040fe40001764270 */
[----:B------:R-:W-:Y:S02]  /*6700*/  FSEL R47, R47, -INF , !P5 ;  /* 0xff8000002f2f7808 */ /* 0x000fe40006800000 */
[----:B------:R-:W-:Y:S02]  /*6710*/  ISETP.LT.OR P4, PT, R13, 0x31, P4 ;  /* 0x000000310d00780c */ /* 0x000fe40002781670 */
[----:B------:R-:W-:Y:S02]  /*6720*/  ISETP.GT.AND P5, PT, R12, 0x38, P2 ;  /* 0x000000380c00780c */ /* 0x000fe400017a4270 */
[----:B0-----:R-:W-:-:S02]  /*6730*/  FMNMX.FTZ R8, R7, R6, !PT ;  /* 0x0000000607087209 */ /* 0x001fc40007810000 */
[----:B------:R-:W-:Y:S02]  /*6740*/  ISETP.LT.OR P3, PT, R13, 0x32, P3 ;  /* 0x000000320d00780c */ /* 0x000fe40001f61670 */
[----:B------:R-:W-:Y:S01]  /*6750*/  FSEL R50, R50, -INF , !P4 ;  /* 0xff80000032327808 */ /* 0x000fe20006000000 */
[----:B------:R-:W0:Y:S01]  /*6760*/  SHFL.BFLY PT, R9, R8, 0x1, 0x1f ;  /* 0x0c201f0008097f89 */ /* 0x000e2200000e0000 */
[C---:B------:R-:W-:Y:S02]  /*6770*/  ISETP.GT.AND P4, PT, R12.reuse, 0x39, P2 ;  /* 0x000000390c00780c */ /* 0x040fe40001784270 */
[----:B------:R-:W-:Y:S02]  /*6780*/  FSEL R51, R51, -INF , !P3 ;  /* 0xff80000033337808 */ /* 0x000fe40005800000 */
[----:B------:R-:W-:Y:S02]  /*6790*/  ISETP.LT.OR P5, PT, R13, 0x39, P5 ;  /* 0x000000390d00780c */ /* 0x000fe40002fa1670 */
[----:B------:R-:W-:-:S02]  /*67a0*/  ISETP.GT.AND P3, PT, R12, 0x40, P2 ;  /* 0x000000400c00780c */ /* 0x000fc40001764270 */
[----:B------:R-:W-:Y:S02]  /*67b0*/  ISETP.LT.OR P4, PT, R13, 0x3a, P4 ;  /* 0x0000003a0d00780c */ /* 0x000fe40002781670 */
[----:B------:R-:W-:Y:S02]  /*67c0*/  FSEL R54, R54, -INF , !P5 ;  /* 0xff80000036367808 */ /* 0x000fe40006800000 */
[C---:B------:R-:W-:Y:S02]  /*67d0*/  ISETP.GT.AND P5, PT, R12.reuse, 0x41, P2 ;  /* 0x000000410c00780c */ /* 0x040fe400017a4270 */
[----:B------:R-:W-:Y:S02]  /*67e0*/  FSEL R55, R55, -INF , !P4 ;  /* 0xff80000037377808 */ /* 0x000fe40006000000 */
[----:B------:R-:W-:Y:S02]  /*67f0*/  ISETP.LT.OR P3, PT, R13, 0x41, P3 ;  /* 0x000000410d00780c */ /* 0x000fe40001f61670 */
[----:B------:R-:W-:-:S02]  /*6800*/  ISETP.GT.AND P4, PT, R12, 0x48, P2 ;  /* 0x000000480c00780c */ /* 0x000fc40001784270 */
[----:B------:R-:W-:Y:S02]  /*6810*/  ISETP.LT.OR P5, PT, R13, 0x42, P5 ;  /* 0x000000420d00780c */ /* 0x000fe40002fa1670 */
[----:B------:R-:W-:Y:S02]  /*6820*/  FSEL R58, R58, -INF , !P3 ;  /* 0xff8000003a3a7808 */ /* 0x000fe40005800000 */
[----:B0-----:R-:W-:Y:S02]  /*6830*/  FMNMX.FTZ R6, R8, R9, !PT ;  /* 0x0000000908067209 */ /* 0x001fe40007810000 */
[----:B------:R-:W-:Y:S02]  /*6840*/  ISETP.GT.AND P3, PT, R12, 0x49, P2 ;  /* 0x000000490c00780c */ /* 0x000fe40001764270 */
[C---:B------:R-:W-:Y:S01]  /*6850*/  FSETP.NEU.FTZ.AND P6, PT, R6.reuse, -INF , PT ;  /* 0xff8000000600780b */ /* 0x040fe20003fdd000 */
[----:B------:R-:W-:Y:S01]  /*6860*/  FMUL.FTZ R9, R6, UR21 ;  /* 0x0000001506097c20 */ /* 0x000fe20008410000 */
[----:B------:R-:W-:-:S02]  /*6870*/  FSEL R59, R59, -INF , !P5 ;  /* 0xff8000003b3b7808 */ /* 0x000fc40006800000 */
[----:B------:R-:W-:Y:S02]  /*6880*/  ISETP.LT.OR P4, PT, R13, 0x49, P4 ;  /* 0x000000490d00780c */ /* 0x000fe40002781670 */
[----:B------:R-:W-:Y:S02]  /*6890*/  FSEL R8, R9, RZ, P6 ;  /* 0x000000ff09087208 */ /* 0x000fe40003000000 */
[----:B------:R-:W-:Y:S02]  /*68a0*/  ISETP.GT.AND P5, PT, R12, 0x50, P2 ;  /* 0x000000500c00780c */ /* 0x000fe400017a4270 */
[----:B------:R-:W-:Y:S01]  /*68b0*/  ISETP.LT.OR P3, PT, R13, 0x4a, P3 ;  /* 0x0000004a0d00780c */ /* 0x000fe20001f61670 */
[--C-:B------:R-:W-:Y:S01]  /*68c0*/  FFMA.FTZ R7, R25, UR21, -R8.reuse ;  /* 0x0000001519077c23 */ /* 0x100fe20008010808 */
[----:B------:R-:W-:Y:S01]  /*68d0*/  FMNMX.FTZ R25, R35, R10, !PT ;  /* 0x0000000a23197209 */ /* 0x000fe20007810000 */
[--C-:B------:R-:W-:Y:S01]  /*68e0*/  FFMA.FTZ R9, R29, UR21, -R8.reuse ;  /* 0x000000151d097c23 */ /* 0x100fe20008010808 */
[--C-:B------:R-:W-:Y:S01]  /*68f0*/  FFMA.FTZ R148, R11, UR21, -R8.reuse ;  /* 0x000000150b947c23 */ /* 0x100fe20008010808 */
[--C-:B------:R-:W-:Y:S01]  /*6900*/  FFMA.FTZ R11, R33, UR21, -R8.reuse ;  /* 0x00000015210b7c23 */ /* 0x100fe20008010808 */
[----:B------:R-:W-:Y:S01]  /*6910*/  FMNMX.FTZ R10, R38, R25, !PT ;  /* 0x00000019260a7209 */ /* 0x000fe20007810000 */
[--C-:B------:R-:W-:Y:S01]  /*6920*/  FFMA.FTZ R21, R37, UR21, -R8.reuse ;  /* 0x0000001525157c23 */ /* 0x100fe20008010808 */
[----:B------:R-:W-:Y:S01]  /*6930*/  FSEL R62, R62, -INF , !P4 ;  /* 0xff8000003e3e7808 */ /* 0x000fe20006000000 */
[--C-:B------:R-:W-:Y:S01]  /*6940*/  FFMA.FTZ R150, R28, UR21, -R8.reuse ;  /* 0x000000151c967c23 */ /* 0x100fe20008010808 */
[----:B------:R-:W-:Y:S01]  /*6950*/  FMNMX.FTZ R25, R39, R10, !PT ;  /* 0x0000000a27197209 */ /* 0x000fe20007810000 */
[--C-:B------:R-:W-:Y:S01]  /*6960*/  FFMA.FTZ R144, R32, UR21, -R8.reuse ;  /* 0x0000001520907c23 */ /* 0x100fe20008010808 */
[----:B------:R-:W-:Y:S01]  /*6970*/  ISETP.GT.AND P4, PT, R12, 0x51, P2 ;  /* 0x000000510c00780c */ /* 0x000fe20001784270 */
[--C-:B------:R-:W-:Y:S01]  /*6980*/  FFMA.FTZ R146, R36, UR21, -R8.reuse ;  /* 0x0000001524927c23 */ /* 0x100fe20008010808 */
[----:B------:R-:W-:Y:S01]  /*6990*/  FMNMX.FTZ R10, R42, R25, !PT ;  /* 0x000000192a0a7209 */ /* 0x000fe20007810000 */
[--C-:B------:R-:W-:Y:S01]  /*69a0*/  FFMA.FTZ R25, R41, UR21, -R8.reuse ;  /* 0x0000001529197c23 */ /* 0x100fe20008010808 */
[----:B------:R-:W-:Y:S01]  /*69b0*/  FSEL R63, R63, -INF , !P3 ;  /* 0xff8000003f3f7808 */ /* 0x000fe20005800000 */
[--C-:B------:R-:W-:Y:S01]  /*69c0*/  FFMA.FTZ R140, R40, UR21, -R8.reuse ;  /* 0x00000015288c7c23 */ /* 0x100fe20008010808 */
[----:B------:R-:W-:Y:S01]  /*69d0*/  FMNMX.FTZ R29, R43, R10, !PT ;  /* 0x0000000a2b1d7209 */ /* 0x000fe20007810000 */
[--C-:B------:R-:W-:Y:S01]  /*69e0*/  FFMA.FTZ R142, R44, UR21, -R8.reuse ;  /* 0x000000152c8e7c23 */ /* 0x100fe20008010808 */
[----:B------:R-:W-:Y:S01]  /*69f0*/  ISETP.LT.OR P5, PT, R13, 0x51, P5 ;  /* 0x000000510d00780c */ /* 0x000fe20002fa1670 */
[--C-:B------:R-:W-:Y:S01]  /*6a00*/  FFMA.FTZ R136, R48, UR21, -R8.reuse ;  /* 0x0000001530887c23 */ /* 0x100fe20008010808 */
[----:B------:R-:W-:Y:S01]  /*6a10*/  FMNMX.FTZ R10, R46, R29, !PT ;  /* 0x0000001d2e0a7209 */ /* 0x000fe20007810000 */
[--C-:B------:R-:W-:Y:S01]  /*6a20*/  FFMA.FTZ R138, R52, UR21, -R8.reuse ;  /* 0x00000015348a7c23 */ /* 0x100fe20008010808 */
[----:B------:R-:W-:Y:S01]  /*6a30*/  ISETP.GT.AND P3, PT, R12, 0x58, P2 ;  /* 0x000000580c00780c */ /* 0x000fe20001764270 */
[--C-:B------:R-:W-:Y:S01]  /*6a40*/  FFMA.FTZ R132, R56, UR21, -R8.reuse ;  /* 0x0000001538847c23 */ /* 0x100fe20008010808 */
[----:B------:R-:W-:Y:S01]  /*6a50*/  FMNMX.FTZ R29, R47, R10, !PT ;  /* 0x0000000a2f1d7209 */ /* 0x000fe20007810000 */
[--C-:B------:R-:W-:Y:S01]  /*6a60*/  FFMA.FTZ R134, R60, UR21, -R8.reuse ;  /* 0x000000153c867c23 */ /* 0x100fe20008010808 */
[----:B------:R-:W-:Y:S01]  /*6a70*/  ISETP.LT.OR P4, PT, R13, 0x52, P4 ;  /* 0x000000520d00780c */ /* 0x000fe20002781670 */
        /* <DEDUP_REMOVED lines=16> */
[----:B------:R-:W-:Y:S01]  /*6b80*/  MUFU.EX2 R148, R148 ;  /* 0x0000009400947308 */ /* 0x000fe20000000800 */
[----:B------:R-:W-:Y:S01]  /*6b90*/  FMNMX.FTZ R10, R58, R33, !PT ;  /* 0x000000213a0a7209 */ /* 0x000fe20007810000 */
[--C-:B------:R-:W-:Y:S01]  /*6ba0*/  FFMA.FTZ R33, R49, UR21, -R8.reuse ;  /* 0x0000001531217c23 */ /* 0x100fe20008010808 */
[----:B------:R-:W-:Y:S01]  /*6bb0*/  ISETP.GT.AND P4, PT, R12, 0x60, P2 ;  /* 0x000000600c00780c */ /* 0x000fe20001784270 */
[----:B------:R-:W-:Y:S01]  /*6bc0*/  FFMA.FTZ R49, R69, UR21, -R8 ;  /* 0x0000001545317c23 */ /* 0x000fe20008010808 */
[----:B------:R-:W-:-:S02]  /*6bd0*/  FMNMX.FTZ R37, R59, R10, !PT ;  /* 0x0000000a3b257209 */ /* 0x000fc40007810000 */
[----:B------:R-:W-:Y:S01]  /*6be0*/  ISETP.LT.OR P5, PT, R13, 0x5a, P5 ;  /* 0x0000005a0d00780c */ /* 0x000fe20002fa1670 */
[----:B------:R-:W-:Y:S01]  /*6bf0*/  MUFU.EX2 R7, R7 ;  /* 0x0000000700077308 */ /* 0x000fe20000000800 */
[----:B------:R-:W-:Y:S02]  /*6c00*/  FMNMX.FTZ R10, R62, R37, !PT ;  /* 0x000000253e0a7209 */ /* 0x000fe40007810000 */
[----:B------:R-:W-:Y:S02]  /*6c10*/  FSEL R70, R70, -INF , !P3 ;  /* 0xff80000046467808 */ /* 0x000fe40005800000 */
[----:B------:R-:W-:Y:S02]  /*6c20*/  FMNMX.FTZ R37, R63, R10, !PT ;  /* 0x0000000a3f257209 */ /* 0x000fe40007810000 */
[----:B------:R-:W-:Y:S01]  /*6c30*/  ISETP.GT.AND P3, PT, R12, 0x61, P2 ;  /* 0x000000610c00780c */ /* 0x000fe20001764270 */
[----:B------:R-:W-:Y:S01]  /*6c40*/  MUFU.EX2 R150, R150 ;  /* 0x0000009600967308 */ /* 0x000fe20000000800 */
[----:B------:R-:W-:Y:S01]  /*6c50*/  FMNMX.FTZ R10, R66, R37, !PT ;  /* 0x00000025420a7209 */ /* 0x000fe20007810000 */
[--C-:B------:R-:W-:Y:S01]  /*6c60*/  FFMA.FTZ R37, R53, UR21, -R8.reuse ;  /* 0x0000001535257c23 */ /* 0x100fe20008010808 */
[----:B------:R-:W-:Y:S01]  /*6c70*/  FSEL R71, R71, -INF , !P5 ;  /* 0xff80000047477808 */ /* 0x000fe20006800000 */
[----:B------:R-:W-:Y:S01]  /*6c80*/  FFMA.FTZ R53, R73, UR21, -R8 ;  /* 0x0000001549357c23 */ /* 0x000fe20008010808 */
[----:B------:R-:W-:-:S02]  /*6c90*/  FMNMX.FTZ R41, R67, R10, !PT ;  /* 0x0000000a43297209 */ /* 0x000fc40007810000 */
[C---:B------:R-:W-:Y:S01]  /*6ca0*/  ISETP.LT.OR P4, PT, R13.reuse, 0x61, P4 ;  /* 0x000000610d00780c */ /* 0x040fe20002781670 */
        /* <DEDUP_REMOVED lines=11> */
[----:B------:R-:W-:Y:S01]  /*6d60*/  FMNMX.FTZ R10, R74, R41, !PT ;  /* 0x000000294a0a7209 */ /* 0x000fe20007810000 */
[----:B------:R-:W-:Y:S01]  /*6d70*/  FFMA.FTZ R41, R57, UR21, -R8 ;  /* 0x0000001539297c23 */ /* 0x000fe20008010808 */
[----:B------:R-:W-:Y:S02]  /*6d80*/  ISETP.GT.AND P3, PT, R12, 0x70, P2 ;  /* 0x000000700c00780c */ /* 0x000fe40001764270 */
[----:B------:R-:W-:-:S02]  /*6d90*/  ISETP.LT.OR P4, PT, R13, 0x6a, P4 ;  /* 0x0000006a0d00780c */ /* 0x000fc40002781670 */
[----:B------:R-:W-:Y:S01]  /*6da0*/  FSEL R78, R78, -INF , !P5 ;  /* 0xff8000004e4e7808 */ /* 0x000fe20006800000 */
[----:B------:R-:W-:Y:S01]  /*6db0*/  MUFU.EX2 R146, R146 ;  /* 0x0000009200927308 */ /* 0x000fe20000000800 */
[----:B------:R-:W-:Y:S02]  /*6dc0*/  FMNMX.FTZ R45, R75, R10, !PT ;  /* 0x0000000a4b2d7209 */ /* 0x000fe40007810000 */
        /* <DEDUP_REMOVED lines=11> */
[----:B------:R-:W-:-:S02]  /*6e80*/  ISETP.LT.OR P4, PT, R13, 0x79, P4 ;  /* 0x000000790d00780c */ /* 0x000fc40002781670 */
[----:B------:R-:W-:Y:S01]  /*6e90*/  FSEL R83, R83, -INF , !P5 ;  /* 0xff80000053537808 */ /* 0x000fe20006800000 */
[----:B------:R-:W-:Y:S01]  /*6ea0*/  MUFU.EX2 R25, R25 ;  /* 0x0000001900197308 */ /* 0x000fe20000000800 */
[----:B------:R-:W-:Y:S02]  /*6eb0*/  FMNMX.FTZ R10, R82, R45, !PT ;  /* 0x0000002d520a7209 */ /* 0x000fe40007810000 */
[----:B------:R-:W-:Y:S01]  /*6ec0*/  ISETP.LT.OR P2, PT, R13, 0x7a, P2 ;  /* 0x0000007a0d00780c */ /* 0x000fe20001741670 */
[--C-:B------:R-:W-:Y:S01]  /*6ed0*/  FFMA.FTZ R13, R61, UR21, -R8.reuse ;  /* 0x000000153d0d7c23 */ /* 0x100fe20008010808 */
[----:B------:R-:W-:Y:S01]  /*6ee0*/  FSEL R86, R86, -INF , !P4 ;  /* 0xff80000056567808 */ /* 0x000fe20006000000 */
[----:B------:R-:W-:Y:S01]  /*6ef0*/  FFMA.FTZ R61, R81, UR21, -R8 ;  /* 0x00000015513d7c23 */ /* 0x000fe20008010808 */
[----:B------:R-:W-:Y:S01]  /*6f00*/  FMNMX.FTZ R45, R83, R10, !PT ;  /* 0x0000000a532d7209 */ /* 0x000fe20007810000 */
[----:B------:R-:W-:Y:S01]  /*6f10*/  MUFU.EX2 R142, R142 ;  /* 0x0000008e008e7308 */ /* 0x000fe20000000800 */
[----:B------:R-:W-:-:S02]  /*6f20*/  FSEL R87, R87, -INF , !P2 ;  /* 0xff80000057577808 */ /* 0x000fc40005000000 */
[----:B------:R-:W-:Y:S01]  /*6f30*/  FMNMX.FTZ R10, R86, R45, !PT ;  /* 0x0000002d560a7209 */ /* 0x000fe20007810000 */
[----:B------:R-:W-:Y:S01]  /*6f40*/  FFMA.FTZ R45, R65, UR21, -R8 ;  /* 0x00000015412d7c23 */ /* 0x000fe20008010808 */
[----:B------:R-:W-:Y:S02]  /*6f50*/  FSEL R69, R6, RZ, P6 ;  /* 0x000000ff06457208 */ /* 0x000fe40003000000 */
[----:B------:R-:W-:Y:S01]  /*6f60*/  FMNMX.FTZ R10, R87, R10, !PT ;  /* 0x0000000a570a7209 */ /* 0x000fe20007810000 */
[----:B------:R-:W-:Y:S02]  /*6f70*/  MUFU.EX2 R29, R29 ;  /* 0x0000001d001d7308 */ /* 0x000fe40000000800 */
[----:B------:R-:W-:Y:S02]  /*6f80*/  FADD.FTZ R2, -R69, R2 ;  /* 0x0000000245027221 */ /* 0x000fe40000010100 */
[----:B------:R-:W0:Y:S04]  /*6f90*/  SHFL.BFLY PT, R57, R10, 0x2, 0x1f ;  /* 0x0c401f000a397f89 */ /* 0x000e2800000e0000 */
[----:B------:R-:W-:Y:S08]  /*6fa0*/  MUFU.EX2 R136, R136 ;  /* 0x0000008800887308 */ /* 0x000ff00000000800 */
[----:B------:R-:W-:Y:S08]  /*6fb0*/  MUFU.EX2 R33, R33 ;  /* 0x0000002100217308 */ /* 0x000ff00000000800 */
[----:B------:R-:W-:Y:S01]  /*6fc0*/  MUFU.EX2 R138, R138 ;  /* 0x0000008a008a7308 */ /* 0x000fe20000000800 */
[----:B0-----:R-:W-:Y:S01]  /*6fd0*/  FMNMX.FTZ R12, R10, R57, !PT ;  /* 0x000000390a0c7209 */ /* 0x001fe20007810000 */
[----:B------:R-:W-:-:S06]  /*6fe0*/  FFMA.FTZ R57, R77, UR21, -R8 ;  /* 0x000000154d397c23 */ /* 0x000fcc0008010808 */
[----:B------:R-:W-:Y:S01]  /*6ff0*/  MUFU.EX2 R37, R37 ;  /* 0x0000002500257308 */ /* 0x000fe20000000800 */
[----:B------:R-:W0:Y:S07]  /*7000*/  SHFL.BFLY PT, R65, R12, 0x1, 0x1f ;  /* 0x0c201f000c417f89 */ /* 0x000e2e00000e0000 */
[----:B------:R-:W-:Y:S08]  /*7010*/  MUFU.EX2 R132, R132 ;  /* 0x0000008400847308 */ /* 0x000ff00000000800 */
[----:B------:R-:W-:Y:S08]  /*7020*/  MUFU.EX2 R41, R41 ;  /* 0x0000002900297308 */ /* 0x000ff00000000800 */
[----:B------:R-:W-:Y:S01]  /*7030*/  MUFU.EX2 R134, R134 ;  /* 0x0000008600867308 */ /* 0x000fe20000000800 */
[----:B0-----:R-:W-:Y:S01]  /*7040*/  FMNMX.FTZ R8, R12, R65, !PT ;  /* 0x000000410c087209 */ /* 0x001fe20007810000 */
[----:B------:R-:W-:-:S03]  /*7050*/  FMUL.FTZ R65, R2, UR21 ;  /* 0x0000001502417c20 */ /* 0x000fc60008410000 */
[C---:B------:R-:W-:Y:S01]  /*7060*/  FSETP.NEU.FTZ.AND P2, PT, R8.reuse, -INF , PT ;  /* 0xff8000000800780b */ /* 0x040fe20003f5d000 */
[----:B------:R-:W-:Y:S02]  /*7070*/  FMUL.FTZ R32, R8, UR21 ;  /* 0x0000001508207c20 */ /* 0x000fe40008410000 */
[----:B------:R-:W0:Y:S03]  /*7080*/  MUFU.EX2 R65, R65 ;  /* 0x0000004100417308 */ /* 0x000e260000000800 */
[----:B------:R-:W-:-:S05]  /*7090*/  FSEL R32, R32, RZ, P2 ;  /* 0x000000ff20207208 */ /* 0x000fca0001000000 */
[--C-:B------:R-:W-:Y:S01]  /*70a0*/  FFMA.FTZ R149, R15, UR21, -R32.reuse ;  /* 0x000000150f957c23 */ /* 0x100fe20008010820 */
[--C-:B------:R-:W-:Y:S01]  /*70b0*/  FFMA.FTZ R151, R30, UR21, -R32.reuse ;  /* 0x000000151e977c23 */ /* 0x100fe20008010820 */
[--C-:B------:R-:W-:Y:S01]  /*70c0*/  FFMA.FTZ R2, R27, UR21, -R32.reuse ;  /* 0x000000151b027c23 */ /* 0x100fe20008010820 */
[--C-:B------:R-:W-:Y:S01]  /*70d0*/  FFMA.FTZ R10, R31, UR21, -R32.reuse ;  /* 0x000000151f0a7c23 */ /* 0x100fe20008010820 */
[--C-:B------:R-:W-:Y:S01]  /*70e0*/  FFMA.FTZ R145, R34, UR21, -R32.reuse ;  /* 0x0000001522917c23 */ /* 0x100fe20008010820 */
[--C-:B------:R-:W-:Y:S01]  /*70f0*/  FFMA.FTZ R12, R35, UR21, -R32.reuse ;  /* 0x00000015230c7c23 */ /* 0x100fe20008010820 */
[----:B------:R-:W-:Y:S01]  /*7100*/  MUFU.EX2 R149, R149 ;  /* 0x0000009500957308 */ /* 0x000fe20000000800 */
[--C-:B------:R-:W-:Y:S01]  /*7110*/  FFMA.FTZ R147, R38, UR21, -R32.reuse ;  /* 0x0000001526937c23 */ /* 0x100fe20008010820 */
[----:B------:R-:W-:Y:S01]  /*7120*/  FFMA.FTZ R14, R39, UR21, -R32 ;  /* 0x00000015270e7c23 */ /* 0x000fe20008010820 */
[----:B0-----:R-:W-:Y:S01]  /*7130*/  FFMA.FTZ R28, R65, R5, R148 ;  /* 0x00000005411c7223 */ /* 0x001fe20000010094 */
[--C-:B------:R-:W-:Y:S01]  /*7140*/  FFMA.FTZ R141, R42, UR21, -R32.reuse ;  /* 0x000000152a8d7c23 */ /* 0x100fe20008010820 */
[--C-:B------:R-:W-:Y:S01]  /*7150*/  FFMA.FTZ R20, R43, UR21, -R32.reuse ;  /* 0x000000152b147c23 */ /* 0x100fe20008010820 */
[----:B------:R-:W-:Y:S01]  /*7160*/  FFMA.FTZ R143, R46, UR21, -R32 ;  /* 0x000000152e8f7c23 */ /* 0x000fe20008010820 */
[----:B------:R-:W-:Y:S01]  /*7170*/  FADD.FTZ R5, R7, R28 ;  /* 0x0000001c07057221 */ /* 0x000fe20000010000 */
[----:B------:R-:W-:Y:S01]  /*7180*/  MUFU.EX2 R2, R2 ;  /* 0x0000000200027308 */ /* 0x000fe20000000800 */
[--C-:B------:R-:W-:Y:S01]  /*7190*/  FFMA.FTZ R24, R47, UR21, -R32.reuse ;  /* 0x000000152f187c23 */ /* 0x100fe20008010820 */
[--C-:B------:R-:W-:Y:S01]  /*71a0*/  FFMA.FTZ R137, R50, UR21, -R32.reuse ;  /* 0x0000001532897c23 */ /* 0x100fe20008010820 */
[----:B------:R-:W-:Y:S01]  /*71b0*/  FADD.FTZ R28, R150, R5 ;  /* 0x00000005961c7221 */ /* 0x000fe20000010000 */
[----:B------:R-:W-:Y:S01]  /*71c0*/  FSEL R5, R8, RZ, P2 ;  /* 0x000000ff08057208 */ /* 0x000fe20001000000 */
[--C-:B------:R-:W-:Y:S01]  /*71d0*/  FFMA.FTZ R26, R51, UR21, -R32.reuse ;  /* 0x00000015331a7c23 */ /* 0x100fe20008010820 */
[----:B------:R-:W-:Y:S01]  /*71e0*/  FFMA.FTZ R139, R54, UR21, -R32 ;  /* 0x00000015368b7c23 */ /* 0x000fe20008010820 */
[----:B------:R-:W-:Y:S01]  /*71f0*/  FADD.FTZ R15, R9, R28 ;  /* 0x0000001c090f7221 */ /* 0x000fe20000010000 */
[----:B------:R-:W-:Y:S01]  /*7200*/  MUFU.EX2 R151, R151 ;  /* 0x0000009700977308 */ /* 0x000fe20000000800 */
[----:B------:R-:W-:Y:S01]  /*7210*/  FADD.FTZ R5, -R5, R0 ;  /* 0x0000000005057221 */ /* 0x000fe20000010100 */
[--C-:B------:R-:W-:Y:S01]  /*7220*/  FFMA.FTZ R28, R55, UR21, -R32.reuse ;  /* 0x00000015371c7c23 */ /* 0x100fe20008010820 */
[----:B------:R-:W-:Y:S01]  /*7230*/  FADD.FTZ R30, R144, R15 ;  /* 0x0000000f901e7221 */ /* 0x000fe20000010000 */
[--C-:B------:R-:W-:Y:S01]  /*7240*/  FFMA.FTZ R133, R58, UR21, -R32.reuse ;  /* 0x000000153a857c23 */ /* 0x100fe20008010820 */
[----:B------:R-:W-:Y:S01]  /*7250*/  FMUL.FTZ R0, R5, UR21 ;  /* 0x0000001505007c20 */ /* 0x000fe20008410000 */
[----:B------:R-:W-:Y:S01]  /*7260*/  FFMA.FTZ R135, R62, UR21, -R32 ;  /* 0x000000153e877c23 */ /* 0x000fe20008010820 */
[----:B------:R-:W-:Y:S01]  /*7270*/  FADD.FTZ R15, R11, R30 ;  /* 0x0000001e0b0f7221 */ /* 0x000fe20000010000 */
[----:B------:R-:W-:Y:S01]  /*7280*/  MUFU.EX2 R10, R10 ;  /* 0x0000000a000a7308 */ /* 0x000fe20000000800 */
[----:B------:R-:W-:Y:S01]  /*7290*/  F2FP.BF16.F32.PACK_AB R148, R7, R148 ;  /* 0x000000940794723e */ /* 0x000fe200000010ff */
[----:B------:R-:W-:Y:S01]  /*72a0*/  FFMA.FTZ R129, R66, UR21, -R32 ;  /* 0x0000001542817c23 */ /* 0x000fe20008010820 */
[----:B------:R-:W-:Y:S01]  /*72b0*/  FADD.FTZ R30, R146, R15 ;  /* 0x0000000f921e7221 */ /* 0x000fe20000010000 */
[----:B------:R-:W-:-:S02]  /*72c0*/  IMAD.U32 R15, RZ, RZ, UR47 ;  /* 0x0000002fff0f7e24 */ /* 0x000fc4000f8e00ff */
[--C-:B------:R-:W-:Y:S01]  /*72d0*/  FFMA.FTZ R131, R70, UR21, -R32.reuse ;  /* 0x0000001546837c23 */ /* 0x100fe20008010820 */
[----:B------:R-:W-:Y:S01]  /*72e0*/  FFMA.FTZ R74, R74, UR21, -R32 ;  /* 0x000000154a4a7c23 */ /* 0x000fe20008010820 */
[----:B------:R-:W-:Y:S01]  /*72f0*/  FADD.FTZ R5, R21, R30 ;  /* 0x0000001e15057221 */ /* 0x000fe20000010000 */
[----:B------:R-:W0:Y:S01]  /*7300*/  MUFU.EX2 R0, R0 ;  /* 0x0000000000007308 */ /* 0x000e220000000800 */
[----:B------:R-:W-:Y:S01]  /*7310*/  @!P1 LEA R15, R15, UR45, 0x3 ;  /* 0x0000002d0f0f9c11 */ /* 0x000fe2000f8e18ff */
[--C-:B------:R-:W-:Y:S01]  /*7320*/  FFMA.FTZ R75, R75, UR21, -R32.reuse ;  /* 0x000000154b4b7c23 */ /* 0x100fe20008010820 */
[----:B------:R-:W-:Y:S01]  /*7330*/  FADD.FTZ R30, R140, R5 ;  /* 0x000000058c1e7221 */ /* 0x000fe20000010000 */
[--C-:B------:R-:W-:Y:S01]  /*7340*/  FFMA.FTZ R78, R78, UR21, -R32.reuse ;  /* 0x000000154e4e7c23 */ /* 0x100fe20008010820 */
[----:B------:R-:W-:Y:S01]  /*7350*/  FFMA.FTZ R79, R79, UR21, -R32 ;  /* 0x000000154f4f7c23 */ /* 0x000fe20008010820 */
[----:B------:R-:W-:Y:S02]  /*7360*/  @!P1 VIADD R15, R15, 0x16860 ;  /* 0x000168600f0f9836 */ /* 0x000fe40000000000 */
[----:B------:R-:W-:Y:S01]  /*7370*/  FADD.FTZ R5, R25, R30 ;  /* 0x0000001e19057221 */ /* 0x000fe20000010000 */
[----:B------:R-:W1:Y:S01]  /*7380*/  MUFU.EX2 R145, R145 ;  /* 0x0000009100917308 */ /* 0x000e620000000800 */
[--C-:B------:R-:W-:Y:S01]  /*7390*/  FFMA.FTZ R30, R59, UR21, -R32.reuse ;  /* 0x000000153b1e7c23 */ /* 0x100fe20008010820 */
[--C-:B------:R-:W-:Y:S01]  /*73a0*/  FFMA.FTZ R82, R82, UR21, -R32.reuse ;  /* 0x0000001552527c23 */ /* 0x100fe20008010820 */
[----:B------:R-:W-:Y:S01]  /*73b0*/  FADD.FTZ R34, R142, R5 ;  /* 0x000000058e227221 */ /* 0x000fe20000010000 */
[----:B------:R-:W-:Y:S01]  /*73c0*/  @!P1 PRMT R5, RZ, 0x654, R15 ;  /* 0x00000654ff059816 */ /* 0x000fe2000000000f */
[--C-:B------:R-:W-:Y:S01]  /*73d0*/  FFMA.FTZ R83, R83, UR21, -R32.reuse ;  /* 0x0000001553537c23 */ /* 0x100fe20008010820 */
[----:B------:R-:W-:Y:S01]  /*73e0*/  FFMA.FTZ R86, R86, UR21, -R32 ;  /* 0x0000001556567c23 */ /* 0x000fe20008010820 */
[----:B------:R-:W-:Y:S01]  /*73f0*/  FADD.FTZ R15, R29, R34 ;  /* 0x000000221d0f7221 */ /* 0x000fe20000010000 */
[----:B------:R2:W-:Y:S01]  /*7400*/  @!P1 SYNCS.ARRIVE.TRANS64.RED.A1T0 RZ, [R5+URZ], RZ ;  /* 0x000000ff05ff99a7 */ /* 0x0005e2000810043f */
[----:B------:R-:W3:Y:S01]  /*7410*/  MUFU.EX2 R12, R12 ;  /* 0x0000000c000c7308 */ /* 0x000ee20000000800 */
[----:B------:R-:W-:Y:S01]  /*7420*/  ISETP.GT.AND P2, PT, R3, UR27, PT ;  /* 0x0000001b03007c0c */ /* 0x000fe2000bf44270 */
[----:B------:R-:W-:Y:S01]  /*7430*/  FADD.FTZ R34, R136, R15 ;  /* 0x0000000f88227221 */ /* 0x000fe20000010000 */
[----:B------:R-:W-:Y:S01]  /*7440*/  UMOV UR47, UR26 ;  /* 0x0000001a002f7c82 */ /* 0x000fe20008000000 */
[-C--:B0-----:R-:W-:Y:S01]  /*7450*/  FMUL.FTZ R90, R90, R0.reuse ;  /* 0x000000005a5a7220 */ /* 0x081fe20000410000 */
[----:B------:R-:W-:Y:S01]  /*7460*/  FMUL.FTZ R91, R91, R0 ;  /* 0x000000005b5b7220 */ /* 0x000fe20000410000 */
[----:B------:R-:W-:Y:S01]  /*7470*/  FADD.FTZ R15, R33, R34 ;  /* 0x00000022210f7221 */ /* 0x000fe20000010000 */
[----:B--2---:R-:W-:Y:S01]  /*7480*/  FFMA.FTZ R5, R0, R4, R149 ;  /* 0x0000000400057223 */ /* 0x004fe20000010095 */
[----:B------:R-:W0:Y:S01]  /*7490*/  MUFU.EX2 R147, R147 ;  /* 0x0000009300937308 */ /* 0x000e220000000800 */
[--C-:B------:R-:W-:Y:S01]  /*74a0*/  FFMA.FTZ R4, R63, UR21, -R32.reuse ;  /* 0x000000153f047c23 */ /* 0x100fe20008010820 */
[----:B------:R-:W-:Y:S01]  /*74b0*/  FFMA.FTZ R34, R67, UR21, -R32 ;  /* 0x0000001543227c23 */ /* 0x000fe20008010820 */
[C---:B------:R-:W-:Y:S01]  /*74c0*/  FADD.FTZ R36, R2.reuse, R5 ;  /* 0x0000000502247221 */ /* 0x040fe20000010000 */
[----:B------:R-:W-:Y:S01]  /*74d0*/  F2FP.BF16.F32.PACK_AB R149, R2, R149 ;  /* 0x000000950295723e */ /* 0x000fe200000010ff */
[-C--:B------:R-:W-:Y:S01]  /*74e0*/  FMUL.FTZ R94, R94, R0.reuse ;  /* 0x000000005e5e7220 */ /* 0x080fe20000410000 */
[-C--:B------:R-:W-:Y:S01]  /*74f0*/  FMUL.FTZ R95, R95, R0.reuse ;  /* 0x000000005f5f7220 */ /* 0x080fe20000410000 */
[----:B------:R-:W-:Y:S01]  /*7500*/  FADD.FTZ R5, R151, R36 ;  /* 0x0000002497057221 */ /* 0x000fe20000010000 */
[----:B------:R-:W2:Y:S01]  /*7510*/  MUFU.EX2 R14, R14 ;  /* 0x0000000e000e7308 */ /* 0x000ea20000000800 */
[----:B------:R-:W-:Y:S01]  /*7520*/  FADD.FTZ R36, R138, R15 ;  /* 0x0000000f8a247221 */ /* 0x000fe20000010000 */
[-C--:B------:R-:W-:Y:S01]  /*7530*/  FMUL.FTZ R98, R98, R0.reuse ;  /* 0x0000000062627220 */ /* 0x080fe20000410000 */
[----:B------:R-:W-:Y:S01]  /*7540*/  FADD.FTZ R38, R10, R5 ;  /* 0x000000050a267221 */ /* 0x000fe20000010000 */
[-C--:B------:R-:W-:Y:S01]  /*7550*/  FMUL.FTZ R99, R99, R0.reuse ;  /* 0x0000000063637220 */ /* 0x080fe20000410000 */
[----:B------:R-:W-:Y:S01]  /*7560*/  FADD.FTZ R15, R37, R36 ;  /* 0x00000024250f7221 */ /* 0x000fe20000010000 */
[----:B------:R-:W-:Y:S01]  /*7570*/  FFMA.FTZ R36, R71, UR21, -R32 ;  /* 0x0000001547247c23 */ /* 0x000fe20008010820 */
[----:B-1----:R-:W-:Y:S01]  /*7580*/  FADD.FTZ R5, R145, R38 ;  /* 0x0000002691057221 */ /* 0x002fe20000010000 */
[----:B------:R-:W1:Y:S01]  /*7590*/  MUFU.EX2 R141, R141 ;  /* 0x0000008d008d7308 */ /* 0x000e620000000800 */
[----:B------:R-:W-:Y:S01]  /*75a0*/  FADD.FTZ R40, R132, R15 ;  /* 0x0000000f84287221 */ /* 0x000fe20000010000 */
[----:B------:R-:W-:Y:S01]  /*75b0*/  FFMA.FTZ R32, R87, UR21, -R32 ;  /* 0x0000001557207c23 */ /* 0x000fe20008010820 */
[----:B---3--:R-:W-:Y:S01]  /*75c0*/  FADD.FTZ R38, R12, R5 ;  /* 0x000000050c267221 */ /* 0x008fe20000010000 */
[-C--:B------:R-:W-:Y:S01]  /*75d0*/  FMUL.FTZ R102, R102, R0.reuse ;  /* 0x0000000066667220 */ /* 0x080fe20000410000 */
[----:B------:R-:W-:Y:S01]  /*75e0*/  FADD.FTZ R15, R41, R40 ;  /* 0x00000028290f7221 */ /* 0x000fe20000010000 */
[-C--:B------:R-:W-:Y:S01]  /*75f0*/  FMUL.FTZ R103, R103, R0.reuse ;  /* 0x0000000067677220 */ /* 0x080fe20000410000 */
[----:B0-----:R-:W-:Y:S01]  /*7600*/  FADD.FTZ R5, R147, R38 ;  /* 0x0000002693057221 */ /* 0x001fe20000010000 */
[----:B------:R-:W0:Y:S01]  /*7610*/  MUFU.EX2 R13, R13 ;  /* 0x0000000d000d7308 */ /* 0x000e220000000800 */
[----:B------:R-:W-:Y:S01]  /*7620*/  FADD.FTZ R40, R134, R15 ;  /* 0x0000000f86287221 */ /* 0x000fe20000010000 */
[-C--:B------:R-:W-:Y:S01]  /*7630*/  FMUL.FTZ R106, R106, R0.reuse ;  /* 0x000000006a6a7220 */ /* 0x080fe20000410000 */
[----:B--2---:R-:W-:Y:S01]  /*7640*/  FADD.FTZ R38, R14, R5 ;  /* 0x000000050e267221 */ /* 0x004fe20000010000 */
        /* <DEDUP_REMOVED lines=8> */
[----:B------:R-:W-:Y:S01]  /*76d0*/  FMUL.FTZ R119, R119, R0 ;  /* 0x0000000077777220 */ /* 0x000fe20000410000 */
[----:B------:R-:W-:Y:S01]  /*76e0*/  F2FP.BF16.F32.PACK_AB R150, R9, R150 ;  /* 0x000000960996723e */ /* 0x000fe200000010ff */
[-C--:B------:R-:W-:Y:S01]  /*76f0*/  FMUL.FTZ R88, R88, R65.reuse ;  /* 0x0000004158587220 */ /* 0x080fe20000410000 */
[----:B------:R-:W-:Y:S01]  /*7700*/  F2FP.BF16.F32.PACK_AB R144, R11, R144 ;  /* 0x000000900b90723e */ /* 0x000fe200000010ff */
[----:B------:R-:W1:Y:S01]  /*7710*/  MUFU.EX2 R128, R128 ;  /* 0x0000008000807308 */ /* 0x000e620000000800 */
[----:B0-----:R-:W-:Y:S01]  /*7720*/  FADD.FTZ R15, R13, R40 ;  /* 0x000000280d0f7221 */ /* 0x001fe20000010000 */
[----:B------:R-:W-:Y:S01]  /*7730*/  F2FP.BF16.F32.PACK_AB R146, R21, R146 ;  /* 0x000000921592723e */ /* 0x000fe200000010ff */
[-C--:B------:R-:W-:Y:S01]  /*7740*/  FMUL.FTZ R89, R89, R65.reuse ;  /* 0x0000004159597220 */ /* 0x080fe20000410000 */
[----:B------:R-:W-:Y:S01]  /*7750*/  F2FP.BF16.F32.PACK_AB R140, R25, R140 ;  /* 0x0000008c198c723e */ /* 0x000fe200000010ff */
[-C--:B------:R-:W-:Y:S01]  /*7760*/  FMUL.FTZ R92, R92, R65.reuse ;  /* 0x000000415c5c7220 */ /* 0x080fe20000410000 */
[----:B------:R-:W-:Y:S01]  /*7770*/  F2FP.BF16.F32.PACK_AB R142, R29, R142 ;  /* 0x0000008e1d8e723e */ /* 0x000fe200000010ff */
[-C--:B------:R-:W-:Y:S01]  /*7780*/  FMUL.FTZ R93, R93, R65.reuse ;  /* 0x000000415d5d7220 */ /* 0x080fe20000410000 */
[----:B------:R-:W0:Y:S01]  /*7790*/  MUFU.EX2 R143, R143 ;  /* 0x0000008f008f7308 */ /* 0x000e220000000800 */
[----:B--2---:R-:W-:Y:S01]  /*77a0*/  FADD.FTZ R38, R20, R5 ;  /* 0x0000000514267221 */ /* 0x004fe20000010000 */
[----:B------:R-:W-:Y:S01]  /*77b0*/  F2FP.BF16.F32.PACK_AB R136, R33, R136 ;  /* 0x000000882188723e */ /* 0x000fe200000010ff */
[-C--:B------:R-:W-:Y:S01]  /*77c0*/  FMUL.FTZ R96, R96, R65.reuse ;  /* 0x0000004160607220 */ /* 0x080fe20000410000 */
[----:B------:R-:W-:Y:S01]  /*77d0*/  F2FP.BF16.F32.PACK_AB R138, R37, R138 ;  /* 0x0000008a258a723e */ /* 0x000fe200000010ff */
[-C--:B------:R-:W-:Y:S01]  /*77e0*/  FMUL.FTZ R97, R97, R65.reuse ;  /* 0x0000004161617220 */ /* 0x080fe20000410000 */
[----:B------:R-:W-:Y:S01]  /*77f0*/  F2FP.BF16.F32.PACK_AB R132, R41, R132 ;  /* 0x000000842984723e */ /* 0x000fe200000010ff */
[-C--:B------:R-:W-:Y:S01]  /*7800*/  FMUL.FTZ R100, R100, R65.reuse ;  /* 0x0000004164647220 */ /* 0x080fe20000410000 */
[----:B------:R-:W2:Y:S01]  /*7810*/  MUFU.EX2 R45, R45 ;  /* 0x0000002d002d7308 */ /* 0x000ea20000000800 */
[----:B-1----:R-:W-:Y:S01]  /*7820*/  FADD.FTZ R40, R128, R15 ;  /* 0x0000000f80287221 */ /* 0x002fe20000010000 */
[----:B------:R-:W-:Y:S01]  /*7830*/  F2FP.BF16.F32.PACK_AB R134, R13, R134 ;  /* 0x000000860d86723e */ /* 0x000fe200000010ff */
[-C--:B------:R-:W-:Y:S01]  /*7840*/  FMUL.FTZ R101, R101, R65.reuse ;  /* 0x0000004165657220 */ /* 0x080fe20000410000 */
[-C--:B------:R-:W-:Y:S01]  /*7850*/  FMUL.FTZ R104, R104, R65.reuse ;  /* 0x0000004168687220 */ /* 0x080fe20000410000 */
[-C--:B------:R-:W-:Y:S01]  /*7860*/  FMUL.FTZ R105, R105, R65.reuse ;  /* 0x0000004169697220 */ /* 0x080fe20000410000 */
[-C--:B------:R-:W-:Y:S01]  /*7870*/  FMUL.FTZ R108, R108, R65.reuse ;  /* 0x000000416c6c7220 */ /* 0x080fe20000410000 */
[-C--:B------:R-:W-:Y:S01]  /*7880*/  FMUL.FTZ R109, R109, R65.reuse ;  /* 0x000000416d6d7220 */ /* 0x080fe20000410000 */
[----:B------:R-:W1:Y:S01]  /*7890*/  MUFU.EX2 R24, R24 ;  /* 0x0000001800187308 */ /* 0x000e620000000800 */
[----:B0-----:R-:W-:Y:S01]  /*78a0*/  FADD.FTZ R5, R143, R38 ;  /* 0x000000268f057221 */ /* 0x001fe20000010000 */
[-C--:B------:R-:W-:Y:S01]  /*78b0*/  FMUL.FTZ R112, R112, R65.reuse ;  /* 0x0000004170707220 */ /* 0x080fe20000410000 */
[-C--:B------:R-:W-:Y:S01]  /*78c0*/  FMUL.FTZ R113, R113, R65.reuse ;  /* 0x0000004171717220 */ /* 0x080fe20000410000 */
[-C--:B------:R-:W-:Y:S01]  /*78d0*/  FMUL.FTZ R116, R116, R65.reuse ;  /* 0x0000004174747220 */ /* 0x080fe20000410000 */
[----:B------:R-:W-:Y:S01]  /*78e0*/  FMUL.FTZ R117, R117, R65 ;  /* 0x0000004175757220 */ /* 0x000fe20000410000 */
[----:B------:R-:W-:Y:S01]  /*78f0*/  F2FP.BF16.F32.PACK_AB R151, R10, R151 ;  /* 0x000000970a97723e */ /* 0x000fe200000010ff */
[----:B------:R-:W-:Y:S01]  /*7900*/  VIADD R3, R3, 0xffffffff ;  /* 0xffffffff03037836 */ /* 0x000fe20000000000 */
[----:B------:R-:W0:Y:S01]  /*7910*/  MUFU.EX2 R130, R130 ;  /* 0x0000008200827308 */ /* 0x000e220000000800 */
[C---:B--2---:R-:W-:Y:S01]  /*7920*/  FADD.FTZ R15, R45.reuse, R40 ;  /* 0x000000282d0f7221 */ /* 0x044fe20000010000 */
[----:B------:R-:W-:Y:S01]  /*7930*/  F2FP.BF16.F32.PACK_AB R128, R45, R128 ;  /* 0x000000802d80723e */ /* 0x000fe200000010ff */
[----:B------:R-:W-:Y:S01]  /*7940*/  IMAD.MOV.U32 R2, RZ, RZ, R6 ;  /* 0x000000ffff027224 */ /* 0x000fe200078e0006 */
[----:B------:R-:W-:Y:S01]  /*7950*/  F2FP.BF16.F32.PACK_AB R145, R12, R145 ;  /* 0x000000910c91723e */ /* 0x000fe200000010ff */
[----:B------:R-:W-:Y:S01]  /*7960*/  IMAD.MOV.U32 R0, RZ, RZ, R8 ;  /* 0x000000ffff007224 */ /* 0x000fe200078e0008 */
[----:B------:R-:W-:-:S02]  /*7970*/  F2FP.BF16.F32.PACK_AB R147, R14, R147 ;  /* 0x000000930e93723e */ /* 0x000fc400000010ff */
[----:B------:R-:W2:Y:S01]  /*7980*/  MUFU.EX2 R137, R137 ;  /* 0x0000008900897308 */ /* 0x000ea20000000800 */
[----:B-1----:R-:W-:Y:S01]  /*7990*/  FADD.FTZ R38, R24, R5 ;  /* 0x0000000518267221 */ /* 0x002fe20000010000 */
[----:B------:R-:W-:Y:S02]  /*79a0*/  F2FP.BF16.F32.PACK_AB R141, R20, R141 ;  /* 0x0000008d148d723e */ /* 0x000fe400000010ff */
[----:B------:R-:W-:-:S04]  /*79b0*/  F2FP.BF16.F32.PACK_AB R143, R24, R143 ;  /* 0x0000008f188f723e */ /* 0x000fc800000010ff */
        /* <DEDUP_REMOVED lines=74> */
[----:B------:R-:W-:Y:S01]  /*7e60*/  IMAD.MOV.U32 R0, RZ, RZ, R8 ;  /* 0x000000ffff007224 */ /* 0x000fe200078e0008 */
[----:B------:R-:W-:Y:S01]  /*7e70*/  UMOV UR47, UR26 ;  /* 0x0000001a002f7c82 */ /* 0x000fe20008000000 */
[----:B------:R-:W-:Y:S01]  /*7e80*/  IMAD.MOV.U32 R2, RZ, RZ, R6 ;  /* 0x000000ffff027224 */ /* 0x000fe200078e0006 */
[----:B------:R-:W-:-:S06]  /*7e90*/  UMOV UR50, UR25 ;  /* 0x0000001900327c82 */ /* 0x000fcc0008000000 */
.L_x_1064:
[----:B------:R-:W-:Y:S01]  /*7ea0*/  ULDC UR6, c[0x0][0x448] ;  /* 0x0001120000067ab9 */ /* 0x000fe20000000800 */
[----:B------:R-:W-:Y:S01]  /*7eb0*/  ULDC UR14, c[0x0][0x9e4] ;  /* 0x00027900000e7ab9 */ /* 0x000fe20000000800 */
[----:B------:R-:W-:Y:S02]  /*7ec0*/  UISETP.NE.AND UP0, UPT, UR6, 0x1, UPT ;  /* 0x000000010600788c */ /* 0x000fe4000bf05270 */
[----:B------:R-:W-:Y:S02]  /*7ed0*/  UISETP.GE.AND UP1, UPT, UR14, 0x1, UPT ;  /* 0x000000010e00788c */ /* 0x000fe4000bf26270 */
[----:B------:R-:W-:Y:S02]  /*7ee0*/  UIADD3 UR10, UR39, 0xbf, URZ ;  /* 0x000000bf270a7890 */ /* 0x000fe4000fffe03f */
[----:B------:R-:W-:Y:S02]  /*7ef0*/  UIADD3 UR11, UR40, 0x1, -UR46 ;  /* 0x00000001280b7890 */ /* 0x000fe4000fffe82e */
[----:B------:R-:W-:-:S03]  /*7f00*/  PLOP3.LUT P5, PT, PT, PT, UP1, 0x80, 0x0 ;  /* 0x000000000000781c */ /* 0x000fc60003faf018 */
[----:B------:R-:W-:Y:S01]  /*7f10*/  @UP0 ULDC UR6, c[0x0][0x44c] ;  /* 0x0001130000060ab9 */ /* 0x000fe20000000800 */
[----:B------:R-:W-:Y:S01]  /*7f20*/  @UP0 ULDC UR15, c[0x0][0x450] ;  /* 0x00011400000f0ab9 */ /* 0x000fe20000000800 */
[----:B------:R-:W-:-:S04]  /*7f30*/  UIMAD.WIDE.U32 UR6, UR10, UR6, URZ ;  /* 0x000000060a0672a5 */ /* 0x000fc8000f8e003f */
[----:B------:R-:W-:-:S04]  /*7f40*/  @UP0 USHF.R.U32.HI UR10, URZ, UR15, UR7 ;  /* 0x0000000f3f0a0299 */ /* 0x000fc80008011607 */
[----:B------:R-:W-:-:S04]  /*7f50*/  UIADD3 UR10, UR11, UR10, URZ ;  /* 0x0000000a0b0a7290 */ /* 0x000fc8000fffe03f */
        /* <DEDUP_REMOVED lines=12> */
.L_x_1083:
[----:B------:R-:W-:-:S11]  /*8020*/  UISETP.NE.AND UP1, UPT, UR14, 0x1, UPT ;  /* 0x000000010e00788c */ /* 0x000fd6000bf25270 */
[----:B------:R-:W-:Y:S02]  /*8030*/  @UP1 ULDC.64 UR18, c[0x0][0x9e8] ;  /* 0x00027a0000121ab9 */ /* 0x000fe40000000a00 */
[----:B------:R-:W-:-:S04]  /*8040*/  UIMAD.WIDE.U32 UR6, UR10, UR18, URZ ;  /* 0x000000120a0672a5 */ /* 0x000fc8000f8e003f */
[----:B------:R-:W-:-:S12]  /*8050*/  @UP1 USHF.R.U32.HI UR10, URZ, UR19, UR7 ;  /* 0x000000133f0a1299 */ /* 0x000fd80008011607 */
.L_x_1084:
[----:B------:R-:W-:-:S04]  /*8060*/  UIMAD UR10, UR10, UR14, URZ ;  /* 0x0000000e0a0a72a4 */ /* 0x000fc8000f8e023f */
[----:B------:R-:W-:-:S04]  /*8070*/  UISETP.LT.AND UP1, UPT, UR23, UR10, UPT ;  /* 0x0000000a1700728c */ /* 0x000fc8000bf21270 */
[----:B------:R-:W-:-:S12]  /*8080*/  USEL UR23, UR23, UR10, !UP1 ;  /* 0x0000000a17177287 */ /* 0x000fd8000c800000 */
.L_x_1082:
        /* <DEDUP_REMOVED lines=11> */
[----:B------:R-:W-:Y:S01]  /*8140*/  UMOV UR23, UR47 ;  /* 0x0000002f00177c82 */ /* 0x000fe20008000000 */
[----:B------:R-:W-:-:S05]  /*8150*/  ULDC UR21, c[0x0][0x988] ;  /* 0x0002620000157ab9 */ /* 0x000fca0000000800 */
.L_x_1094:
        /* <DEDUP_REMOVED lines=9> */
.L_x_1087:
[----:B------:R-:W-:Y:S01]  /*81f0*/  ULEA UR6, UR47, UR45, 0x3 ;  /* 0x0000002d2f067291 */ /* 0x000fe2000f8e183f */
[----:B------:R-:W-:-:S05]  /*8200*/  IMAD.U32 R0, RZ, RZ, UR50 ;  /* 0x00000032ff007e24 */ /* 0x000fca000f8e00ff */
[----:B------:R-:W-:-:S04]  /*8210*/  SHF.L.U32 R0, R0, 0x1f, RZ ;  /* 0x0000001f00007819 */ /* 0x000fc800000006ff */
[----:B------:R0:W1:Y:S01]  /*8220*/  SYNCS.PHASECHK.TRANS64.TRYWAIT P2, [UR6+0x16830], R0 ;  /* 0x01683000ff0075a7 */ /* 0x0000620008040146 */
[----:B------:R-:W-:Y:S05]  /*8230*/  @!P0 BRA `(.L_x_1088) ;  /* 0x0000000000048947 */ /* 0x000fea0003800000 */
[----:B------:R-:W-:Y:S01]  /*8240*/  BPT.TRAP 0x1 ;  /* 0x000000040000795c */ /* 0x000fe20000300000 */
.L_x_1088:
[----:B-1----:R-:W-:Y:S05]  /*8250*/  @P2 BRA `(.L_x_1086) ;  /* 0x0000000000082947 */ /* 0x002fea0003800000 */
[----:B------:R-:W1:Y:S02]  /*8260*/  SYNCS.PHASECHK.TRANS64.TRYWAIT P2, [UR6+0x16830], R0 ;  /* 0x01683000ff0075a7 */ /* 0x000e640008040146 */
[----:B-1----:R-:W-:Y:S05]  /*8270*/  @!P2 BRA `(.L_x_1089) ;  /* 0x000000dc001ca947 */ /* 0x002fea0003800000 */
.L_x_1086:
[----:B------:R-:W2:Y:S01]  /*8280*/  S2R R2, SR_TID.X ;  /* 0x0000000000027919 */ /* 0x000ea20000002100 */
        /* <DEDUP_REMOVED lines=8> */
[----:B--2---:R-:W-:-:S05]  /*8310*/  SHF.R.U32.HI R2, RZ, 0x7, R2 ;  /* 0x00000007ff027819 */ /* 0x004fca0000011602 */
[----:B01----:R-:W-:-:S05]  /*8320*/  VIADD R0, R2, 0x8 ;  /* 0x0000000802007836 */ /* 0x003fca0000000000 */
        /* <DEDUP_REMOVED lines=16> */
.L_x_1091:
[----:B------:R-:W-:Y:S01]  /*8430*/  ULEA UR6, UR23, UR45, 0x3 ;  /* 0x0000002d17067291 */ /* 0x000fe2000f8e183f */
[----:B------:R-:W-:-:S05]  /*8440*/  IMAD.U32 R0, RZ, RZ, UR24 ;  /* 0x00000018ff007e24 */ /* 0x000fca000f8e00ff */
[----:B------:R-:W-:-:S04]  /*8450*/  SHF.L.U32 R0, R0, 0x1f, RZ ;  /* 0x0000001f00007819 */ /* 0x000fc800000006ff */
[----:B------:R0:W1:Y:S01]  /*8460*/  SYNCS.PHASECHK.TRANS64.TRYWAIT P2, [UR6+0x16850], R0 ;  /* 0x01685000ff0075a7 */ /* 0x0000620008040146 */
[----:B------:R-:W-:Y:S05]  /*8470*/  @!P0 BRA `(.L_x_1092) ;  /* 0x0000000000048947 */ /* 0x000fea0003800000 */
[----:B------:R-:W-:Y:S01]  /*8480*/  BPT.TRAP 0x1 ;  /* 0x000000040000795c */ /* 0x000fe20000300000 */
.L_x_1092:
[----:B-1----:R-:W-:Y:S05]  /*8490*/  @P2 BRA `(.L_x_1090) ;  /* 0x0000000000082947 */ /* 0x002fea0003800000 */
[----:B------:R-:W1:Y:S02]  /*84a0*/  SYNCS.PHASECHK.TRANS64.TRYWAIT P2, [UR6+0x16850], R0 ;  /* 0x01685000ff0075a7 */ /* 0x000e640008040146 */
[----:B-1----:R-:W-:Y:S05]  /*84b0*/  @!P2 BRA `(.L_x_1093) ;  /* 0x000000d800a4a947 */ /* 0x002fea0003800000 */
.L_x_1090:
[----:B------:R-:W-:Y:S01]  /*84c0*/  UIADD3 UR6, UR45, 0x400, URZ ;  /* 0x000004002d067890 */ /* 0x000fe2000fffe03f */
[----:B------:R-:W-:Y:S01]  /*84d0*/  WARPGROUP.ARRIVE ;  /* 0x00000000000079c5 */ /* 0x000fe20000000000 */
[----:B------:R-:W-:Y:S01]  /*84e0*/  UMOV UR7, 0x40000040 ;  /* 0x4000004000077882 */ /* 0x000fe20000000000 */
[----:B01----:R-:W-:Y:S01]  /*84f0*/  FMNMX.FTZ R0, R24, R7, !PT ;  /* 0x0000000718007209 */ /* 0x003fe20007810000 */
[----:B------:R-:W-:Y:S01]  /*8500*/  USHF.R.U32.HI UR6, URZ, 0x4, UR6 ;  /* 0x000000043f067899 */ /* 0x000fe20008011606 */
[----:B------:R-:W-:Y:S02]  /*8510*/  UMOV UR24, UR50 ;  /* 0x0000003200187c82 */ /* 0x000fe40008000000 */
[----:B------:R-:W-:Y:S01]  /*8520*/  FMNMX.FTZ R9, R25, R0, !PT ;  /* 0x0000000019097209 */ /* 0x000fe20007810000 */
[----:B------:R-:W-:-:S03]  /*8530*/  ULOP3.LUT UR6, UR6, 0x3fff, URZ, 0xc0, !UPT ;  /* 0x00003fff06067892 */ /* 0x000fc6000f8ec03f */
[----:B------:R-:W-:Y:S01]  /*8540*/  FMNMX.FTZ R0, R28, R9, !PT ;  /* 0x000000091c007209 */ /* 0x000fe20007810000 */
[----:B------:R-:W-:-:S03]  /*8550*/  ULEA UR10, UR23, UR6, 0xa ;  /* 0x00000006170a7291 */ /* 0x000fc6000f8e503f */
[----:B------:R-:W-:-:S04]  /*8560*/  FMNMX.FTZ R9, R29, R0, !PT ;  /* 0x000000001d097209 */ /* 0x000fc80007810000 */
[----:B------:R-:W-:Y:S01]  /*8570*/  UMOV UR6, UR10 ;  /* 0x0000000a00067c82 */ /* 0x000fe20008000000 */
        /* <DEDUP_REMOVED lines=38> */
[----:B------:R-:W-:-:S03]  /*87e0*/  FMNMX.FTZ R0, R26, R6, !PT ;  /* 0x000000061a007209 */ /* 0x000fc60007810000 */
[----:B------:R-:W0:Y:S01]  /*87f0*/  SHFL.BFLY PT, R2, R9, 0x1, 0x1f ;  /* 0x0c201f0009027f89 */ /* 0x000e2200000e0000 */
[----:B------:R-:W-:-:S04]  /*8800*/  FMNMX.FTZ R11, R27, R0, !PT ;  /* 0x000000001b0b7209 */ /* 0x000fc80007810000 */
[----:B------:R-:W-:-:S04]  /*8810*/  FMNMX.FTZ R0, R30, R11, !PT ;  /* 0x0000000b1e007209 */ /* 0x000fc80007810000 */
[----:B------:R-:W-:-:S04]  /*8820*/  FMNMX.FTZ R11, R31, R0, !PT ;  /* 0x000000001f0b7209 */ /* 0x000fc80007810000 */
[----:B------:R-:W-:-:S04]  /*8830*/  FMNMX.FTZ R0, R34, R11, !PT ;  /* 0x0000000b22007209 */ /* 0x000fc80007810000 */
[----:B------:R-:W-:Y:S01]  /*8840*/  FMNMX.FTZ R11, R35, R0, !PT ;  /* 0x00000000230b7209 */ /* 0x000fe20007810000 */
[----:B------:R-:W-:Y:S02]  /*8850*/  WARPGROUP.DEPBAR.LE gsb0, 0x0 ;  /* 0x00008000000079c5 */ /* 0x000fe40000010000 */
[----:B------:R-:W-:Y:S01]  /*8860*/  WARPGROUP.ARRIVE ;  /* 0x00000000000079c5 */ /* 0x000fe20000000000 */
[----:B------:R-:W-:Y:S02]  /*8870*/  FMNMX.FTZ R0, R38, R11, !PT ;  /* 0x0000000b26007209 */ /* 0x000fe40007810000 */
[----:B0-----:R-:W-:Y:S02]  /*8880*/  FMNMX.FTZ R2, R9, R2, !PT ;  /* 0x0000000209027209 */ /* 0x001fe40007810000 */
[----:B------:R-:W-:Y:S01]  /*8890*/  FMNMX.FTZ R11, R39, R0, !PT ;  /* 0x00000000270b7209 */ /* 0x000fe20007810000 */
[----:B------:R-:W-:Y:S01]  /*88a0*/  HGMMA.64x64x16.F32.BF16 R88, R140, gdesc[UR4].tnspB, R88, gsb0 ;  /* 0x40e000048c587df0 */ /* 0x000fe20008001858 */
[----:B------:R-:W-:Y:S01]  /*88b0*/  UIADD3 UR6, UR10, 0x180, URZ ;  /* 0x000001800a067890 */ /* 0x000fe2000fffe03f */
[----:B------:R-:W-:Y:S01]  /*88c0*/  FMUL.FTZ R8, R2, UR21 ;  /* 0x0000001502087c20 */ /* 0x000fe20008410000 */
[----:B------:R-:W-:Y:S01]  /*88d0*/  UMOV UR7, 0x40000040 ;  /* 0x4000004000077882 */ /* 0x000fe20000000000 */
[----:B------:R-:W-:Y:S01]  /*88e0*/  FMNMX.FTZ R0, R42, R11, !PT ;  /* 0x0000000b2a007209 */ /* 0x000fe20007810000 */
[----:B------:R-:W-:Y:S01]  /*88f0*/  FADD.FTZ R7, -R2, R7 ;  /* 0x0000000702077221 */ /* 0x000fe20000010100 */
[--C-:B------:R-:W-:Y:S01]  /*8900*/  FFMA.FTZ R9, R25, UR21, -R8.reuse ;  /* 0x0000001519097c23 */ /* 0x100fe20008010808 */
[--C-:B------:R-:W-:Y:S01]  /*8910*/  FFMA.FTZ R12, R37, UR21, -R8.reuse ;  /* 0x00000015250c7c23 */ /* 0x100fe20008010808 */
[----:B------:R-:W-:Y:S01]  /*8920*/  FMNMX.FTZ R11, R43, R0, !PT ;  /* 0x000000002b0b7209 */ /* 0x000fe20007810000 */
[--C-:B------:R-:W-:Y:S01]  /*8930*/  FFMA.FTZ R45, R45, UR21, -R8.reuse ;  /* 0x000000152d2d7c23 */ /* 0x100fe20008010808 */
        /* <DEDUP_REMOVED lines=20> */
[----:B------:R0:W-:Y:S01]  /*8a80*/  MUFU.EX2 R11, R45 ;  /* 0x0000002d000b7308 */ /* 0x0001e20000000800 */
[--C-:B------:R-:W-:Y:S01]  /*8a90*/  FFMA.FTZ R33, R72, UR21, -R8.reuse ;  /* 0x0000001548217c23 */ /* 0x100fe20008010808 */
[----:B------:R-:W-:Y:S01]  /*8aa0*/  FMNMX.FTZ R21, R55, R0, !PT ;  /* 0x0000000037157209 */ /* 0x000fe20007810000 */
[--C-:B------:R-:W-:Y:S01]  /*8ab0*/  FFMA.FTZ R36, R73, UR21, -R8.reuse ;  /* 0x0000001549247c23 */ /* 0x100fe20008010808 */
[--C-:B------:R-:W-:Y:S01]  /*8ac0*/  FFMA.FTZ R41, R80, UR21, -R8.reuse ;  /* 0x0000001550297c23 */ /* 0x100fe20008010808 */
[--C-:B------:R-:W-:Y:S01]  /*8ad0*/  FFMA.FTZ R84, R84, UR21, -R8.reuse ;  /* 0x0000001554547c23 */ /* 0x100fe20008010808 */
[----:B------:R-:W-:Y:S01]  /*8ae0*/  FMNMX.FTZ R0, R58, R21, !PT ;  /* 0x000000153a007209 */ /* 0x000fe20007810000 */
[----:B------:R-:W-:Y:S01]  /*8af0*/  FFMA.FTZ R85, R85, UR21, -R8 ;  /* 0x0000001555557c23 */ /* 0x000fe20008010808 */
[----:B------:R-:W-:Y:S01]  /*8b00*/  FMUL.FTZ R7, R7, UR21 ;  /* 0x0000001507077c20 */ /* 0x000fe20008410000 */
[----:B------:R-:W-:Y:S01]  /*8b10*/  MUFU.EX2 R148, R148 ;  /* 0x0000009400947308 */ /* 0x000fe20000000800 */
[----:B------:R-:W-:-:S04]  /*8b20*/  FMNMX.FTZ R21, R59, R0, !PT ;  /* 0x000000003b157209 */ /* 0x000fc80007810000 */
[----:B------:R-:W-:-:S03]  /*8b30*/  FMNMX.FTZ R0, R62, R21, !PT ;  /* 0x000000153e007209 */ /* 0x000fc60007810000 */
[----:B------:R-:W1:Y:S01]  /*8b40*/  MUFU.EX2 R7, R7 ;  /* 0x0000000700077308 */ /* 0x000e620000000800 */
[----:B------:R-:W-:-:S04]  /*8b50*/  FMNMX.FTZ R21, R63, R0, !PT ;  /* 0x000000003f157209 */ /* 0x000fc80007810000 */
[----:B------:R-:W-:-:S03]  /*8b60*/  FMNMX.FTZ R0, R66, R21, !PT ;  /* 0x0000001542007209 */ /* 0x000fc60007810000 */
[----:B------:R-:W2:Y:S01]  /*8b70*/  MUFU.EX2 R9, R9 ;  /* 0x0000000900097308 */ /* 0x000ea20000000800 */
[----:B------:R-:W-:-:S04]  /*8b80*/  FMNMX.FTZ R21, R67, R0, !PT ;  /* 0x0000000043157209 */ /* 0x000fc80007810000 */
[----:B------:R-:W-:-:S03]  /*8b90*/  FMNMX.FTZ R0, R70, R21, !PT ;  /* 0x0000001546007209 */ /* 0x000fc60007810000 */
[----:B------:R-:W-:Y:S01]  /*8ba0*/  MUFU.EX2 R150, R150 ;  /* 0x0000009600967308 */ /* 0x000fe20000000800 */
[----:B------:R-:W-:-:S04]  /*8bb0*/  FMNMX.FTZ R21, R71, R0, !PT ;  /* 0x0000000047157209 */ /* 0x000fc80007810000 */
[----:B------:R-:W-:-:S03]  /*8bc0*/  FMNMX.FTZ R0, R74, R21, !PT ;  /* 0x000000154a007209 */ /* 0x000fc60007810000 */
[----:B------:R-:W-:Y:S01]  /*8bd0*/  MUFU.EX2 R15, R15 ;  /* 0x0000000f000f7308 */ /* 0x000fe20000000800 */
[----:B------:R-:W-:-:S04]  /*8be0*/  FMNMX.FTZ R21, R75, R0, !PT ;  /* 0x000000004b157209 */ /* 0x000fc80007810000 */
[----:B------:R-:W-:Y:S01]  /*8bf0*/  FMNMX.FTZ R0, R78, R21, !PT ;  /* 0x000000154e007209 */ /* 0x000fe20007810000 */
[----:B------:R-:W-:Y:S02]  /*8c00*/  WARPGROUP.DEPBAR.LE gsb0, 0x0 ;  /* 0x00008000000079c5 */ /* 0x000fe40000010000 */
[----:B------:R-:W-:Y:S01]  /*8c10*/  WARPGROUP.ARRIVE ;  /* 0x00000000000079c5 */ /* 0x000fe20000000000 */
[----:B------:R-:W-:Y:S01]  /*8c20*/  FMNMX.FTZ R25, R79, R0, !PT ;  /* 0x000000004f197209 */ /* 0x000fe20007810000 */
[--C-:B------:R-:W-:Y:S01]  /*8c30*/  FFMA.FTZ R140, R40, UR21, -R8.reuse ;  /* 0x00000015288c7c23 */ /* 0x100fe20008010808 */
[--C-:B------:R-:W-:Y:S01]  /*8c40*/  FFMA.FTZ R142, R44, UR21, -R8.reuse ;  /* 0x000000152c8e7c23 */ /* 0x100fe20008010808 */
[--C-:B------:R-:W-:Y:S01]  /*8c50*/  FFMA.FTZ R40, R77, UR21, -R8.reuse ;  /* 0x000000154d287c23 */ /* 0x100fe20008010808 */
[----:B------:R-:W-:Y:S01]  /*8c60*/  FMNMX.FTZ R0, R82, R25, !PT ;  /* 0x0000001952007209 */ /* 0x000fe20007810000 */
[----:B------:R-:W-:Y:S01]  /*8c70*/  HGMMA.64x64x16.F32.BF16 R88, R136, gdesc[UR4].tnspB, R88, gsb0 ;  /* 0x40e0000488587df0 */ /* 0x000fe20008001858 */
[----:B------:R-:W-:Y:S01]  /*8c80*/  UIADD3 UR6, UR10, 0x200, URZ ;  /* 0x000002000a067890 */ /* 0x000fe2000fffe03f */
[----:B------:R-:W-:Y:S01]  /*8c90*/  FFMA.FTZ R44, R81, UR21, -R8 ;  /* 0x00000015512c7c23 */ /* 0x000fe20008010808 */
[----:B------:R-:W-:Y:S01]  /*8ca0*/  UMOV UR7, 0x40000040 ;  /* 0x4000004000077882 */ /* 0x000fe20000000000 */
[----:B------:R-:W-:Y:S01]  /*8cb0*/  FMNMX.FTZ R25, R83, R0, !PT ;  /* 0x0000000053197209 */ /* 0x000fe20007810000 */
[----:B------:R-:W-:Y:S03]  /*8cc0*/  MUFU.EX2 R144, R144 ;  /* 0x0000009000907308 */ /* 0x000fe60000000800 */
[----:B------:R-:W-:-:S04]  /*8cd0*/  FMNMX.FTZ R0, R86, R25, !PT ;  /* 0x0000001956007209 */ /* 0x000fc80007810000 */
[----:B------:R-:W-:Y:S01]  /*8ce0*/  FMNMX.FTZ R0, R87, R0, !PT ;  /* 0x0000000057007209 */ /* 0x000fe20007810000 */
[----:B------:R-:W-:Y:S04]  /*8cf0*/  MUFU.EX2 R10, R10 ;  /* 0x0000000a000a7308 */ /* 0x000fe80000000800 */
        /* <DEDUP_REMOVED lines=11> */
[----:B0-----:R-:W-:-:S07]  /*8db0*/  FMNMX.FTZ R0, R45, R0, !PT ;  /* 0x000000002d007209 */ /* 0x001fce0007810000 */
[----:B------:R-:W-:Y:S01]  /*8dc0*/  MUFU.EX2 R21, R57 ;  /* 0x0000003900157308 */ /* 0x000fe20000000800 */
[----:B------:R-:W-:Y:S02]  /*8dd0*/  WARPGROUP.DEPBAR.LE gsb0, 0x0 ;  /* 0x00008000000079c5 */ /* 0x000fe40000010000 */
[----:B------:R-:W-:Y:S01]  /*8de0*/  WARPGROUP.ARRIVE ;  /* 0x00000000000079c5 */ /* 0x000fe20000000000 */
[--C-:B------:R-:W-:Y:S01]  /*8df0*/  FFMA.FTZ R136, R48, UR21, -R8.reuse ;  /* 0x0000001530887c23 */ /* 0x100fe20008010808 */
[----:B------:R-:W-:Y:S01]  /*8e00*/  FMUL.FTZ R48, R0, UR21 ;  /* 0x0000001500307c20 */ /* 0x000fe20008410000 */
[----:B------:R-:W-:Y:S02]  /*8e10*/  FFMA.FTZ R138, R52, UR21, -R8 ;  /* 0x00000015348a7c23 */ /* 0x000fe40008010808 */
[----:B------:R-:W-:Y:S01]  /*8e20*/  MUFU.EX2 R25, R61 ;  /* 0x0000003d00197308 */ /* 0x000fe20000000800 */
[----:B------:R-:W-:Y:S01]  /*8e30*/  HGMMA.64x64x16.F32.BF16 R88, R132, gdesc[UR4].tnspB, R88, gsb0 ;  /* 0x40e0000484587df0 */ /* 0x000fe20008001858 */
[----:B------:R-:W-:Y:S01]  /*8e40*/  UIADD3 UR6, UR10, 0x280, URZ ;  /* 0x000002800a067890 */ /* 0x000fe2000fffe03f */
[--C-:B------:R-:W-:Y:S01]  /*8e50*/  FFMA.FTZ R149, R26, UR21, -R48.reuse ;  /* 0x000000151a957c23 */ /* 0x100fe20008010830 */
[----:B------:R-:W-:Y:S01]  /*8e60*/  UMOV UR7, 0x40000040 ;  /* 0x4000004000077882 */ /* 0x000fe20000000000 */
[----:B------:R-:W-:Y:S01]  /*8e70*/  FFMA.FTZ R26, R27, UR21, -R48 ;  /* 0x000000151b1a7c23 */ /* 0x000fe20008010830 */
[----:B------:R-:W-:-:S02]  /*8e80*/  IMAD.U32 R27, RZ, RZ, UR47 ;  /* 0x0000002fff1b7e24 */ /* 0x000fc4000f8e00ff */
[--C-:B------:R-:W-:Y:S01]  /*8e90*/  FFMA.FTZ R151, R30, UR21, -R48.reuse ;  /* 0x000000151e977c23 */ /* 0x100fe20008010830 */
[--C-:B------:R-:W-:Y:S01]  /*8ea0*/  FFMA.FTZ R30, R31, UR21, -R48.reuse ;  /* 0x000000151f1e7c23 */ /* 0x100fe20008010830 */
[----:B------:R-:W-:Y:S01]  /*8eb0*/  MUFU.EX2 R149, R149 ;  /* 0x0000009500957308 */ /* 0x000fe20000000800 */
[--C-:B------:R-:W-:Y:S01]  /*8ec0*/  FFMA.FTZ R145, R34, UR21, -R48.reuse ;  /* 0x0000001522917c23 */ /* 0x100fe20008010830 */
[----:B------:R-:W-:Y:S01]  /*8ed0*/  @!P1 LEA R27, R27, UR45, 0x3 ;  /* 0x0000002d1b1b9c11 */ /* 0x000fe2000f8e18ff */
[--C-:B------:R-:W-:Y:S01]  /*8ee0*/  FFMA.FTZ R34, R35, UR21, -R48.reuse ;  /* 0x0000001523227c23 */ /* 0x100fe20008010830 */
[--C-:B------:R-:W-:Y:S01]  /*8ef0*/  FFMA.FTZ R147, R38, UR21, -R48.reuse ;  /* 0x0000001526937c23 */ /* 0x100fe20008010830 */
[--C-:B------:R-:W-:Y:S01]  /*8f00*/  FFMA.FTZ R52, R39, UR21, -R48.reuse ;  /* 0x0000001527347c23 */ /* 0x100fe20008010830 */
[--C-:B------:R-:W-:Y:S01]  /*8f10*/  FFMA.FTZ R141, R42, UR21, -R48.reuse ;  /* 0x000000152a8d7c23 */ /* 0x100fe20008010830 */
[----:B------:R-:W-:Y:S01]  /*8f20*/  @!P1 VIADD R27, R27, 0x16840 ;  /* 0x000168401b1b9836 */ /* 0x000fe20000000000 */
[----:B------:R-:W-:Y:S01]  /*8f30*/  MUFU.EX2 R26, R26 ;  /* 0x0000001a001a7308 */ /* 0x000fe20000000800 */
[--C-:B------:R-:W-:Y:S01]  /*8f40*/  FFMA.FTZ R38, R43, UR21, -R48.reuse ;  /* 0x000000152b267c23 */ /* 0x100fe20008010830 */
[--C-:B------:R-:W-:Y:S01]  /*8f50*/  FFMA.FTZ R143, R46, UR21, -R48.reuse ;  /* 0x000000152e8f7c23 */ /* 0x100fe20008010830 */
[--C-:B------:R-:W-:Y:S01]  /*8f60*/  FFMA.FTZ R42, R47, UR21, -R48.reuse ;  /* 0x000000152f2a7c23 */ /* 0x100fe20008010830 */
[----:B------:R-:W-:Y:S01]  /*8f70*/  @!P1 PRMT R27, RZ, 0x654, R27 ;  /* 0x00000654ff1b9816 */ /* 0x000fe2000000001b */
[--C-:B------:R-:W-:Y:S01]  /*8f80*/  FFMA.FTZ R137, R50, UR21, -R48.reuse ;  /* 0x0000001532897c23 */ /* 0x100fe20008010830 */
[--C-:B------:R-:W-:Y:S01]  /*8f90*/  FFMA.FTZ R50, R51, UR21, -R48.reuse ;  /* 0x0000001533327c23 */ /* 0x100fe20008010830 */
[--C-:B------:R-:W-:Y:S01]  /*8fa0*/  FFMA.FTZ R139, R54, UR21, -R48.reuse ;  /* 0x00000015368b7c23 */ /* 0x100fe20008010830 */
[----:B------:R-:W-:Y:S01]  /*8fb0*/  MUFU.EX2 R151, R151 ;  /* 0x0000009700977308 */ /* 0x000fe20000000800 */
[--C-:B------:R-:W-:Y:S01]  /*8fc0*/  FFMA.FTZ R46, R55, UR21, -R48.reuse ;  /* 0x00000015372e7c23 */ /* 0x100fe20008010830 */
        /* <DEDUP_REMOVED lines=8> */
[----:B------:R-:W-:-:S06]  /*9050*/  FFMA.FTZ R86, R86, UR21, -R48 ;  /* 0x0000001556567c23 */ /* 0x000fcc0008010830 */
[----:B------:R-:W-:Y:S08]  /*9060*/  MUFU.EX2 R145, R145 ;  /* 0x0000009100917308 */ /* 0x000ff00000000800 */
[----:B------:R-:W-:Y:S08]  /*9070*/  MUFU.EX2 R34, R34 ;  /* 0x0000002200227308 */ /* 0x000ff00000000800 */
[----:B------:R-:W-:Y:S08]  /*9080*/  MUFU.EX2 R147, R147 ;  /* 0x0000009300937308 */ /* 0x000ff00000000800 */
[----:B------:R-:W-:Y:S08]  /*9090*/  MUFU.EX2 R52, R52 ;  /* 0x0000003400347308 */ /* 0x000ff00000000800 */
[----:B------:R-:W-:Y:S01]  /*90a0*/  MUFU.EX2 R141, R141 ;  /* 0x0000008d008d7308 */ /* 0x000fe20000000800 */
[----:B------:R-:W-:-:S02]  /*90b0*/  WARPGROUP.DEPBAR.LE gsb0, 0x0 ;  /* 0x00008000000079c5 */ /* 0x000fc40000010000 */
[----:B------:R-:W-:-:S06]  /*90c0*/  WARPGROUP.ARRIVE ;  /* 0x00000000000079c5 */ /* 0x000fcc0000000000 */
[----:B------:R-:W0:Y:S01]  /*90d0*/  S2R R135, SR_TID.X ;  /* 0x0000000000877919 */ /* 0x000e220000002100 */
[--C-:B------:R-:W-:Y:S01]  /*90e0*/  FFMA.FTZ R132, R56, UR21, -R8.reuse ;  /* 0x0000001538847c23 */ /* 0x100fe20008010808 */
[----:B------:R-:W-:Y:S01]  /*90f0*/  FFMA.FTZ R134, R60, UR21, -R8 ;  /* 0x000000153c867c23 */ /* 0x000fe20008010808 */
[----:B------:R-:W-:Y:S01]  /*9100*/  FADD.FTZ R8, -R0, R6 ;  /* 0x0000000600087221 */ /* 0x000fe20000010100 */
[----:B-1----:R-:W-:Y:S01]  /*9110*/  FFMA.FTZ R56, R7, R5, R148 ;  /* 0x0000000507387223 */ /* 0x002fe20000010094 */
[----:B------:R-:W-:Y:S01]  /*9120*/  HGMMA.64x64x16.F32.BF16 R88, R128, gdesc[UR4].tnspB, R88, gsb0 ;  /* 0x40e0000480587df0 */ /* 0x000fe20008001858 */
[----:B------:R-:W-:Y:S01]  /*9130*/  UIADD3 UR6, UR10, 0x300, URZ ;  /* 0x000003000a067890 */ /* 0x000fe2000fffe03f */
[----:B------:R-:W-:Y:S01]  /*9140*/  FMUL.FTZ R8, R8, UR21 ;  /* 0x0000001508087c20 */ /* 0x000fe20008410000 */
[----:B------:R-:W-:Y:S01]  /*9150*/  UMOV UR7, 0x40000040 ;  /* 0x4000004000077882 */ /* 0x000fe20000000000 */
[----:B------:R-:W-:Y:S01]  /*9160*/  FFMA.FTZ R133, R58, UR21, -R48 ;  /* 0x000000153a857c23 */ /* 0x000fe20008010830 */
[----:B------:R-:W-:Y:S01]  /*9170*/  MUFU.EX2 R38, R38 ;  /* 0x0000002600267308 */ /* 0x000fe20000000800 */
[----:B--2---:R-:W-:-:S07]  /*9180*/  F2FP.BF16.F32.PACK_AB R148, R9, R148 ;  /* 0x000000940994723e */ /* 0x004fce00000010ff */
[----:B------:R-:W1:Y:S08]  /*9190*/  MUFU.EX2 R8, R8 ;  /* 0x0000000800087308 */ /* 0x000e700000000800 */
[----:B------:R-:W-:Y:S01]  /*91a0*/  MUFU.EX2 R143, R143 ;  /* 0x0000008f008f7308 */ /* 0x000fe20000000800 */
[----:B0-----:R-:W-:Y:S02]  /*91b0*/  SHF.R.U32.HI R49, RZ, 0x7, R135 ;  /* 0x00000007ff317819 */ /* 0x001fe40000011687 */
[----:B------:R-:W-:Y:S01]  /*91c0*/  ISETP.GE.U32.AND P2, PT, R135, 0x180, PT ;  /* 0x000001808700780c */ /* 0x000fe20003f46070 */
[----:B-1----:R-:W-:-:S04]  /*91d0*/  FFMA.FTZ R5, R8, R4, R149 ;  /* 0x0000000408057223 */ /* 0x002fc80000010095 */
[----:B------:R-:W-:Y:S01]  /*91e0*/  MUFU.EX2 R42, R42 ;  /* 0x0000002a002a7308 */ /* 0x000fe20000000800 */
[----:B------:R-:W-:Y:S02]  /*91f0*/  VIADD R31, R49, 0x9 ;  /* 0x00000009311f7836 */ /* 0x000fe40000000000 */
[----:B------:R-:W-:Y:S01]  /*9200*/  FFMA.FTZ R135, R62, UR21, -R48 ;  /* 0x000000153e877c23 */ /* 0x000fe20008010830 */
[----:B------:R-:W-:Y:S02]  /*9210*/  F2FP.BF16.F32.PACK_AB R149, R26, R149 ;  /* 0x000000951a95723e */ /* 0x000fe400000010ff */
[----:B------:R-:W-:Y:S02]  /*9220*/  SEL R31, R31, 0x9, !P2 ;  /* 0x000000091f1f7807 */ /* 0x000fe40005000000 */
[----:B------:R-:W-:Y:S01]  /*9230*/  MUFU.EX2 R136, R136 ;  /* 0x0000008800887308 */ /* 0x000fe20000000800 */
[C---:B------:R-:W-:Y:S01]  /*9240*/  ISETP.GT.AND P2, PT, R3.reuse, UR22, PT ;  /* 0x0000001603007c0c */ /* 0x040fe2000bf44270 */
[----:B------:R-:W-:-:S06]  /*9250*/  VIADD R3, R3, 0xffffffff ;  /* 0xffffffff03037836 */ /* 0x000fcc0000000000 */
[----:B------:R-:W-:Y:S08]  /*9260*/  MUFU.EX2 R137, R137 ;  /* 0x0000008900897308 */ /* 0x000ff00000000800 */
[----:B------:R-:W-:Y:S08]  /*9270*/  MUFU.EX2 R50, R50 ;  /* 0x0000003200327308 */ /* 0x000ff00000000800 */
[----:B------:R-:W-:Y:S08]  /*9280*/  MUFU.EX2 R138, R138 ;  /* 0x0000008a008a7308 */ /* 0x000ff00000000800 */
[----:B------:R-:W-:Y:S01]  /*9290*/  MUFU.EX2 R139, R139 ;  /* 0x0000008b008b7308 */ /* 0x000fe20000000800 */
[----:B------:R-:W-:-:S02]  /*92a0*/  WARPGROUP.DEPBAR.LE gsb0, 0x0 ;  /* 0x00008000000079c5 */ /* 0x000fc40000010000 */
[----:B------:R-:W-:-:S05]  /*92b0*/  WARPGROUP.ARRIVE ;  /* 0x00000000000079c5 */ /* 0x000fca0000000000 */
[----:B------:R-:W-:Y:S01]  /*92c0*/  MUFU.EX2 R46, R46 ;  /* 0x0000002e002e7308 */ /* 0x000fe20000000800 */
[--C-:B------:R-:W-:Y:S01]  /*92d0*/  FFMA.FTZ R129, R66, UR21, -R48.reuse ;  /* 0x0000001542817c23 */ /* 0x100fe20008010830 */
[----:B------:R-:W-:Y:S01]  /*92e0*/  FFMA.FTZ R131, R70, UR21, -R48 ;  /* 0x0000001546837c23 */ /* 0x000fe20008010830 */
[----:B------:R-:W-:Y:S01]  /*92f0*/  HGMMA.64x64x16.F32.BF16 R88, R124, gdesc[UR4].tnspB, R88, gsb0 ;  /* 0x40e000047c587df0 */ /* 0x000fe20008001858 */
[----:B------:R-:W-:Y:S01]  /*9300*/  UIADD3 UR6, UR10, 0x380, URZ ;  /* 0x000003800a067890 */ /* 0x000fe2000fffe03f */
[----:B------:R-:W-:-:S03]  /*9310*/  UMOV UR7, 0x40000040 ;  /* 0x4000004000077882 */ /* 0x000fc60000000000 */
[----:B------:R-:W-:Y:S08]  /*9320*/  MUFU.EX2 R132, R132 ;  /* 0x0000008400847308 */ /* 0x000ff00000000800 */
[----:B------:R-:W-:Y:S08]  /*9330*/  MUFU.EX2 R133, R133 ;  /* 0x0000008500857308 */ /* 0x000ff00000000800 */
[----:B------:R-:W-:Y:S08]  /*9340*/  MUFU.EX2 R54, R54 ;  /* 0x0000003600367308 */ /* 0x000ff00000000800 */
[----:B------:R-:W-:Y:S08]  /*9350*/  MUFU.EX2 R134, R134 ;  /* 0x0000008600867308 */ /* 0x000ff00000000800 */
[----:B------:R-:W-:Y:S08]  /*9360*/  MUFU.EX2 R135, R135 ;  /* 0x0000008700877308 */ /* 0x000ff00000000800 */
[----:B------:R-:W-:Y:S08]  /*9370*/  MUFU.EX2 R20, R20 ;  /* 0x0000001400147308 */ /* 0x000ff00000000800 */
[----:B------:R-:W-:Y:S08]  /*9380*/  MUFU.EX2 R129, R129 ;  /* 0x0000008100817308 */ /* 0x000ff00000000800 */
[----:B------:R-:W0:Y:S08]  /*9390*/  MUFU.EX2 R28, R28 ;  /* 0x0000001c001c7308 */ /* 0x000e300000000800 */
[----:B------:R-:W-:Y:S08]  /*93a0*/  MUFU.EX2 R29, R29 ;  /* 0x0000001d001d7308 */ /* 0x000ff00000000800 */
[----:B------:R-:W-:Y:S01]  /*93b0*/  MUFU.EX2 R131, R131 ;  /* 0x0000008300837308 */ /* 0x000fe20000000800 */
[----:B0-----:R-:W-:Y:S01]  /*93c0*/  F2FP.BF16.F32.PACK_AB R128, R28, R20 ;  /* 0x000000141c80723e */ /* 0x001fe200000010ff */
[----:B------:R-:W-:-:S02]  /*93d0*/  WARPGROUP.DEPBAR.LE gsb0, 0x0 ;  /* 0x00008000000079c5 */ /* 0x000fc40000010000 */
[----:B------:R-:W-:-:S04]  /*93e0*/  WARPGROUP.ARRIVE ;  /* 0x00000000000079c5 */ /* 0x000fc80000000000 */
[----:B------:R-:W0:Y:S02]  /*93f0*/  MUFU.EX2 R32, R32 ;  /* 0x0000002000207308 */ /* 0x000e240000000800 */
[----:B------:R-:W-:Y:S06]  /*9400*/  HGMMA.64x64x16.F32.BF16 R88, R120, gdesc[UR4].tnspB, R88, gsb0 ;  /* 0x40e0000478587df0 */ /* 0x000fec0008001858 */
[----:B------:R-:W-:Y:S08]  /*9410*/  MUFU.EX2 R33, R33 ;  /* 0x0000002100217308 */ /* 0x000ff00000000800 */
[----:B------:R-:W-:Y:S01]  /*9420*/  MUFU.EX2 R74, R74 ;  /* 0x0000004a004a7308 */ /* 0x000fe20000000800 */
[----:B0-----:R-:W-:-:S07]  /*9430*/  F2FP.BF16.F32.PACK_AB R130, R32, R29 ;  /* 0x0000001d2082723e */ /* 0x001fce00000010ff */
[----:B------:R-:W0:Y:S08]  /*9440*/  MUFU.EX2 R36, R36 ;  /* 0x0000002400247308 */ /* 0x000e300000000800 */
[----:B------:R-:W1:Y:S08]  /*9450*/  MUFU.EX2 R75, R75 ;  /* 0x0000004b004b7308 */ /* 0x000e700000000800 */
[----:B------:R-:W-:Y:S01]  /*9460*/  MUFU.EX2 R37, R37 ;  /* 0x0000002500257308 */ /* 0x000fe20000000800 */
[----:B0-----:R-:W-:-:S07]  /*9470*/  F2FP.BF16.F32.PACK_AB R124, R36, R33 ;  /* 0x00000021247c723e */ /* 0x001fce00000010ff */
[----:B------:R-:W-:Y:S01]  /*9480*/  MUFU.EX2 R78, R78 ;  /* 0x0000004e004e7308 */ /* 0x000fe20000000800 */
[----:B-1----:R-:W-:-:S07]  /*9490*/  F2FP.BF16.F32.PACK_AB R125, R75, R74 ;  /* 0x0000004a4b7d723e */ /* 0x002fce00000010ff */
[----:B------:R-:W0:Y:S08]  /*94a0*/  MUFU.EX2 R40, R40 ;  /* 0x0000002800287308 */ /* 0x000e300000000800 */
[----:B------:R-:W-:Y:S08]  /*94b0*/  MUFU.EX2 R79, R79 ;  /* 0x0000004f004f7308 */ /* 0x000ff00000000800 */
[----:B------:R-:W-:Y:S01]  /*94c0*/  MUFU.EX2 R41, R41 ;  /* 0x0000002900297308 */ /* 0x000fe20000000800 */
[----:B0-----:R-:W-:Y:S01]  /*94d0*/  F2FP.BF16.F32.PACK_AB R126, R40, R37 ;  /* 0x00000025287e723e */ /* 0x001fe200000010ff */
[----:B------:R-:W-:-:S02]  /*94e0*/  WARPGROUP.DEPBAR.LE gsb0, 0x0 ;  /* 0x00008000000079c5 */ /* 0x000fc40000010000 */
[----:B------:R0:W-:Y:S06]  /*94f0*/  BAR.ARV R31, 0x100 ;  /* 0x0004001f0000751d */ /* 0x0001ec0000002000 */
[----:B------:R1:W-:Y:S01]  /*9500*/  @!P1 SYNCS.ARRIVE.TRANS64.RED.A1T0 RZ, [R27+URZ], RZ ;  /* 0x000000ff1bff99a7 */ /* 0x0003e2000810043f */
[----:B------:R-:W-:Y:S01]  /*9510*/  MUFU.EX2 R121, R82 ;  /* 0x0000005200797308 */ /* 0x000fe20000000800 */
[-C--:B------:R-:W-:Y:S01]  /*9520*/  FMUL.FTZ R88, R88, R7.reuse ;  /* 0x0000000758587220 */ /* 0x080fe20000410000 */
[-C--:B------:R-:W-:Y:S01]  /*9530*/  FMUL.FTZ R89, R89, R7.reuse ;  /* 0x0000000759597220 */ /* 0x080fe20000410000 */
[-C--:B------:R-:W-:Y:S01]  /*9540*/  FMUL.FTZ R92, R92, R7.reuse ;  /* 0x000000075c5c7220 */ /* 0x080fe20000410000 */
[-C--:B------:R-:W-:Y:S01]  /*9550*/  FMUL.FTZ R93, R93, R7.reuse ;  /* 0x000000075d5d7220 */ /* 0x080fe20000410000 */
[-C--:B------:R-:W-:Y:S01]  /*9560*/  FMUL.FTZ R96, R96, R7.reuse ;  /* 0x0000000760607220 */ /* 0x080fe20000410000 */
[-C--:B------:R-:W-:Y:S01]  /*9570*/  FMUL.FTZ R97, R97, R7.reuse ;  /* 0x0000000761617220 */ /* 0x080fe20000410000 */
[----:B-1----:R-:W-:Y:S01]  /*9580*/  IMAD.U32 R27, RZ, RZ, UR23 ;  /* 0x00000017ff1b7e24 */ /* 0x002fe2000f8e00ff */
[----:B------:R-:W-:Y:S01]  /*9590*/  MUFU.EX2 R44, R44 ;  /* 0x0000002c002c7308 */ /* 0x000fe20000000800 */
[----:B------:R-:W-:Y:S01]  /*95a0*/  UMOV UR23, UR47 ;  /* 0x0000002f00177c82 */ /* 0x000fe20008000000 */
[-C--:B------:R-:W-:Y:S01]  /*95b0*/  FMUL.FTZ R100, R100, R7.reuse ;  /* 0x0000000764647220 */ /* 0x080fe20000410000 */
[-C--:B------:R-:W-:Y:S01]  /*95c0*/  FMUL.FTZ R101, R101, R7.reuse ;  /* 0x0000000765657220 */ /* 0x080fe20000410000 */
[----:B------:R-:W-:Y:S01]  /*95d0*/  @!P1 LEA R4, R27, UR45, 0x3 ;  /* 0x0000002d1b049c11 */ /* 0x000fe2000f8e18ff */
[----:B------:R-:W-:Y:S01]  /*95e0*/  FADD.FTZ R27, R9, R56 ;  /* 0x00000038091b7221 */ /* 0x000fe20000010000 */
[----:B------:R-:W-:Y:S01]  /*95f0*/  FADD.FTZ R56, R26, R5 ;  /* 0x000000051a387221 */ /* 0x000fe20000010000 */
[----:B------:R-:W-:Y:S01]  /*9600*/  FMUL.FTZ R104, R104, R7 ;  /* 0x0000000768687220 */ /* 0x000fe20000410000 */
[----:B------:R-:W-:Y:S01]  /*9610*/  MUFU.EX2 R83, R83 ;  /* 0x0000005300537308 */ /* 0x000fe20000000800 */
[----:B------:R-:W-:Y:S01]  /*9620*/  FADD.FTZ R58, R150, R27 ;  /* 0x0000001b963a7221 */ /* 0x000fe20000010000 */
[----:B------:R-:W-:Y:S01]  /*9630*/  FADD.FTZ R5, R151, R56 ;  /* 0x0000003897057221 */ /* 0x000fe20000010000 */
[----:B0-----:R-:W-:-:S02]  /*9640*/  @!P1 VIADD R31, R4, 0x16860 ;  /* 0x00016860041f9836 */ /* 0x001fc40000000000 */
[----:B------:R-:W-:Y:S01]  /*9650*/  FFMA.FTZ R4, R63, UR21, -R48 ;  /* 0x000000153f047c23 */ /* 0x000fe20008010830 */
[----:B------:R-:W-:Y:S01]  /*9660*/  FADD.FTZ R27, R15, R58 ;  /* 0x0000003a0f1b7221 */ /* 0x000fe20000010000 */
[----:B------:R-:W-:Y:S01]  /*9670*/  FADD.FTZ R56, R30, R5 ;  /* 0x000000051e387221 */ /* 0x000fe20000010000 */
[----:B------:R-:W-:Y:S01]  /*9680*/  FFMA.FTZ R58, R71, UR21, -R48 ;  /* 0x00000015473a7c23 */ /* 0x000fe20008010830 */
[----:B------:R-:W-:Y:S01]  /*9690*/  MUFU.EX2 R45, R84 ;  /* 0x00000054002d7308 */ /* 0x000fe20000000800 */
[----:B------:R-:W-:Y:S01]  /*96a0*/  FADD.FTZ R27, R144, R27 ;  /* 0x0000001b901b7221 */ /* 0x000fe20000010000 */
[----:B------:R-:W-:Y:S01]  /*96b0*/  FADD.FTZ R5, R145, R56 ;  /* 0x0000003891057221 */ /* 0x000fe20000010000 */
[C---:B------:R-:W-:Y:S01]  /*96c0*/  F2FP.BF16.F32.PACK_AB R144, R10.reuse, R144 ;  /* 0x000000900a90723e */ /* 0x040fe200000010ff */
[--C-:B------:R-:W-:Y:S01]  /*96d0*/  FFMA.FTZ R56, R67, UR21, -R48.reuse ;  /* 0x0000001543387c23 */ /* 0x100fe20008010830 */
[----:B------:R-:W-:Y:S01]  /*96e0*/  FADD.FTZ R27, R10, R27 ;  /* 0x0000001b0a1b7221 */ /* 0x000fe20000010000 */
[----:B------:R-:W-:Y:S01]  /*96f0*/  FADD.FTZ R60, R34, R5 ;  /* 0x00000005223c7221 */ /* 0x000fe20000010000 */
[----:B------:R-:W-:Y:S01]  /*9700*/  FFMA.FTZ R48, R87, UR21, -R48 ;  /* 0x0000001557307c23 */ /* 0x000fe20008010830 */
[----:B------:R-:W0:Y:S01]  /*9710*/  MUFU.EX2 R4, R4 ;  /* 0x0000000400047308 */ /* 0x000e220000000800 */
[----:B------:R-:W-:Y:S01]  /*9720*/  FADD.FTZ R27, R146, R27 ;  /* 0x0000001b921b7221 */ /* 0x000fe20000010000 */
[----:B------:R-:W-:Y:S01]  /*9730*/  FADD.FTZ R5, R147, R60 ;  /* 0x0000003c93057221 */ /* 0x000fe20000010000 */
[C---:B------:R-:W-:Y:S01]  /*9740*/  F2FP.BF16.F32.PACK_AB R146, R12.reuse, R146 ;  /* 0x000000920c92723e */ /* 0x040fe200000010ff */
[-C--:B------:R-:W-:Y:S01]  /*9750*/  FMUL.FTZ R105, R105, R7.reuse ;  /* 0x0000000769697220 */ /* 0x080fe20000410000 */
[----:B------:R-:W-:Y:S01]  /*9760*/  FADD.FTZ R27, R12, R27 ;  /* 0x0000001b0c1b7221 */ /* 0x000fe20000010000 */
[----:B------:R-:W-:Y:S01]  /*9770*/  FADD.FTZ R60, R52, R5 ;  /* 0x00000005343c7221 */ /* 0x000fe20000010000 */
[----:B------:R-:W-:Y:S01]  /*9780*/  @!P1 PRMT R31, RZ, 0x654, R31 ;  /* 0x00000654ff1f9816 */ /* 0x000fe2000000001f */
[----:B------:R-:W-:Y:S01]  /*9790*/  MUFU.EX2 R56, R56 ;  /* 0x0000003800387308 */ /* 0x000fe20000000800 */
[----:B------:R-:W-:Y:S01]  /*97a0*/  FADD.FTZ R62, R140, R27 ;  /* 0x0000001b8c3e7221 */ /* 0x000fe20000010000 */
[----:B------:R-:W-:Y:S01]  /*97b0*/  FADD.FTZ R5, R141, R60 ;  /* 0x0000003c8d057221 */ /* 0x000fe20000010000 */
[----:B------:R1:W-:Y:S01]  /*97c0*/  @!P1 SYNCS.ARRIVE.TRANS64.RED.A1T0 RZ, [R31+URZ], RZ ;  /* 0x000000ff1fff99a7 */ /* 0x0003e2000810043f */
[-C--:B------:R-:W-:Y:S01]  /*97d0*/  FMUL.FTZ R108, R108, R7.reuse ;  /* 0x000000076c6c7220 */ /* 0x080fe20000410000 */
[----:B------:R-:W-:Y:S01]  /*97e0*/  FADD.FTZ R27, R13, R62 ;  /* 0x0000003e0d1b7221 */ /* 0x000fe20000010000 */
[----:B------:R-:W-:Y:S01]  /*97f0*/  FADD.FTZ R60, R38, R5 ;  /* 0x00000005263c7221 */ /* 0x000fe20000010000 */
[-C--:B------:R-:W-:Y:S01]  /*9800*/  FMUL.FTZ R109, R109, R7.reuse ;  /* 0x000000076d6d7220 */ /* 0x080fe20000410000 */
[----:B------:R-:W-:Y:S01]  /*9810*/  MUFU.EX2 R58, R58 ;  /* 0x0000003a003a7308 */ /* 0x000fe20000000800 */
[----:B------:R-:W-:Y:S01]  /*9820*/  FADD.FTZ R62, R142, R27 ;  /* 0x0000001b8e3e7221 */ /* 0x000fe20000010000 */
[----:B------:R-:W-:Y:S01]  /*9830*/  FADD.FTZ R5, R143, R60 ;  /* 0x0000003c8f057221 */ /* 0x000fe20000010000 */
[-C--:B------:R-:W-:Y:S01]  /*9840*/  FMUL.FTZ R112, R112, R7.reuse ;  /* 0x0000000770707220 */ /* 0x080fe20000410000 */
[-C--:B------:R-:W-:Y:S01]  /*9850*/  FMUL.FTZ R113, R113, R7.reuse ;  /* 0x0000000771717220 */ /* 0x080fe20000410000 */
[----:B------:R-:W-:Y:S01]  /*9860*/  FADD.FTZ R27, R11, R62 ;  /* 0x0000003e0b1b7221 */ /* 0x000fe20000010000 */
[----:B------:R-:W-:Y:S01]  /*9870*/  FADD.FTZ R60, R42, R5 ;  /* 0x000000052a3c7221 */ /* 0x000fe20000010000 */
[-C--:B------:R-:W-:Y:S01]  /*9880*/  FMUL.FTZ R116, R116, R7.reuse ;  /* 0x0000000774747220 */ /* 0x080fe20000410000 */
[----:B------:R-:W-:Y:S01]  /*9890*/  MUFU.EX2 R123, R86 ;  /* 0x00000056007b7308 */ /* 0x000fe20000000800 */
[----:B------:R-:W-:Y:S01]  /*98a0*/  FADD.FTZ R27, R136, R27 ;  /* 0x0000001b881b7221 */ /* 0x000fe20000010000 */
[----:B------:R-:W-:Y:S01]  /*98b0*/  FADD.FTZ R5, R137, R60 ;  /* 0x0000003c89057221 */ /* 0x000fe20000010000 */
[----:B------:R-:W-:Y:S01]  /*98c0*/  FMUL.FTZ R117, R117, R7 ;  /* 0x0000000775757220 */ /* 0x000fe20000410000 */
[----:B------:R-:W-:Y:S01]  /*98d0*/  F2FP.BF16.F32.PACK_AB R150, R15, R150 ;  /* 0x000000960f96723e */ /* 0x000fe200000010ff */
[----:B------:R-:W-:Y:S01]  /*98e0*/  FADD.FTZ R27, R14, R27 ;  /* 0x0000001b0e1b7221 */ /* 0x000fe20000010000 */
[----:B------:R-:W-:Y:S01]  /*98f0*/  FADD.FTZ R60, R50, R5 ;  /* 0x00000005323c7221 */ /* 0x000fe20000010000 */
[----:B------:R-:W-:Y:S01]  /*9900*/  F2FP.BF16.F32.PACK_AB R151, R30, R151 ;  /* 0x000000971e97723e */ /* 0x000fe200000010ff */
[----:B------:R-:W2:Y:S01]  /*9910*/  MUFU.EX2 R6, R85 ;  /* 0x0000005500067308 */ /* 0x000ea20000000800 */
[----:B------:R-:W-:Y:S01]  /*9920*/  FADD.FTZ R27, R138, R27 ;  /* 0x0000001b8a1b7221 */ /* 0x000fe20000010000 */
[----:B------:R-:W-:Y:S01]  /*9930*/  FADD.FTZ R5, R139, R60 ;  /* 0x0000003c8b057221 */ /* 0x000fe20000010000 */
[----:B------:R-:W-:Y:S01]  /*9940*/  F2FP.BF16.F32.PACK_AB R145, R34, R145 ;  /* 0x000000912291723e */ /* 0x000fe200000010ff */
[----:B------:R-:W-:Y:S01]  /*9950*/  FMUL.FTZ R90, R90, R8 ;  /* 0x000000085a5a7220 */ /* 0x000fe20000410000 */
[----:B------:R-:W-:Y:S01]  /*9960*/  FADD.FTZ R27, R24, R27 ;  /* 0x0000001b181b7221 */ /* 0x000fe20000010000 */
[----:B------:R-:W-:Y:S01]  /*9970*/  FADD.FTZ R10, R46, R5 ;  /* 0x000000052e0a7221 */ /* 0x000fe20000010000 */
[----:B------:R-:W-:Y:S01]  /*9980*/  F2FP.BF16.F32.PACK_AB R147, R52, R147 ;  /* 0x000000933493723e */ /* 0x000fe200000010ff */
[----:B------:R-:W3:Y:S01]  /*9990*/  MUFU.EX2 R48, R48 ;  /* 0x0000003000307308 */ /* 0x000ee20000000800 */
[----:B------:R-:W-:Y:S01]  /*99a0*/  FADD.FTZ R26, R132, R27 ;  /* 0x0000001b841a7221 */ /* 0x000fe20000010000 */
[----:B------:R-:W-:Y:S01]  /*99b0*/  FADD.FTZ R5, R133, R10 ;  /* 0x0000000a85057221 */ /* 0x000fe20000010000 */
[----:B------:R-:W-:Y:S01]  /*99c0*/  F2FP.BF16.F32.PACK_AB R140, R13, R140 ;  /* 0x0000008c0d8c723e */ /* 0x000fe200000010ff */
[-C--:B------:R-:W-:Y:S01]  /*99d0*/  FMUL.FTZ R91, R91, R8.reuse ;  /* 0x000000085b5b7220 */ /* 0x080fe20000410000 */
[----:B------:R-:W-:Y:S01]  /*99e0*/  FADD.FTZ R9, R21, R26 ;  /* 0x0000001a15097221 */ /* 0x000fe20000010000 */
[----:B------:R-:W-:Y:S01]  /*99f0*/  FADD.FTZ R10, R54, R5 ;  /* 0x00000005360a7221 */ /* 0x000fe20000010000 */
[----:B------:R-:W-:Y:S01]  /*9a00*/  F2FP.BF16.F32.PACK_AB R141, R38, R141 ;  /* 0x0000008d268d723e */ /* 0x000fe200000010ff */
[-C--:B------:R-:W-:Y:S01]  /*9a10*/  FMUL.FTZ R94, R94, R8.reuse ;  /* 0x000000085e5e7220 */ /* 0x080fe20000410000 */
[----:B------:R-:W-:Y:S01]  /*9a20*/  FADD.FTZ R12, R134, R9 ;  /* 0x00000009860c7221 */ /* 0x000fe20000010000 */
[----:B------:R-:W-:Y:S01]  /*9a30*/  FADD.FTZ R5, R135, R10 ;  /* 0x0000000a87057221 */ /* 0x000fe20000010000 */
[C---:B0-----:R-:W-:Y:S01]  /*9a40*/  F2FP.BF16.F32.PACK_AB R135, R4.reuse, R135 ;  /* 0x000000870487723e */ /* 0x041fe200000010ff */
[-C--:B------:R-:W-:Y:S01]  /*9a50*/  FMUL.FTZ R95, R95, R8.reuse ;  /* 0x000000085f5f7220 */ /* 0x080fe20000410000 */
[----:B------:R-:W-:Y:S01]  /*9a60*/  FADD.FTZ R9, R25, R12 ;  /* 0x0000000c19097221 */ /* 0x000fe20000010000 */
[----:B------:R-:W-:Y:S01]  /*9a70*/  FADD.FTZ R10, R4, R5 ;  /* 0x00000005040a7221 */ /* 0x000fe20000010000 */
[----:B--2---:R-:W-:Y:S01]  /*9a80*/  F2FP.BF16.F32.PACK_AB R122, R6, R45 ;  /* 0x0000002d067a723e */ /* 0x004fe200000010ff */
        /* <DEDUP_REMOVED lines=46> */
[----:B------:R-:W-:Y:S01]  /*9d70*/  F2FP.BF16.F32.PACK_AB R127, R79, R78 ;  /* 0x0000004e4f7f723e */ /* 0x000fe200000010ff */
[----:B---3--:R-:W-:Y:S01]  /*9d80*/  FADD.FTZ R4, R48, R4 ;  /* 0x0000000430047221 */ /* 0x008fe20000010000 */
[----:B------:R-:W-:Y:S01]  /*9d90*/  F2FP.BF16.F32.PACK_AB R120, R44, R41 ;  /* 0x000000292c78723e */ /* 0x000fe200000010ff */
[----:B------:R-:W-:Y:S01]  /*9da0*/  IMAD.MOV.U32 R6, RZ, RZ, R0 ;  /* 0x000000ffff067224 */ /* 0x000fe200078e0000 */
[----:B------:R-:W-:Y:S01]  /*9db0*/  F2FP.BF16.F32.PACK_AB R121, R83, R121 ;  /* 0x000000795379723e */ /* 0x000fe200000010ff */
[----:B------:R-:W-:Y:S01]  /*9dc0*/  IMAD.MOV.U32 R7, RZ, RZ, R2 ;  /* 0x000000ffff077224 */ /* 0x000fe200078e0002 */
[----:B------:R-:W-:Y:S01]  /*9dd0*/  F2FP.BF16.F32.PACK_AB R123, R48, R123 ;  /* 0x0000007b307b723e */ /* 0x000fe200000010ff */
[----:B-1----:R-:W-:Y:S06]  /*9de0*/  @P2 BRA `(.L_x_1094) ;  /* 0xffffffe000dc2947 */ /* 0x002fec000383ffff */
.L_x_1085:
[----:B------:R-:W-:-:S13]  /*9df0*/  ISETP.GE.AND P2, PT, R3, UR43, PT ;  /* 0x0000002b03007c0c */ /* 0x000fda000bf46270 */
[----:B------:R-:W-:Y:S05]  /*9e00*/  @!P2 BRA `(.L_x_1095) ;  /* 0x0000002c006ca947 */ /* 0x000fea0003800000 */
[----:B------:R-:W-:Y:S01]  /*9e10*/  IMAD.MOV.U32 R6, RZ, RZ, R0 ;  /* 0x000000ffff067224 */ /* 0x000fe200078e0000 */
[----:B------:R-:W-:Y:S01]  /*9e20*/  UMOV UR26, UR50 ;  /* 0x00000032001a7c82 */ /* 0x000fe20008000000 */
[----:B------:R-:W-:Y:S01]  /*9e30*/  IMAD.MOV.U32 R7, RZ, RZ, R2 ;  /* 0x000000ffff077224 */ /* 0x000fe200078e0002 */
[----:B------:R-:W-:Y:S01]  /*9e40*/  UMOV UR25, UR47 ;  /* 0x0000002f00197c82 */ /* 0x000fe20008000000 */
[----:B------:R-:W-:Y:S01]  /*9e50*/  ULDC UR22, c[0x0][0x9e4] ;  /* 0x0002790000167ab9 */ /* 0x000fe20000000800 */
[----:B------:R-:W-:Y:S01]  /*9e60*/  ULDC UR24, c[0x0][0x9dc] ;  /* 0x0002770000187ab9 */ /* 0x000fe20000000800 */
[----:B------:R-:W-:Y:S01]  /*9e70*/  ULDC UR21, c[0x0][0x988] ;  /* 0x0002620000157ab9 */ /* 0x000fe20000000800 */
[----:B------:R-:W-:-:S05]  /*9e80*/  ULDC UR23, c[0x0][0x9e0] ;  /* 0x0002780000177ab9 */ /* 0x000fca0000000800 */
.L_x_1112:
        /* <DEDUP_REMOVED lines=9> */
.L_x_1097:
[----:B------:R-:W-:Y:S01]  /*9f20*/  ULEA UR6, UR47, UR45, 0x3 ;  /* 0x0000002d2f067291 */ /* 0x000fe2000f8e183f */
[----:B------:R-:W-:-:S05]  /*9f30*/  IMAD.U32 R0, RZ, RZ, UR50 ;  /* 0x00000032ff007e24 */ /* 0x000fca000f8e00ff */
[----:B------:R-:W-:-:S04]  /*9f40*/  SHF.L.U32 R0, R0, 0x1f, RZ ;  /* 0x0000001f00007819 */ /* 0x000fc800000006ff */
[----:B------:R0:W1:Y:S01]  /*9f50*/  SYNCS.PHASECHK.TRANS64.TRYWAIT P2, [UR6+0x16830], R0 ;  /* 0x01683000ff0075a7 */ /* 0x0000620008040146 */
[----:B------:R-:W-:Y:S05]  /*9f60*/  @!P0 BRA `(.L_x_1098) ;  /* 0x0000000000048947 */ /* 0x000fea0003800000 */
[----:B------:R-:W-:Y:S01]  /*9f70*/  BPT.TRAP 0x1 ;  /* 0x000000040000795c */ /* 0x000fe20000300000 */
.L_x_1098:
[----:B-1----:R-:W-:Y:S05]  /*9f80*/  @P2 BRA `(.L_x_1096) ;  /* 0x0000000000082947 */ /* 0x002fea0003800000 */
[----:B------:R-:W1:Y:S02]  /*9f90*/  SYNCS.PHASECHK.TRANS64.TRYWAIT P2, [UR6+0x16830], R0 ;  /* 0x01683000ff0075a7 */ /* 0x000e640008040146 */
[----:B-1----:R-:W-:Y:S05]  /*9fa0*/  @!P2 BRA `(.L_x_1099) ;  /* 0x000000c00000a947 */ /* 0x002fea0003800000 */
.L_x_1096:
        /* <DEDUP_REMOVED lines=27> */
.L_x_1101:
[----:B------:R-:W-:Y:S01]  /*a160*/  ULEA UR6, UR25, UR45, 0x3 ;  /* 0x0000002d19067291 */ /* 0x000fe2000f8e183f */
[----:B------:R-:W-:-:S05]  /*a170*/  IMAD.U32 R0, RZ, RZ, UR26 ;  /* 0x0000001aff007e24 */ /* 0x000fca000f8e00ff */
[----:B------:R-:W-:-:S04]  /*a180*/  SHF.L.U32 R0, R0, 0x1f, RZ ;  /* 0x0000001f00007819 */ /* 0x000fc800000006ff */
[----:B------:R0:W1:Y:S01]  /*a190*/  SYNCS.PHASECHK.TRANS64.TRYWAIT P2, [UR6+0x16850], R0 ;  /* 0x01685000ff0075a7 */ /* 0x0000620008040146 */
[----:B------:R-:W-:Y:S05]  /*a1a0*/  @!P0 BRA `(.L_x_1102) ;  /* 0x0000000000048947 */ /* 0x000fea0003800000 */
[----:B------:R-:W-:Y:S01]  /*a1b0*/  BPT.TRAP 0x1 ;  /* 0x000000040000795c */ /* 0x000fe20000300000 */
.L_x_1102:
[----:B-1----:R-:W-:Y:S05]  /*a1c0*/  @P2 BRA `(.L_x_1100) ;  /* 0x0000000000082947 */ /* 0x002fea0003800000 */
[----:B------:R-:W1:Y:S02]  /*a1d0*/  SYNCS.PHASECHK.TRANS64.TRYWAIT P2, [UR6+0x16850], R0 ;  /* 0x01685000ff0075a7 */ /* 0x000e640008040146 */
[----:B-1----:R-:W-:Y:S05]  /*a1e0*/  @!P2 BRA `(.L_x_1103) ;  /* 0x000000bc0088a947 */ /* 0x002fea0003800000 */
.L_x_1100:
[----:B------:R-:W-:Y:S01]  /*a1f0*/  UIADD3 UR6, UR45, 0x400, URZ ;  /* 0x000004002d067890 */ /* 0x000fe2000fffe03f */
[----:B------:R-:W-:Y:S01]  /*a200*/  WARPGROUP.ARRIVE ;  /* 0x00000000000079c5 */ /* 0x000fe20000000000 */
[----:B------:R-:W-:-:S05]  /*a210*/  UMOV UR7, 0x40000040 ;  /* 0x4000004000077882 */ /* 0x000fca0000000000 */
[----:B------:R-:W2:Y:S01]  /*a220*/  S2R R9, SR_TID.X ;  /* 0x0000000000097919 */ /* 0x000ea20000002100 */
[----:B------:R-:W-:Y:S01]  /*a230*/  USHF.R.U32.HI UR6, URZ, 0x4, UR6 ;  /* 0x000000043f067899 */ /* 0x000fe20008011606 */
[----:B------:R-:W-:Y:S01]  /*a240*/  PLOP3.LUT P2, PT, PT, PT, UP0, 0x80, 0x0 ;  /* 0x000000000000781c */ /* 0x000fe20003f4f008 */
[----:B------:R-:W-:Y:S02]  /*a250*/  VIADD R13, R17, UR39 ;  /* 0x00000027110d7c36 */ /* 0x000fe40008000000 */
[----:B------:R-:W-:Y:S01]  /*a260*/  ULOP3.LUT UR6, UR6, 0x3fff, URZ, 0xc0, !UPT ;  /* 0x00003fff06067892 */ /* 0x000fe2000f8ec03f */
[----:B-1----:R-:W-:Y:S02]  /*a270*/  IMAD.U32 R2, RZ, RZ, UR47 ;  /* 0x0000002fff027e24 */ /* 0x002fe4000f8e00ff */
[----:B------:R-:W-:Y:S01]  /*a280*/  IMAD.SHL.U32 R11, R3, 0x80, RZ ;  /* 0x00000080030b7824 */ /* 0x000fe200078e00ff */
[----:B------:R-:W-:Y:S01]  /*a290*/  ULEA UR10, UR25, UR6, 0xa ;  /* 0x00000006190a7291 */ /* 0x000fe2000f8e503f */
[----:B------:R-:W-:Y:S01]  /*a2a0*/  IMAD.U32 R15, RZ, RZ, UR46 ;  /* 0x0000002eff0f7e24 */ /* 0x000fe2000f8e00ff */
        /* <DEDUP_REMOVED lines=43> */
[----:B------:R-:W-:-:S04]  /*a560*/  @UP0 ULDC UR6, c[0x0][0x450] ;  /* 0x0001140000060ab9 */ /* 0x000fc80000000800 */
[----:B------:R-:W-:Y:S01]  /*a570*/  @P2 SHF.R.U32.HI R13, RZ, UR6, R0 ;  /* 0x00000006ff0d2c19 */ /* 0x000fe20008011600 */
[----:B------:R-:W-:Y:S01]  /*a580*/  VIADD R0, R8, 0x9 ;  /* 0x0000000908007836 */ /* 0x000fe20000000000 */
[----:B------:R-:W-:Y:S01]  /*a590*/  ISETP.GE.U32.AND P2, PT, R9, 0x180, PT ;  /* 0x000001800900780c */ /* 0x000fe20003f46070 */
[----:B------:R-:W-:Y:S02]  /*a5a0*/  ULOP3.LUT UR6, URZ, UR24, URZ, 0x33, !UPT ;  /* 0x000000183f067292 */ /* 0x000fe4000f8e333f */
[----:B------:R-:W0:Y:S01]  /*a5b0*/  SHFL.IDX PT, R9, R13, RZ, 0x1c1f ;  /* 0x001c1fff0d097589 */ /* 0x000e2200000e0000 */
[----:B------:R-:W-:Y:S02]  /*a5c0*/  SEL R8, R0, 0x9, !P2 ;  /* 0x0000000900087807 */ /* 0x000fe40005000000 */
[----:B------:R-:W-:-:S04]  /*a5d0*/  IADD3 R0, -R16, 0x1, -R11 ;  /* 0x0000000110007810 */ /* 0x000fc80007ffe90b */
[----:B------:R-:W-:-:S05]  /*a5e0*/  IADD3 R0, -R15, UR40, R0 ;  /* 0x000000280f007c10 */ /* 0x000fca000fffe100 */
[C---:B------:R-:W-:Y:S02]  /*a5f0*/  VIADD R12, R0.reuse, UR23 ;  /* 0x00000017000c7c36 */ /* 0x040fe40008000000 */
[----:B------:R-:W-:-:S04]  /*a600*/  VIADD R10, R0, UR6 ;  /* 0x00000006000a7c36 */ /* 0x000fc80008000000 */
[--C-:B0-----:R-:W-:Y:S01]  /*a610*/  IMAD.IADD R0, R10, 0x1, R9.reuse ;  /* 0x000000010a007824 */ /* 0x101fe200078e0209 */
[----:B------:R-:W-:Y:S02]  /*a620*/  WARPGROUP.DEPBAR.LE gsb0, 0x0 ;  /* 0x00008000000079c5 */ /* 0x000fe40000010000 */
[----:B------:R0:W-:Y:S06]  /*a630*/  BAR.ARV R8, 0x100 ;  /* 0x000400080000751d */ /* 0x0001ec0000002000 */
[----:B------:R1:W-:Y:S02]  /*a640*/  @!P1 SYNCS.ARRIVE.TRANS64.RED.A1T0 RZ, [R2+URZ], RZ ;  /* 0x000000ff02ff99a7 */ /* 0x0003e4000810043f */
[----:B-1----:R-:W-:Y:S01]  /*a650*/  IMAD.IADD R2, R12, 0x1, R9 ;  /* 0x000000010c027824 */ /* 0x002fe200078e0209 */
[----:B0-----:R-:W-:Y:S06]  /*a660*/  @!P5 BRA `(.L_x_1104) ;  /* 0x00000000005cd947 */ /* 0x001fec0003800000 */
        /* <DEDUP_REMOVED lines=13> */
.L_x_1106:
[----:B------:R-:W-:-:S05]  /*a740*/  IMAD.U32 R20, RZ, RZ, UR22 ;  /* 0x00000016ff147e24 */ /* 0x000fca000f8e00ff */
[----:B------:R-:W-:-:S13]  /*a750*/  ISETP.NE.AND P2, PT, R20, 0x1, PT ;  /* 0x000000011400780c */ /* 0x000fda0003f45270 */
[----:B------:R-:W0:Y:S02]  /*a760*/  @P2 LDC.64 R8, c[0x0][0x9e8] ;  /* 0x00027a00ff082b82 */ /* 0x000e240000000a00 */
[----:B0-----:R-:W-:-:S05]  /*a770*/  @P2 IMAD.HI.U32 R8, R14, R8, RZ ;  /* 0x000000080e082227 */ /* 0x001fca00078e00ff */
[----:B------:R-:W-:-:S07]  /*a780*/  @P2 SHF.R.U32.HI R14, RZ, R9, R8 ;  /* 0x00000009ff0e2219 */ /* 0x000fce0000011608 */
.L_x_1107:
[----:B------:R-:W-:Y:S05]  /*a790*/  BSYNC B0 ;  /* 0x0000000000007941 */ /* 0x000fea0003800000 */
.L_x_1105:
[----:B------:R-:W-:-:S04]  /*a7a0*/  IMAD R9, R14, R20, -R11 ;  /* 0x000000140e097224 */ /* 0x000fc800078e0a0b */
[----:B------:R-:W-:-:S05]  /*a7b0*/  IMAD.IADD R9, R9, 0x1, -R16 ;  /* 0x0000000109097824 */ /* 0x000fca00078e0a10 */
[----:B------:R-:W-:Y:S02]  /*a7c0*/  VIADDMNMX R2, R9, R20, R2, PT ;  /* 0x0000001409027246 */ /* 0x000fe40003800102 */
[----:B------:R-:W-:-:S07]  /*a7d0*/  VIMNMX R0, R0, R9, !PT ;  /* 0x0000000900007248 */ /* 0x000fce0007fe0100 */
.L_x_1104:
        /* <DEDUP_REMOVED lines=114> */
.L_x_1110:
[----:B------:R-:W-:-:S05]  /*af00*/  IMAD.U32 R2, RZ, RZ, UR22 ;  /* 0x00000016ff027e24 */ /* 0x000fca000f8e00ff */
[----:B------:R-:W-:-:S13]  /*af10*/  ISETP.NE.AND P3, PT, R2, 0x1, PT ;  /* 0x000000010200780c */ /* 0x000fda0003f65270 */
[----:B------:R-:W0:Y:S02]  /*af20*/  @P3 LDC.64 R8, c[0x0][0x9e8] ;  /* 0x00027a00ff083b82 */ /* 0x000e240000000a00 */
[----:B0-----:R-:W-:-:S05]  /*af30*/  @P3 IMAD.HI.U32 R8, R0, R8, RZ ;  /* 0x0000000800083227 */ /* 0x001fca00078e00ff */
[----:B------:R-:W-:-:S07]  /*af40*/  @P3 SHF.R.U32.HI R0, RZ, R9, R8 ;  /* 0x00000009ff003219 */ /* 0x000fce0000011608 */
.L_x_1111:
[----:B------:R-:W-:Y:S05]  /*af50*/  BSYNC B0 ;  /* 0x0000000000007941 */ /* 0x000fea0003800000 */
.L_x_1109:
[----:B------:R-:W-:-:S04]  /*af60*/  IMAD R11, R0, R2, -R11 ;  /* 0x00000002000b7224 */ /* 0x000fc800078e0a0b */
[----:B------:R-:W-:-:S05]  /*af70*/  IMAD.IADD R11, R11, 0x1, -R16 ;  /* 0x000000010b0b7824 */ /* 0x000fca00078e0a10 */
[----:B------:R-:W-:Y:S02]  /*af80*/  VIADDMNMX R12, R11, R2, R12, PT ;  /* 0x000000020b0c7246 */ /* 0x000fe4000380010c */
[----:B------:R-:W-:-:S07]  /*af90*/  VIMNMX R10, R10, R11, !PT ;  /* 0x0000000b0a0a7248 */ /* 0x000fce0007fe0100 */
.L_x_1108:
        /* <DEDUP_REMOVED lines=34> */
[----:B------:R-:W-:Y:S02]  /*b1c0*/  ISETP.GT.AND P3, PT, R10, RZ, P2 ;  /* 0x000000ff0a00720c */ /* 0x000fe40001764270 */
        /* <DEDUP_REMOVED lines=9> */
[----:B------:R-:W-:Y:S02]  /*b260*/  ISETP.GT.AND P4, PT, R10, 0x18, P2 ;  /* 0x000000180a00780c */ /* 0x000fe40001784270 */
[----:B------:R-:W-:Y:S02]  /*b270*/  FMNMX.FTZ R0, R68, R9, !PT ;  /* 0x0000000944007209 */ /* 0x000fe40007810000 */
[----:B------:R-:W-:Y:S02]  /*b280*/  FSEL R13, R26, -INF , !P3 ;  /* 0xff8000001a0d7808 */ /* 0x000fe40005800000 */
[----:B------:R-:W-:Y:S02]  /*b290*/  FMNMX.FTZ R9, R69, R0, !PT ;  /* 0x0000000045097209 */ /* 0x000fe40007810000 */
[----:B------:R-:W-:-:S02]  /*b2a0*/  ISETP.LT.OR P6, PT, R12, 0x9, P6 ;  /* 0x000000090c00780c */ /* 0x000fc400037c1670 */
[----:B------:R-:W-:Y:S02]  /*b2b0*/  FMNMX.FTZ R0, R72, R9, !PT ;  /* 0x0000000948007209 */ /* 0x000fe40007810000 */
[----:B------:R-:W-:Y:S02]  /*b2c0*/  ISETP.LT.OR P4, PT, R12, 0x19, P4 ;  /* 0x000000190c00780c */ /* 0x000fe40002781670 */
[----:B------:R-:W-:Y:S02]  /*b2d0*/  FMNMX.FTZ R9, R73, R0, !PT ;  /* 0x0000000049097209 */ /* 0x000fe40007810000 */
[----:B------:R-:W-:Y:S02]  /*b2e0*/  FMNMX.FTZ R8, R13, R6, !PT ;  /* 0x000000060d087209 */ /* 0x000fe40007810000 */
[----:B------:R-:W-:Y:S02]  /*b2f0*/  FMNMX.FTZ R0, R76, R9, !PT ;  /* 0x000000094c007209 */ /* 0x000fe40007810000 */
[----:B------:R-:W-:-:S02]  /*b300*/  FSEL R30, R30, -INF , !P6 ;  /* 0xff8000001e1e7808 */ /* 0x000fc40007000000 */
[----:B------:R-:W-:Y:S02]  /*b310*/  FMNMX.FTZ R9, R77, R0, !PT ;  /* 0x000000004d097209 */ /* 0x000fe40007810000 */
[----:B------:R-:W-:Y:S02]  /*b320*/  FSEL R38, R38, -INF , !P4 ;  /* 0xff80000026267808 */ /* 0x000fe40006000000 */
[----:B------:R-:W-:Y:S02]  /*b330*/  FMNMX.FTZ R0, R80, R9, !PT ;  /* 0x0000000950007209 */ /* 0x000fe40007810000 */
[----:B------:R-:W-:Y:S02]  /*b340*/  FMNMX.FTZ R21, R27, R8, !PT ;  /* 0x000000081b157209 */ /* 0x000fe40007810000 */
[----:B------:R-:W-:Y:S02]  /*b350*/  FMNMX.FTZ R9, R81, R0, !PT ;  /* 0x0000000051097209 */ /* 0x000fe40007810000 */
[----:B------:R-:W-:-:S02]  /*b360*/  ISETP.GT.AND P4, PT, R10, 0x20, P2 ;  /* 0x000000200a00780c */ /* 0x000fc40001784270 */
[----:B------:R-:W-:Y:S02]  /*b370*/  FMNMX.FTZ R0, R84, R9, !PT ;  /* 0x0000000954007209 */ /* 0x000fe40007810000 */
[----:B------:R-:W-:Y:S02]  /*b380*/  FMNMX.FTZ R8, R30, R21, !PT ;  /* 0x000000151e087209 */ /* 0x000fe40007810000 */
[----:B------:R-:W-:Y:S02]  /*b390*/  FMNMX.FTZ R0, R85, R0, !PT ;  /* 0x0000000055007209 */ /* 0x000fe40007810000 */
[----:B------:R-:W-:Y:S02]  /*b3a0*/  ISETP.LT.OR P4, PT, R12, 0x21, P4 ;  /* 0x000000210c00780c */ /* 0x000fe40002781670 */
[----:B------:R-:W-:Y:S01]  /*b3b0*/  FMNMX.FTZ R21, R31, R8, !PT ;  /* 0x000000081f157209 */ /* 0x000fe20007810000 */
[----:B------:R-:W0:Y:S01]  /*b3c0*/  SHFL.BFLY PT, R9, R0, 0x2, 0x1f ;  /* 0x0c401f0000097f89 */ /* 0x000e2200000e0000 */
[----:B------:R-:W-:-:S02]  /*b3d0*/  FSEL R42, R42, -INF , !P4 ;  /* 0xff8000002a2a7808 */ /* 0x000fc40006000000 */
[----:B------:R-:W-:Y:S02]  /*b3e0*/  ISETP.GT.AND P4, PT, R10, 0x28, P2 ;  /* 0x000000280a00780c */ /* 0x000fe40001784270 */
[----:B------:R-:W-:Y:S02]  /*b3f0*/  FMNMX.FTZ R8, R34, R21, !PT ;  /* 0x0000001522087209 */ /* 0x000fe40007810000 */
[----:B------:R-:W-:Y:S02]  /*b400*/  ISETP.LT.OR P4, PT, R12, 0x29, P4 ;  /* 0x000000290c00780c */ /* 0x000fe40002781670 */
[----:B------:R-:W-:Y:S02]  /*b410*/  ISETP.GT.AND P3, PT, R10, 0x30, P2 ;  /* 0x000000300a00780c */ /* 0x000fe40001764270 */
[----:B------:R-:W-:Y:S02]  /*b420*/  FSEL R46, R46, -INF , !P4 ;  /* 0xff8000002e2e7808 */ /* 0x000fe40006000000 */
[----:B------:R-:W-:-:S02]  /*b430*/  ISETP.GT.AND P4, PT, R10, 0x29, P2 ;  /* 0x000000290a00780c */ /* 0x000fc40001784270 */
[C---:B------:R-:W-:Y:S02]  /*b440*/  ISETP.LT.OR P3, PT, R12.reuse, 0x31, P3 ;  /* 0x000000310c00780c */ /* 0x040fe40001f61670 */
[----:B------:R-:W-:Y:S02]  /*b450*/  ISETP.LT.OR P4, PT, R12, 0x2a, P4 ;  /* 0x0000002a0c00780c */ /* 0x000fe40002781670 */
[----:B------:R-:W-:Y:S02]  /*b460*/  FSEL R50, R50, -INF , !P3 ;  /* 0xff80000032327808 */ /* 0x000fe40005800000 */
[----:B------:R-:W-:Y:S02]  /*b470*/  FSEL R47, R47, -INF , !P4 ;  /* 0xff8000002f2f7808 */ /* 0x000fe40006000000 */
[----:B------:R-:W-:Y:S02]  /*b480*/  ISETP.GT.AND P4, PT, R10, 0x31, P2 ;  /* 0x000000310a00780c */ /* 0x000fe40001784270 */
[----:B0-----:R-:W-:-:S02]  /*b490*/  FMNMX.FTZ R9, R0, R9, !PT ;  /* 0x0000000900097209 */ /* 0x001fc40007810000 */
[----:B------:R-:W-:Y:S02]  /*b4a0*/  ISETP.GT.AND P3, PT, R10, 0x38, P2 ;  /* 0x000000380a00780c */ /* 0x000fe40001764270 */
[C---:B------:R-:W-:Y:S01]  /*b4b0*/  ISETP.LT.OR P4, PT, R12.reuse, 0x32, P4 ;  /* 0x000000320c00780c */ /* 0x040fe20002781670 */
[----:B------:R-:W0:Y:S01]  /*b4c0*/  SHFL.BFLY PT, R2, R9, 0x1, 0x1f ;  /* 0x0c201f0009027f89 */ /* 0x000e2200000e0000 */
[----:B------:R-:W-:Y:S02]  /*b4d0*/  ISETP.LT.OR P3, PT, R12, 0x39, P3 ;  /* 0x000000390c00780c */ /* 0x000fe40001f61670 */
[----:B------:R-:W-:Y:S02]  /*b4e0*/  FSEL R51, R51, -INF , !P4 ;  /* 0xff80000033337808 */ /* 0x000fe40006000000 */
[----:B------:R-:W-:Y:S02]  /*b4f0*/  ISETP.GT.AND P4, PT, R10, 0x39, P2 ;  /* 0x000000390a00780c */ /* 0x000fe40001784270 */
[----:B------:R-:W-:-:S02]  /*b500*/  FSEL R54, R54, -INF , !P3 ;  /* 0xff80000036367808 */ /* 0x000fc40005800000 */
[----:B------:R-:W-:Y:S02]  /*b510*/  ISETP.GT.AND P3, PT, R10, 0x40, P2 ;  /* 0x000000400a00780c */ /* 0x000fe40001764270 */
[C---:B------:R-:W-:Y:S02]  /*b520*/  ISETP.LT.OR P4, PT, R12.reuse, 0x3a, P4 ;  /* 0x0000003a0c00780c */ /* 0x040fe40002781670 */
[----:B------:R-:W-:Y:S02]  /*b530*/  ISETP.LT.OR P3, PT, R12, 0x41, P3 ;  /* 0x000000410c00780c */ /* 0x000fe40001f61670 */
[----:B------:R-:W-:Y:S02]  /*b540*/  FSEL R55, R55, -INF , !P4 ;  /* 0xff80000037377808 */ /* 0x000fe40006000000 */
[----:B------:R-:W-:Y:S02]  /*b550*/  ISETP.GT.AND P4, PT, R10, 0x41, P2 ;  /* 0x000000410a00780c */ /* 0x000fe40001784270 */
[----:B------:R-:W-:-:S02]  /*b560*/  FSEL R58, R58, -INF , !P3 ;  /* 0xff8000003a3a7808 */ /* 0x000fc40005800000 */
[----:B------:R-:W-:Y:S02]  /*b570*/  ISETP.GT.AND P3, PT, R10, 0x48, P2 ;  /* 0x000000480a00780c */ /* 0x000fe40001764270 */
[C---:B------:R-:W-:Y:S02]  /*b580*/  ISETP.LT.OR P4, PT, R12.reuse, 0x42, P4 ;  /* 0x000000420c00780c */ /* 0x040fe40002781670 */
[----:B0-----:R-:W-:Y:S02]  /*b590*/  FMNMX.FTZ R2, R9, R2, !PT ;  /* 0x0000000209027209 */ /* 0x001fe40007810000 */
[----:B------:R-:W-:Y:S02]  /*b5a0*/  ISETP.LT.OR P3, PT, R12, 0x49, P3 ;  /* 0x000000490c00780c */ /* 0x000fe40001f61670 */
[C---:B------:R-:W-:Y:S01]  /*b5b0*/  FSETP.NEU.FTZ.AND P6, PT, R2.reuse, -INF , PT ;  /* 0xff8000000200780b */ /* 0x040fe20003fdd000 */
[----:B------:R-:W-:Y:S01]  /*b5c0*/  FMUL.FTZ R0, R2, UR21 ;  /* 0x0000001502007c20 */ /* 0x000fe20008410000 */
[----:B------:R-:W-:-:S02]  /*b5d0*/  FSEL R59, R59, -INF , !P4 ;  /* 0xff8000003b3b7808 */ /* 0x000fc40006000000 */
[----:B------:R-:W-:Y:S02]  /*b5e0*/  ISETP.GT.AND P4, PT, R10, 0x49, P2 ;  /* 0x000000490a00780c */ /* 0x000fe40001784270 */
[----:B------:R-:W-:Y:S02]  /*b5f0*/  FSEL R0, R0, RZ, P6 ;  /* 0x000000ff00007208 */ /* 0x000fe40003000000 */
[----:B------:R-:W-:Y:S02]  /*b600*/  FSEL R62, R62, -INF , !P3 ;  /* 0xff8000003e3e7808 */ /* 0x000fe40005800000 */
[----:B------:R-:W-:Y:S01]  /*b610*/  ISETP.GT.AND P3, PT, R10, 0x50, P2 ;  /* 0x000000500a00780c */ /* 0x000fe20001764270 */
[--C-:B------:R-:W-:Y:S01]  /*b620*/  FFMA.FTZ R9, R25, UR21, -R0.reuse ;  /* 0x0000001519097c23 */ /* 0x100fe20008010800 */
[----:B------:R-:W-:Y:S01]  /*b630*/  FMNMX.FTZ R25, R35, R8, !PT ;  /* 0x0000000823197209 */ /* 0x000fe20007810000 */
[--C-:B------:R-:W-:Y:S01]  /*b640*/  FFMA.FTZ R11, R29, UR21, -R0.reuse ;  /* 0x000000151d0b7c23 */ /* 0x100fe20008010800 */
[--C-:B------:R-:W-:Y:S01]  /*b650*/  FFMA.FTZ R15, R33, UR21, -R0.reuse ;  /* 0x00000015210f7c23 */ /* 0x100fe20008010800 */
[----:B------:R-:W-:Y:S01]  /*b660*/  ISETP.LT.OR P4, PT, R12, 0x4a, P4 ;  /* 0x0000004a0c00780c */ /* 0x000fe20002781670 */
[--C-:B------:R-:W-:Y:S01]  /*b670*/  FFMA.FTZ R21, R37, UR21, -R0.reuse ;  /* 0x0000001525157c23 */ /* 0x100fe20008010800 */
[----:B------:R-:W-:Y:S01]  /*b680*/  FMNMX.FTZ R8, R38, R25, !PT ;  /* 0x0000001926087209 */ /* 0x000fe20007810000 */
[--C-:B------:R-:W-:Y:S01]  /*b690*/  FFMA.FTZ R148, R24, UR21, -R0.reuse ;  /* 0x0000001518947c23 */ /* 0x100fe20008010800 */
[----:B------:R-:W-:Y:S01]  /*b6a0*/  ISETP.LT.OR P3, PT, R12, 0x51, P3 ;  /* 0x000000510c00780c */ /* 0x000fe20001f61670 */
[--C-:B------:R-:W-:Y:S01]  /*b6b0*/  FFMA.FTZ R150, R28, UR21, -R0.reuse ;  /* 0x000000151c967c23 */ /* 0x100fe20008010800 */
[----:B------:R-:W-:Y:S01]  /*b6c0*/  FMNMX.FTZ R25, R39, R8, !PT ;  /* 0x0000000827197209 */ /* 0x000fe20007810000 */
[----:B------:R-:W-:Y:S01]  /*b6d0*/  MUFU.EX2 R9, R9 ;  /* 0x0000000900097308 */ /* 0x000fe20000000800 */
[----:B------:R-:W-:Y:S01]  /*b6e0*/  FSEL R63, R63, -INF , !P4 ;  /* 0xff8000003f3f7808 */ /* 0x000fe20006000000 */
[--C-:B------:R-:W-:Y:S01]  /*b6f0*/  FFMA.FTZ R144, R32, UR21, -R0.reuse ;  /* 0x0000001520907c23 */ /* 0x100fe20008010800 */
[----:B------:R-:W-:Y:S01]  /*b700*/  FMNMX.FTZ R8, R42, R25, !PT ;  /* 0x000000192a087209 */ /* 0x000fe20007810000 */
[--C-:B------:R-:W-:Y:S01]  /*b710*/  FFMA.FTZ R25, R41, UR21, -R0.reuse ;  /* 0x0000001529197c23 */ /* 0x100fe20008010800 */
[----:B------:R-:W-:Y:S01]  /*b720*/  ISETP.GT.AND P4, PT, R10, 0x51, P2 ;  /* 0x000000510a00780c */ /* 0x000fe20001784270 */
        /* <DEDUP_REMOVED lines=36> */
[----:B------:R-:W-:Y:S01]  /*b970*/  FFMA.FTZ R85, R85, UR21, -R0 ;  /* 0x0000001555557c23 */ /* 0x000fe20008010800 */
[----:B------:R-:W-:Y:S01]  /*b980*/  FMNMX.FTZ R8, R62, R37, !PT ;  /* 0x000000253e087209 */ /* 0x000fe20007810000 */
[----:B------:R-:W-:Y:S01]  /*b990*/  MUFU.EX2 R144, R144 ;  /* 0x0000009000907308 */ /* 0x000fe20000000800 */
[----:B------:R-:W-:-:S02]  /*b9a0*/  ISETP.LT.OR P3, PT, R12, 0x61, P3 ;  /* 0x000000610c00780c */ /* 0x000fc40001f61670 */
[----:B------:R-:W-:Y:S02]  /*b9b0*/  FMNMX.FTZ R37, R63, R8, !PT ;  /* 0x000000083f257209 */ /* 0x000fe40007810000 */
[----:B------:R-:W-:Y:S02]  /*b9c0*/  FSEL R71, R71, -INF , !P4 ;  /* 0xff80000047477808 */ /* 0x000fe40006000000 */
[----:B------:R-:W-:Y:S01]  /*b9d0*/  FMNMX.FTZ R8, R66, R37, !PT ;  /* 0x0000002542087209 */ /* 0x000fe20007810000 */
[--C-:B------:R-:W-:Y:S01]  /*b9e0*/  FFMA.FTZ R37, R53, UR21, -R0.reuse ;  /* 0x0000001535257c23 */ /* 0x100fe20008010800 */
[----:B------:R-:W-:Y:S01]  /*b9f0*/  ISETP.GT.AND P4, PT, R10, 0x61, P2 ;  /* 0x000000610a00780c */ /* 0x000fe20001784270 */
[----:B------:R-:W-:Y:S01]  /*ba00*/  FFMA.FTZ R53, R69, UR21, -R0 ;  /* 0x0000001545357c23 */ /* 0x000fe20008010800 */
[----:B------:R-:W-:Y:S01]  /*ba10*/  FMNMX.FTZ R41, R67, R8, !PT ;  /* 0x0000000843297209 */ /* 0x000fe20007810000 */
[----:B------:R-:W-:Y:S01]  /*ba20*/  MUFU.EX2 R15, R15 ;  /* 0x0000000f000f7308 */ /* 0x000fe20000000800 */
[----:B------:R-:W-:-:S02]  /*ba30*/  FSEL R74, R74, -INF , !P3 ;  /* 0xff8000004a4a7808 */ /* 0x000fc40005800000 */
[----:B------:R-:W-:Y:S02]  /*ba40*/  FMNMX.FTZ R8, R70, R41, !PT ;  /* 0x0000002946087209 */ /* 0x000fe40007810000 */
[----:B------:R-:W-:Y:S02]  /*ba50*/  ISETP.GT.AND P3, PT, R10, 0x68, P2 ;  /* 0x000000680a00780c */ /* 0x000fe40001764270 */
[C---:B------:R-:W-:Y:S01]  /*ba60*/  ISETP.LT.OR P4, PT, R12.reuse, 0x62, P4 ;  /* 0x000000620c00780c */ /* 0x040fe20002781670 */
[----:B------:R-:W-:Y:S01]  /*ba70*/  MUFU.EX2 R146, R146 ;  /* 0x0000009200927308 */ /* 0x000fe20000000800 */
[----:B------:R-:W-:Y:S02]  /*ba80*/  FMNMX.FTZ R41, R71, R8, !PT ;  /* 0x0000000847297209 */ /* 0x000fe40007810000 */
[----:B------:R-:W-:Y:S02]  /*ba90*/  ISETP.LT.OR P3, PT, R12, 0x69, P3 ;  /* 0x000000690c00780c */ /* 0x000fe40001f61670 */
[----:B------:R-:W-:-:S02]  /*baa0*/  FSEL R75, R75, -INF , !P4 ;  /* 0xff8000004b4b7808 */ /* 0x000fc40006000000 */
[----:B------:R-:W-:Y:S01]  /*bab0*/  ISETP.GT.AND P4, PT, R10, 0x69, P2 ;  /* 0x000000690a00780c */ /* 0x000fe20001784270 */
[----:B------:R-:W-:Y:S01]  /*bac0*/  MUFU.EX2 R21, R21 ;  /* 0x0000001500157308 */ /* 0x000fe20000000800 */
[----:B------:R-:W-:Y:S01]  /*bad0*/  FMNMX.FTZ R8, R74, R41, !PT ;  /* 0x000000294a087209 */ /* 0x000fe20007810000 */
[--C-:B------:R-:W-:Y:S01]  /*bae0*/  FFMA.FTZ R41, R57, UR21, -R0.reuse ;  /* 0x0000001539297c23 */ /* 0x100fe20008010800 */
[----:B------:R-:W-:Y:S01]  /*baf0*/  FSEL R78, R78, -INF , !P3 ;  /* 0xff8000004e4e7808 */ /* 0x000fe20005800000 */
[----:B------:R-:W-:Y:S01]  /*bb00*/  FFMA.FTZ R57, R73, UR21, -R0 ;  /* 0x0000001549397c23 */ /* 0x000fe20008010800 */
[----:B------:R-:W-:Y:S02]  /*bb10*/  ISETP.GT.AND P3, PT, R10, 0x70, P2 ;  /* 0x000000700a00780c */ /* 0x000fe40001764270 */
[----:B------:R-:W-:Y:S01]  /*bb20*/  ISETP.LT.OR P4, PT, R12, 0x6a, P4 ;  /* 0x0000006a0c00780c */ /* 0x000fe20002781670 */
[----:B------:R-:W-:Y:S01]  /*bb30*/  MUFU.EX2 R140, R140 ;  /* 0x0000008c008c7308 */ /* 0x000fe20000000800 */
[----:B------:R-:W-:-:S02]  /*bb40*/  FMNMX.FTZ R45, R75, R8, !PT ;  /* 0x000000084b2d7209 */ /* 0x000fc40007810000 */
[----:B------:R-:W-:Y:S02]  /*bb50*/  ISETP.LT.OR P3, PT, R12, 0x71, P3 ;  /* 0x000000710c00780c */ /* 0x000fe40001f61670 */
[----:B------:R-:W-:Y:S02]  /*bb60*/  FSEL R79, R79, -INF , !P4 ;  /* 0xff8000004f4f7808 */ /* 0x000fe40006000000 */
[----:B------:R-:W-:Y:S01]  /*bb70*/  ISETP.GT.AND P4, PT, R10, 0x71, P2 ;  /* 0x000000710a00780c */ /* 0x000fe20001784270 */
[----:B------:R-:W-:Y:S01]  /*bb80*/  MUFU.EX2 R25, R25 ;  /* 0x0000001900197308 */ /* 0x000fe20000000800 */
        /* <DEDUP_REMOVED lines=11> */
[----:B------:R-:W-:Y:S01]  /*bc40*/  FFMA.FTZ R45, R61, UR21, -R0 ;  /* 0x000000153d2d7c23 */ /* 0x000fe20008010800 */
[----:B------:R-:W-:-:S02]  /*bc50*/  ISETP.LT.OR P2, PT, R12, 0x7a, P2 ;  /* 0x0000007a0c00780c */ /* 0x000fc40001741670 */
[----:B------:R-:W-:Y:S02]  /*bc60*/  FSEL R86, R86, -INF , !P3 ;  /* 0xff80000056567808 */ /* 0x000fe40005800000 */
[----:B------:R-:W-:Y:S01]  /*bc70*/  FMNMX.FTZ R49, R83, R8, !PT ;  /* 0x0000000853317209 */ /* 0x000fe20007810000 */
[----:B------:R-:W-:Y:S01]  /*bc80*/  MUFU.EX2 R136, R136 ;  /* 0x0000008800887308 */ /* 0x000fe20000000800 */
[----:B------:R-:W-:Y:S02]  /*bc90*/  FSEL R87, R87, -INF , !P2 ;  /* 0xff80000057577808 */ /* 0x000fe40005000000 */
[----:B------:R-:W-:Y:S01]  /*bca0*/  FMNMX.FTZ R8, R86, R49, !PT ;  /* 0x0000003156087209 */ /* 0x000fe20007810000 */
[--C-:B------:R-:W-:Y:S01]  /*bcb0*/  FFMA.FTZ R49, R65, UR21, -R0.reuse ;  /* 0x0000001541317c23 */ /* 0x100fe20008010800 */
[--C-:B------:R-:W-:Y:S02]  /*bcc0*/  FFMA.FTZ R65, R81, UR21, -R0.reuse ;  /* 0x0000001551417c23 */ /* 0x100fe40008010800 */
[----:B------:R-:W-:Y:S01]  /*bcd0*/  FMNMX.FTZ R8, R87, R8, !PT ;  /* 0x0000000857087209 */ /* 0x000fe20007810000 */
[----:B------:R-:W-:Y:S04]  /*bce0*/  MUFU.EX2 R33, R33 ;  /* 0x0000002100217308 */ /* 0x000fe80000000800 */
[----:B------:R-:W0:Y:S04]  /*bcf0*/  SHFL.BFLY PT, R61, R8, 0x2, 0x1f ;  /* 0x0c401f00083d7f89 */ /* 0x000e2800000e0000 */
[----:B------:R-:W-:Y:S08]  /*bd00*/  MUFU.EX2 R138, R138 ;  /* 0x0000008a008a7308 */ /* 0x000ff00000000800 */
[----:B------:R-:W-:Y:S08]  /*bd10*/  MUFU.EX2 R37, R37 ;  /* 0x0000002500257308 */ /* 0x000ff00000000800 */
[----:B------:R-:W-:Y:S01]  /*bd20*/  MUFU.EX2 R132, R132 ;  /* 0x0000008400847308 */ /* 0x000fe20000000800 */
[----:B0-----:R-:W-:Y:S01]  /*bd30*/  FMNMX.FTZ R10, R8, R61, !PT ;  /* 0x0000003d080a7209 */ /* 0x001fe20007810000 */
[----:B------:R-:W-:Y:S01]  /*bd40*/  FFMA.FTZ R61, R77, UR21, -R0 ;  /* 0x000000154d3d7c23 */ /* 0x000fe20008010800 */
[----:B------:R-:W-:-:S05]  /*bd50*/  FSEL R8, R2, RZ, P6 ;  /* 0x000000ff02087208 */ /* 0x000fca0003000000 */
[----:B------:R-:W-:Y:S01]  /*bd60*/  MUFU.EX2 R41, R41 ;  /* 0x0000002900297308 */ /* 0x000fe20000000800 */
[----:B------:R-:W0:Y:S01]  /*bd70*/  SHFL.BFLY PT, R69, R10, 0x1, 0x1f ;  /* 0x0c201f000a457f89 */ /* 0x000e2200000e0000 */
[----:B------:R-:W-:-:S04]  /*bd80*/  FADD.FTZ R8, -R8, R7 ;  /* 0x0000000708087221 */ /* 0x000fc80000010100 */
[----:B------:R-:W-:Y:S02]  /*bd90*/  FMUL.FTZ R7, R8, UR21 ;  /* 0x0000001508077c20 */ /* 0x000fe40008410000 */
[----:B------:R-:W-:Y:S08]  /*bda0*/  MUFU.EX2 R134, R134 ;  /* 0x0000008600867308 */ /* 0x000ff00000000800 */
[----:B------:R-:W1:Y:S08]  /*bdb0*/  MUFU.EX2 R7, R7 ;  /* 0x0000000700077308 */ /* 0x000e700000000800 */
[----:B------:R-:W-:Y:S01]  /*bdc0*/  MUFU.EX2 R45, R45 ;  /* 0x0000002d002d7308 */ /* 0x000fe20000000800 */
[----:B0-----:R-:W-:-:S04]  /*bdd0*/  FMNMX.FTZ R0, R10, R69, !PT ;  /* 0x000000450a007209 */ /* 0x001fc80007810000 */
[C---:B------:R-:W-:Y:S01]  /*bde0*/  FSETP.NEU.FTZ.AND P2, PT, R0.reuse, -INF , PT ;  /* 0xff8000000000780b */ /* 0x040fe20003f5d000 */
[----:B------:R-:W-:Y:S02]  /*bdf0*/  FMUL.FTZ R32, R0, UR21 ;  /* 0x0000001500207c20 */ /* 0x000fe40008410000 */
[----:B------:R-:W-:Y:S01]  /*be00*/  MUFU.EX2 R128, R128 ;  /* 0x0000008000807308 */ /* 0x000fe20000000800 */
[----:B-1----:R-:W-:Y:S01]  /*be10*/  FFMA.FTZ R28, R7, R5, R148 ;  /* 0x00000005071c7223 */ /* 0x002fe20000010094 */
[C---:B------:R-:W-:Y:S01]  /*be20*/  F2FP.BF16.F32.PACK_AB R148, R9.reuse, R148 ;  /* 0x000000940994723e */ /* 0x040fe200000010ff */
[-C--:B------:R-:W-:Y:S01]  /*be30*/  FMUL.FTZ R88, R88, R7.reuse ;  /* 0x0000000758587220 */ /* 0x080fe20000410000 */
[----:B------:R-:W-:Y:S01]  /*be40*/  FSEL R32, R32, RZ, P2 ;  /* 0x000000ff20207208 */ /* 0x000fe20001000000 */
[----:B------:R-:W-:Y:S01]  /*be50*/  FADD.FTZ R5, R9, R28 ;  /* 0x0000001c09057221 */ /* 0x000fe20000010000 */
[-C--:B------:R-:W-:Y:S01]  /*be60*/  FMUL.FTZ R89, R89, R7.reuse ;  /* 0x0000000759597220 */ /* 0x080fe20000410000 */
[-C--:B------:R-:W-:Y:S01]  /*be70*/  FMUL.FTZ R92, R92, R7.reuse ;  /* 0x000000075c5c7220 */ /* 0x080fe20000410000 */
[----:B------:R-:W-:Y:S01]  /*be80*/  MUFU.EX2 R49, R49 ;  /* 0x0000003100317308 */ /* 0x000fe20000000800 */
[----:B------:R-:W-:Y:S01]  /*be90*/  FADD.FTZ R28, R150, R5 ;  /* 0x00000005961c7221 */ /* 0x000fe20000010000 */
[--C-:B------:R-:W-:Y:S01]  /*bea0*/  FFMA.FTZ R149, R13, UR21, -R32.reuse ;  /* 0x000000150d957c23 */ /* 0x100fe20008010820 */
[----:B------:R-:W-:Y:S01]  /*beb0*/  FSEL R5, R0, RZ, P2 ;  /* 0x000000ff00057208 */ /* 0x000fe20001000000 */
[----:B------:R-:W-:Y:S01]  /*bec0*/  FFMA.FTZ R151, R30, UR21, -R32 ;  /* 0x000000151e977c23 */ /* 0x000fe20008010820 */
[----:B------:R-:W-:Y:S01]  /*bed0*/  FADD.FTZ R13, R11, R28 ;  /* 0x0000001c0b0d7221 */ /* 0x000fe20000010000 */
[--C-:B------:R-:W-:Y:S01]  /*bee0*/  FFMA.FTZ R8, R27, UR21, -R32.reuse ;  /* 0x000000151b087c23 */ /* 0x100fe20008010820 */
[----:B------:R-:W-:Y:S01]  /*bef0*/  FFMA.FTZ R10, R31, UR21, -R32 ;  /* 0x000000151f0a7c23 */ /* 0x000fe20008010820 */
[----:B------:R-:W-:Y:S01]  /*bf00*/  FADD.FTZ R5, -R5, R6 ;  /* 0x0000000605057221 */ /* 0x000fe20000010100 */
[----:B------:R-:W-:Y:S01]  /*bf10*/  FADD.FTZ R30, R144, R13 ;  /* 0x0000000d901e7221 */ /* 0x000fe20000010000 */
[----:B------:R-:W-:Y:S01]  /*bf20*/  MUFU.EX2 R149, R149 ;  /* 0x0000009500957308 */ /* 0x000fe20000000800 */
[----:B------:R-:W-:Y:S01]  /*bf30*/  FFMA.FTZ R145, R34, UR21, -R32 ;  /* 0x0000001522917c23 */ /* 0x000fe20008010820 */
[----:B------:R-:W-:Y:S01]  /*bf40*/  FMUL.FTZ R5, R5, UR21 ;  /* 0x0000001505057c20 */ /* 0x000fe20008410000 */
[----:B------:R-:W-:Y:S01]  /*bf50*/  FADD.FTZ R13, R15, R30 ;  /* 0x0000001e0f0d7221 */ /* 0x000fe20000010000 */
[--C-:B------:R-:W-:Y:S01]  /*bf60*/  FFMA.FTZ R12, R35, UR21, -R32.reuse ;  /* 0x00000015230c7c23 */ /* 0x100fe20008010820 */
[--C-:B------:R-:W-:Y:S01]  /*bf70*/  FFMA.FTZ R147, R38, UR21, -R32.reuse ;  /* 0x0000001526937c23 */ /* 0x100fe20008010820 */
[--C-:B------:R-:W-:Y:S01]  /*bf80*/  FFMA.FTZ R14, R39, UR21, -R32.reuse ;  /* 0x00000015270e7c23 */ /* 0x100fe20008010820 */
[----:B------:R-:W-:Y:S01]  /*bf90*/  FADD.FTZ R30, R146, R13 ;  /* 0x0000000d921e7221 */ /* 0x000fe20000010000 */
[----:B------:R-:W0:Y:S01]  /*bfa0*/  MUFU.EX2 R6, R5 ;  /* 0x0000000500067308 */ /* 0x000e220000000800 */
[--C-:B------:R-:W-:Y:S01]  /*bfb0*/  FFMA.FTZ R141, R42, UR21, -R32.reuse ;  /* 0x000000152a8d7c23 */ /* 0x100fe20008010820 */
[----:B------:R-:W-:Y:S01]  /*bfc0*/  FFMA.FTZ R20, R43, UR21, -R32 ;  /* 0x000000152b147c23 */ /* 0x000fe20008010820 */
[----:B------:R-:W-:Y:S01]  /*bfd0*/  FADD.FTZ R13, R21, R30 ;  /* 0x0000001e150d7221 */ /* 0x000fe20000010000 */
[--C-:B------:R-:W-:Y:S01]  /*bfe0*/  FFMA.FTZ R143, R46, UR21, -R32.reuse ;  /* 0x000000152e8f7c23 */ /* 0x100fe20008010820 */
[--C-:B------:R-:W-:Y:S01]  /*bff0*/  FFMA.FTZ R24, R47, UR21, -R32.reuse ;  /* 0x000000152f187c23 */ /* 0x100fe20008010820 */
[--C-:B------:R-:W-:Y:S01]  /*c000*/  FFMA.FTZ R137, R50, UR21, -R32.reuse ;  /* 0x0000001532897c23 */ /* 0x100fe20008010820 */
[----:B------:R-:W-:Y:S01]  /*c010*/  FADD.FTZ R30, R140, R13 ;  /* 0x0000000d8c1e7221 */ /* 0x000fe20000010000 */
[----:B------:R-:W1:Y:S01]  /*c020*/  MUFU.EX2 R8, R8 ;  /* 0x0000000800087308 */ /* 0x000e620000000800 */
[--C-:B------:R-:W-:Y:S01]  /*c030*/  FFMA.FTZ R26, R51, UR21, -R32.reuse ;  /* 0x00000015331a7c23 */ /* 0x100fe20008010820 */
[----:B------:R-:W-:Y:S01]  /*c040*/  FFMA.FTZ R139, R54, UR21, -R32 ;  /* 0x00000015368b7c23 */ /* 0x000fe20008010820 */
[----:B------:R-:W-:Y:S01]  /*c050*/  FADD.FTZ R13, R25, R30 ;  /* 0x0000001e190d7221 */ /* 0x000fe20000010000 */
[--C-:B------:R-:W-:Y:S01]  /*c060*/  FFMA.FTZ R28, R55, UR21, -R32.reuse ;  /* 0x00000015371c7c23 */ /* 0x100fe20008010820 */
[--C-:B------:R-:W-:Y:S01]  /*c070*/  FFMA.FTZ R133, R58, UR21, -R32.reuse ;  /* 0x000000153a857c23 */ /* 0x100fe20008010820 */
[--C-:B------:R-:W-:Y:S01]  /*c080*/  FFMA.FTZ R30, R59, UR21, -R32.reuse ;  /* 0x000000153b1e7c23 */ /* 0x100fe20008010820 */
[----:B------:R-:W-:Y:S01]  /*c090*/  FADD.FTZ R34, R142, R13 ;  /* 0x0000000d8e227221 */ /* 0x000fe20000010000 */
[----:B------:R-:W2:Y:S01]  /*c0a0*/  MUFU.EX2 R151, R151 ;  /* 0x0000009700977308 */ /* 0x000ea20000000800 */
[----:B0-----:R-:W-:Y:S01]  /*c0b0*/  FFMA.FTZ R5, R6, R4, R149 ;  /* 0x0000000406057223 */ /* 0x001fe20000010095 */
[----:B------:R-:W-:Y:S01]  /*c0c0*/  FFMA.FTZ R135, R62, UR21, -R32 ;  /* 0x000000153e877c23 */ /* 0x000fe20008010820 */
[----:B------:R-:W-:Y:S01]  /*c0d0*/  FADD.FTZ R13, R29, R34 ;  /* 0x000000221d0d7221 */ /* 0x000fe20000010000 */
[--C-:B------:R-:W-:Y:S01]  /*c0e0*/  FFMA.FTZ R4, R63, UR21, -R32.reuse ;  /* 0x000000153f047c23 */ /* 0x100fe20008010820 */
[--C-:B------:R-:W-:Y:S01]  /*c0f0*/  FFMA.FTZ R129, R66, UR21, -R32.reuse ;  /* 0x0000001542817c23 */ /* 0x100fe20008010820 */
[--C-:B------:R-:W-:Y:S01]  /*c100*/  FFMA.FTZ R131, R70, UR21, -R32.reuse ;  /* 0x0000001546837c23 */ /* 0x100fe20008010820 */
        /* <DEDUP_REMOVED lines=8> */
[----:B------:R-:W-:Y:S01]  /*c190*/  FFMA.FTZ R79, R79, UR21, -R32 ;  /* 0x000000154f4f7c23 */ /* 0x000fe20008010820 */
[----:B------:R-:W1:Y:S01]  /*c1a0*/  MUFU.EX2 R145, R145 ;  /* 0x0000009100917308 */ /* 0x000e620000000800 */
[----:B--2---:R-:W-:Y:S01]  /*c1b0*/  FADD.FTZ R5, R151, R36 ;  /* 0x0000002497057221 */ /* 0x004fe20000010000 */
[----:B------:R-:W-:Y:S01]  /*c1c0*/  FADD.FTZ R36, R138, R13 ;  /* 0x0000000d8a247221 */ /* 0x000fe20000010000 */
[--C-:B------:R-:W-:Y:S01]  /*c1d0*/  FFMA.FTZ R82, R82, UR21, -R32.reuse ;  /* 0x0000001552527c23 */ /* 0x100fe20008010820 */
[--C-:B------:R-:W-:Y:S01]  /*c1e0*/  FFMA.FTZ R83, R83, UR21, -R32.reuse ;  /* 0x0000001553537c23 */ /* 0x100fe20008010820 */
[----:B------:R-:W-:Y:S01]  /*c1f0*/  FFMA.FTZ R86, R86, UR21, -R32 ;  /* 0x0000001556567c23 */ /* 0x000fe20008010820 */
[----:B------:R-:W-:Y:S01]  /*c200*/  FADD.FTZ R13, R37, R36 ;  /* 0x00000024250d7221 */ /* 0x000fe20000010000 */
[--C-:B------:R-:W-:Y:S01]  /*c210*/  FFMA.FTZ R36, R71, UR21, -R32.reuse ;  /* 0x0000001547247c23 */ /* 0x100fe20008010820 */
[----:B------:R-:W2:Y:S01]  /*c220*/  MUFU.EX2 R12, R12 ;  /* 0x0000000c000c7308 */ /* 0x000ea20000000800 */
[----:B0-----:R-:W-:Y:S01]  /*c230*/  FADD.FTZ R38, R10, R5 ;  /* 0x000000050a267221 */ /* 0x001fe20000010000 */
[----:B------:R-:W-:Y:S01]  /*c240*/  FADD.FTZ R40, R132, R13 ;  /* 0x0000000d84287221 */ /* 0x000fe20000010000 */
[----:B------:R-:W-:Y:S01]  /*c250*/  FFMA.FTZ R32, R87, UR21, -R32 ;  /* 0x0000001557207c23 */ /* 0x000fe20008010820 */
[----:B------:R-:W-:Y:S01]  /*c260*/  IMAD.U32 R27, RZ, RZ, UR25 ;  /* 0x00000019ff1b7e24 */ /* 0x000fe2000f8e00ff */
[----:B------:R-:W-:Y:S01]  /*c270*/  ISETP.GT.AND P2, PT, R3, UR43, PT ;  /* 0x0000002b03007c0c */ /* 0x000fe2000bf44270 */
[----:B------:R-:W-:Y:S01]  /*c280*/  FADD.FTZ R13, R41, R40 ;  /* 0x00000028290d7221 */ /* 0x000fe20000010000 */
[----:B------:R-:W-:Y:S01]  /*c290*/  UMOV UR25, UR47 ;  /* 0x0000002f00197c82 */ /* 0x000fe20008000000 */
[----:B------:R-:W0:Y:S01]  /*c2a0*/  MUFU.EX2 R147, R147 ;  /* 0x0000009300937308 */ /* 0x000e220000000800 */
[----:B-1----:R-:W-:Y:S01]  /*c2b0*/  FADD.FTZ R5, R145, R38 ;  /* 0x0000002691057221 */ /* 0x002fe20000010000 */
[----:B------:R-:W-:Y:S01]  /*c2c0*/  FADD.FTZ R40, R134, R13 ;  /* 0x0000000d86287221 */ /* 0x000fe20000010000 */
[----:B------:R-:W-:Y:S01]  /*c2d0*/  @!P1 LEA R27, R27, UR45, 0x3 ;  /* 0x0000002d1b1b9c11 */ /* 0x000fe2000f8e18ff */
[-C--:B------:R-:W-:Y:S01]  /*c2e0*/  FMUL.FTZ R93, R93, R7.reuse ;  /* 0x000000075d5d7220 */ /* 0x080fe20000410000 */
[-C--:B------:R-:W-:Y:S01]  /*c2f0*/  FMUL.FTZ R96, R96, R7.reuse ;  /* 0x0000000760607220 */ /* 0x080fe20000410000 */
[----:B------:R-:W-:Y:S01]  /*c300*/  FADD.FTZ R13, R45, R40 ;  /* 0x000000282d0d7221 */ /* 0x000fe20000010000 */
[----:B------:R-:W-:Y:S01]  /*c310*/  FMUL.FTZ R97, R97, R7 ;  /* 0x0000000761617220 */ /* 0x000fe20000410000 */
[----:B------:R-:W1:Y:S01]  /*c320*/  MUFU.EX2 R14, R14 ;  /* 0x0000000e000e7308 */ /* 0x000e620000000800 */
[----:B--2---:R-:W-:Y:S01]  /*c330*/  FADD.FTZ R38, R12, R5 ;  /* 0x000000050c267221 */ /* 0x004fe20000010000 */
[----:B------:R-:W-:Y:S01]  /*c340*/  FADD.FTZ R40, R128, R13 ;  /* 0x0000000d80287221 */ /* 0x000fe20000010000 */
[----:B------:R-:W-:-:S02]  /*c350*/  @!P1 VIADD R27, R27, 0x16860 ;  /* 0x000168601b1b9836 */ /* 0x000fc40000000000 */
[-C--:B------:R-:W-:Y:S01]  /*c360*/  FMUL.FTZ R100, R100, R7.reuse ;  /* 0x0000000764647220 */ /* 0x080fe20000410000 */
[-C--:B------:R-:W-:Y:S01]  /*c370*/  FMUL.FTZ R101, R101, R7.reuse ;  /* 0x0000000765657220 */ /* 0x080fe20000410000 */
[----:B------:R-:W-:Y:S01]  /*c380*/  FADD.FTZ R13, R49, R40 ;  /* 0x00000028310d7221 */ /* 0x000fe20000010000 */
[-C--:B------:R-:W-:Y:S01]  /*c390*/  FMUL.FTZ R104, R104, R7.reuse ;  /* 0x0000000768687220 */ /* 0x080fe20000410000 */
[----:B------:R-:W2:Y:S01]  /*c3a0*/  MUFU.EX2 R141, R141 ;  /* 0x0000008d008d7308 */ /* 0x000ea20000000800 */
[----:B0-----:R-:W-:Y:S01]  /*c3b0*/  FADD.FTZ R5, R147, R38 ;  /* 0x0000002693057221 */ /* 0x001fe20000010000 */
[----:B------:R-:W-:Y:S01]  /*c3c0*/  @!P1 PRMT R27, RZ, 0x654, R27 ;  /* 0x00000654ff1b9816 */ /* 0x000fe2000000001b */
[-C--:B------:R-:W-:Y:S01]  /*c3d0*/  FMUL.FTZ R105, R105, R7.reuse ;  /* 0x0000000769697220 */ /* 0x080fe20000410000 */
[-C--:B------:R-:W-:Y:S01]  /*c3e0*/  FMUL.FTZ R108, R108, R7.reuse ;  /* 0x000000076c6c7220 */ /* 0x080fe20000410000 */
[-C--:B------:R-:W-:Y:S01]  /*c3f0*/  FMUL.FTZ R109, R109, R7.reuse ;  /* 0x000000076d6d7220 */ /* 0x080fe20000410000 */
[----:B------:R0:W-:Y:S01]  /*c400*/  @!P1 SYNCS.ARRIVE.TRANS64.RED.A1T0 RZ, [R27+URZ], RZ ;  /* 0x000000ff1bff99a7 */ /* 0x0001e2000810043f */
[-C--:B------:R-:W-:Y:S01]  /*c410*/  FMUL.FTZ R112, R112, R7.reuse ;  /* 0x0000000770707220 */ /* 0x080fe20000410000 */
[----:B------:R-:W3:Y:S01]  /*c420*/  MUFU.EX2 R20, R20 ;  /* 0x0000001400147308 */ /* 0x000ee20000000800 */
[----:B-1----:R-:W-:Y:S01]  /*c430*/  FADD.FTZ R38, R14, R5 ;  /* 0x000000050e267221 */ /* 0x002fe20000010000 */
[-C--:B------:R-:W-:Y:S01]  /*c440*/  FMUL.FTZ R113, R113, R7.reuse ;  /* 0x0000000771717220 */ /* 0x080fe20000410000 */
[-C--:B------:R-:W-:Y:S01]  /*c450*/  FMUL.FTZ R116, R116, R7.reuse ;  /* 0x0000000774747220 */ /* 0x080fe20000410000 */
[----:B------:R-:W-:Y:S01]  /*c460*/  FMUL.FTZ R117, R117, R7 ;  /* 0x0000000775757220 */ /* 0x000fe20000410000 */
[-C--:B------:R-:W-:Y:S01]  /*c470*/  FMUL.FTZ R90, R90, R6.reuse ;  /* 0x000000065a5a7220 */ /* 0x080fe20000410000 */
[-C--:B------:R-:W-:Y:S01]  /*c480*/  FMUL.FTZ R91, R91, R6.reuse ;  /* 0x000000065b5b7220 */ /* 0x080fe20000410000 */
[-C--:B------:R-:W-:Y:S01]  /*c490*/  FMUL.FTZ R94, R94, R6.reuse ;  /* 0x000000065e5e7220 */ /* 0x080fe20000410000 */
[----:B------:R-:W1:Y:S01]  /*c4a0*/  MUFU.EX2 R143, R143 ;  /* 0x0000008f008f7308 */ /* 0x000e620000000800 */
        /* <DEDUP_REMOVED lines=8> */
[----:B---3--:R-:W-:Y:S01]  /*c530*/  FADD.FTZ R38, R20, R5 ;  /* 0x0000000514267221 */ /* 0x008fe20000010000 */
[-C--:B------:R-:W-:Y:S01]  /*c540*/  FMUL.FTZ R107, R107, R6.reuse ;  /* 0x000000066b6b7220 */ /* 0x080fe20000410000 */
[-C--:B------:R-:W-:Y:S01]  /*c550*/  FMUL.FTZ R110, R110, R6.reuse ;  /* 0x000000066e6e7220 */ /* 0x080fe20000410000 */
[-C--:B------:R-:W-:Y:S01]  /*c560*/  FMUL.FTZ R111, R111, R6.reuse ;  /* 0x000000066f6f7220 */ /* 0x080fe20000410000 */
[-C--:B------:R-:W-:Y:S01]  /*c570*/  FMUL.FTZ R114, R114, R6.reuse ;  /* 0x0000000672727220 */ /* 0x080fe20000410000 */
[-C--:B------:R-:W-:Y:S01]  /*c580*/  FMUL.FTZ R115, R115, R6.reuse ;  /* 0x0000000673737220 */ /* 0x080fe20000410000 */
[-C--:B------:R-:W-:Y:S01]  /*c590*/  FMUL.FTZ R118, R118, R6.reuse ;  /* 0x0000000676767220 */ /* 0x080fe20000410000 */
[----:B------:R-:W3:Y:S01]  /*c5a0*/  MUFU.EX2 R130, R130 ;  /* 0x0000008200827308 */ /* 0x000ee20000000800 */
[----:B-1----:R-:W-:Y:S01]  /*c5b0*/  FADD.FTZ R5, R143, R38 ;  /* 0x000000268f057221 */ /* 0x002fe20000010000 */
[----:B------:R-:W-:Y:S01]  /*c5c0*/  FMUL.FTZ R119, R119, R6 ;  /* 0x0000000677777220 */ /* 0x000fe20000410000 */
[----:B------:R-:W-:Y:S01]  /*c5d0*/  F2FP.BF16.F32.PACK_AB R150, R11, R150 ;  /* 0x000000960b96723e */ /* 0x000fe200000010ff */
[----:B------:R-:W-:Y:S01]  /*c5e0*/  VIADD R3, R3, 0xffffffff ;  /* 0xffffffff03037836 */ /* 0x000fe20000000000 */
[----:B------:R-:W-:Y:S01]  /*c5f0*/  F2FP.BF16.F32.PACK_AB R144, R15, R144 ;  /* 0x000000900f90723e */ /* 0x000fe200000010ff */
[----:B------:R-:W-:Y:S01]  /*c600*/  IMAD.MOV.U32 R7, RZ, RZ, R2 ;  /* 0x000000ffff077224 */ /* 0x000fe200078e0002 */
[----:B------:R-:W-:Y:S01]  /*c610*/  F2FP.BF16.F32.PACK_AB R146, R21, R146 ;  /* 0x000000921592723e */ /* 0x000fe200000010ff */
[----:B------:R-:W1:Y:S01]  /*c620*/  MUFU.EX2 R137, R137 ;  /* 0x0000008900897308 */ /* 0x000e620000000800 */
[----:B--2---:R-:W-:Y:S01]  /*c630*/  FADD.FTZ R38, R24, R5 ;  /* 0x0000000518267221 */ /* 0x004fe20000010000 */
[----:B------:R-:W-:Y:S01]  /*c640*/  F2FP.BF16.F32.PACK_AB R140, R25, R140 ;  /* 0x0000008c198c723e */ /* 0x000fe200000010ff */
[----:B------:R-:W-:Y:S01]  /*c650*/  IMAD.MOV.U32 R6, RZ, RZ, R0 ;  /* 0x000000ffff067224 */ /* 0x000fe200078e0000 */
[----:B------:R-:W-:-:S02]  /*c660*/  F2FP.BF16.F32.PACK_AB R142, R29, R142 ;  /* 0x0000008e1d8e723e */ /* 0x000fc400000010ff */
[----:B------:R-:W-:Y:S02]  /*c670*/  F2FP.BF16.F32.PACK_AB R136, R33, R136 ;  /* 0x000000882188723e */ /* 0x000fe400000010ff */
[----:B------:R-:W2:Y:S01]  /*c680*/  MUFU.EX2 R53, R53 ;  /* 0x0000003500357308 */ /* 0x000ea20000000800 */
[----:B---3--:R-:W-:Y:S01]  /*c690*/  FADD.FTZ R40, R130, R13 ;  /* 0x0000000d82287221 */ /* 0x008fe20000010000 */
[----:B------:R-:W-:Y:S02]  /*c6a0*/  F2FP.BF16.F32.PACK_AB R138, R37, R138 ;  /* 0x0000008a258a723e */ /* 0x000fe400000010ff */
[----:B------:R-:W-:Y:S02]  /*c6b0*/  F2FP.BF16.F32.PACK_AB R132, R41, R132 ;  /* 0x000000842984723e */ /* 0x000fe400000010ff */
[----:B------:R-:W-:Y:S02]  /*c6c0*/  F2FP.BF16.F32.PACK_AB R134, R45, R134 ;  /* 0x000000862d86723e */ /* 0x000fe400000010ff */
[----:B------:R-:W3:Y:S01]  /*c6d0*/  MUFU.EX2 R26, R26 ;  /* 0x0000001a001a7308 */ /* 0x000ee20000000800 */
[----:B-1----:R-:W-:Y:S01]  /*c6e0*/  FADD.FTZ R5, R137, R38 ;  /* 0x0000002689057221 */ /* 0x002fe20000010000 */
[----:B------:R-:W-:-:S02]  /*c6f0*/  F2FP.BF16.F32.PACK_AB R128, R49, R128 ;  /* 0x000000803180723e */ /* 0x000fc400000010ff */
[----:B------:R-:W-:Y:S02]  /*c700*/  F2FP.BF16.F32.PACK_AB R149, R8, R149 ;  /* 0x000000950895723e */ /* 0x000fe400000010ff */
[----:B------:R-:W-:Y:S02]  /*c710*/  F2FP.BF16.F32.PACK_AB R151, R10, R151 ;  /* 0x000000970a97723e */ /* 0x000fe400000010ff */
[----:B------:R-:W1:Y:S01]  /*c720*/  MUFU.EX2 R124, R124 ;  /* 0x0000007c007c7308 */ /* 0x000e620000000800 */
[C---:B--2---:R-:W-:Y:S01]  /*c730*/  FADD.FTZ R9, R53.reuse, R40 ;  /* 0x0000002835097221 */ /* 0x044fe20000010000 */
[----:B------:R-:W-:Y:S02]  /*c740*/  F2FP.BF16.F32.PACK_AB R130, R53, R130 ;  /* 0x000000823582723e */ /* 0x000fe400000010ff */
[----:B------:R-:W-:Y:S02]  /*c750*/  F2FP.BF16.F32.PACK_AB R145, R12, R145 ;  /* 0x000000910c91723e */ /* 0x000fe400000010ff */
[----:B------:R-:W-:-:S02]  /*c760*/  F2FP.BF16.F32.PACK_AB R147, R14, R147 ;  /* 0x000000930e93723e */ /* 0x000fc400000010ff */
[----:B------:R-:W2:Y:S01]  /*c770*/  MUFU.EX2 R139, R139 ;  /* 0x0000008b008b7308 */ /* 0x000ea20000000800 */
[----:B---3--:R-:W-:Y:S01]  /*c780*/  FADD.FTZ R38, R26, R5 ;  /* 0x000000051a267221 */ /* 0x008fe20000010000 */
[----:B------:R-:W-:Y:S02]  /*c790*/  F2FP.BF16.F32.PACK_AB R141, R20, R141 ;  /* 0x0000008d148d723e */ /* 0x000fe400000010ff */
[----:B------:R-:W-:Y:S02]  /*c7a0*/  F2FP.BF16.F32.PACK_AB R143, R24, R143 ;  /* 0x0000008f188f723e */ /* 0x000fe400000010ff */
[----:B------:R-:W-:Y:S02]  /*c7b0*/  F2FP.BF16.F32.PACK_AB R137, R26, R137 ;  /* 0x000000891a89723e */ /* 0x000fe400000010ff */
[----:B------:R-:W3:Y:S01]  /*c7c0*/  MUFU.EX2 R57, R57 ;  /* 0x0000003900397308 */ /* 0x000ee20000000800 */
[----:B-1----:R-:W-:-:S07]  /*c7d0*/  FADD.FTZ R40, R124, R9 ;  /* 0x000000097c287221 */ /* 0x002fce0000010000 */
[----:B------:R-:W1:Y:S01]  /*c7e0*/  MUFU.EX2 R28, R28 ;  /* 0x0000001c001c7308 */ /* 0x000e620000000800 */
[----:B--2---:R-:W-:-:S07]  /*c7f0*/  FADD.FTZ R5, R139, R38 ;  /* 0x000000268b057221 */ /* 0x004fce0000010000 */
[----:B------:R-:W2:Y:S01]  /*c800*/  MUFU.EX2 R126, R126 ;  /* 0x0000007e007e7308 */ /* 0x000ea20000000800 */
[C---:B---3--:R-:W-:Y:S01]  /*c810*/  FADD.FTZ R9, R57.reuse, R40 ;  /* 0x0000002839097221 */ /* 0x048fe20000010000 */
[----:B------:R-:W-:-:S06]  /*c820*/  F2FP.BF16.F32.PACK_AB R124, R57, R124 ;  /* 0x0000007c397c723e */ /* 0x000fcc00000010ff */
[----:B------:R-:W3:Y:S01]  /*c830*/  MUFU.EX2 R133, R133 ;  /* 0x0000008500857308 */ /* 0x000ee20000000800 */
[C---:B-1----:R-:W-:Y:S01]  /*c840*/  FADD.FTZ R38, R28.reuse, R5 ;  /* 0x000000051c267221 */ /* 0x042fe20000010000 */
[----:B------:R-:W-:-:S06]  /*c850*/  F2FP.BF16.F32.PACK_AB R139, R28, R139 ;  /* 0x0000008b1c8b723e */ /* 0x000fcc00000010ff */
        /* <DEDUP_REMOVED lines=16> */
[----:B------:R-:W-:-:S06]  /*c960*/  F2FP.BF16.F32.PACK_AB R120, R65, R120 ;  /* 0x000000784178723e */ /* 0x000fcc00000010ff */
        /* <DEDUP_REMOVED lines=11> */
[----:B-1----:R-:W-:-:S07]  /*ca20*/  FADD.FTZ R9, R131, R38 ;  /* 0x0000002683097221 */ /* 0x002fce0000010000 */
[----:B------:R-:W1:Y:S01]  /*ca30*/  MUFU.EX2 R75, R75 ;  /* 0x0000004b004b7308 */ /* 0x000e620000000800 */
[C---:B--2---:R-:W-:Y:S01]  /*ca40*/  FADD.FTZ R9, R36.reuse, R9 ;  /* 0x0000000924097221 */ /* 0x044fe20000010000 */
[----:B------:R-:W-:-:S06]  /*ca50*/  F2FP.BF16.F32.PACK_AB R131, R36, R131 ;  /* 0x000000832483723e */ /* 0x000fcc00000010ff */
[----:B------:R-:W2:Y:S01]  /*ca60*/  MUFU.EX2 R78, R78 ;  /* 0x0000004e004e7308 */ /* 0x000ea20000000800 */
[----:B---3--:R-:W-:-:S07]  /*ca70*/  FADD.FTZ R38, R74, R9 ;  /* 0x000000094a267221 */ /* 0x008fce0000010000 */
[----:B------:R-:W3:Y:S01]  /*ca80*/  MUFU.EX2 R79, R79 ;  /* 0x0000004f004f7308 */ /* 0x000ee20000000800 */
[C---:B-1----:R-:W-:Y:S01]  /*ca90*/  FADD.FTZ R9, R75.reuse, R38 ;  /* 0x000000264b097221 */ /* 0x042fe20000010000 */
[----:B------:R-:W-:-:S06]  /*caa0*/  F2FP.BF16.F32.PACK_AB R125, R75, R74 ;  /* 0x0000004a4b7d723e */ /* 0x000fcc00000010ff */
        /* <DEDUP_REMOVED lines=11> */
[----:B---3--:R-:W-:Y:S01]  /*cb60*/  FADD.FTZ R9, R86, R9 ;  /* 0x0000000956097221 */ /* 0x008fe20000010000 */
[C---:B-1----:R-:W-:Y:S01]  /*cb70*/  FADD.FTZ R5, R69.reuse, R40 ;  /* 0x0000002845057221 */ /* 0x042fe20000010000 */
[----:B------:R-:W-:Y:S02]  /*cb80*/  F2FP.BF16.F32.PACK_AB R122, R69, R122 ;  /* 0x0000007a457a723e */ /* 0x000fe400000010ff */
[C---:B--2---:R-:W-:Y:S01]  /*cb90*/  FADD.FTZ R4, R32.reuse, R9 ;  /* 0x0000000920047221 */ /* 0x044fe20000010000 */
[----:B------:R-:W-:Y:S01]  /*cba0*/  F2FP.BF16.F32.PACK_AB R123, R32, R86 ;  /* 0x00000056207b723e */ /* 0x000fe200000010ff */
[----:B0-----:R-:W-:Y:S06]  /*cbb0*/  @P2 BRA `(.L_x_1112) ;  /* 0xffffffd000b42947 */ /* 0x001fec000383ffff */
.L_x_1095:
[----:B------:R-:W-:Y:S06]  /*cbc0*/  BAR.ARV 0x8, 0x200 ;  /* 0x0208000000007b1d */ /* 0x000fec0000002000 */
[----:B------:R-:W-:Y:S05]  /*cbd0*/  @!P0 BRA `(.L_x_1113) ;  /* 0x0000000000048947 */ /* 0x000fea0003800000 */
[----:B------:R-:W-:Y:S01]  /*cbe0*/  BPT.TRAP 0x1 ;  /* 0x000000040000795c */ /* 0x000fe20000300000 */
.L_x_1113:
[----:B------:R-:W-:Y:S01]  /*cbf0*/  ULEA UR5, UR47, UR45, 0x3 ;  /* 0x0000002d2f057291 */ /* 0x000fe2000f8e183f */
[----:B------:R-:W-:-:S05]  /*cc00*/  IMAD.U32 R3, RZ, RZ, UR50 ;  /* 0x00000032ff037e24 */ /* 0x000fca000f8e00ff */
[----:B------:R-:W-:-:S04]  /*cc10*/  SHF.L.U32 R3, R3, 0x1f, RZ ;  /* 0x0000001f03037819 */ /* 0x000fc800000006ff */
[----:B------:R0:W1:Y:S01]  /*cc20*/  SYNCS.PHASECHK.TRANS64.TRYWAIT P2, [UR5+0x16850], R3 ;  /* 0x01685003ff0075a7 */ /* 0x0000620008040145 */
[----:B------:R-:W-:Y:S05]  /*cc30*/  @!P0 BRA `(.L_x_1114) ;  /* 0x0000000000048947 */ /* 0x000fea0003800000 */
[----:B------:R-:W-:Y:S01]  /*cc40*/  BPT.TRAP 0x1 ;  /* 0x000000040000795c */ /* 0x000fe20000300000 */
.L_x_1114:
[----:B-1----:R-:W-:Y:S05]  /*cc50*/  @P2 BRA `(.L_x_1115) ;  /* 0x0000000000082947 */ /* 0x002fea0003800000 */
[----:B------:R-:W1:Y:S02]  /*cc60*/  SYNCS.PHASECHK.TRANS64.TRYWAIT P0, [UR5+0x16850], R3 ;  /* 0x01685003ff0075a7 */ /* 0x000e640008000145 */
[----:B-1----:R-:W-:Y:S05]  /*cc70*/  @!P0 BRA `(.L_x_1116) ;  /* 0x0000009000fc8947 */ /* 0x002fea0003800000 */
.L_x_1115:
[----:B------:R-:W-:Y:S01]  /*cc80*/  UIADD3 UR45, UR45, 0x400, URZ ;  /* 0x000004002d2d7890 */ /* 0x000fe2000fffe03f */
[----:B------:R-:W-:Y:S01]  /*cc90*/  WARPGROUP.ARRIVE ;  /* 0x00000000000079c5 */ /* 0x000fe20000000000 */
[----:B------:R-:W-:Y:S01]  /*cca0*/  UMOV UR7, 0x40000040 ;  /* 0x4000004000077882 */ /* 0x000fe20000000000 */
[----:B-1----:R-:W1:Y:S01]  /*ccb0*/  SHFL.BFLY PT, R6, R5, 0x2, 0x1f ;  /* 0x0c401f0005067f89 */ /* 0x002e6200000e0000 */
[----:B------:R-:W-:Y:S01]  /*ccc0*/  USHF.R.U32.HI UR45, URZ, 0x4, UR45 ;  /* 0x000000043f2d7899 */ /* 0x000fe2000801162d */
[----:B------:R-:W-:Y:S01]  /*ccd0*/  IMAD.U32 R9, RZ, RZ, UR5 ;  /* 0x00000005ff097e24 */ /* 0x000fe2000f8e00ff */
[----:B------:R-:W-:Y:S01]  /*cce0*/  UIADD3 UR48, UR48, 0x1, URZ ;  /* 0x0000000130307890 */ /* 0x000fe2000fffe03f */
[----:B0-----:R-:W0:Y:S01]  /*ccf0*/  SHFL.BFLY PT, R3, R4, 0x2, 0x1f ;  /* 0x0c401f0004037f89 */ /* 0x001e2200000e0000 */
[----:B------:R-:W-:Y:S01]  /*cd00*/  ULOP3.LUT UR4, UR45, 0x3fff, URZ, 0xc0, !UPT ;  /* 0x00003fff2d047892 */ /* 0x000fe2000f8ec03f */
[----:B------:R-:W-:Y:S02]  /*cd10*/  @!P1 VIADD R9, R9, 0x16860 ;  /* 0x0001686009099836 */ /* 0x000fe40000000000 */
[----:B------:R-:W-:Y:S01]  /*cd20*/  IMAD.U32 R12, RZ, RZ, UR21 ;  /* 0x00000015ff0c7e24 */ /* 0x000fe2000f8e00ff */
[----:B------:R-:W-:Y:S01]  /*cd30*/  ULEA UR4, UR47, UR4, 0xa ;  /* 0x000000042f047291 */ /* 0x000fe2000f8e503f */
[----:B------:R-:W-:Y:S01]  /*cd40*/  IMAD.MOV.U32 R21, RZ, RZ, -0x800000 ;  /* 0xff800000ff157424 */ /* 0x000fe200078e00ff */
[----:B------:R-:W-:Y:S01]  /*cd50*/  @!P1 PRMT R9, RZ, 0x654, R9 ;  /* 0x00000654ff099816 */ /* 0x000fe20000000009 */
[----:B------:R-:W-:Y:S01]  /*cd60*/  UIADD3 UR47, UR47, 0x1, URZ ;  /* 0x000000012f2f7890 */ /* 0x000fe2000fffe03f */
[----:B------:R-:W-:-:S03]  /*cd70*/  IMAD.MOV.U32 R20, RZ, RZ, -0x800000 ;  /* 0xff800000ff147424 */ /* 0x000fc600078e00ff */
[----:B------:R-:W-:Y:S01]  /*cd80*/  UMOV UR6, UR4 ;  /* 0x0000000400067c82 */ /* 0x000fe20008000000 */
[----:B------:R-:W-:Y:S01]  /*cd90*/  UISETP.NE.AND UP0, UPT, UR47, 0x2, UPT ;  /* 0x000000022f00788c */ /* 0x000fe2000bf05270 */
[----:B------:R-:W-:Y:S01]  /*cda0*/  HGMMA.64x64x16.F32.BF16 R88, R148, gdesc[UR4].tnspB, R88, gsb0 ;  /* 0x40e0000494587df0 */ /* 0x000fe20008001858 */
[----:B------:R-:W-:Y:S01]  /*cdb0*/  UIADD3 UR6, UR4, 0x80, URZ ;  /* 0x0000008004067890 */ /* 0x000fe2000fffe03f */
[----:B------:R-:W-:Y:S01]  /*cdc0*/  UMOV UR7, 0x40000040 ;  /* 0x4000004000077882 */ /* 0x000fe20000000000 */
[----:B------:R-:W-:Y:S01]  /*cdd0*/  USEL UR47, UR47, URZ, UP0 ;  /* 0x0000003f2f2f7287 */ /* 0x000fe20008000000 */
[----:B-1----:R-:W-:Y:S01]  /*cde0*/  FADD.FTZ R6, R6, R5 ;  /* 0x0000000506067221 */ /* 0x002fe20000010000 */
[----:B0-----:R-:W-:Y:S01]  /*cdf0*/  FADD.FTZ R7, R3, R4 ;  /* 0x0000000403077221 */ /* 0x001fe20000010000 */
[----:B------:R-:W-:-:S03]  /*ce00*/  IMAD.MOV.U32 R4, RZ, RZ, RZ ;  /* 0x000000ffff047224 */ /* 0x000fc600078e00ff */
[----:B------:R-:W0:Y:S04]  /*ce10*/  SHFL.BFLY PT, R3, R6, 0x1, 0x1f ;  /* 0x0c201f0006037f89 */ /* 0x000e2800000e0000 */
[----:B------:R-:W1:Y:S01]  /*ce20*/  SHFL.BFLY PT, R8, R7, 0x1, 0x1f ;  /* 0x0c201f0007087f89 */ /* 0x000e6200000e0000 */
[----:B0-----:R-:W-:Y:S01]  /*ce30*/  FADD.FTZ R10, R6, R3 ;  /* 0x00000003060a7221 */ /* 0x001fe20000010000 */
[----:B------:R-:W-:Y:S02]  /*ce40*/  IMAD.U32 R3, RZ, RZ, UR21 ;  /* 0x00000015ff037e24 */ /* 0x000fe4000f8e00ff */
[----:B-1----:R-:W-:Y:S02]  /*ce50*/  FADD.FTZ R11, R7, R8 ;  /* 0x00000008070b7221 */ /* 0x002fe40000010000 */
[----:B------:R-:W-:Y:S01]  /*ce60*/  FSETP.NE.FTZ.AND P0, PT, R10, RZ, PT ;  /* 0x000000ff0a00720b */ /* 0x000fe20003f15000 */
[----:B------:R-:W-:-:S02]  /*ce70*/  IMAD.MOV.U32 R7, RZ, RZ, RZ ;  /* 0x000000ffff077224 */ /* 0x000fc400078e00ff */
[----:B------:R-:W-:-:S10]  /*ce80*/  FSETP.NE.FTZ.AND P2, PT, R11, RZ, PT ;  /* 0x000000ff0b00720b */ /* 0x000fd40003f55000 */
[----:B------:R-:W0:Y:S01]  /*ce90*/  @P0 MUFU.LG2 R5, R10 ;  /* 0x0000000a00050308 */ /* 0x000e220000000c00 */
[----:B------:R-:W-:-:S07]  /*cea0*/  @P0 FMUL.FTZ R3, R3, 0.69314718246459960938 ;  /* 0x3f31721803030820 */ /* 0x000fce0000410000 */
[----:B------:R-:W1:Y:S08]  /*ceb0*/  @P2 MUFU.LG2 R8, R11 ;  /* 0x0000000b00082308 */ /* 0x000e700000000c00 */
[----:B------:R2:W3:Y:S01]  /*cec0*/  @P0 MUFU.RCP R4, R10 ;  /* 0x0000000a00040308 */ /* 0x0004e20000001000 */
[----:B0-----:R-:W-:-:S04]  /*ced0*/  @P0 FMUL.FTZ R6, R5, 0.69314718246459960938 ;  /* 0x3f31721805060820 */ /* 0x001fc80000410000 */
[----:B------:R-:W-:Y:S01]  /*cee0*/  @P0 FFMA.FTZ R21, R3, R2, R6 ;  /* 0x0000000203150223 */ /* 0x000fe20000010006 */
[----:B------:R-:W-:Y:S01]  /*cef0*/  PLOP3.LUT P0, PT, PT, PT, PT, 0x8, 0x0 ;  /* 0x000000000000781c */ /* 0x000fe20003f0e170 */
[----:B------:R-:W-:Y:S02]  /*cf00*/  WARPGROUP.DEPBAR.LE gsb0, 0x0 ;  /* 0x00008000000079c5 */ /* 0x000fe40000010000 */
[----:B------:R-:W-:Y:S01]  /*cf10*/  WARPGROUP.ARRIVE ;  /* 0x00000000000079c5 */ /* 0x000fe20000000000 */
[----:B------:R-:W0:Y:S01]  /*cf20*/  @P2 MUFU.RCP R7, R11 ;  /* 0x0000000b00072308 */ /* 0x000e220000001000 */
[----:B--2---:R-:W-:Y:S01]  /*cf30*/  @P2 FMUL.FTZ R10, R12, 0.69314718246459960938 ;  /* 0x3f3172180c0a2820 */ /* 0x004fe20000410000 */
[----:B-1----:R-:W-:-:S03]  /*cf40*/  @P2 FMUL.FTZ R5, R8, 0.69314718246459960938 ;  /* 0x3f31721808052820 */ /* 0x002fc60000410000 */
[----:B------:R-:W-:Y:S01]  /*cf50*/  HGMMA.64x64x16.F32.BF16 R88, R144, gdesc[UR4].tnspB, R88, gsb0 ;  /* 0x40e0000490587df0 */ /* 0x000fe20008001858 */
[----:B------:R-:W-:Y:S01]  /*cf60*/  UIADD3 UR6, UR4, 0x100, URZ ;  /* 0x0000010004067890 */ /* 0x000fe2000fffe03f */
[----:B------:R-:W-:Y:S01]  /*cf70*/  @P2 FFMA.FTZ R20, R10, R0, R5 ;  /* 0x000000000a142223 */ /* 0x000fe20000010005 */
        /* <DEDUP_REMOVED lines=24> */
[----:B------:R-:W-:Y:S01]  /*d100*/  HGMMA.64x64x16.F32.BF16 R88, R124, gdesc[UR4].tnspB, R88, gsb0 ;  /* 0x40e000047c587df0 */ /* 0x000fe20008001858 */
[----:B------:R-:W-:Y:S01]  /*d110*/  UMOV UR6, UR4 ;  /* 0x0000000400067c82 */ /* 0x000fe20008000000 */
[----:B------:R-:W-:Y:S01]  /*d120*/  UMOV UR7, 0x40000040 ;  /* 0x4000004000077882 */ /* 0x000fe20000000000 */
[----:B------:R-:W-:-:S04]  /*d130*/  USEL UR4, URZ, 0x1, UP0 ;  /* 0x000000013f047887 */ /* 0x000fc80008000000 */
[----:B------:R-:W-:Y:S01]  /*d140*/  ULOP3.LUT UR50, UR50, UR4, URZ, 0x3c, !UPT ;  /* 0x0000000432327292 */ /* 0x000fe2000f8e3c3f */
[----:B------:R-:W-:Y:S02]  /*d150*/  WARPGROUP.DEPBAR.LE gsb0, 0x0 ;  /* 0x00008000000079c5 */ /* 0x000fe40000010000 */
[----:B------:R-:W-:-:S06]  /*d160*/  WARPGROUP.ARRIVE ;  /* 0x00000000000079c5 */ /* 0x000fcc0000000000 */
[----:B------:R-:W-:Y:S03]  /*d170*/  HGMMA.64x64x16.F32.BF16 R88, R120, gdesc[UR4].tnspB, R88, gsb0 ;  /* 0x40e0000478587df0 */ /* 0x000fe60008001858 */
        /* <DEDUP_REMOVED lines=34> */
.L_x_1046:
[----:B------:R-:W0:Y:S01]  /*d3a0*/  S2R R5, SR_CgaCtaId ;  /* 0x0000000000057919 */ /* 0x000e220000008800 */
[----:B------:R-:W-:Y:S01]  /*d3b0*/  MOV R0, 0x400 ;  /* 0x0000040000007802 */ /* 0x000fe20000000f00 */
[----:B------:R-:W-:Y:S01]  /*d3c0*/  BSSY B0, `(.L_x_1117) ;  /* 0x0000238000007945 */ /* 0x000fe20003800000 */
[----:B------:R-:W-:Y:S02]  /*d3d0*/  BAR.SYNC.DEFER_BLOCKING 0x5, 0x200 ;  /* 0x0148000000007b1d */ /* 0x000fe40000010000 */
[----:B0-----:R-:W-:-:S05]  /*d3e0*/  LEA R0, R5, R0, 0x18 ;  /* 0x0000000005007211 */ /* 0x001fca00078ec0ff */
[----:B------:R-:W0:Y:S02]  /*d3f0*/  LDS.128 R4, [R0+0x168d0] ;  /* 0x0168d00000047984 */ /* 0x000e240000000c00 */
[----:B0-----:R-:W-:Y:S02]  /*d400*/  R2UR UR5, R5 ;  /* 0x00000000050572ca */ /* 0x001fe400000e0000 */
[----:B------:R-:W-:Y:S02]  /*d410*/  R2UR UR7, R6 ;  /* 0x00000000060772ca */ /* 0x000fe400000e0000 */
[----:B------:R-:W-:Y:S01]  /*d420*/  R2UR UR6, R7 ;  /* 0x00000000070672ca */ /* 0x000fe200000e0000 */
[----:B------:R-:W-:Y:S06]  /*d430*/  BAR.ARV 0x4, 0x200 ;  /* 0x0108000000007b1d */ /* 0x000fec0000002000 */
[----:B------:R-:W-:Y:S08]  /*d440*/  @P0 BRA `(.L_x_1118) ;  /* 0x0000001800180947 */ /* 0x000ff00003800000 */
[----:B------:R-:W2:Y:S01]  /*d450*/  LDL R8, [R1+0x38] ;  /* 0x0000380001087983 */ /* 0x000ea20000100800 */
[----:B------:R-:W-:Y:S01]  /*d460*/  F2FP.BF16.F32.PACK_AB R12, R105, R104 ;  /* 0x00000068690c723e */ /* 0x000fe200000010ff */
[----:B------:R-:W-:Y:S01]  /*d470*/  ULDC.64 UR10, c[0x0][0xc00] ;  /* 0x00030000000a7ab9 */ /* 0x000fe20000000a00 */
[----:B------:R-:W-:Y:S01]  /*d480*/  F2FP.BF16.F32.PACK_AB R14, R109, R108 ;  /* 0x0000006c6d0e723e */ /* 0x000fe200000010ff */
[----:B------:R-:W0:Y:S01]  /*d490*/  S2R R5, SR_SWINHI ;  /* 0x0000000000057919 */ /* 0x000e220000002f00 */
[----:B------:R-:W-:Y:S01]  /*d4a0*/  F2FP.BF16.F32.PACK_AB R15, R111, R110 ;  /* 0x0000006e6f0f723e */ /* 0x000fe200000010ff */
[----:B------:R-:W-:Y:S01]  /*d4b0*/  ULDC.64 UR8, c[0x0][0xc00] ;  /* 0x0003000000087ab9 */ /* 0x000fe20000000a00 */
[----:B------:R-:W-:Y:S01]  /*d4c0*/  F2FP.BF16.F32.PACK_AB R24, R113, R112 ;  /* 0x000000707118723e */ /* 0x000fe200000010ff */
[----:B------:R-:W-:Y:S01]  /*d4d0*/  UIMAD.WIDE UR8, UR38, 0x4, UR8 ;  /* 0x00000004260878a5 */ /* 0x000fe2000f8e0208 */
[----:B------:R-:W-:Y:S02]  /*d4e0*/  F2FP.BF16.F32.PACK_AB R25, R115, R114 ;  /* 0x000000727319723e */ /* 0x000fe400000010ff */
[----:B------:R-:W-:-:S02]  /*d4f0*/  F2FP.BF16.F32.PACK_AB R26, R117, R116 ;  /* 0x00000074751a723e */ /* 0x000fc400000010ff */
[----:B------:R-:W-:Y:S01]  /*d500*/  F2FP.BF16.F32.PACK_AB R27, R119, R118 ;  /* 0x00000076771b723e */ /* 0x000fe200000010ff */
[----:B------:R-:W-:Y:S02]  /*d510*/  IMAD.U32 R30, RZ, RZ, UR8 ;  /* 0x00000008ff1e7e24 */ /* 0x000fe4000f8e00ff */
[----:B------:R-:W-:Y:S01]  /*d520*/  IMAD.U32 R31, RZ, RZ, UR9 ;  /* 0x00000009ff1f7e24 */ /* 0x000fe2000f8e00ff */
[----:B------:R-:W-:Y:S01]  /*d530*/  ULDC.64 UR8, c[0x0][0xc08] ;  /* 0x0003020000087ab9 */ /* 0x000fe20000000a00 */
[----:B------:R-:W-:Y:S02]  /*d540*/  MOV R28, R0 ;  /* 0x00000000001c7202 */ /* 0x000fe40000000f00 */
[----:B0-----:R-:W-:Y:S01]  /*d550*/  MOV R29, R5 ;  /* 0x00000005001d7202 */ /* 0x001fe20000000f00 */
[----:B------:R-:W-:Y:S02]  /*d560*/  BAR.SYNC.DEFER_BLOCKING 0x1, 0x180 ;  /* 0x0046000000007b1d */ /* 0x000fe40000010000 */
[----:B--2---:R-:W-:-:S03]  /*d570*/  IMAD.WIDE R4, R8, 0x2, R28 ;  /* 0x0000000208047825 */ /* 0x004fc600078e021c */
[C---:B------:R-:W-:Y:S02]  /*d580*/  IADD3 R9, P1, R4.reuse, 0x40, RZ ;  /* 0x0000004004097810 */ /* 0x040fe40007f3e0ff */
[C---:B------:R-:W-:Y:S02]  /*d590*/  IADD3 R11, P2, R4.reuse, 0x20, RZ ;  /* 0x00000020040b7810 */ /* 0x040fe40007f5e0ff */
[C---:B------:R-:W-:Y:S02]  /*d5a0*/  IADD3 R13, P0, R4.reuse, 0x60, RZ ;  /* 0x00000060040d7810 */ /* 0x040fe40007f1e0ff */
[----:B------:R-:W-:Y:S02]  /*d5b0*/  LOP3.LUT R7, R4, 0x380, RZ, 0xc0, !PT ;  /* 0x0000038004077812 */ /* 0x000fe400078ec0ff */
[----:B------:R-:W-:Y:S02]  /*d5c0*/  LOP3.LUT R8, R9, 0x380, RZ, 0xc0, !PT ;  /* 0x0000038009087812 */ /* 0x000fe400078ec0ff */
[----:B------:R-:W-:-:S02]  /*d5d0*/  LOP3.LUT R10, R11, 0x380, RZ, 0xc0, !PT ;  /* 0x000003800b0a7812 */ /* 0x000fc400078ec0ff */
[----:B------:R-:W-:Y:S02]  /*d5e0*/  LOP3.LUT R6, R13, 0x380, RZ, 0xc0, !PT ;  /* 0x000003800d067812 */ /* 0x000fe400078ec0ff */
[----:B------:R-:W-:Y:S02]  /*d5f0*/  SHF.R.U64 R7, R7, 0x3, RZ ;  /* 0x0000000307077819 */ /* 0x000fe400000012ff */
[----:B------:R-:W-:Y:S02]  /*d600*/  SHF.R.U64 R8, R8, 0x3, RZ ;  /* 0x0000000308087819 */ /* 0x000fe400000012ff */
[----:B------:R-:W-:Y:S02]  /*d610*/  SHF.R.U64 R10, R10, 0x3, RZ ;  /* 0x000000030a0a7819 */ /* 0x000fe400000012ff */
[----:B------:R-:W-:Y:S02]  /*d620*/  SHF.R.U64 R6, R6, 0x3, RZ ;  /* 0x0000000306067819 */ /* 0x000fe400000012ff */
[----:B------:R-:W-:Y:S01]  /*d630*/  LOP3.LUT R4, R7, R4, RZ, 0x3c, !PT ;  /* 0x0000000407047212 */ /* 0x000fe200078e3cff */
[--C-:B------:R-:W-:Y:S01]  /*d640*/  IMAD.X R7, RZ, RZ, R5.reuse, P0 ;  /* 0x000000ffff077224 */ /* 0x100fe200000e0605 */
[----:B------:R-:W-:Y:S01]  /*d650*/  LOP3.LUT R8, R8, R9, RZ, 0x3c, !PT ;  /* 0x0000000908087212 */ /* 0x000fe200078e3cff */
[--C-:B------:R-:W-:Y:S01]  /*d660*/  IMAD.X R9, RZ, RZ, R5.reuse, P1 ;  /* 0x000000ffff097224 */ /* 0x100fe200008e0605 */
[----:B------:R-:W-:Y:S01]  /*d670*/  LOP3.LUT R10, R10, R11, RZ, 0x3c, !PT ;  /* 0x0000000b0a0a7212 */ /* 0x000fe200078e3cff */
[----:B------:R-:W-:Y:S01]  /*d680*/  IMAD.X R11, RZ, RZ, R5, P2 ;  /* 0x000000ffff0b7224 */ /* 0x000fe200010e0605 */
[----:B------:R-:W-:-:S02]  /*d690*/  LOP3.LUT R6, R6, R13, RZ, 0x3c, !PT ;  /* 0x0000000d06067212 */ /* 0x000fc400078e3cff */
[----:B------:R-:W-:Y:S02]  /*d6a0*/  MOV R36, R4 ;  /* 0x0000000400247202 */ /* 0x000fe40000000f00 */
        /* <DEDUP_REMOVED lines=8> */
[----:B------:R-:W-:Y:S01]  /*d730*/  F2FP.BF16.F32.PACK_AB R9, R99, R98 ;  /* 0x000000626309723e */ /* 0x000fe200000010ff */
[----:B------:R-:W-:Y:S01]  /*d740*/  STSM.16.M88.4 [R36], R4 ;  /* 0x0000000424007844 */ /* 0x000fe20000000200 */
[----:B------:R-:W-:Y:S02]  /*d750*/  F2FP.BF16.F32.PACK_AB R10, R101, R100 ;  /* 0x00000064650a723e */ /* 0x000fe400000010ff */
[----:B------:R-:W-:-:S02]  /*d760*/  F2FP.BF16.F32.PACK_AB R11, R103, R102 ;  /* 0x00000066670b723e */ /* 0x000fc400000010ff */
[----:B------:R-:W-:Y:S02]  /*d770*/  F2FP.BF16.F32.PACK_AB R13, R107, R106 ;  /* 0x0000006a6b0d723e */ /* 0x000fe400000010ff */
[----:B------:R-:W-:Y:S01]  /*d780*/  ISETP.NE.U32.AND P0, PT, RZ, UR10, PT ;  /* 0x0000000aff007c0c */ /* 0x000fe2000bf05070 */
[----:B------:R-:W-:Y:S03]  /*d790*/  STSM.16.M88.4 [R35], R8 ;  /* 0x0000000823007844 */ /* 0x000fe60000000200 */
[----:B------:R-:W-:Y:S01]  /*d7a0*/  ISETP.NE.AND.EX P0, PT, RZ, UR11, PT, P0 ;  /* 0x0000000bff007c0c */ /* 0x000fe2000bf05300 */
[----:B------:R-:W-:Y:S04]  /*d7b0*/  STSM.16.M88.4 [R34], R12 ;  /* 0x0000000c22007844 */ /* 0x000fe80000000200 */
[----:B------:R0:W-:Y:S01]  /*d7c0*/  STSM.16.M88.4 [R32], R24 ;  /* 0x0000001820007844 */ /* 0x0001e20000000200 */
[----:B------:R-:W-:Y:S08]  /*d7d0*/  BAR.SYNC.DEFER_BLOCKING 0x1, 0x180 ;  /* 0x0046000000007b1d */ /* 0x000ff00000010000 */
[----:B0-----:R-:W0:Y:S01]  /*d7e0*/  LDC R32, c[0x0][0xbe8] ;  /* 0x0002fa00ff207b82 */ /* 0x001e220000000800 */
[----:B------:R-:W2:Y:S01]  /*d7f0*/  @P0 LDG.E R33, desc[UR52][R30.64] ;  /* 0x000000341e210981 */ /* 0x000ea2000c1e1900 */
[----:B------:R-:W-:Y:S01]  /*d800*/  UISETP.NE.U32.AND UP0, UPT, UR8, URZ, UPT ;  /* 0x0000003f0800728c */ /* 0x000fe2000bf05070 */
[----:B------:R-:W-:-:S03]  /*d810*/  ULDC UR4, c[0x0][0xa88] ;  /* 0x0002a20000047ab9 */ /* 0x000fc60000000800 */
[----:B------:R-:W-:Y:S01]  /*d820*/  UISETP.NE.AND.EX UP0, UPT, UR9, URZ, UPT, UP0 ;  /* 0x0000003f0900728c */ /* 0x000fe2000bf05300 */
[----:B------:R-:W-:Y:S01]  /*d830*/  IMAD.U32 R9, RZ, RZ, UR4 ;  /* 0x00000004ff097e24 */ /* 0x000fe2000f8e00ff */
[----:B------:R-:W-:-:S04]  /*d840*/  ULDC UR4, c[0x0][0xad4] ;  /* 0x0002b50000047ab9 */ /* 0x000fc80000000800 */
[----:B------:R-:W-:Y:S02]  /*d850*/  PLOP3.LUT P4, PT, PT, PT, UP0, 0x80, 0x0 ;  /* 0x000000000000781c */ /* 0x000fe40003f8f008 */
[----:B0-----:R-:W-:-:S03]  /*d860*/  ISETP.NE.AND P1, PT, R32, 0x1, PT ;  /* 0x000000012000780c */ /* 0x001fc60003f25270 */
[----:B------:R-:W-:Y:S02]  /*d870*/  @UP0 ULDC.64 UR8, c[0x0][0xc08] ;  /* 0x0003020000080ab9 */ /* 0x000fe40000000a00 */
[----:B------:R-:W-:Y:S02]  /*d880*/  @UP0 UIMAD.WIDE UR8, UR38, 0x4, UR8 ;  /* 0x00000004260808a5 */ /* 0x000fe4000f8e0208 */
[----:B------:R-:W-:-:S06]  /*d890*/  UISETP.NE.AND UP0, UPT, UR42, URZ, UPT ;  /* 0x0000003f2a00728c */ /* 0x000fcc000bf05270 */
[----:B------:R-:W0:Y:S01]  /*d8a0*/  @P1 LDC R6, c[0x0][0xbec] ;  /* 0x0002fb00ff061b82 */ /* 0x000e220000000800 */
[----:B------:R-:W-:Y:S01]  /*d8b0*/  USEL UR4, UR42, UR4, UP0 ;  /* 0x000000042a047287 */ /* 0x000fe20008000000 */
[----:B------:R-:W-:Y:S01]  /*d8c0*/  IMAD.U32 R4, RZ, RZ, UR8 ;  /* 0x00000008ff047e24 */ /* 0x000fe2000f8e00ff */
[----:B------:R-:W-:Y:S01]  /*d8d0*/  UMOV UR19, 0x9b8 ;  /* 0x000009b800137882 */ /* 0x000fe20000000000 */
[----:B------:R-:W-:Y:S01]  /*d8e0*/  IMAD.U32 R5, RZ, RZ, UR9 ;  /* 0x00000009ff057e24 */ /* 0x000fe2000f8e00ff */
[----:B------:R-:W-:-:S03]  /*d8f0*/  UISETP.GT.AND UP1, UPT, UR4, 0x1, UPT ;  /* 0x000000010400788c */ /* 0x000fc6000bf24270 */
[----:B------:R-:W1:Y:S01]  /*d900*/  @P1 LDC R11, c[0x0][0xbf0] ;  /* 0x0002fc00ff0b1b82 */ /* 0x000e620000000800 */
[----:B------:R-:W-:Y:S01]  /*d910*/  USEL UR19, UR19, 0x978, UP1 ;  /* 0x0000097813137887 */ /* 0x000fe20008800000 */
[----:B------:R-:W-:Y:S01]  /*d920*/  VIADD R25, R17, UR39 ;  /* 0x0000002711197c36 */ /* 0x000fe20008000000 */
[----:B------:R-:W-:Y:S01]  /*d930*/  UISETP.NE.U32.AND UP0, UPT, UR10, URZ, UPT ;  /* 0x0000003f0a00728c */ /* 0x000fe2000bf05070 */
[----:B------:R0:W5:Y:S01]  /*d940*/  @P4 LDG.E R9, desc[UR52][R4.64] ;  /* 0x0000003404094981 */ /* 0x000162000c1e1900 */
[----:B------:R-:W-:Y:S01]  /*d950*/  UMOV UR4, URZ ;  /* 0x0000003f00047c82 */ /* 0x000fe20008000000 */
[----:B------:R-:W-:Y:S01]  /*d960*/  USHF.R.S32.HI UR10, URZ, 0x1f, UR38 ;  /* 0x0000001f3f0a7899 */ /* 0x000fe20008011426 */
[----:B------:R-:W-:Y:S01]  /*d970*/  IMAD.MOV.U32 R7, RZ, RZ, R25 ;  /* 0x000000ffff077224 */ /* 0x000fe200078e0019 */
[----:B------:R-:W-:Y:S02]  /*d980*/  UISETP.NE.AND.EX UP0, UPT, UR11, URZ, UPT, UP0 ;  /* 0x0000003f0b00728c */ /* 0x000fe4000bf05300 */
[----:B------:R-:W-:-:S02]  /*d990*/  USEL UR9, UR41, URZ, UP1 ;  /* 0x0000003f29097287 */ /* 0x000fc40008800000 */
[----:B------:R-:W-:Y:S02]  /*d9a0*/  USEL UR8, UR38, URZ, !UP0 ;  /* 0x0000003f26087287 */ /* 0x000fe4000c000000 */
[----:B------:R-:W-:Y:S01]  /*d9b0*/  USEL UR18, UR10, URZ, !UP0 ;  /* 0x0000003f0a127287 */ /* 0x000fe2000c000000 */
[----:B------:R-:W-:Y:S02]  /*d9c0*/  ULDC.64 UR12, c[0x0][UR19+0x220] ;  /* 0x00008800130c7abb */ /* 0x000fe40008000a00 */
[----:B------:R-:W-:Y:S01]  /*d9d0*/  ULDC.64 UR10, c[0x0][UR19+0x218] ;  /* 0x00008600130a7abb */ /* 0x000fe20008000a00 */
[----:B0-----:R-:W-:Y:S01]  /*d9e0*/  @P1 IMAD.HI.U32 R4, R25, R6, RZ ;  /* 0x0000000619041227 */ /* 0x001fe200078e00ff */
[----:B------:R-:W-:Y:S01]  /*d9f0*/  ULDC.64 UR14, c[0x0][UR19+0x228] ;  /* 0x00008a00130e7abb */ /* 0x000fe20008000a00 */
[----:B------:R-:W-:Y:S02]  /*da00*/  UIMAD UR13, UR13, UR8, URZ ;  /* 0x000000080d0d72a4 */ /* 0x000fe4000f8e023f */
[----:B------:R-:W-:-:S02]  /*da10*/  UIMAD.WIDE.U32 UR16, UR10, UR37, URZ ;  /* 0x000000250a1072a5 */ /* 0x000fc4000f8e003f */
[----:B------:R-:W-:Y:S01]  /*da20*/  UIMAD UR20, UR11, UR37, URZ ;  /* 0x000000250b1472a4 */ /* 0x000fe2000f8e023f */
[----:B-1----:R-:W-:Y:S01]  /*da30*/  @P1 SHF.R.U32.HI R7, RZ, R11, R4 ;  /* 0x0000000bff071219 */ /* 0x002fe20000011604 */
[----:B------:R-:W-:Y:S02]  /*da40*/  UIMAD.WIDE.U32 UR10, UR12, UR8, URZ ;  /* 0x000000080c0a72a5 */ /* 0x000fe4000f8e003f */
[----:B------:R-:W-:Y:S02]  /*da50*/  UIMAD.WIDE.U32 UR22, UR14, UR9, URZ ;  /* 0x000000090e1672a5 */ /* 0x000fe4000f8e003f */
[----:B------:R-:W-:Y:S01]  /*da60*/  UIMAD UR9, UR15, UR9, URZ ;  /* 0x000000090f0972a4 */ /* 0x000fe2000f8e023f */
[----:B------:R-:W-:Y:S01]  /*da70*/  IMAD.MOV R11, RZ, RZ, -R7 ;  /* 0x000000ffff0b7224 */ /* 0x000fe200078e0a07 */
[----:B------:R-:W-:Y:S02]  /*da80*/  UIMAD UR13, UR12, UR18, UR13 ;  /* 0x000000120c0d72a4 */ /* 0x000fe4000f8e020d */
[----:B------:R-:W-:Y:S01]  /*da90*/  UIADD3 UR20, UR17, UR20, URZ ;  /* 0x0000001411147290 */ /* 0x000fe2000fffe03f */
[----:B------:R-:W-:-:S02]  /*daa0*/  IMAD.U32 R4, RZ, RZ, UR22 ;  /* 0x00000016ff047e24 */ /* 0x000fc4000f8e00ff */
[----:B------:R-:W-:Y:S01]  /*dab0*/  IMAD.U32 R5, RZ, RZ, UR23 ;  /* 0x00000017ff057e24 */ /* 0x000fe2000f8e00ff */
[----:B------:R-:W-:Y:S01]  /*dac0*/  SHF.R.S32.HI R5, RZ, 0x1f, R7 ;  /* 0x0000001fff057819 */ /* 0x000fe20000011407 */
[----:B------:R-:W-:-:S05]  /*dad0*/  IMAD R11, R32, R11, R25 ;  /* 0x0000000b200b7224 */ /* 0x000fca00078e0219 */
[----:B------:R-:W-:Y:S02]  /*dae0*/  SHF.R.S32.HI R6, RZ, 0x1f, R11 ;  /* 0x0000001fff067819 */ /* 0x000fe4000001140b */
[----:B--2---:R-:W-:-:S13]  /*daf0*/  @P0 R2UR UR4, R33 ;  /* 0x00000000210402ca */ /* 0x004fda00000e0000 */
[----:B------:R-:W-:Y:S02]  /*db00*/  UIADD3 UR16, UP0, UP2, UR10, UR16, UR4 ;  /* 0x000000100a107290 */ /* 0x000fe4000fa1e004 */
[----:B------:R-:W-:Y:S02]  /*db10*/  UIADD3 UR10, UR23, UR9, URZ ;  /* 0x00000009170a7290 */ /* 0x000fe4000fffe03f */
[----:B------:R-:W-:Y:S02]  /*db20*/  UIADD3 UR9, UR11, UR13, URZ ;  /* 0x0000000d0b097290 */ /* 0x000fe4000fffe03f */
[----:B------:R-:W-:Y:S01]  /*db30*/  USHF.R.S32.HI UR14, URZ, 0x1f, UR4 ;  /* 0x0000001f3f0e7899 */ /* 0x000fe20008011404 */
[----:B------:R-:W-:Y:S01]  /*db40*/  IADD3 R4, P2, P3, R7, UR16, R4 ;  /* 0x0000001007047c10 */ /* 0x000fe2000fb5e004 */
[----:B------:R-:W-:Y:S01]  /*db50*/  IMAD.U32 R8, RZ, RZ, UR10 ;  /* 0x0000000aff087e24 */ /* 0x000fe2000f8e00ff */
[----:B------:R-:W-:Y:S01]  /*db60*/  ULDC.64 UR10, c[0x0][UR19+0x210] ;  /* 0x00008400130a7abb */ /* 0x000fe20008000a00 */
[----:B------:R-:W-:Y:S01]  /*db70*/  UIADD3.X UR9, UR9, UR20, UR14, UP0, UP2 ;  /* 0x0000001409097290 */ /* 0x000fe200087e440e */
[----:B------:R-:W-:Y:S01]  /*db80*/  IMAD R7, R11, UR11, RZ ;  /* 0x0000000b0b077c24 */ /* 0x000fe2000f8e02ff */
[----:B------:R-:W-:Y:S01]  /*db90*/  ULDC.64 UR12, c[0x0][0xba8] ;  /* 0x0002ea00000c7ab9 */ /* 0x000fe20000000a00 */
[----:B------:R-:W-:Y:S01]  /*dba0*/  @!UP1 ULDC UR12, c[0x0][0xb50] ;  /* 0x0002d400000c9ab9 */ /* 0x000fe20000000800 */
[----:B------:R-:W-:Y:S01]  /*dbb0*/  @!UP1 ULDC UR13, c[0x0][0xb54] ;  /* 0x0002d500000d9ab9 */ /* 0x000fe20000000800 */
[----:B------:R-:W-:Y:S01]  /*dbc0*/  IMAD R7, R6, UR10, R7 ;  /* 0x0000000a06077c24 */ /* 0x000fe2000f8e0207 */
[----:B------:R-:W-:-:S03]  /*dbd0*/  IADD3.X R5, R5, UR9, R8, P2, P3 ;  /* 0x0000000905057c10 */ /* 0x000fc600097e6408 */
[----:B------:R-:W-:-:S04]  /*dbe0*/  IMAD.WIDE.U32 R4, R11, UR10, R4 ;  /* 0x0000000a0b047c25 */ /* 0x000fc8000f8e0004 */
[----:B------:R-:W-:Y:S01]  /*dbf0*/  IMAD.IADD R5, R5, 0x1, R7 ;  /* 0x0000000105057824 */ /* 0x000fe200078e0207 */
[----:B------:R-:W-:-:S04]  /*dc00*/  LEA R8, P2, R4, UR12, 0x2 ;  /* 0x0000000c04087c11 */ /* 0x000fc8000f8410ff */
[----:B------:R-:W-:Y:S01]  /*dc10*/  LEA.HI.X R10, R4, UR13, R5, 0x2, P2 ;  /* 0x0000000d040a7c11 */ /* 0x000fe200090f1405 */
[----:B------:R-:W-:Y:S08]  /*dc20*/  @P4 BRA `(.L_x_1119) ;  /* 0x0000000000104947 */ /* 0x000ff00003800000 */
[----:B------:R-:W-:Y:S05]  /*dc30*/  @!P0 BRA `(.L_x_1119) ;  /* 0x00000000000c8947 */ /* 0x000fea0003800000 */
[----:B------:R-:W2:Y:S04]  /*dc40*/  LDG.E R4, desc[UR52][R30.64] ;  /* 0x000000341e047981 */ /* 0x000ea8000c1e1900 */
[----:B-----5:R-:W2:Y:S02]  /*dc50*/  LDG.E R9, desc[UR52][R30.64+0x4] ;  /* 0x000004341e097981 */ /* 0x020ea4000c1e1900 */
[----:B--2---:R-:W-:-:S07]  /*dc60*/  IMAD.IADD R9, R9, 0x1, -R4 ;  /* 0x0000000109097824 */ /* 0x004fce00078e0a04 */
.L_x_1119:
        /* <DEDUP_REMOVED lines=13> */
[----:B--2---:R-:W-:-:S04]  /*dd40*/  VIADD R13, R12, UR39 ;  /* 0x000000270c0d7c36 */ /* 0x004fc80008000000 */
[C---:B------:R-:W-:Y:S01]  /*dd50*/  VIADD R15, R13.reuse, 0x8 ;  /* 0x000000080d0f7836 */ /* 0x040fe20000000000 */
[----:B------:R-:W-:-:S04]  /*dd60*/  ISETP.GE.OR P2, PT, R13, R30, P0 ;  /* 0x0000001e0d00720c */ /* 0x000fc80000746670 */
[----:B------:R-:W-:-:S09]  /*dd70*/  ISETP.GE.OR P0, PT, R15, R30, P0 ;  /* 0x0000001e0f00720c */ /* 0x000fd20000706670 */
[----:B0-----:R0:W-:Y:S04]  /*dd80*/  @!P2 ST.E desc[UR52][R4.64], R21 ;  /* 0x000000150400a985 */ /* 0x0011e8000c101934 */
[----:B------:R0:W-:Y:S01]  /*dd90*/  @!P0 ST.E desc[UR52][R6.64], R20 ;  /* 0x0000001406008985 */ /* 0x0001e2000c101934 */
[----:B------:R-:W-:-:S13]  /*dda0*/  PLOP3.LUT P0, PT, PT, PT, UP1, 0x80, 0x0 ;  /* 0x000000000000781c */ /* 0x000fda0003f0f018 */
[----:B0-----:R-:W-:Y:S05]  /*ddb0*/  @P0 BRA `(.L_x_1120) ;  /* 0x0000000400b00947 */ /* 0x001fea0003800000 */
[----:B------:R-:W-:Y:S01]  /*ddc0*/  IMAD R3, R157, 0x40, R19 ;  /* 0x000000409d037824 */ /* 0x000fe200078e0213 */
[----:B------:R-:W-:-:S03]  /*ddd0*/  ULDC.64 UR12, c[0x0][0xaa0] ;  /* 0x0002a800000c7ab9 */ /* 0x000fc60000000a00 */
        /* <DEDUP_REMOVED lines=16> */
[----:B------:R-:W3:Y:S04]  /*dee0*/  LD.E.128 R8, desc[UR52][R8.64] ;  /* 0x0000003408087980 */ /* 0x000ee8000c101d00 */
[----:B------:R-:W4:Y:S01]  /*def0*/  LD.E.128 R12, desc[UR52][R12.64] ;  /* 0x000000340c0c7980 */ /* 0x000f22000c101d00 */
[----:B------:R-:W-:-:S04]  /*df00*/  IADD3 R3, P0, R28, 0x4800, RZ ;  /* 0x000048001c037810 */ /* 0x000fc80007f1e0ff */
[----:B------:R-:W-:Y:S01]  /*df10*/  LOP3.LUT R2, R3, 0x380, RZ, 0xc0, !PT ;  /* 0x0000038003027812 */ /* 0x000fe200078ec0ff */
[----:B------:R-:W-:Y:S01]  /*df20*/  IMAD.X R25, RZ, RZ, R29, P0 ;  /* 0x000000ffff197224 */ /* 0x000fe200000e061d */
[----:B------:R-:W-:Y:S01]  /*df30*/  UIMAD UR9, UR14, UR12, URZ ;  /* 0x0000000c0e0972a4 */ /* 0x000fe2000f8e023f */
[----:B------:R-:W0:Y:S01]  /*df40*/  @P1 LDC R29, c[0x0][0xbf0] ;  /* 0x0002fc00ff1d1b82 */ /* 0x000e220000000800 */
[----:B------:R-:W-:-:S04]  /*df50*/  SHF.R.U64 R2, R2, 0x3, RZ ;  /* 0x0000000302027819 */ /* 0x000fc800000012ff */
[----:B------:R-:W-:-:S03]  /*df60*/  LOP3.LUT R24, R2, R3, RZ, 0x3c, !PT ;  /* 0x0000000302187212 */ /* 0x000fc600078e3cff */
[----:B------:R-:W1:Y:S01]  /*df70*/  @P1 LDC R3, c[0x0][0xbec] ;  /* 0x0002fb00ff031b82 */ /* 0x000e620000000800 */
[----:B------:R-:W-:Y:S02]  /*df80*/  UIMAD.WIDE.U32 UR10, UR4, UR12, URZ ;  /* 0x0000000c040a72a5 */ /* 0x000fe4000f8e003f */
[----:B------:R-:W-:Y:S01]  /*df90*/  UIMAD UR9, UR4, UR13, UR9 ;  /* 0x0000000d040972a4 */ /* 0x000fe2000f8e0209 */
[----:B------:R-:W-:Y:S01]  /*dfa0*/  IMAD R2, R18, 0x30, R157 ;  /* 0x0000003012027824 */ /* 0x000fe200078e029d */
[----:B------:R-:W5:Y:S01]  /*dfb0*/  LD.E.128 R24, desc[UR52][R24.64] ;  /* 0x0000003418187980 */ /* 0x000f62000c101d00 */
[----:B------:R-:W-:Y:S01]  /*dfc0*/  ULDC.64 UR12, c[0x0][0xae8] ;  /* 0x0002ba00000c7ab9 */ /* 0x000fe20000000a00 */
[----:B------:R-:W-:Y:S01]  /*dfd0*/  UIADD3 UR11, UR11, UR9, URZ ;  /* 0x000000090b0b7290 */ /* 0x000fe2000fffe03f */
[----:B------:R-:W-:Y:S01]  /*dfe0*/  VIADD R28, R2, UR39 ;  /* 0x00000027021c7c36 */ /* 0x000fe20008000000 */
[----:B------:R-:W-:Y:S01]  /*dff0*/  USHF.R.S32.HI UR4, URZ, 0x1f, UR8 ;  /* 0x0000001f3f047899 */ /* 0x000fe20008011408 */
[----:B------:R-:W-:Y:S01]  /*e000*/  @!PT LDS RZ, [RZ] ;  /* 0x00000000fffff984 */ /* 0x000fe20000000800 */
[----:B------:R-:W-:Y:S01]  /*e010*/  @!PT LDS RZ, [RZ] ;  /* 0x00000000fffff984 */ /* 0x000fe20000000800 */
[----:B------:R-:W-:Y:S01]  /*e020*/  @!PT LDS RZ, [RZ] ;  /* 0x00000000fffff984 */ /* 0x000fe20000000800 */
[----:B------:R-:W-:Y:S01]  /*e030*/  @!PT LDS RZ, [RZ] ;  /* 0x00000000fffff984 */ /* 0x000fe20000000800 */
[----:B------:R0:W-:Y:S06]  /*e040*/  MEMBAR.ALL.CTA ;  /* 0x0000000000007992 */ /* 0x0001ec0000008000 */
[----:B0-----:R-:W0:Y:S01]  /*e050*/  FENCE.VIEW.ASYNC.S ;  /* 0x00000000000073c6 */ /* 0x001e220000000000 */
[----:B------:R-:W-:Y:S01]  /*e060*/  UIMAD.WIDE.U32 UR10, UR37, UR12, UR10 ;  /* 0x0000000c250a72a5 */ /* 0x000fe2000f8e000a */
[----:B------:R-:W-:Y:S01]  /*e070*/  IMAD.MOV.U32 R21, RZ, RZ, R28 ;  /* 0x000000ffff157224 */ /* 0x000fe200078e001c */
[----:B------:R-:W-:Y:S01]  /*e080*/  SHF.R.S32.HI R35, RZ, 0x1f, R19 ;  /* 0x0000001fff237819 */ /* 0x000fe20000011413 */
[----:B------:R-:W-:Y:S01]  /*e090*/  VIADD R0, R0, 0x16820 ;  /* 0x0001682000007836 */ /* 0x000fe20000000000 */
[----:B------:R-:W-:-:S03]  /*e0a0*/  UIMAD UR11, UR37, UR13, UR11 ;  /* 0x0000000d250b72a4 */ /* 0x000fc6000f8e020b */
[----:B------:R-:W-:Y:S01]  /*e0b0*/  ULDC.64 UR12, c[0x0][0xaf0] ;  /* 0x0002bc00000c7ab9 */ /* 0x000fe20000000a00 */
[----:B------:R-:W-:Y:S01]  /*e0c0*/  PRMT R0, RZ, 0x654, R0 ;  /* 0x00000654ff007816 */ /* 0x000fe20000000000 */
[----:B------:R-:W-:Y:S01]  /*e0d0*/  UIMAD UR4, UR4, UR12, URZ ;  /* 0x0000000c040472a4 */ /* 0x000fe2000f8e023f */
[----:B-1----:R-:W-:-:S03]  /*e0e0*/  @P1 IMAD.HI.U32 R2, R28, R3, RZ ;  /* 0x000000031c021227 */ /* 0x002fc600078e00ff */
[----:B------:R-:W-:Y:S02]  /*e0f0*/  UIMAD UR4, UR8, UR13, UR4 ;  /* 0x0000000d080472a4 */ /* 0x000fe4000f8e0204 */
[----:B------:R-:W-:Y:S01]  /*e100*/  UIMAD.WIDE.U32 UR8, UR8, UR12, UR10 ;  /* 0x0000000c080872a5 */ /* 0x000fe2000f8e000a */
[----:B------:R-:W-:Y:S02]  /*e110*/  @P1 SHF.R.U32.HI R21, RZ, R29, R2 ;  /* 0x0000001dff151219 */ /* 0x000fe40000011602 */
[----:B------:R-:W-:Y:S01]  /*e120*/  ULDC.64 UR10, c[0x0][0xae0] ;  /* 0x0002b800000a7ab9 */ /* 0x000fe20000000a00 */
[----:B------:R-:W-:Y:S01]  /*e130*/  UIADD3 UR4, UR9, UR4, URZ ;  /* 0x0000000409047290 */ /* 0x000fe2000fffe03f */
[--C-:B------:R-:W-:Y:S01]  /*e140*/  SHF.R.S32.HI R20, RZ, 0x1f, R21.reuse ;  /* 0x0000001fff147819 */ /* 0x100fe20000011415 */
[----:B------:R-:W-:Y:S01]  /*e150*/  IMAD.MOV R29, RZ, RZ, -R21 ;  /* 0x000000ffff1d7224 */ /* 0x000fe200078e0a15 */
[----:B0-----:R0:W-:Y:S01]  /*e160*/  SYNCS.ARRIVE.TRANS64.RED.A1T0 RZ, [R0+URZ], RZ ;  /* 0x000000ff00ff79a7 */ /* 0x0011e2000810043f */
[----:B------:R-:W-:-:S02]  /*e170*/  IMAD.U32 R3, RZ, RZ, UR9 ;  /* 0x00000009ff037e24 */ /* 0x000fc4000f8e00ff */
[----:B------:R-:W-:Y:S02]  /*e180*/  IMAD R20, R20, UR10, RZ ;  /* 0x0000000a14147c24 */ /* 0x000fe4000f8e02ff */
[----:B------:R-:W-:Y:S02]  /*e190*/  IMAD R29, R32, R29, R28 ;  /* 0x0000001d201d7224 */ /* 0x000fe400078e021c */
[----:B------:R-:W-:Y:S01]  /*e1a0*/  IMAD.U32 R2, RZ, RZ, UR8 ;  /* 0x00000008ff027e24 */ /* 0x000fe2000f8e00ff */
[----:B------:R-:W-:Y:S01]  /*e1b0*/  ULDC.64 UR8, c[0x0][0xad8] ;  /* 0x0002b60000087ab9 */ /* 0x000fe20000000a00 */
[----:B------:R-:W-:Y:S01]  /*e1c0*/  IMAD.U32 R3, RZ, RZ, UR4 ;  /* 0x00000004ff037e24 */ /* 0x000fe2000f8e00ff */
[----:B------:R-:W-:Y:S01]  /*e1d0*/  ULDC UR4, c[0x0][0xac8] ;  /* 0x0002b20000047ab9 */ /* 0x000fe20000000800 */
[C---:B------:R-:W-:Y:S01]  /*e1e0*/  IMAD R31, R21.reuse, UR11, R20 ;  /* 0x0000000b151f7c24 */ /* 0x040fe2000f8e0214 */
[----:B------:R-:W-:Y:S01]  /*e1f0*/  SHF.R.S32.HI R20, RZ, 0x1f, R29 ;  /* 0x0000001fff147819 */ /* 0x000fe2000001141d */
[----:B------:R-:W-:-:S04]  /*e200*/  IMAD.WIDE.U32 R2, R21, UR10, R2 ;  /* 0x0000000a15027c25 */ /* 0x000fc8000f8e0002 */
[----:B------:R-:W-:Y:S02]  /*e210*/  IMAD.IADD R3, R3, 0x1, R31 ;  /* 0x0000000103037824 */ /* 0x000fe400078e021f */
[----:B------:R-:W-:Y:S02]  /*e220*/  IMAD R20, R20, UR8, RZ ;  /* 0x0000000814147c24 */ /* 0x000fe4000f8e02ff */
[----:B------:R-:W-:-:S04]  /*e230*/  IMAD.WIDE.U32 R2, R29, UR8, R2 ;  /* 0x000000081d027c25 */ /* 0x000fc8000f8e0002 */
[----:B------:R-:W-:Y:S01]  /*e240*/  IMAD R21, R29, UR9, R20 ;  /* 0x000000091d157c24 */ /* 0x000fe2000f8e0214 */
[----:B------:R-:W-:Y:S01]  /*e250*/  ULDC.64 UR8, c[0x0][0xa80] ;  /* 0x0002a00000087ab9 */ /* 0x000fe20000000a00 */
[----:B------:R-:W-:Y:S01]  /*e260*/  VIADD R31, R157, UR39 ;  /* 0x000000279d1f7c36 */ /* 0x000fe20008000000 */
[C---:B------:R-:W-:Y:S01]  /*e270*/  LEA R32, P0, R2.reuse, UR8, 0x1 ;  /* 0x0000000802207c11 */ /* 0x040fe2000f8008ff */
[----:B------:R-:W-:Y:S02]  /*e280*/  IMAD.IADD R3, R3, 0x1, R21 ;  /* 0x0000000103037824 */ /* 0x000fe400078e0215 */
[C---:B------:R-:W-:Y:S02]  /*e290*/  VIADD R21, R31.reuse, 0x60 ;  /* 0x000000601f157836 */ /* 0x040fe40000000000 */
[----:B------:R-:W1:Y:S01]  /*e2a0*/  SHFL.IDX PT, R20, R32, 0x1, 0x181f ;  /* 0x00381f0020147f89 */ /* 0x000e6200000e0000 */
[----:B------:R-:W-:Y:S01]  /*e2b0*/  LEA.HI.X R33, R2, UR9, R3, 0x1, P0 ;  /* 0x0000000902217c11 */ /* 0x000fe200080f0c03 */
[----:B------:R-:W-:Y:S01]  /*e2c0*/  VIADD R3, R31, 0x30 ;  /* 0x000000301f037836 */ /* 0x000fe20000000000 */
[----:B------:R-:W-:Y:S01]  /*e2d0*/  ISETP.GE.AND P0, PT, R19, UR4, PT ;  /* 0x0000000413007c0c */ /* 0x000fe2000bf06270 */
[----:B------:R-:W0:Y:S03]  /*e2e0*/  SHFL.IDX PT, R2, R32, RZ, 0x181f ;  /* 0x00181fff20027589 */ /* 0x000e2600000e0000 */
[-C--:B------:R-:W-:Y:S01]  /*e2f0*/  ISETP.GE.OR P1, PT, R31, R30.reuse, P0 ;  /* 0x0000001e1f00720c */ /* 0x080fe20000726670 */
[----:B------:R-:W0:Y:S01]  /*e300*/  SHFL.IDX PT, R28, R32, 0x2, 0x181f ;  /* 0x00581f00201c7f89 */ /* 0x000e2200000e0000 */
[-C--:B------:R-:W-:Y:S01]  /*e310*/  ISETP.GE.OR P2, PT, R3, R30.reuse, P0 ;  /* 0x0000001e0300720c */ /* 0x080fe20000746670 */
[----:B------:R-:W-:Y:S01]  /*e320*/  VIADD R31, R31, 0x90 ;  /* 0x000000901f1f7836 */ /* 0x000fe20000000000 */
[-C--:B------:R-:W-:Y:S01]  /*e330*/  ISETP.GE.OR P3, PT, R21, R30.reuse, P0 ;  /* 0x0000001e1500720c */ /* 0x080fe20000766670 */
[----:B------:R-:W0:Y:S03]  /*e340*/  SHFL.IDX PT, R34, R33, RZ, 0x181f ;  /* 0x00181fff21227589 */ /* 0x000e2600000e0000 */
[----:B------:R-:W-:Y:S01]  /*e350*/  ISETP.GE.OR P0, PT, R31, R30, P0 ;  /* 0x0000001e1f00720c */ /* 0x000fe20000706670 */
[----:B------:R-:W0:Y:S04]  /*e360*/  SHFL.IDX PT, R36, R33, 0x1, 0x181f ;  /* 0x00381f0021247f89 */ /* 0x000e2800000e0000 */
[----:B------:R-:W0:Y:S02]  /*e370*/  SHFL.IDX PT, R38, R33, 0x2, 0x181f ;  /* 0x00581f0021267f89 */ /* 0x000e2400000e0000 */
[----:B-1----:R-:W-:-:S02]  /*e380*/  @!P2 LEA R20, P5, R19, R20, 0x1 ;  /* 0x000000141314a211 */ /* 0x002fc400078a08ff */
[----:B------:R-:W1:Y:S01]  /*e390*/  SHFL.IDX PT, R32, R32, 0x3, 0x181f ;  /* 0x00781f0020207f89 */ /* 0x000e6200000e0000 */
[----:B0-----:R-:W-:-:S03]  /*e3a0*/  @!P1 LEA R2, P4, R19, R2, 0x1 ;  /* 0x0000000213029211 */ /* 0x001fc600078808ff */
[----:B------:R0:W0:Y:S01]  /*e3b0*/  SHFL.IDX PT, R0, R33, 0x3, 0x181f ;  /* 0x00781f0021007f89 */ /* 0x00002200000e0000 */
[C---:B------:R-:W-:Y:S02]  /*e3c0*/  @!P3 LEA R28, P6, R19.reuse, R28, 0x1 ;  /* 0x0000001c131cb211 */ /* 0x040fe400078c08ff */
[C-C-:B------:R-:W-:Y:S02]  /*e3d0*/  @!P1 LEA.HI.X R3, R19.reuse, R34, R35.reuse, 0x1, P4 ;  /* 0x0000002213039211 */ /* 0x140fe400020f0c23 */
[C-C-:B------:R-:W-:Y:S02]  /*e3e0*/  @!P2 LEA.HI.X R21, R19.reuse, R36, R35.reuse, 0x1, P5 ;  /* 0x000000241315a211 */ /* 0x140fe400028f0c23 */
[----:B------:R-:W-:Y:S01]  /*e3f0*/  @!P3 LEA.HI.X R29, R19, R38, R35, 0x1, P6 ;  /* 0x00000026131db211 */ /* 0x000fe200030f0c23 */
[----:B--2---:R2:W-:Y:S04]  /*e400*/  @!P1 ST.E.128 desc[UR52][R2.64], R4 ;  /* 0x0000000402009985 */ /* 0x0045e8000c101d34 */
[----:B---3--:R2:W-:Y:S04]  /*e410*/  @!P2 ST.E.128 desc[UR52][R20.64], R8 ;  /* 0x000000081400a985 */ /* 0x0085e8000c101d34 */
[----:B----4-:R2:W-:Y:S01]  /*e420*/  @!P3 ST.E.128 desc[UR52][R28.64], R12 ;  /* 0x0000000c1c00b985 */ /* 0x0105e2000c101d34 */
[----:B01----:R-:W-:Y:S05]  /*e430*/  @P0 BRA `(.L_x_1121) ;  /* 0x0000001000c00947 */ /* 0x003fea0003800000 */
[----:B--2---:R-:W-:-:S04]  /*e440*/  LEA R2, P0, R19, R32, 0x1 ;  /* 0x0000002013027211 */ /* 0x004fc800078008ff */
[----:B------:R-:W-:-:S05]  /*e450*/  LEA.HI.X R3, R19, R0, R35, 0x1, P0 ;  /* 0x0000000013037211 */ /* 0x000fca00000f0c23 */
[----:B-----5:R0:W-:Y:S01]  /*e460*/  ST.E.128 desc[UR52][R2.64], R24 ;  /* 0x0000001802007985 */ /* 0x0201e2000c101d34 */
[----:B------:R-:W-:Y:S05]  /*e470*/  BRA `(.L_x_1121) ;  /* 0x0000001000b07947 */ /* 0x000fea0003800000 */
.L_x_1120:
[----:B------:R-:W-:Y:S01]  /*e480*/  ULDC.64 UR12, c[0x0][0xb08] ;  /* 0x0002c200000c7ab9 */ /* 0x000fe20000000a00 */
[----:B------:R-:W0:Y:S01]  /*e490*/  @P1 LDC R4, c[0x0][0xbec] ;  /* 0x0002fb00ff041b82 */ /* 0x000e220000000800 */
[----:B------:R-:W-:Y:S01]  /*e4a0*/  UIMAD UR9, UR14, UR12, URZ ;  /* 0x0000000c0e0972a4 */ /* 0x000fe2000f8e023f */
[----:B------:R-:W-:Y:S01]  /*e4b0*/  IMAD.MOV.U32 R7, RZ, RZ, R25 ;  /* 0x000000ffff077224 */ /* 0x000fe200078e0019 */
[----:B------:R-:W-:Y:S01]  /*e4c0*/  UIMAD.WIDE.U32 UR10, UR4, UR12, URZ ;  /* 0x0000000c040a72a5 */ /* 0x000fe2000f8e003f */
[----:B------:R-:W-:Y:S01]  /*e4d0*/  ISETP.GE.AND P0, PT, R13, R30, PT ;  /* 0x0000001e0d00720c */ /* 0x000fe20003f06270 */
[----:B------:R-:W-:Y:S01]  /*e4e0*/  UIMAD UR9, UR4, UR13, UR9 ;  /* 0x0000000d040972a4 */ /* 0x000fe2000f8e0209 */
[----:B------:R-:W-:Y:S01]  /*e4f0*/  BSSY B1, `(.L_x_1122) ;  /* 0x0000054000017945 */ /* 0x000fe20003800000 */
[----:B------:R-:W-:Y:S01]  /*e500*/  USHF.R.S32.HI UR4, URZ, 0x1f, UR8 ;  /* 0x0000001f3f047899 */ /* 0x000fe20008011408 */
[----:B------:R-:W1:Y:S01]  /*e510*/  @P1 LDC R5, c[0x0][0xbf0] ;  /* 0x0002fc00ff051b82 */ /* 0x000e620000000800 */
[----:B------:R-:W-:Y:S01]  /*e520*/  UIADD3 UR11, UR11, UR9, URZ ;  /* 0x000000090b0b7290 */ /* 0x000fe2000fffe03f */
[----:B------:R-:W-:Y:S01]  /*e530*/  SHF.R.S32.HI R20, RZ, 0x1f, R22 ;  /* 0x0000001fff147819 */ /* 0x000fe20000011416 */
[----:B------:R-:W-:Y:S01]  /*e540*/  ULDC.64 UR12, c[0x0][0xb38] ;  /* 0x0002ce00000c7ab9 */ /* 0x000fe20000000a00 */
[----:B------:R-:W-:Y:S01]  /*e550*/  SHF.R.S32.HI R24, RZ, 0x1f, R23 ;  /* 0x0000001fff187819 */ /* 0x000fe20000011417 */
[----:B------:R-:W-:Y:S01]  /*e560*/  UIMAD.WIDE.U32 UR10, UR37, UR12, UR10 ;  /* 0x0000000c250a72a5 */ /* 0x000fe2000f8e000a */
[----:B------:R-:W-:-:S02]  /*e570*/  SHF.R.S32.HI R26, RZ, 0x1f, R152 ;  /* 0x0000001fff1a7819 */ /* 0x000fc40000011498 */
[----:B------:R-:W-:Y:S01]  /*e580*/  SHF.R.S32.HI R27, RZ, 0x1f, R153 ;  /* 0x0000001fff1b7819 */ /* 0x000fe20000011499 */
[----:B------:R-:W-:Y:S01]  /*e590*/  UIMAD UR11, UR37, UR13, UR11 ;  /* 0x0000000d250b72a4 */ /* 0x000fe2000f8e020b */
[----:B------:R-:W-:Y:S02]  /*e5a0*/  SHF.R.S32.HI R28, RZ, 0x1f, R154 ;  /* 0x0000001fff1c7819 */ /* 0x000fe4000001149a */
[----:B------:R-:W-:Y:S01]  /*e5b0*/  ULDC.64 UR12, c[0x0][0xb40] ;  /* 0x0002d000000c7ab9 */ /* 0x000fe20000000a00 */
[----:B------:R-:W-:Y:S01]  /*e5c0*/  SHF.R.S32.HI R29, RZ, 0x1f, R155 ;  /* 0x0000001fff1d7819 */ /* 0x000fe2000001149b */
[----:B------:R-:W-:Y:S01]  /*e5d0*/  UIMAD UR4, UR4, UR12, URZ ;  /* 0x0000000c040472a4 */ /* 0x000fe2000f8e023f */
[----:B------:R-:W-:Y:S01]  /*e5e0*/  SHF.R.S32.HI R31, RZ, 0x1f, R156 ;  /* 0x0000001fff1f7819 */ /* 0x000fe2000001149c */
[----:B0-----:R-:W-:Y:S01]  /*e5f0*/  @P1 IMAD.HI.U32 R4, R25, R4, RZ ;  /* 0x0000000419041227 */ /* 0x001fe200078e00ff */
[----:B------:R-:W-:Y:S01]  /*e600*/  SHF.R.S32.HI R33, RZ, 0x1f, R16 ;  /* 0x0000001fff217819 */ /* 0x000fe20000011410 */
[----:B------:R-:W-:-:S02]  /*e610*/  UIMAD UR4, UR8, UR13, UR4 ;  /* 0x0000000d080472a4 */ /* 0x000fc4000f8e0204 */
[----:B------:R-:W-:-:S03]  /*e620*/  UIMAD.WIDE.U32 UR8, UR8, UR12, UR10 ;  /* 0x0000000c080872a5 */ /* 0x000fc6000f8e000a */
[----:B------:R-:W-:Y:S01]  /*e630*/  ULDC.64 UR10, c[0x0][0xb48] ;  /* 0x0002d200000a7ab9 */ /* 0x000fe20000000a00 */
[----:B------:R-:W-:Y:S01]  /*e640*/  UIADD3 UR9, UR9, UR4, URZ ;  /* 0x0000000409097290 */ /* 0x000fe2000fffe03f */
[----:B-1----:R-:W-:-:S03]  /*e650*/  @P1 SHF.R.U32.HI R7, RZ, R5, R4 ;  /* 0x00000005ff071219 */ /* 0x002fc60000011604 */
[----:B------:R-:W-:Y:S01]  /*e660*/  UIMAD.WIDE.U32 UR8, UR41, UR10, UR8 ;  /* 0x0000000a290872a5 */ /* 0x000fe2000f8e0008 */
[--C-:B------:R-:W-:Y:S01]  /*e670*/  SHF.R.S32.HI R4, RZ, 0x1f, R7.reuse ;  /* 0x0000001fff047819 */ /* 0x100fe20000011407 */
[----:B------:R-:W-:Y:S02]  /*e680*/  IMAD.MOV R9, RZ, RZ, -R7 ;  /* 0x000000ffff097224 */ /* 0x000fe400078e0a07 */
[----:B------:R-:W-:Y:S02]  /*e690*/  UIMAD UR41, UR41, UR11, UR9 ;  /* 0x0000000b292972a4 */ /* 0x000fe4000f8e0209 */
[----:B------:R-:W-:Y:S01]  /*e6a0*/  IMAD R9, R32, R9, R25 ;  /* 0x0000000920097224 */ /* 0x000fe200078e0219 */
[----:B------:R-:W-:Y:S01]  /*e6b0*/  ULDC.64 UR10, c[0x0][0xb30] ;  /* 0x0002cc00000a7ab9 */ /* 0x000fe20000000a00 */
[----:B------:R-:W-:Y:S02]  /*e6c0*/  IMAD.U32 R5, RZ, RZ, UR9 ;  /* 0x00000009ff057e24 */ /* 0x000fe4000f8e00ff */
[----:B------:R-:W-:-:S02]  /*e6d0*/  IMAD R6, R4, UR10, RZ ;  /* 0x0000000a04067c24 */ /* 0x000fc4000f8e02ff */
[----:B------:R-:W-:Y:S01]  /*e6e0*/  IMAD.U32 R4, RZ, RZ, UR8 ;  /* 0x00000008ff047e24 */ /* 0x000fe2000f8e00ff */
[----:B------:R-:W-:Y:S01]  /*e6f0*/  ULDC.64 UR8, c[0x0][0xb28] ;  /* 0x0002ca0000087ab9 */ /* 0x000fe20000000a00 */
[----:B------:R-:W-:Y:S02]  /*e700*/  IMAD.U32 R5, RZ, RZ, UR41 ;  /* 0x00000029ff057e24 */ /* 0x000fe4000f8e00ff */
[C---:B------:R-:W-:Y:S01]  /*e710*/  IMAD R11, R7.reuse, UR11, R6 ;  /* 0x0000000b070b7c24 */ /* 0x040fe2000f8e0206 */
[----:B------:R-:W-:Y:S01]  /*e720*/  SHF.R.S32.HI R6, RZ, 0x1f, R9 ;  /* 0x0000001fff067819 */ /* 0x000fe20000011409 */
[----:B------:R-:W-:-:S04]  /*e730*/  IMAD.WIDE.U32 R4, R7, UR10, R4 ;  /* 0x0000000a07047c25 */ /* 0x000fc8000f8e0004 */
[----:B------:R-:W-:Y:S02]  /*e740*/  IMAD R6, R6, UR8, RZ ;  /* 0x0000000806067c24 */ /* 0x000fe4000f8e02ff */
[----:B------:R-:W-:Y:S02]  /*e750*/  IMAD.IADD R5, R5, 0x1, R11 ;  /* 0x0000000105057824 */ /* 0x000fe400078e020b */
[C---:B------:R-:W-:Y:S02]  /*e760*/  IMAD R7, R9.reuse, UR9, R6 ;  /* 0x0000000909077c24 */ /* 0x040fe4000f8e0206 */
[----:B------:R-:W-:Y:S01]  /*e770*/  IMAD.WIDE.U32 R4, R9, UR8, R4 ;  /* 0x0000000809047c25 */ /* 0x000fe2000f8e0004 */
[----:B------:R-:W-:-:S03]  /*e780*/  ULDC.64 UR8, c[0x0][0xb00] ;  /* 0x0002c00000087ab9 */ /* 0x000fc60000000a00 */
[----:B------:R-:W-:Y:S01]  /*e790*/  VIADD R6, R0, 0x16820 ;  /* 0x0001682000067836 */ /* 0x000fe20000000000 */
[----:B------:R-:W-:Y:S01]  /*e7a0*/  LEA R0, P1, R4, UR8, 0x2 ;  /* 0x0000000804007c11 */ /* 0x000fe2000f8210ff */
[----:B------:R-:W-:-:S03]  /*e7b0*/  IMAD.IADD R5, R5, 0x1, R7 ;  /* 0x0000000105057824 */ /* 0x000fc600078e0207 */
[----:B------:R-:W-:Y:S01]  /*e7c0*/  PRMT R6, RZ, 0x654, R6 ;  /* 0x00000654ff067816 */ /* 0x000fe20000000006 */
[----:B------:R0:W1:Y:S01]  /*e7d0*/  SHFL.IDX PT, R21, R0, RZ, 0x1c1f ;  /* 0x001c1fff00157589 */ /* 0x00006200000e0000 */
[----:B------:R-:W-:Y:S02]  /*e7e0*/  LEA.HI.X R14, R4, UR9, R5, 0x2, P1 ;  /* 0x00000009040e7c11 */ /* 0x000fe400088f1405 */
[----:B------:R0:W-:Y:S03]  /*e7f0*/  SYNCS.ARRIVE.TRANS64.RED.A1T0 RZ, [R6+URZ], RZ ;  /* 0x000000ff06ff79a7 */ /* 0x0001e6000810043f */
[----:B------:R0:W2:Y:S01]  /*e800*/  SHFL.IDX PT, R13, R14, RZ, 0x1c1f ;  /* 0x001c1fff0e0d7589 */ /* 0x0000a200000e0000 */
[----:B------:R-:W-:Y:S05]  /*e810*/  @P0 BRA `(.L_x_1123) ;  /* 0x0000000000840947 */ /* 0x000fea0003800000 */
[----:B------:R-:W-:Y:S02]  /*e820*/  ULDC UR4, c[0x0][0xac8] ;  /* 0x0002b20000047ab9 */ /* 0x000fe40000000800 */
[----:B------:R-:W-:Y:S02]  /*e830*/  ISETP.GE.AND P0, PT, R16, UR4, PT ;  /* 0x0000000410007c0c */ /* 0x000fe4000bf06270 */
[----:B------:R-:W-:Y:S02]  /*e840*/  ISETP.GE.AND P1, PT, R156, UR4, PT ;  /* 0x000000049c007c0c */ /* 0x000fe4000bf26270 */
[----:B------:R-:W-:Y:S02]  /*e850*/  ISETP.GE.AND P5, PT, R155, UR4, PT ;  /* 0x000000049b007c0c */ /* 0x000fe4000bfa6270 */
[----:B------:R-:W-:-:S07]  /*e860*/  ISETP.GE.AND P3, PT, R154, UR4, PT ;  /* 0x000000049a007c0c */ /* 0x000fce000bf66270 */
[-C--:B-1----:R-:W-:Y:S02]  /*e870*/  @!P0 LEA R4, P2, R16, R21.reuse, 0x2 ;  /* 0x0000001510048211 */ /* 0x082fe400078410ff */
[----:B0-----:R-:W-:Y:S02]  /*e880*/  @!P1 LEA R6, P4, R156, R21, 0x2 ;  /* 0x000000159c069211 */ /* 0x001fe400078810ff */
[-C--:B--2---:R-:W-:Y:S02]  /*e890*/  @!P0 LEA.HI.X R5, R16, R13.reuse, R33, 0x2, P2 ;  /* 0x0000000d10058211 */ /* 0x084fe400010f1421 */
[----:B------:R-:W-:Y:S02]  /*e8a0*/  @!P1 LEA.HI.X R7, R156, R13, R31, 0x2, P4 ;  /* 0x0000000d9c079211 */ /* 0x000fe400020f141f */
[----:B------:R-:W-:Y:S01]  /*e8b0*/  ISETP.GE.AND P2, PT, R153, UR4, PT ;  /* 0x0000000499007c0c */ /* 0x000fe2000bf46270 */
[----:B------:R0:W-:Y:S01]  /*e8c0*/  @!P0 ST.E.64 desc[UR52][R4.64], R2 ;  /* 0x0000000204008985 */ /* 0x0001e2000c101b34 */
[----:B------:R-:W-:-:S02]  /*e8d0*/  @!P5 LEA R8, P4, R155, R21, 0x2 ;  /* 0x000000159b08d211 */ /* 0x000fc400078810ff */
[----:B------:R-:W-:Y:S01]  /*e8e0*/  ISETP.GE.AND P0, PT, R23, UR4, PT ;  /* 0x0000000417007c0c */ /* 0x000fe2000bf06270 */
[----:B------:R1:W-:Y:S01]  /*e8f0*/  @!P1 ST.E.64 desc[UR52][R6.64], R92 ;  /* 0x0000005c06009985 */ /* 0x0003e2000c101b34 */
[----:B------:R-:W-:Y:S02]  /*e900*/  ISETP.GE.AND P1, PT, R152, UR4, PT ;  /* 0x0000000498007c0c */ /* 0x000fe4000bf26270 */
[----:B------:R-:W-:Y:S02]  /*e910*/  @!P5 LEA.HI.X R9, R155, R13, R29, 0x2, P4 ;  /* 0x0000000d9b09d211 */ /* 0x000fe400020f141d */
[----:B------:R-:W-:Y:S02]  /*e920*/  ISETP.GE.AND P4, PT, R22, UR4, PT ;  /* 0x0000000416007c0c */ /* 0x000fe4000bf86270 */
[-C--:B------:R-:W-:Y:S01]  /*e930*/  @!P3 LEA R10, P6, R154, R21.reuse, 0x2 ;  /* 0x000000159a0ab211 */ /* 0x080fe200078c10ff */
[----:B------:R3:W-:Y:S01]  /*e940*/  @!P5 ST.E.64 desc[UR52][R8.64], R96 ;  /* 0x000000600800d985 */ /* 0x0007e2000c101b34 */
[----:B0-----:R-:W-:-:S02]  /*e950*/  @!P2 LEA R2, P5, R153, R21, 0x2 ;  /* 0x000000159902a211 */ /* 0x001fc400078a10ff */
[----:B------:R-:W-:-:S03]  /*e960*/  @!P3 LEA.HI.X R11, R154, R13, R28, 0x2, P6 ;  /* 0x0000000d9a0bb211 */ /* 0x000fc600030f141c */
[----:B------:R-:W-:Y:S02]  /*e970*/  @!P1 LEA R4, P6, R152, R21, 0x2 ;  /* 0x0000001598049211 */ /* 0x000fe400078c10ff */
[----:B------:R-:W-:Y:S01]  /*e980*/  @!P2 LEA.HI.X R3, R153, R13, R27, 0x2, P5 ;  /* 0x0000000d9903a211 */ /* 0x000fe200028f141b */
[----:B------:R3:W-:Y:S01]  /*e990*/  @!P3 ST.E.64 desc[UR52][R10.64], R100 ;  /* 0x000000640a00b985 */ /* 0x0007e2000c101b34 */
[CC--:B-1----:R-:W-:Y:S02]  /*e9a0*/  @!P0 LEA R6, P3, R23.reuse, R21.reuse, 0x2 ;  /* 0x0000001517068211 */ /* 0x0c2fe400078610ff */
        /* <DEDUP_REMOVED lines=8> */
.L_x_1123:
[----:B------:R-:W-:Y:S05]  /*ea30*/  BSYNC B1 ;  /* 0x0000000000017941 */ /* 0x000fea0003800000 */
.L_x_1122:
[----:B------:R-:W-:Y:S01]  /*ea40*/  ISETP.GE.AND P0, PT, R15, R30, PT ;  /* 0x0000001e0f00720c */ /* 0x000fe20003f06270 */
[----:B-1----:R1:W4:Y:S04]  /*ea50*/  SHFL.IDX PT, R21, R14, 0x1, 0x1c1f ;  /* 0x003c1f000e157f89 */ /* 0x00232800000e0000 */
[----:B------:R1:W0:Y:S08]  /*ea60*/  SHFL.IDX PT, R25, R0, 0x1, 0x1c1f ;  /* 0x003c1f0000197f89 */ /* 0x00023000000e0000 */
[----:B-1----:R-:W-:Y:S05]  /*ea70*/  @P0 BRA `(.L_x_1121) ;  /* 0x0000000c00300947 */ /* 0x002fea0003800000 */
[----:B------:R-:W-:Y:S02]  /*ea80*/  ULDC UR4, c[0x0][0xac8] ;  /* 0x0002b20000047ab9 */ /* 0x000fe40000000800 */
[----:B------:R-:W-:Y:S02]  /*ea90*/  ISETP.GE.AND P1, PT, R16, UR4, PT ;  /* 0x0000000410007c0c */ /* 0x000fe4000bf26270 */
[----:B------:R-:W-:Y:S02]  /*eaa0*/  ISETP.GE.AND P5, PT, R156, UR4, PT ;  /* 0x000000049c007c0c */ /* 0x000fe4000bfa6270 */
[----:B------:R-:W-:Y:S02]  /*eab0*/  ISETP.GE.AND P3, PT, R155, UR4, PT ;  /* 0x000000049b007c0c */ /* 0x000fe4000bf66270 */
[----:B------:R-:W-:-:S07]  /*eac0*/  ISETP.GE.AND P2, PT, R154, UR4, PT ;  /* 0x000000049a007c0c */ /* 0x000fce000bf46270 */
[-C--:B0--3--:R-:W-:Y:S02]  /*ead0*/  @!P1 LEA R2, P0, R16, R25.reuse, 0x2 ;  /* 0x0000001910029211 */ /* 0x089fe400078010ff */
[----:B------:R-:W-:Y:S02]  /*eae0*/  @!P5 LEA R4, P4, R156, R25, 0x2 ;  /* 0x000000199c04d211 */ /* 0x000fe400078810ff */
[-C--:B----4-:R-:W-:Y:S02]  /*eaf0*/  @!P1 LEA.HI.X R3, R16, R21.reuse, R33, 0x2, P0 ;  /* 0x0000001510039211 */ /* 0x090fe400000f1421 */
[----:B------:R-:W-:Y:S02]  /*eb00*/  ISETP.GE.AND P0, PT, R152, UR4, PT ;  /* 0x0000000498007c0c */ /* 0x000fe4000bf06270 */
[----:B------:R-:W-:Y:S01]  /*eb10*/  @!P5 LEA.HI.X R5, R156, R21, R31, 0x2, P4 ;  /* 0x000000159c05d211 */ /* 0x000fe200020f141f */
[----:B------:R0:W-:Y:S01]  /*eb20*/  @!P1 ST.E.64 desc[UR52][R2.64], R90 ;  /* 0x0000005a02009985 */ /* 0x0001e2000c101b34 */
[----:B------:R-:W-:-:S02]  /*eb30*/  ISETP.GE.AND P1, PT, R153, UR4, PT ;  /* 0x0000000499007c0c */ /* 0x000fc4000bf26270 */
[----:B------:R-:W-:Y:S01]  /*eb40*/  ISETP.GE.AND P4, PT, R23, UR4, PT ;  /* 0x0000000417007c0c */ /* 0x000fe2000bf86270 */
[----:B------:R1:W-:Y:S01]  /*eb50*/  @!P5 ST.E.64 desc[UR52][R4.64], R94 ;  /* 0x0000005e0400d985 */ /* 0x0003e2000c101b34 */
[CC--:B------:R-:W-:Y:S02]  /*eb60*/  @!P3 LEA R6, P6, R155.reuse, R25.reuse, 0x2 ;  /* 0x000000199b06b211 */ /* 0x0c0fe400078c10ff */
[C---:B------:R-:W-:Y:S02]  /*eb70*/  @!P2 LEA R8, P5, R154.reuse, R25, 0x2 ;  /* 0x000000199a08a211 */ /* 0x040fe400078a10ff */
[-C--:B------:R-:W-:Y:S02]  /*eb80*/  @!P3 LEA.HI.X R7, R155, R21.reuse, R29, 0x2, P6 ;  /* 0x000000159b07b211 */ /* 0x080fe400030f141d */
[----:B------:R-:W-:-:S03]  /*eb90*/  @!P2 LEA.HI.X R9, R154, R21, R28, 0x2, P5 ;  /* 0x000000159a09a211 */ /* 0x000fc600028f141c */
[----:B------:R1:W-:Y:S01]  /*eba0*/  @!P3 ST.E.64 desc[UR52][R6.64], R98 ;  /* 0x000000620600b985 */ /* 0x0003e2000c101b34 */
[-C--:B0-----:R-:W-:Y:S02]  /*ebb0*/  @!P1 LEA R2, P6, R153, R25.reuse, 0x2 ;  /* 0x0000001999029211 */ /* 0x081fe400078c10ff */
[CC--:B------:R-:W-:Y:S01]  /*ebc0*/  @!P0 LEA R10, P3, R152.reuse, R25.reuse, 0x2 ;  /* 0x00000019980a8211 */ /* 0x0c0fe200078610ff */
[----:B------:R1:W-:Y:S01]  /*ebd0*/  @!P2 ST.E.64 desc[UR52][R8.64], R102 ;  /* 0x000000660800a985 */ /* 0x0003e2000c101b34 */
[----:B------:R-:W-:Y:S02]  /*ebe0*/  @!P4 LEA R12, P5, R23, R25, 0x2 ;  /* 0x00000019170cc211 */ /* 0x000fe400078a10ff */
[-C--:B------:R-:W-:Y:S02]  /*ebf0*/  @!P1 LEA.HI.X R3, R153, R21.reuse, R27, 0x2, P6 ;  /* 0x0000001599039211 */ /* 0x080fe400030f141b */
[-C--:B------:R-:W-:Y:S02]  /*ec00*/  @!P0 LEA.HI.X R11, R152, R21.reuse, R26, 0x2, P3 ;  /* 0x00000015980b8211 */ /* 0x080fe400018f141a */
[----:B--2---:R-:W-:Y:S01]  /*ec10*/  @!P4 LEA.HI.X R13, R23, R21, R24, 0x2, P5 ;  /* 0x00000015170dc211 */ /* 0x004fe200028f1418 */
[----:B------:R1:W-:Y:S04]  /*ec20*/  @!P1 ST.E.64 desc[UR52][R2.64], R106 ;  /* 0x0000006a02009985 */ /* 0x0003e8000c101b34 */
[----:B------:R1:W-:Y:S01]  /*ec30*/  @!P0 ST.E.64 desc[UR52][R10.64], R110 ;  /* 0x0000006e0a008985 */ /* 0x0003e2000c101b34 */
[----:B------:R-:W-:-:S03]  /*ec40*/  ISETP.GE.AND P0, PT, R22, UR4, PT ;  /* 0x0000000416007c0c */ /* 0x000fc6000bf06270 */
[----:B------:R1:W-:Y:S10]  /*ec50*/  @!P4 ST.E.64 desc[UR52][R12.64], R114 ;  /* 0x000000720c00c985 */ /* 0x0003f4000c101b34 */
[----:B------:R-:W-:Y:S05]  /*ec60*/  @P0 BRA `(.L_x_1121) ;  /* 0x0000000800b40947 */ /* 0x000fea0003800000 */
[----:B-1----:R-:W-:-:S04]  /*ec70*/  LEA R2, P0, R22, R25, 0x2 ;  /* 0x0000001916027211 */ /* 0x002fc800078010ff */
[----:B------:R-:W-:-:S05]  /*ec80*/  LEA.HI.X R3, R22, R21, R20, 0x2, P0 ;  /* 0x0000001516037211 */ /* 0x000fca00000f1414 */
[----:B------:R0:W-:Y:S01]  /*ec90*/  ST.E.64 desc[UR52][R2.64], R118 ;  /* 0x0000007602007985 */ /* 0x0001e2000c101b34 */
[----:B------:R-:W-:Y:S05]  /*eca0*/  BRA `(.L_x_1121) ;  /* 0x0000000800a47947 */ /* 0x000fea0003800000 */
.L_x_1118:
[----:B------:R-:W-:Y:S02]  /*ecb0*/  ULDC.64 UR8, c[0x0][0xc00] ;  /* 0x0003000000087ab9 */ /* 0x000fe40000000a00 */
[----:B------:R-:W-:-:S04]  /*ecc0*/  UISETP.NE.U32.AND UP0, UPT, UR8, URZ, UPT ;  /* 0x0000003f0800728c */ /* 0x000fc8000bf05070 */
[----:B------:R-:W-:-:S03]  /*ecd0*/  UISETP.NE.AND.EX UP0, UPT, UR9, URZ, UPT, UP0 ;  /* 0x0000003f0900728c */ /* 0x000fc6000bf05300 */
[----:B------:R-:W-:Y:S02]  /*ece0*/  ULDC.64 UR8, c[0x0][0xc00] ;  /* 0x0003000000087ab9 */ /* 0x000fe40000000a00 */
[----:B------:R-:W-:Y:S01]  /*ecf0*/  UIMAD.WIDE UR8, UR38, 0x4, UR8 ;  /* 0x00000004260878a5 */ /* 0x000fe2000f8e0208 */
[----:B------:R-:W-:-:S05]  /*ed00*/  PLOP3.LUT P1, PT, PT, PT, UP0, 0x80, 0x0 ;  /* 0x000000000000781c */ /* 0x000fca0003f2f008 */
[----:B------:R-:W-:Y:S02]  /*ed10*/  IMAD.U32 R2, RZ, RZ, UR8 ;  /* 0x00000008ff027e24 */ /* 0x000fe4000f8e00ff */
[----:B------:R-:W-:Y:S01]  /*ed20*/  IMAD.U32 R3, RZ, RZ, UR9 ;  /* 0x00000009ff037e24 */ /* 0x000fe2000f8e00ff */
[----:B------:R-:W-:Y:S02]  /*ed30*/  ULDC.64 UR8, c[0x0][0xc08] ;  /* 0x0003020000087ab9 */ /* 0x000fe40000000a00 */
[----:B------:R-:W-:Y:S01]  /*ed40*/  UISETP.NE.U32.AND UP1, UPT, UR8, URZ, UPT ;  /* 0x0000003f0800728c */ /* 0x000fe2000bf25070 */
[----:B------:R-:W-:Y:S02]  /*ed50*/  ULDC UR4, c[0x0][0xa88] ;  /* 0x0002a20000047ab9 */ /* 0x000fe40000000800 */
[----:B------:R-:W2:Y:S01]  /*ed60*/  @P1 LDG.E R6, desc[UR52][R2.64] ;  /* 0x0000003402061981 */ /* 0x000ea2000c1e1900 */
[----:B------:R-:W-:Y:S01]  /*ed70*/  UISETP.NE.AND.EX UP1, UPT, UR9, URZ, UPT, UP1 ;  /* 0x0000003f0900728c */ /* 0x000fe2000bf25310 */
[----:B------:R-:W-:Y:S01]  /*ed80*/  IMAD.U32 R0, RZ, RZ, UR4 ;  /* 0x00000004ff007e24 */ /* 0x000fe2000f8e00ff */
[----:B------:R-:W0:Y:S04]  /*ed90*/  S2R R7, SR_TID.X ;  /* 0x0000000000077919 */ /* 0x000e280000002100 */
[----:B------:R-:W-:-:S05]  /*eda0*/  PLOP3.LUT P2, PT, PT, PT, UP1, 0x80, 0x0 ;  /* 0x000000000000781c */ /* 0x000fca0003f4f018 */
[----:B------:R-:W-:Y:S02]  /*edb0*/  @UP1 ULDC.64 UR8, c[0x0][0xc08] ;  /* 0x0003020000081ab9 */ /* 0x000fe40000000a00 */
[----:B------:R-:W-:-:S06]  /*edc0*/  @UP1 UIMAD.WIDE UR8, UR38, 0x4, UR8 ;  /* 0x00000004260818a5 */ /* 0x000fcc000f8e0208 */
[----:B------:R-:W-:Y:S02]  /*edd0*/  IMAD.U32 R4, RZ, RZ, UR8 ;  /* 0x00000008ff047e24 */ /* 0x000fe4000f8e00ff */
[----:B------:R-:W-:-:S05]  /*ede0*/  IMAD.U32 R5, RZ, RZ, UR9 ;  /* 0x00000009ff057e24 */ /* 0x000fca000f8e00ff */
[----:B------:R1:W5:Y:S01]  /*edf0*/  @P2 LDG.E R0, desc[UR52][R4.64] ;  /* 0x0000003404002981 */ /* 0x000362000c1e1900 */
[----:B------:R-:W-:Y:S01]  /*ee00*/  UISETP.NE.AND UP1, UPT, UR42, URZ, UPT ;  /* 0x0000003f2a00728c */ /* 0x000fe2000bf25270 */
[----:B------:R-:W-:Y:S01]  /*ee10*/  UMOV UR4, URZ ;  /* 0x0000003f00047c82 */ /* 0x000fe20008000000 */
[----:B0-----:R-:W-:-:S09]  /*ee20*/  VIADD R7, R7, 0xffffff80 ;  /* 0xffffff8007077836 */ /* 0x001fd20000000000 */
[----:B------:R-:W-:Y:S01]  /*ee30*/  @!UP1 ULDC UR42, c[0x0][0xad4] ;  /* 0x0002b500002a9ab9 */ /* 0x000fe20000000800 */
[----:B------:R-:W-:Y:S02]  /*ee40*/  ISETP.GT.AND P0, PT, R7, 0xbf, PT ;  /* 0x000000bf0700780c */ /* 0x000fe40003f04270 */
[----:B--2---:R-:W-:Y:S01]  /*ee50*/  @P1 R2UR UR4, R6 ;  /* 0x00000000060412ca */ /* 0x004fe200000e0000 */
[----:B-1----:R-:W-:-:S14]  /*ee60*/  @P2 BRA `(.L_x_1124) ;  /* 0x0000000000102947 */ /* 0x002fdc0003800000 */
[----:B------:R-:W-:Y:S05]  /*ee70*/  @!P1 BRA `(.L_x_1124) ;  /* 0x00000000000c9947 */ /* 0x000fea0003800000 */
[----:B------:R-:W2:Y:S04]  /*ee80*/  LDG.E R5, desc[UR52][R2.64] ;  /* 0x0000003402057981 */ /* 0x000ea8000c1e1900 */
[----:B-----5:R-:W2:Y:S02]  /*ee90*/  LDG.E R0, desc[UR52][R2.64+0x4] ;  /* 0x0000043402007981 */ /* 0x020ea4000c1e1900 */
[----:B--2---:R-:W-:-:S07]  /*eea0*/  IMAD.IADD R0, R0, 0x1, -R5 ;  /* 0x0000000100007824 */ /* 0x004fce00078e0a05 */
.L_x_1124:
[----:B------:R-:W-:Y:S01]  /*eeb0*/  USHF.R.S32.HI UR13, URZ, 0x1f, UR38 ;  /* 0x0000001f3f0d7899 */ /* 0x000fe20008011426 */
[----:B------:R-:W-:Y:S01]  /*eec0*/  BSSY B1, `(.L_x_1125) ;  /* 0x000003a000017945 */ /* 0x000fe20003800000 */
[----:B------:R-:W-:Y:S02]  /*eed0*/  USHF.R.S32.HI UR21, URZ, 0x1f, UR4 ;  /* 0x0000001f3f157899 */ /* 0x000fe40008011404 */
[----:B------:R-:W-:Y:S02]  /*eee0*/  USEL UR12, UR38, URZ, !UP0 ;  /* 0x0000003f260c7287 */ /* 0x000fe4000c000000 */
[----:B------:R-:W-:Y:S01]  /*eef0*/  USEL UR13, UR13, URZ, !UP0 ;  /* 0x0000003f0d0d7287 */ /* 0x000fe2000c000000 */
[----:B------:R-:W-:Y:S11]  /*ef00*/  @P0 BRA `(.L_x_1126) ;  /* 0x0000000000d40947 */ /* 0x000ff60003800000 */
[----:B------:R-:W0:Y:S01]  /*ef10*/  S2R R3, SR_TID.X ;  /* 0x0000000000037919 */ /* 0x000e220000002100 */
[----:B------:R-:W1:Y:S01]  /*ef20*/  LDC R9, c[0x0][0xbe8] ;  /* 0x0002fa00ff097b82 */ /* 0x000e620000000800 */
[----:B------:R-:W-:Y:S02]  /*ef30*/  IMAD.U32 R4, RZ, RZ, UR39 ;  /* 0x00000027ff047e24 */ /* 0x000fe4000f8e00ff */
[----:B-1---5:R-:W-:-:S03]  /*ef40*/  IMAD R2, R0, R9, RZ ;  /* 0x0000000900027224 */ /* 0x022fc600078e02ff */
[----:B0-----:R-:W-:-:S04]  /*ef50*/  IADD3 R4, R4, -0x80, R3 ;  /* 0xffffff8004047810 */ /* 0x001fc80007ffe003 */
[----:B------:R-:W-:-:S13]  /*ef60*/  ISETP.GE.AND P0, PT, R4, R2, PT ;  /* 0x000000020400720c */ /* 0x000fda0003f06270 */
[----:B------:R-:W-:Y:S05]  /*ef70*/  @P0 BRA `(.L_x_1126) ;  /* 0x0000000000b80947 */ /* 0x000fea0003800000 */
[----:B------:R-:W-:Y:S01]  /*ef80*/  ISETP.NE.AND P0, PT, R9, 0x1, PT ;  /* 0x000000010900780c */ /* 0x000fe20003f05270 */
[----:B------:R-:W-:Y:S01]  /*ef90*/  UISETP.GT.AND UP0, UPT, UR42, 0x1, UPT ;  /* 0x000000012a00788c */ /* 0x000fe2000bf04270 */
[----:B------:R-:W-:Y:S01]  /*efa0*/  IMAD.MOV.U32 R5, RZ, RZ, R4 ;  /* 0x000000ffff057224 */ /* 0x000fe200078e0004 */
[----:B------:R-:W-:Y:S02]  /*efb0*/  UMOV UR19, 0x9b8 ;  /* 0x000009b800137882 */ /* 0x000fe40000000000 */
[----:B------:R-:W-:Y:S02]  /*efc0*/  USEL UR19, UR19, 0x978, UP0 ;  /* 0x0000097813137887 */ /* 0x000fe40008000000 */
[----:B------:R-:W-:-:S06]  /*efd0*/  USEL UR18, UR41, URZ, UP0 ;  /* 0x0000003f29127287 */ /* 0x000fcc0008000000 */
[----:B------:R-:W0:Y:S04]  /*efe0*/  @P0 LDC R3, c[0x0][0xbec] ;  /* 0x0002fb00ff030b82 */ /* 0x000e280000000800 */
[----:B------:R-:W-:Y:S01]  /*eff0*/  ULDC.64 UR8, c[0x0][UR19+0x218] ;  /* 0x0000860013087abb */ /* 0x000fe20008000a00 */
[----:B------:R-:W-:Y:S01]  /*f000*/  ULDC.64 UR14, c[0x0][UR19+0x220] ;  /* 0x00008800130e7abb */ /* 0x000fe20008000a00 */
[----:B------:R-:W-:Y:S01]  /*f010*/  ULDC.64 UR16, c[0x0][UR19+0x228] ;  /* 0x00008a0013107abb */ /* 0x000fe20008000a00 */
[----:B------:R-:W-:Y:S01]  /*f020*/  UIMAD.WIDE.U32 UR10, UR8, UR37, URZ ;  /* 0x00000025080a72a5 */ /* 0x000fe2000f8e003f */
[----:B------:R-:W1:Y:S01]  /*f030*/  @P0 LDC R7, c[0x0][0xbf0] ;  /* 0x0002fc00ff070b82 */ /* 0x000e620000000800 */
[----:B------:R-:W-:Y:S02]  /*f040*/  UIMAD UR20, UR9, UR37, URZ ;  /* 0x00000025091472a4 */ /* 0x000fe4000f8e023f */
[----:B------:R-:W-:-:S02]  /*f050*/  UIMAD UR15, UR15, UR12, URZ ;  /* 0x0000000c0f0f72a4 */ /* 0x000fc4000f8e023f */
[----:B------:R-:W-:Y:S02]  /*f060*/  UIMAD.WIDE.U32 UR22, UR16, UR18, URZ ;  /* 0x00000012101672a5 */ /* 0x000fe4000f8e003f */
[----:B------:R-:W-:Y:S02]  /*f070*/  UIMAD.WIDE.U32 UR8, UR14, UR12, URZ ;  /* 0x0000000c0e0872a5 */ /* 0x000fe4000f8e003f */
[----:B------:R-:W-:Y:S02]  /*f080*/  UIMAD UR16, UR17, UR18, URZ ;  /* 0x00000012111072a4 */ /* 0x000fe4000f8e023f */
[----:B------:R-:W-:Y:S02]  /*f090*/  UIMAD UR15, UR14, UR13, UR15 ;  /* 0x0000000d0e0f72a4 */ /* 0x000fe4000f8e020f */
[----:B------:R-:W-:Y:S02]  /*f0a0*/  UIADD3 UR10, UP1, UP2, UR8, UR10, UR4 ;  /* 0x0000000a080a7290 */ /* 0x000fe4000fa3e004 */
[----:B------:R-:W-:Y:S01]  /*f0b0*/  UIADD3 UR16, UR23, UR16, URZ ;  /* 0x0000001017107290 */ /* 0x000fe2000fffe03f */
[----:B0-----:R-:W-:Y:S01]  /*f0c0*/  @P0 IMAD.HI.U32 R2, R4, R3, RZ ;  /* 0x0000000304020227 */ /* 0x001fe200078e00ff */
[----:B------:R-:W-:-:S02]  /*f0d0*/  UIADD3 UR20, UR11, UR20, URZ ;  /* 0x000000140b147290 */ /* 0x000fc4000fffe03f */
[----:B------:R-:W-:Y:S01]  /*f0e0*/  UIADD3 UR15, UR9, UR15, URZ ;  /* 0x0000000f090f7290 */ /* 0x000fe2000fffe03f */
[----:B------:R-:W-:Y:S02]  /*f0f0*/  IMAD.U32 R3, RZ, RZ, UR23 ;  /* 0x00000017ff037e24 */ /* 0x000fe4000f8e00ff */
[----:B------:R-:W-:Y:S01]  /*f100*/  IMAD.U32 R6, RZ, RZ, UR16 ;  /* 0x00000010ff067e24 */ /* 0x000fe2000f8e00ff */
[----:B------:R-:W-:Y:S01]  /*f110*/  ULDC.64 UR8, c[0x0][UR19+0x210] ;  /* 0x0000840013087abb */ /* 0x000fe20008000a00 */
[----:B-1----:R-:W-:Y:S01]  /*f120*/  @P0 SHF.R.U32.HI R5, RZ, R7, R2 ;  /* 0x00000007ff050219 */ /* 0x002fe20000011602 */
[----:B------:R-:W-:-:S04]  /*f130*/  IMAD.U32 R2, RZ, RZ, UR22 ;  /* 0x00000016ff027e24 */ /* 0x000fc8000f8e00ff */
[--C-:B------:R-:W-:Y:S01]  /*f140*/  IMAD.MOV R7, RZ, RZ, -R5.reuse ;  /* 0x000000ffff077224 */ /* 0x100fe200078e0a05 */
[----:B------:R-:W-:Y:S01]  /*f150*/  IADD3 R2, P0, P1, R5, UR10, R2 ;  /* 0x0000000a05027c10 */ /* 0x000fe2000f91e002 */
[----:B------:R-:W-:Y:S01]  /*f160*/  UIADD3.X UR10, UR15, UR20, UR21, UP1, UP2 ;  /* 0x000000140f0a7290 */ /* 0x000fe20008fe4415 */
[----:B------:R-:W-:Y:S01]  /*f170*/  SHF.R.S32.HI R5, RZ, 0x1f, R5 ;  /* 0x0000001fff057819 */ /* 0x000fe20000011405 */
[----:B------:R-:W-:-:S04]  /*f180*/  IMAD R7, R9, R7, R4 ;  /* 0x0000000709077224 */ /* 0x000fc800078e0204 */
[----:B------:R-:W-:Y:S01]  /*f190*/  IADD3.X R3, R5, UR10, R6, P0, P1 ;  /* 0x0000000a05037c10 */ /* 0x000fe200087e2406 */
[C---:B------:R-:W-:Y:S01]  /*f1a0*/  IMAD R9, R7.reuse, UR9, RZ ;  /* 0x0000000907097c24 */ /* 0x040fe2000f8e02ff */
[----:B------:R-:W-:Y:S01]  /*f1b0*/  SHF.R.S32.HI R4, RZ, 0x1f, R7 ;  /* 0x0000001fff047819 */ /* 0x000fe20000011407 */
[----:B------:R-:W-:Y:S01]  /*f1c0*/  ULDC.64 UR10, c[0x0][0xba8] ;  /* 0x0002ea00000a7ab9 */ /* 0x000fe20000000a00 */
[----:B------:R-:W-:Y:S01]  /*f1d0*/  @!UP0 ULDC UR10, c[0x0][0xb50] ;  /* 0x0002d400000a8ab9 */ /* 0x000fe20000000800 */
[----:B------:R-:W-:Y:S01]  /*f1e0*/  IMAD.WIDE.U32 R2, R7, UR8, R2 ;  /* 0x0000000807027c25 */ /* 0x000fe2000f8e0002 */
[----:B------:R-:W-:-:S03]  /*f1f0*/  @!UP0 ULDC UR11, c[0x0][0xb54] ;  /* 0x0002d500000b8ab9 */ /* 0x000fc60000000800 */
[----:B------:R-:W-:Y:S01]  /*f200*/  IMAD R9, R4, UR8, R9 ;  /* 0x0000000804097c24 */ /* 0x000fe2000f8e0209 */
[----:B------:R-:W-:-:S03]  /*f210*/  LEA R4, P0, R2, UR10, 0x2 ;  /* 0x0000000a02047c11 */ /* 0x000fc6000f8010ff */
[----:B------:R-:W-:-:S05]  /*f220*/  IMAD.IADD R3, R3, 0x1, R9 ;  /* 0x0000000103037824 */ /* 0x000fca00078e0209 */
[----:B------:R-:W-:Y:S01]  /*f230*/  LEA.HI.X R5, R2, UR11, R3, 0x2, P0 ;  /* 0x0000000b02057c11 */ /* 0x000fe200080f1403 */
[----:B------:R-:W-:-:S05]  /*f240*/  IMAD.MOV.U32 R3, RZ, RZ, -0x800000 ;  /* 0xff800000ff037424 */ /* 0x000fca00078e00ff */
[----:B------:R0:W-:Y:S02]  /*f250*/  STG.E desc[UR52][R4.64], R3 ;  /* 0x0000000304007986 */ /* 0x0001e4000c101934 */
.L_x_1126:
[----:B------:R-:W-:Y:S05]  /*f260*/  BSYNC B1 ;  /* 0x0000000000017941 */ /* 0x000fea0003800000 */
.L_x_1125:
[----:B------:R-:W-:-:S06]  /*f270*/  UISETP.GT.AND UP0, UPT, UR42, 0x1, UPT ;  /* 0x000000012a00788c */ /* 0x000fcc000bf04270 */
[----:B------:R-:W-:-:S13]  /*f280*/  PLOP3.LUT P0, PT, PT, PT, UP0, 0x80, 0x0 ;  /* 0x000000000000781c */ /* 0x000fda0003f0f008 */
[----:B------:R-:W-:Y:S05]  /*f290*/  @P0 BRA `(.L_x_1121) ;  /* 0x0000000400280947 */ /* 0x000fea0003800000 */
[----:B------:R-:W1:Y:S01]  /*f2a0*/  LDC R11, c[0x0][0xbe8] ;  /* 0x0002fa00ff0b7b82 */ /* 0x000e620000000800 */
[----:B------:R-:W-:Y:S01]  /*f2b0*/  ULDC.64 UR14, c[0x0][0xaa0] ;  /* 0x0002a800000e7ab9 */ /* 0x000fe20000000a00 */
[----:B------:R-:W-:Y:S01]  /*f2c0*/  IMAD R2, R18, 0x30, R157 ;  /* 0x0000003012027824 */ /* 0x000fe200078e029d */
[----:B------:R-:W-:Y:S01]  /*f2d0*/  UIMAD UR10, UR21, UR14, URZ ;  /* 0x0000000e150a72a4 */ /* 0x000fe2000f8e023f */
[----:B------:R-:W-:Y:S01]  /*f2e0*/  VIADD R30, R157, UR39 ;  /* 0x000000279d1e7c36 */ /* 0x000fe20008000000 */
[----:B------:R-:W-:Y:S01]  /*f2f0*/  UIMAD.WIDE.U32 UR8, UR4, UR14, URZ ;  /* 0x0000000e040872a5 */ /* 0x000fe2000f8e003f */
[----:B0-----:R-:W-:Y:S01]  /*f300*/  VIADD R4, R2, UR39 ;  /* 0x0000002702047c36 */ /* 0x001fe20008000000 */
[----:B------:R-:W-:Y:S01]  /*f310*/  UIMAD UR10, UR4, UR15, UR10 ;  /* 0x0000000f040a72a4 */ /* 0x000fe2000f8e020a */
[----:B------:R-:W-:Y:S02]  /*f320*/  SHF.R.S32.HI R13, RZ, 0x1f, R19 ;  /* 0x0000001fff0d7819 */ /* 0x000fe40000011413 */
[----:B------:R-:W-:Y:S01]  /*f330*/  IMAD.MOV.U32 R5, RZ, RZ, R4 ;  /* 0x000000ffff057224 */ /* 0x000fe200078e0004 */
[----:B------:R-:W-:-:S03]  /*f340*/  UIADD3 UR9, UR9, UR10, URZ ;  /* 0x0000000a09097290 */ /* 0x000fc6000fffe03f */
[----:B------:R-:W-:Y:S02]  /*f350*/  ULDC.64 UR10, c[0x0][0xae8] ;  /* 0x0002ba00000a7ab9 */ /* 0x000fe40000000a00 */
[----:B------:R-:W-:-:S04]  /*f360*/  UIMAD.WIDE.U32 UR8, UR37, UR10, UR8 ;  /* 0x0000000a250872a5 */ /* 0x000fc8000f8e0008 */
[----:B------:R-:W-:-:S03]  /*f370*/  UIMAD UR9, UR37, UR11, UR9 ;  /* 0x0000000b250972a4 */ /* 0x000fc6000f8e0209 */
[----:B------:R-:W-:Y:S01]  /*f380*/  ULDC.64 UR10, c[0x0][0xaf0] ;  /* 0x0002bc00000a7ab9 */ /* 0x000fe20000000a00 */
[----:B-1----:R-:W-:Y:S01]  /*f390*/  ISETP.NE.AND P0, PT, R11, 0x1, PT ;  /* 0x000000010b00780c */ /* 0x002fe20003f05270 */
[----:B------:R-:W-:-:S04]  /*f3a0*/  UIMAD UR13, UR13, UR10, URZ ;  /* 0x0000000a0d0d72a4 */ /* 0x000fc8000f8e023f */
[----:B------:R-:W-:Y:S02]  /*f3b0*/  UIMAD UR4, UR12, UR11, UR13 ;  /* 0x0000000b0c0472a4 */ /* 0x000fe4000f8e020d */
[----:B------:R-:W-:-:S03]  /*f3c0*/  UIMAD.WIDE.U32 UR12, UR12, UR10, UR8 ;  /* 0x0000000a0c0c72a5 */ /* 0x000fc6000f8e0008 */
[----:B------:R-:W-:Y:S01]  /*f3d0*/  ULDC.64 UR8, c[0x0][0xae0] ;  /* 0x0002b80000087ab9 */ /* 0x000fe20000000a00 */
[----:B------:R-:W-:Y:S02]  /*f3e0*/  UIADD3 UR4, UR13, UR4, URZ ;  /* 0x000000040d047290 */ /* 0x000fe4000fffe03f */
[----:B------:R-:W0:Y:S08]  /*f3f0*/  @P0 LDC R3, c[0x0][0xbec] ;  /* 0x0002fb00ff030b82 */ /* 0x000e300000000800 */
[----:B------:R-:W1:Y:S01]  /*f400*/  @P0 LDC R7, c[0x0][0xbf0] ;  /* 0x0002fc00ff070b82 */ /* 0x000e620000000800 */
[----:B0-----:R-:W-:-:S04]  /*f410*/  @P0 IMAD.HI.U32 R2, R4, R3, RZ ;  /* 0x0000000304020227 */ /* 0x001fc800078e00ff */
[----:B------:R-:W-:Y:S02]  /*f420*/  IMAD.U32 R3, RZ, RZ, UR13 ;  /* 0x0000000dff037e24 */ /* 0x000fe4000f8e00ff */
[----:B------:R-:W-:Y:S01]  /*f430*/  IMAD.U32 R3, RZ, RZ, UR4 ;  /* 0x00000004ff037e24 */ /* 0x000fe2000f8e00ff */
[----:B------:R-:W-:Y:S01]  /*f440*/  ULDC UR4, c[0x0][0xac8] ;  /* 0x0002b20000047ab9 */ /* 0x000fe20000000800 */
[----:B-1----:R-:W-:-:S04]  /*f450*/  @P0 SHF.R.U32.HI R5, RZ, R7, R2 ;  /* 0x00000007ff050219 */ /* 0x002fc80000011602 */
[--C-:B------:R-:W-:Y:S01]  /*f460*/  SHF.R.S32.HI R2, RZ, 0x1f, R5.reuse ;  /* 0x0000001fff027819 */ /* 0x100fe20000011405 */
[----:B------:R-:W-:-:S04]  /*f470*/  IMAD.MOV R7, RZ, RZ, -R5 ;  /* 0x000000ffff077224 */ /* 0x000fc800078e0a05 */
[----:B------:R-:W-:Y:S02]  /*f480*/  IMAD R7, R11, R7, R4 ;  /* 0x000000070b077224 */ /* 0x000fe400078e0204 */
[----:B------:R-:W-:Y:S02]  /*f490*/  IMAD R4, R2, UR8, RZ ;  /* 0x0000000802047c24 */ /* 0x000fe4000f8e02ff */
[----:B------:R-:W-:Y:S02]  /*f4a0*/  IMAD.U32 R2, RZ, RZ, UR12 ;  /* 0x0000000cff027e24 */ /* 0x000fe4000f8e00ff */
        /* <DEDUP_REMOVED lines=8> */
[----:B------:R-:W-:-:S03]  /*f530*/  ULDC.64 UR8, c[0x0][0xa80] ;  /* 0x0002a00000087ab9 */ /* 0x000fc60000000a00 */
[----:B------:R-:W-:Y:S01]  /*f540*/  IMAD.IADD R3, R3, 0x1, R5 ;  /* 0x0000000103037824 */ /* 0x000fe200078e0205 */
[----:B------:R-:W-:Y:S01]  /*f550*/  LEA R4, P0, R2, UR8, 0x1 ;  /* 0x0000000802047c11 */ /* 0x000fe2000f8008ff */
[----:B-----5:R-:W-:Y:S02]  /*f560*/  IMAD R11, R0, R11, RZ ;  /* 0x0000000b000b7224 */ /* 0x020fe400078e02ff */
[----:B------:R-:W-:Y:S01]  /*f570*/  VIADD R0, R30, 0x30 ;  /* 0x000000301e007836 */ /* 0x000fe20000000000 */
[----:B------:R-:W-:Y:S01]  /*f580*/  LEA.HI.X R8, R2, UR9, R3, 0x1, P0 ;  /* 0x0000000902087c11 */ /* 0x000fe200080f0c03 */
[----:B------:R-:W0:Y:S01]  /*f590*/  SHFL.IDX PT, R6, R4, RZ, 0x181f ;  /* 0x00181fff04067589 */ /* 0x000e2200000e0000 */
[----:B------:R-:W-:Y:S01]  /*f5a0*/  ISETP.GE.AND P0, PT, R19, UR4, PT ;  /* 0x0000000413007c0c */ /* 0x000fe2000bf06270 */
[C---:B------:R-:W-:Y:S02]  /*f5b0*/  VIADD R2, R30.reuse, 0x60 ;  /* 0x000000601e027836 */ /* 0x040fe40000000000 */
[----:B------:R-:W1:Y:S01]  /*f5c0*/  SHFL.IDX PT, R14, R4, 0x1, 0x181f ;  /* 0x00381f00040e7f89 */ /* 0x000e6200000e0000 */
[CC--:B------:R-:W-:Y:S01]  /*f5d0*/  ISETP.GE.OR P3, PT, R30.reuse, R11.reuse, P0 ;  /* 0x0000000b1e00720c */ /* 0x0c0fe20000766670 */
[----:B------:R-:W-:Y:S01]  /*f5e0*/  VIADD R3, R30, 0x90 ;  /* 0x000000901e037836 */ /* 0x000fe20000000000 */
[-C--:B------:R-:W-:Y:S01]  /*f5f0*/  ISETP.GE.OR P2, PT, R0, R11.reuse, P0 ;  /* 0x0000000b0000720c */ /* 0x080fe20000746670 */
[----:B------:R-:W2:Y:S01]  /*f600*/  SHFL.IDX PT, R24, R4, 0x2, 0x181f ;  /* 0x00581f0004187f89 */ /* 0x000ea200000e0000 */
[----:B------:R-:W-:-:S02]  /*f610*/  ISETP.GE.OR P1, PT, R2, R11, P0 ;  /* 0x0000000b0200720c */ /* 0x000fc40000726670 */
[----:B------:R-:W-:Y:S01]  /*f620*/  ISETP.GE.OR P0, PT, R3, R11, P0 ;  /* 0x0000000b0300720c */ /* 0x000fe20000706670 */
[----:B------:R-:W3:Y:S04]  /*f630*/  SHFL.IDX PT, R10, R8, RZ, 0x181f ;  /* 0x00181fff080a7589 */ /* 0x000ee800000e0000 */
[----:B------:R1:W4:Y:S04]  /*f640*/  SHFL.IDX PT, R28, R4, 0x3, 0x181f ;  /* 0x00781f00041c7f89 */ /* 0x00032800000e0000 */
[----:B------:R-:W4:Y:S04]  /*f650*/  SHFL.IDX PT, R12, R8, 0x1, 0x181f ;  /* 0x00381f00080c7f89 */ /* 0x000f2800000e0000 */
[----:B------:R-:W4:Y:S01]  /*f660*/  SHFL.IDX PT, R20, R8, 0x2, 0x181f ;  /* 0x00581f0008147f89 */ /* 0x000f2200000e0000 */
[----:B0-----:R-:W-:-:S03]  /*f670*/  @!P3 LEA R2, P6, R19, R6, 0x1 ;  /* 0x000000061302b211 */ /* 0x001fc600078c08ff */
[----:B------:R4:W0:Y:S01]  /*f680*/  SHFL.IDX PT, R26, R8, 0x3, 0x181f ;  /* 0x00781f00081a7f89 */ /* 0x00082200000e0000 */
[C---:B-1----:R-:W-:Y:S02]  /*f690*/  @!P2 LEA R4, P5, R19.reuse, R14, 0x1 ;  /* 0x0000000e1304a211 */ /* 0x042fe400078a08ff */
[C---:B--2---:R-:W-:Y:S02]  /*f6a0*/  @!P1 LEA R6, P4, R19.reuse, R24, 0x1 ;  /* 0x0000001813069211 */ /* 0x044fe400078808ff */
[C---:B---3--:R-:W-:Y:S02]  /*f6b0*/  @!P3 LEA.HI.X R3, R19.reuse, R10, R13, 0x1, P6 ;  /* 0x0000000a1303b211 */ /* 0x048fe400030f0c0d */
[----:B----4-:R-:W-:-:S03]  /*f6c0*/  @!P0 LEA R8, P6, R19, R28, 0x1 ;  /* 0x0000001c13088211 */ /* 0x010fc600078c08ff */
[----:B------:R1:W-:Y:S01]  /*f6d0*/  @!P3 ST.E.128 desc[UR52][R2.64], RZ ;  /* 0x000000ff0200b985 */ /* 0x0003e2000c101d34 */
[C-C-:B------:R-:W-:Y:S02]  /*f6e0*/  @!P2 LEA.HI.X R5, R19.reuse, R12, R13.reuse, 0x1, P5 ;  /* 0x0000000c1305a211 */ /* 0x140fe400028f0c0d */
[----:B------:R-:W-:-:S03]  /*f6f0*/  @!P1 LEA.HI.X R7, R19, R20, R13, 0x1, P4 ;  /* 0x0000001413079211 */ /* 0x000fc600020f0c0d */
[----:B------:R1:W-:Y:S01]  /*f700*/  @!P2 ST.E.128 desc[UR52][R4.64], RZ ;  /* 0x000000ff0400a985 */ /* 0x0003e2000c101d34 */
[----:B0-----:R-:W-:-:S03]  /*f710*/  @!P0 LEA.HI.X R9, R19, R26, R13, 0x1, P6 ;  /* 0x0000001a13098211 */ /* 0x001fc600030f0c0d */
[----:B------:R1:W-:Y:S04]  /*f720*/  @!P1 ST.E.128 desc[UR52][R6.64], RZ ;  /* 0x000000ff06009985 */ /* 0x0003e8000c101d34 */
[----:B------:R1:W-:Y:S02]  /*f730*/  @!P0 ST.E.128 desc[UR52][R8.64], RZ ;  /* 0x000000ff08008985 */ /* 0x0003e4000c101d34 */
.L_x_1121:
[----:B------:R-:W-:Y:S05]  /*f740*/  BSYNC B0 ;  /* 0x0000000000007941 */ /* 0x000fea0003800000 */
.L_x_1117:
[----:B------:R-:W-:Y:S02]  /*f750*/  ULDC UR4, c[0x0][0xc3c] ;  /* 0x00030f0000047ab9 */ /* 0x000fe40000000800 */
[----:B------:R-:W-:-:S06]  /*f760*/  UISETP.GE.AND UP0, UPT, UR6, UR4, UPT ;  /* 0x000000040600728c */ /* 0x000fcc000bf06270 */
[----:B------:R-:W-:-:S13]  /*f770*/  PLOP3.LUT P0, PT, PT, PT, UP0, 0x80, 0x0 ;  /* 0x000000000000781c */ /* 0x000fda0003f0f008 */
[----:B------:R-:W-:Y:S05]  /*f780*/  @!P0 BRA `(.L_x_1127) ;  /* 0xffffff1400e08947 */ /* 0x000fea000383ffff */
[----:B------:R-:W-:Y:S05]  /*f790*/  EXIT ;  /* 0x000000000000794d */ /* 0x000fea0003800000 */
.L_x_1034:
[----:B------:R-:W-:-:S08]  /*f7a0*/  NOP ;  /* 0x0000000000007918 */ /* 0x000fd00000000000 */
[----:B------:R-:W0:-:S00]  /*f7b0*/  USETMAXREG.DEALLOC.CTAPOOL 0x20 ;  /* 0x00000020000079c8 */ /* 0x000e0000080e0500 */
        /* <DEDUP_REMOVED lines=16> */
.L_x_1128:
        /* <DEDUP_REMOVED lines=44> */
.L_x_1132:
[----:B------:R-:W0:Y:S01]  /*fb80*/  LDC R2, c[0x0][0xc3c] ;  /* 0x00030f00ff027b82 */ /* 0x000e220000000800 */
[----:B------:R-:W-:Y:S01]  /*fb90*/  UIADD3 UR4, UR4, 0x1f, URZ ;  /* 0x0000001f04047890 */ /* 0x000fe2000fffe03f */
[----:B------:R-:W-:Y:S02]  /*fba0*/  ULDC UR7, c[0x0][0xc3c] ;  /* 0x00030f0000077ab9 */ /* 0x000fe40000000800 */
[----:B------:R-:W-:-:S03]  /*fbb0*/  IMAD.U32 R27, RZ, RZ, UR7 ;  /* 0x00000007ff1b7e24 */ /* 0x000fc6000f8e00ff */
[----:B0-----:R-:W-:-:S13]  /*fbc0*/  ISETP.LE.AND P6, PT, R2, UR4, PT ;  /* 0x0000000402007c0c */ /* 0x001fda000bfc3270 */
[----:B------:R-:W-:Y:S05]  /*fbd0*/  @P6 BRA `(.L_x_1131) ;  /* 0x0000000800ac6947 */ /* 0x000fea0003800000 */
[----:B------:R-:W-:Y:S02]  /*fbe0*/  VIADD R9, R0, UR4 ;  /* 0x0000000400097c36 */ /* 0x000fe40008000000 */
[----:B------:R-:W-:Y:S02]  /*fbf0*/  IMAD.MOV.U32 R25, RZ, RZ, RZ ;  /* 0x000000ffff197224 */ /* 0x000fe400078e00ff */
[----:B------:R-:W-:Y:S01]  /*fc00*/  IMAD.MOV.U32 R6, RZ, RZ, RZ ;  /* 0x000000ffff067224 */ /* 0x000fe200078e00ff */
[----:B------:R-:W-:-:S13]  /*fc10*/  ISETP.GE.OR P6, PT, R9, R2, !P0 ;  /* 0x000000020900720c */ /* 0x000fda00047c6670 */
[----:B------:R-:W0:Y:S08]  /*fc20*/  @!P6 LDC.64 R4, c[0x0][0xc80] ;  /* 0x00032000ff04eb82 */ /* 0x000e300000000a00 */
[----:B------:R-:W1:Y:S01]  /*fc30*/  @!P6 LDC.64 R2, c[0x0][0xc78] ;  /* 0x00031e00ff02eb82 */ /* 0x000e620000000a00 */
[----:B0-----:R-:W-:-:S05]  /*fc40*/  @!P6 IMAD.WIDE R4, R9, 0x4, R4 ;  /* 0x000000040904e825 */ /* 0x001fca00078e0204 */
[----:B------:R-:W2:Y:S01]  /*fc50*/  @!P6 LDG.E R25, desc[UR52][R4.64] ;  /* 0x000000340419e981 */ /* 0x000ea2000c1e1900 */
[----:B-1----:R-:W-:-:S05]  /*fc60*/  @!P6 IMAD.WIDE R2, R9, 0x4, R2 ;  /* 0x000000040902e825 */ /* 0x002fca00078e0202 */
        /* <DEDUP_REMOVED lines=22> */
.L_x_1130:
        /* <DEDUP_REMOVED lines=8> */
[----:B------:R1:W2:Y:S01]  /*fe50*/  SHFL.IDX PT, R25, R25, R27, 0x1f ;  /* 0x00001f1b19197589 */ /* 0x0002a200000e0000 */
[----:B0-----:R-:W-:-:S07]  /*fe60*/  ISETP.NE.AND P1, PT, R6, 0x1, PT ;  /* 0x000000010600780c */ /* 0x001fce0003f25270 */
[----:B-1----:R-:W-:Y:S06]  /*fe70*/  @!P0 BRA `(.L_x_1133) ;  /* 0x0000000000088947 */ /* 0x002fec0003800000 */
[----:B------:R-:W-:-:S05]  /*fe80*/  VIADD R3, R27, 0xffffffff ;  /* 0xffffffff1b037836 */ /* 0x000fca0000000000 */
[----:B------:R0:W1:Y:S02]  /*fe90*/  SHFL.IDX PT, R24, R2, R3, 0x1f ;  /* 0x00001f0302187589 */ /* 0x00006400000e0000 */
.L_x_1133:
[----:B-1----:R-:W-:Y:S02]  /*fea0*/  IMAD R24, R24, UR5, R5 ;  /* 0x0000000518187c24 */ /* 0x002fe4000f8e0205 */
[----:B------:R-:W-:-:S03]  /*feb0*/  VIADD R27, R27, UR4 ;  /* 0x000000041b1b7c36 */ /* 0x000fc60008000000 */
[----:B------:R-:W-:Y:S01]  /*fec0*/  IADD3 R4, -R24, UR6, RZ ;  /* 0x0000000618047c10 */ /* 0x000fe2000fffe1ff */
[----:B------:R-:W-:Y:S06]  /*fed0*/  @!P1 BRA `(.L_x_1134) ;  /* 0x0000000000e89947 */ /* 0x000fec0003800000 */
[----:B--2---:R-:W-:Y:S02]  /*fee0*/  IABS R7, R25 ;  /* 0x0000001900077213 */ /* 0x004fe40000000000 */
[----:B------:R-:W-:Y:S02]  /*fef0*/  IABS R5, R6 ;  /* 0x0000000600057213 */ /* 0x000fe40000000000 */
[----:B------:R-:W1:Y:S08]  /*ff00*/  I2F.RP R8, R7 ;  /* 0x0000000700087306 */ /* 0x000e700000209400 */
[----:B-1----:R-:W0:Y:S02]  /*ff10*/  MUFU.RCP R8, R8 ;  /* 0x0000000800087308 */ /* 0x002e240000001000 */
[----:B0-----:R-:W-:Y:S01]  /*ff20*/  VIADD R2, R8, 0xffffffe ;  /* 0x0ffffffe08027836 */ /* 0x001fe20000000000 */
[----:B------:R-:W-:-:S05]  /*ff30*/  IABS R8, R4 ;  /* 0x0000000400087213 */ /* 0x000fca0000000000 */
[----:B------:R0:W1:Y:S02]  /*ff40*/  F2I.FTZ.U32.TRUNC.NTZ R3, R2 ;  /* 0x0000000200037305 */ /* 0x000064000021f000 */
[----:B0-----:R-:W-:Y:S02]  /*ff50*/  IMAD.MOV.U32 R2, RZ, RZ, RZ ;  /* 0x000000ffff027224 */ /* 0x001fe400078e00ff */
[----:B-1----:R-:W-:-:S04]  /*ff60*/  IMAD.MOV R10, RZ, RZ, -R3 ;  /* 0x000000ffff0a7224 */ /* 0x002fc800078e0a03 */
[----:B------:R-:W-:Y:S01]  /*ff70*/  IMAD R9, R10, R7, RZ ;  /* 0x000000070a097224 */ /* 0x000fe200078e02ff */
[----:B------:R-:W-:-:S03]  /*ff80*/  IABS R10, R25 ;  /* 0x00000019000a7213 */ /* 0x000fc60000000000 */
[----:B------:R-:W-:Y:S02]  /*ff90*/  IMAD.HI.U32 R3, R3, R9, R2 ;  /* 0x0000000903037227 */ /* 0x000fe400078e0002 */
[----:B------:R-:W0:Y:S02]  /*ffa0*/  I2F.RP R9, R5 ;  /* 0x0000000500097306 */ /* 0x000e240000209400 */
[----:B------:R-:W-:Y:S01]  /*ffb0*/  IMAD.MOV R11, RZ, RZ, -R10 ;  /* 0x000000ffff0b7224 */ /* 0x000fe200078e0a0a */
[----:B------:R-:W-:Y:S01]  /*ffc0*/  IABS R10, R6 ;  /* 0x00000006000a7213 */ /* 0x000fe20000000000 */
[----:B------:R-:W-:-:S04]  /*ffd0*/  IMAD.HI.U32 R2, R3, R8, RZ ;  /* 0x0000000803027227 */ /* 0x000fc800078e00ff */
[----:B------:R-:W-:Y:S02]  /*ffe0*/  IMAD R8, R2, R11, R8 ;  /* 0x0000000b02087224 */ /* 0x000fe400078e0208 */
[----:B------:R-:W-:-:S03]  /*fff0*/  IMAD.MOV R10, RZ, RZ, -R10 ;  /* 0x000000ffff0a7224 */ /* 0x000fc600078e0a0a */
[----:B------:R-:W-:Y:S01]  /*10000*/  ISETP.GT.U32.AND P1, PT, R7, R8, PT ;  /* 0x000000080700720c */ /* 0x000fe20003f24070 */
[----:B0-----:R-:W0:-:S12]  /*10010*/  MUFU.RCP R9, R9 ;  /* 0x0000000900097308 */ /* 0x001e180000001000 */
[----:B------:R-:W-:Y:S02]  /*10020*/  @!P1 IMAD.IADD R8, R8, 0x1, -R7 ;  /* 0x0000000108089824 */ /* 0x000fe400078e0a07 */
[----:B------:R-:W-:Y:S01]  /*10030*/  @!P1 VIADD R2, R2, 0x1 ;  /* 0x0000000102029836 */ /* 0x000fe20000000000 */
[----:B------:R-:W-:Y:S02]  /*10040*/  ISETP.NE.AND P1, PT, R25, RZ, PT ;  /* 0x000000ff1900720c */ /* 0x000fe40003f25270 */
[----:B------:R-:W-:Y:S01]  /*10050*/  ISETP.GE.U32.AND P0, PT, R8, R7, PT ;  /* 0x000000070800720c */ /* 0x000fe20003f06070 */
[----:B0-----:R-:W-:Y:S01]  /*10060*/  VIADD R3, R9, 0xffffffe ;  /* 0x0ffffffe09037836 */ /* 0x001fe20000000000 */
[----:B------:R-:W-:-:S04]  /*10070*/  LOP3.LUT R7, R4, R25, RZ, 0x3c, !PT ;  /* 0x0000001904077212 */ /* 0x000fc800078e3cff */
[----:B------:R-:W-:Y:S01]  /*10080*/  ISETP.GE.AND P2, PT, R7, RZ, PT ;  /* 0x000000ff0700720c */ /* 0x000fe20003f46270 */
[----:B------:R-:W0:Y:S06]  /*10090*/  F2I.FTZ.U32.TRUNC.NTZ R3, R3 ;  /* 0x0000000300037305 */ /* 0x000e2c000021f000 */
[----:B------:R-:W-:-:S04]  /*100a0*/  @P0 VIADD R2, R2, 0x1 ;  /* 0x0000000102020836 */ /* 0x000fc80000000000 */
[----:B------:R-:W-:-:S04]  /*100b0*/  IMAD.MOV.U32 R9, RZ, RZ, R2 ;  /* 0x000000ffff097224 */ /* 0x000fc800078e0002 */
[----:B------:R-:W-:Y:S01]  /*100c0*/  @!P2 IMAD.MOV R9, RZ, RZ, -R9 ;  /* 0x000000ffff09a224 */ /* 0x000fe200078e0a09 */
[----:B------:R-:W-:Y:S01]  /*100d0*/  @!P1 LOP3.LUT R9, RZ, R25, RZ, 0x33, !PT ;  /* 0x00000019ff099212 */ /* 0x000fe200078e33ff */
[----:B0-----:R-:W-:-:S03]  /*100e0*/  IMAD.MOV R2, RZ, RZ, -R3 ;  /* 0x000000ffff027224 */ /* 0x001fc600078e0a03 */
[----:B------:R-:W-:Y:S01]  /*100f0*/  IABS R8, R9 ;  /* 0x0000000900087213 */ /* 0x000fe20000000000 */
[----:B------:R-:W-:Y:S02]  /*10100*/  IMAD R7, R2, R5, RZ ;  /* 0x0000000502077224 */ /* 0x000fe400078e02ff */
[----:B------:R-:W-:-:S04]  /*10110*/  IMAD.MOV.U32 R2, RZ, RZ, RZ ;  /* 0x000000ffff027224 */ /* 0x000fc800078e00ff */
[----:B------:R-:W-:-:S04]  /*10120*/  IMAD.HI.U32 R2, R3, R7, R2 ;  /* 0x0000000703027227 */ /* 0x000fc800078e0002 */
[----:B------:R-:W-:Y:S02]  /*10130*/  IMAD.MOV.U32 R3, RZ, RZ, R8 ;  /* 0x000000ffff037224 */ /* 0x000fe400078e0008 */
[----:B------:R-:W-:Y:S02]  /*10140*/  IMAD.MOV.U32 R8, RZ, RZ, R10 ;  /* 0x000000ffff087224 */ /* 0x000fe400078e000a */
[----:B------:R-:W-:-:S04]  /*10150*/  IMAD.HI.U32 R2, R2, R3, RZ ;  /* 0x0000000302027227 */ /* 0x000fc800078e00ff */
[----:B------:R-:W-:Y:S01]  /*10160*/  IMAD R8, R2, R8, R3 ;  /* 0x0000000802087224 */ /* 0x000fe200078e0203 */
[----:B------:R-:W-:-:S04]  /*10170*/  LOP3.LUT R3, R9, R6, RZ, 0x3c, !PT ;  /* 0x0000000609037212 */ /* 0x000fc800078e3cff */
[----:B------:R-:W-:Y:S02]  /*10180*/  ISETP.GT.U32.AND P1, PT, R5, R8, PT ;  /* 0x000000080500720c */ /* 0x000fe40003f24070 */
[----:B------:R-:W-:-:S11]  /*10190*/  ISETP.GE.AND P2, PT, R3, RZ, PT ;  /* 0x000000ff0300720c */ /* 0x000fd60003f46270 */
[----:B------:R-:W-:Y:S02]  /*101a0*/  @!P1 IMAD.IADD R8, R8, 0x1, -R5 ;  /* 0x0000000108089824 */ /* 0x000fe400078e0a05 */
[----:B------:R-:W-:Y:S01]  /*101b0*/  @!P1 VIADD R2, R2, 0x1 ;  /* 0x0000000102029836 */ /* 0x000fe20000000000 */
[----:B------:R-:W-:Y:S02]  /*101c0*/  ISETP.NE.AND P1, PT, R6, RZ, PT ;  /* 0x000000ff0600720c */ /* 0x000fe40003f25270 */
[----:B------:R-:W-:Y:S01]  /*101d0*/  ISETP.GE.U32.AND P0, PT, R8, R5, PT ;  /* 0x000000050800720c */ /* 0x000fe20003f06070 */
[----:B------:R-:W-:-:S12]  /*101e0*/  IMAD.MOV R5, RZ, RZ, -R9 ;  /* 0x000000ffff057224 */ /* 0x000fd800078e0a09 */
[----:B------:R-:W-:-:S04]  /*101f0*/  @P0 VIADD R2, R2, 0x1 ;  /* 0x0000000102020836 */ /* 0x000fc80000000000 */
[----:B------:R-:W-:Y:S01]  /*10200*/  @!P2 IMAD.MOV R2, RZ, RZ, -R2 ;  /* 0x000000ffff02a224 */ /* 0x000fe200078e0a02 */
[----:B------:R-:W-:-:S05]  /*10210*/  @!P1 LOP3.LUT R2, RZ, R6, RZ, 0x33, !PT ;  /* 0x00000006ff029212 */ /* 0x000fca00078e33ff */
[----:B------:R-:W-:-:S04]  /*10220*/  IMAD.MOV R3, RZ, RZ, -R2 ;  /* 0x000000ffff037224 */ /* 0x000fc800078e0a02 */
[C---:B------:R-:W-:Y:S02]  /*10230*/  IMAD R26, R6.reuse, R3, R9 ;  /* 0x00000003061a7224 */ /* 0x040fe400078e0209 */
[----:B------:R-:W-:Y:S02]  /*10240*/  IMAD R3, R6, 0x1000000, R2 ;  /* 0x0100000006037824 */ /* 0x000fe400078e0202 */
[----:B------:R-:W-:Y:S02]  /*10250*/  IMAD R2, R25, R5, R4 ;  /* 0x0000000519027224 */ /* 0x000fe400078e0204 */
[----:B------:R-:W-:Y:S01]  /*10260*/  IMAD R26, R26, 0x10000, R3 ;  /* 0x000100001a1a7824 */ /* 0x000fe200078e0203 */
[----:B------:R-:W-:Y:S06]  /*10270*/  BRA `(.L_x_1135) ;  /* 0x0000000000f87947 */ /* 0x000fec0003800000 */
.L_x_1134:
[----:B0-----:R-:W0:Y:S02]  /*10280*/  LDC.64 R2, c[0x0][0xc90] ;  /* 0x00032400ff027b82 */ /* 0x001e240000000a00 */
[----:B0-----:R-:W-:-:S05]  /*10290*/  IMAD.WIDE R2, R27, 0x4, R2 ;  /* 0x000000041b027825 */ /* 0x001fca00078e0202 */
[----:B------:R0:W2:Y:S01]  /*102a0*/  LDG.E R6, desc[UR52][R2.64] ;  /* 0x0000003402067981 */ /* 0x0000a2000c1e1900 */
[----:B------:R-:W-:Y:S01]  /*102b0*/  IABS R11, R4 ;  /* 0x00000004000b7213 */ /* 0x000fe20000000000 */
[----:B0-----:R-:W-:Y:S02]  /*102c0*/  IMAD.MOV.U32 R2, RZ, RZ, RZ ;  /* 0x000000ffff027224 */ /* 0x001fe400078e00ff */
[----:B--2---:R-:W-:-:S05]  /*102d0*/  IMAD R5, R25, R6, RZ ;  /* 0x0000000619057224 */ /* 0x004fca00078e02ff */
[-C--:B------:R-:W-:Y:S02]  /*102e0*/  IABS R10, R5.reuse ;  /* 0x00000005000a7213 */ /* 0x080fe40000000000 */
[----:B------:R-:W-:Y:S02]  /*102f0*/  IABS R12, R5 ;  /* 0x00000005000c7213 */ /* 0x000fe40000000000 */
[----:B------:R-:W0:Y:S08]  /*10300*/  I2F.RP R7, R10 ;  /* 0x0000000a00077306 */ /* 0x000e300000209400 */
[----:B0-----:R-:W0:Y:S02]  /*10310*/  MUFU.RCP R7, R7 ;  /* 0x0000000700077308 */ /* 0x001e240000001000 */
[----:B0-----:R-:W-:-:S06]  /*10320*/  VIADD R8, R7, 0xffffffe ;  /* 0x0ffffffe07087836 */ /* 0x001fcc0000000000 */
[----:B------:R-:W0:Y:S02]  /*10330*/  F2I.FTZ.U32.TRUNC.NTZ R3, R8 ;  /* 0x0000000800037305 */ /* 0x000e24000021f000 */
[----:B0-----:R-:W-:-:S04]  /*10340*/  IMAD.MOV R9, RZ, RZ, -R3 ;  /* 0x000000ffff097224 */ /* 0x001fc800078e0a03 */
[----:B------:R-:W-:-:S04]  /*10350*/  IMAD R9, R9, R10, RZ ;  /* 0x0000000a09097224 */ /* 0x000fc800078e02ff */
[----:B------:R-:W-:-:S04]  /*10360*/  IMAD.HI.U32 R2, R3, R9, R2 ;  /* 0x0000000903027227 */ /* 0x000fc800078e0002 */
[----:B------:R-:W-:Y:S02]  /*10370*/  IMAD.MOV.U32 R9, RZ, RZ, R11 ;  /* 0x000000ffff097224 */ /* 0x000fe400078e000b */
[----:B------:R-:W-:Y:S02]  /*10380*/  IMAD.MOV R3, RZ, RZ, -R12 ;  /* 0x000000ffff037224 */ /* 0x000fe400078e0a0c */
[----:B------:R-:W-:-:S04]  /*10390*/  IMAD.HI.U32 R2, R2, R9, RZ ;  /* 0x0000000902027227 */ /* 0x000fc800078e00ff */
[----:B------:R-:W-:-:S05]  /*103a0*/  IMAD R3, R2, R3, R9 ;  /* 0x0000000302037224 */ /* 0x000fca00078e0209 */
        /* <DEDUP_REMOVED lines=10> */
[----:B------:R-:W-:Y:S02]  /*10450*/  IMAD R7, R6, R2, RZ ;  /* 0x0000000206077224 */ /* 0x000fe400078e02ff */
[----:B------:R-:W-:Y:S02]  /*10460*/  IMAD.MOV R2, RZ, RZ, -R2 ;  /* 0x000000ffff027224 */ /* 0x000fe400078e0a02 */
[----:B------:R-:W-:Y:S02]  /*10470*/  IMAD.MOV R3, RZ, RZ, -R7 ;  /* 0x000000ffff037224 */ /* 0x000fe400078e0a07 */
[----:B------:R-:W-:Y:S02]  /*10480*/  IMAD R4, R5, R2, R4 ;  /* 0x0000000205047224 */ /* 0x000fe400078e0204 */
[----:B------:R-:W-:Y:S01]  /*10490*/  IMAD.MOV.U32 R2, RZ, RZ, RZ ;  /* 0x000000ffff027224 */ /* 0x000fe200078e00ff */
[----:B------:R-:W-:Y:S02]  /*104a0*/  VIADDMNMX R6, R3, UR5, R6, PT ;  /* 0x0000000503067c46 */ /* 0x000fe4000b800106 */
[----:B------:R-:W-:-:S02]  /*104b0*/  IABS R10, R4 ;  /* 0x00000004000a7213 */ /* 0x000fc40000000000 */
[----:B------:R-:W-:Y:S01]  /*104c0*/  IABS R8, R6 ;  /* 0x0000000600087213 */ /* 0x000fe20000000000 */
[----:B------:R-:W-:Y:S01]  /*104d0*/  IMAD.MOV R26, RZ, RZ, -R6 ;  /* 0x000000ffff1a7224 */ /* 0x000fe200078e0a06 */
[----:B------:R-:W-:Y:S02]  /*104e0*/  IADD3 R7, R7, 0x1000000, R4 ;  /* 0x0100000007077810 */ /* 0x000fe40007ffe004 */
[----:B------:R-:W0:Y:S08]  /*104f0*/  I2F.RP R9, R8 ;  /* 0x0000000800097306 */ /* 0x000e300000209400 */
[----:B0-----:R-:W0:Y:S02]  /*10500*/  MUFU.RCP R9, R9 ;  /* 0x0000000900097308 */ /* 0x001e240000001000 */
[----:B0-----:R-:W-:-:S06]  /*10510*/  VIADD R3, R9, 0xffffffe ;  /* 0x0ffffffe09037836 */ /* 0x001fcc0000000000 */
[----:B------:R-:W0:Y:S02]  /*10520*/  F2I.FTZ.U32.TRUNC.NTZ R3, R3 ;  /* 0x0000000300037305 */ /* 0x000e24000021f000 */
[----:B0-----:R-:W-:-:S04]  /*10530*/  IMAD.MOV R11, RZ, RZ, -R3 ;  /* 0x000000ffff0b7224 */ /* 0x001fc800078e0a03 */
[----:B------:R-:W-:Y:S01]  /*10540*/  IMAD R5, R11, R8, RZ ;  /* 0x000000080b057224 */ /* 0x000fe200078e02ff */
[----:B------:R-:W-:-:S03]  /*10550*/  IABS R11, R6 ;  /* 0x00000006000b7213 */ /* 0x000fc60000000000 */
        /* <DEDUP_REMOVED lines=15> */
[----:B------:R-:W-:-:S07]  /*10650*/  IMAD R26, R2, R26, R7 ;  /* 0x0000001a021a7224 */ /* 0x000fce00078e0207 */
.L_x_1135:
[----:B------:R-:W-:-:S05]  /*10660*/  LOP3.LUT R2, RZ, R2, RZ, 0x33, !PT ;  /* 0x00000002ff027212 */ /* 0x000fca00078e33ff */
[----:B------:R-:W-:Y:S01]  /*10670*/  IMAD.IADD R25, R25, 0x1, R2 ;  /* 0x0000000119197824 */ /* 0x000fe200078e0202 */
[----:B------:R-:W-:Y:S06]  /*10680*/  BRA `(.L_x_1136) ;  /* 0x00000000000c7947 */ /* 0x000fec0003800000 */
.L_x_1131:
[----:B------:R-:W-:Y:S02]  /*10690*/  IMAD.MOV.U32 R25, RZ, RZ, RZ ;  /* 0x000000ffff197224 */ /* 0x000fe400078e00ff */
[----:B------:R-:W-:Y:S02]  /*106a0*/  IMAD.U32 R24, RZ, RZ, UR6 ;  /* 0x00000006ff187e24 */ /* 0x000fe4000f8e00ff */
[----:B------:R-:W-:-:S07]  /*106b0*/  IMAD.MOV.U32 R26, RZ, RZ, RZ ;  /* 0x000000ffff1a7224 */ /* 0x000fce00078e00ff */
.L_x_1136:
[----:B------:R-:W-:-:S13]  /*106c0*/  ISETP.NE.AND P0, PT, R0, RZ, PT ;  /* 0x000000ff0000720c */ /* 0x000fda0003f05270 */
[----:B------:R-:W0:Y:S01]  /*106d0*/  @!P0 S2R R3, SR_CgaCtaId ;  /* 0x0000000000038919 */ /* 0x000e220000008800 */
[----:B------:R-:W-:-:S04]  /*106e0*/  @!P0 MOV R0, 0x400 ;  /* 0x0000040000008802 */ /* 0x000fc80000000f00 */
[----:B0-----:R-:W-:-:S05]  /*106f0*/  @!P0 LEA R0, R3, R0, 0x18 ;  /* 0x0000000003008211 */ /* 0x001fca00078ec0ff */
[----:B------:R2:W-:Y:S01]  /*10700*/  @!P0 STS.128 [R0+0x168d0], R24 ;  /* 0x0168d01800008388 */ /* 0x0005e20000000c00 */
[----:B------:R-:W-:Y:S06]  /*10710*/  BAR.ARV 0x5, 0x200 ;  /* 0x0148000000007b1d */ /* 0x000fec0000002000 */
.L_x_1129:
[----:B------:R3:W-:Y:S01]  /*10720*/  STL [R1+0x24], RZ ;  /* 0x000024ff01007387 */ /* 0x0007e20000100800 */
[----:B------:R-:W-:Y:S01]  /*10730*/  ULDC UR4, c[0x0][0xc3c] ;  /* 0x00030f0000047ab9 */ /* 0x000fe20000000800 */
[----:B------:R-:W-:Y:S01]  /*10740*/  IMAD.MOV.U32 R28, RZ, RZ, 0x1 ;  /* 0x00000001ff1c7424 */ /* 0x000fe200078e00ff */
[----:B-1----:R-:W-:Y:S01]  /*10750*/  ISETP.GE.AND P0, PT, R27, UR4, PT ;  /* 0x000000041b007c0c */ /* 0x002fe2000bf06270 */
[----:B------:R-:W-:-:S12]  /*10760*/  IMAD.MOV.U32 R18, RZ, RZ, RZ ;  /* 0x000000ffff127224 */ /* 0x000fd800078e00ff */
[----:B---3--:R-:W-:Y:S05]  /*10770*/  @P0 BRA `(.L_x_1137) ;  /* 0x0000005000980947 */ /* 0x008fea0003800000 */
[----:B------:R-:W1:Y:S01]  /*10780*/  S2R R5, SR_TID.X ;  /* 0x0000000000057919 */ /* 0x000e620000002100 */
[----:B------:R-:W3:Y:S01]  /*10790*/  S2UR UR5, SR_CgaCtaId ;  /* 0x00000000000579c3 */ /* 0x000ee20000008800 */
[----:B------:R-:W-:Y:S01]  /*107a0*/  UMOV UR4, 0x400 ;  /* 0x0000040000047882 */ /* 0x000fe20000000000 */
[----:B------:R-:W-:Y:S01]  /*107b0*/  BSSY B8, `(.L_x_1137) ;  /* 0x0000522000087945 */ /* 0x000fe20003800000 */
[----:B------:R4:W-:Y:S01]  /*107c0*/  STL [R1+0x24], RZ ;  /* 0x000024ff01007387 */ /* 0x0009e20000100800 */
[----:B------:R-:W-:Y:S01]  /*107d0*/  IMAD.MOV.U32 R28, RZ, RZ, 0x1 ;  /* 0x00000001ff1c7424 */ /* 0x000fe200078e00ff */
[----:B------:R-:W-:Y:S01]  /*107e0*/  ULDC UR37, c[0x0][0xc] ;  /* 0x0000030000257ab9 */ /* 0x000fe20000000800 */
[----:B------:R-:W-:Y:S01]  /*107f0*/  IMAD.MOV.U32 R18, RZ, RZ, RZ ;  /* 0x000000ffff127224 */ /* 0x000fe200078e00ff */
[----:B------:R-:W-:Y:S01]  /*10800*/  ULDC.64 UR38, c[0x0][0x198] ;  /* 0x0000660000267ab9 */ /* 0x000fe20000000a00 */
[----:B---3--:R-:W-:-:S06]  /*10810*/  ULEA UR4, UR5, UR4, 0x18 ;  /* 0x0000000405047291 */ /* 0x008fcc000f8ec03f */
[----:B------:R-:W-:Y:S01]  /*10820*/  IMAD.U32 R17, RZ, RZ, UR4 ;  /* 0x00000004ff117e24 */ /* 0x000fe2000f8e00ff */
[C---:B-1----:R-:W-:Y:S01]  /*10830*/  LOP3.LUT R4, R5.reuse, 0x7f, RZ, 0xc0, !PT ;  /* 0x0000007f05047812 */ /* 0x042fe200078ec0ff */
[----:B--2---:R-:W-:-:S04]  /*10840*/  IMAD.SHL.U32 R0, R5, 0x8, RZ ;  /* 0x0000000805007824 */ /* 0x004fc800078e00ff */
[----:B------:R-:W-:Y:S01]  /*10850*/  IMAD.SHL.U32 R3, R4, 0x8, RZ ;  /* 0x0000000804037824 */ /* 0x000fe200078e00ff */
[----:B0-----:R-:W-:Y:S02]  /*10860*/  LOP3.LUT R2, R0, 0x1f8, RZ, 0xc0, !PT ;  /* 0x000001f800027812 */ /* 0x001fe400078ec0ff */
[----:B------:R-:W-:Y:S02]  /*10870*/  SHF.R.U32.HI R4, RZ, 0x3, R4 ;  /* 0x00000003ff047819 */ /* 0x000fe40000011604 */
[----:B------:R-:W-:-:S04]  /*10880*/  LOP3.LUT R2, R2, 0x38, R5, 0x78, !PT ;  /* 0x0000003802027812 */ /* 0x000fc800078e7805 */
[----:B------:R-:W-:Y:S01]  /*10890*/  LOP3.LUT R2, R2, 0x200, R3, 0xf8, !PT ;  /* 0x0000020002027812 */ /* 0x000fe200078ef803 */
[----:B------:R-:W-:-:S04]  /*108a0*/  IMAD.SHL.U32 R3, R5, 0x10, RZ ;  /* 0x0000001005037824 */ /* 0x000fc800078e00ff */
[----:B------:R-:W-:Y:S01]  /*108b0*/  IMAD R0, R2, 0x2, R17 ;  /* 0x0000000202007824 */ /* 0x000fe200078e0211 */
[----:B------:R-:W-:-:S04]  /*108c0*/  LOP3.LUT R3, R4, 0x70, R3, 0xf8, !PT ;  /* 0x0000007004037812 */ /* 0x000fc800078ef803 */
[----:B------:R4:W-:Y:S03]  /*108d0*/  STL [R1+0x4], R0 ;  /* 0x0000040001007387 */ /* 0x0009e60000100800 */
.L_x_1237:
[----:B------:R-:W-:Y:S05]  /*108e0*/  YIELD ;  /* 0x0000000000007946 */ /* 0x000fea0003800000 */
[----:B------:R-:W-:Y:S01]  /*108f0*/  ULDC.64 UR4, c[0x0][0xa28] ;  /* 0x00028a0000047ab9 */ /* 0x000fe20000000a00 */
[----:B------:R-:W-:Y:S02]  /*10900*/  CS2R R8, SRZ ;  /* 0x0000000000087805 */ /* 0x000fe4000001ff00 */
[----:B------:R-:W-:Y:S01]  /*10910*/  ISETP.NE.U32.AND P0, PT, RZ, UR4, PT ;  /* 0x00000004ff007c0c */ /* 0x000fe2000bf05070 */
[----:B01----:R-:W0:Y:S01]  /*10920*/  LDC.64 R4, c[0x0][0xa00] ;  /* 0x00028000ff047b82 */ /* 0x003e220000000a00 */
[----:B----4-:R-:W-:Y:S01]  /*10930*/  IMAD.MOV.U32 R0, RZ, RZ, RZ ;  /* 0x000000ffff007224 */ /* 0x010fe200078e00ff */
[----:B------:R-:W-:Y:S01]  /*10940*/  ULDC.64 UR6, c[0x0][0xa08] ;  /* 0x0002820000067ab9 */ /* 0x000fe20000000a00 */
[----:B------:R-:W-:Y:S01]  /*10950*/  ISETP.NE.AND.EX P0, PT, RZ, UR5, PT, P0 ;  /* 0x00000005ff007c0c */ /* 0x000fe2000bf05300 */
[----:B------:R-:W-:-:S12]  /*10960*/  ULDC.64 UR4, c[0x0][0xa18] ;  /* 0x0002860000047ab9 */ /* 0x000fd80000000a00 */
[----:B------:R-:W1:Y:S02]  /*10970*/  @P0 LDC.64 R2, c[0x0][0xa28] ;  /* 0x00028a00ff020b82 */ /* 0x000e640000000a00 */
[----:B-1----:R-:W-:-:S05]  /*10980*/  @P0 IMAD.WIDE R2, R27, 0x4, R2 ;  /* 0x000000041b020825 */ /* 0x002fca00078e0202 */
[----:B------:R1:W5:Y:S01]  /*10990*/  @P0 LDG.E R8, desc[UR52][R2.64] ;  /* 0x0000003402080981 */ /* 0x000362000c1e1900 */
[----:B------:R-:W-:Y:S01]  /*109a0*/  ISETP.NE.U32.AND P0, PT, RZ, UR4, PT ;  /* 0x00000004ff007c0c */ /* 0x000fe2000bf05070 */
[----:B0-----:R-:W-:Y:S01]  /*109b0*/  IMAD.WIDE R4, R27, 0x4, R4 ;  /* 0x000000041b047825 */ /* 0x001fe200078e0204 */
[----:B------:R-:W-:Y:S02]  /*109c0*/  ISETP.NE.U32.AND P1, PT, RZ, UR6, PT ;  /* 0x00000006ff007c0c */ /* 0x000fe4000bf25070 */
[----:B------:R-:W-:Y:S01]  /*109d0*/  ISETP.NE.AND.EX P2, PT, RZ, UR5, PT, P0 ;  /* 0x00000005ff007c0c */ /* 0x000fe2000bf45300 */
[----:B------:R-:W-:Y:S01]  /*109e0*/  ULDC.64 UR4, c[0x0][0xa00] ;  /* 0x0002800000047ab9 */ /* 0x000fe20000000a00 */
[----:B------:R-:W-:Y:S02]  /*109f0*/  ISETP.NE.AND.EX P1, PT, RZ, UR7, PT, P1 ;  /* 0x00000007ff007c0c */ /* 0x000fe4000bf25310 */
[----:B------:R-:W-:Y:S01]  /*10a00*/  ISETP.NE.U32.AND P0, PT, RZ, UR4, PT ;  /* 0x00000004ff007c0c */ /* 0x000fe2000bf05070 */
[----:B-1----:R-:W0:Y:S03]  /*10a10*/  LDC.64 R2, c[0x0][0xa08] ;  /* 0x00028200ff027b82 */ /* 0x002e260000000a00 */
[----:B------:R-:W-:-:S05]  /*10a20*/  ISETP.NE.AND.EX P0, PT, RZ, UR5, PT, P0 ;  /* 0x00000005ff007c0c */ /* 0x000fca000bf05300 */
[----:B------:R-:W1:Y:S08]  /*10a30*/  @P2 LDC.64 R6, c[0x0][0xa18] ;  /* 0x00028600ff062b82 */ /* 0x000e700000000a00 */
[----:B--2---:R-:W2:Y:S01]  /*10a40*/  @P0 LDG.E R0, desc[UR52][R4.64] ;  /* 0x0000003404000981 */ /* 0x004ea2000c1e1900 */
[----:B------:R-:W-:Y:S01]  /*10a50*/  ULDC UR4, c[0x0][0x288] ;  /* 0x0000a20000047ab9 */ /* 0x000fe20000000800 */
[----:B0-----:R-:W-:-:S05]  /*10a60*/  IMAD.WIDE R2, R27, 0x4, R2 ;  /* 0x000000041b027825 */ /* 0x001fca00078e0202 */
[----:B------:R0:W5:Y:S01]  /*10a70*/  @P1 LDG.E R9, desc[UR52][R2.64] ;  /* 0x0000003402091981 */ /* 0x000162000c1e1900 */
[----:B-1----:R-:W-:-:S03]  /*10a80*/  @P2 IMAD.WIDE R6, R27, 0x4, R6 ;  /* 0x000000041b062825 */ /* 0x002fc600078e0206 */
[----:B--2---:R1:W-:Y:S02]  /*10a90*/  STL [R1+0x10], R0 ;  /* 0x0000100001007387 */ /* 0x0043e40000100800 */
[----:B-1----:R-:W-:Y:S01]  /*10aa0*/  IMAD.U32 R0, RZ, RZ, UR4 ;  /* 0x00000004ff007e24 */ /* 0x002fe2000f8e00ff */
[----:B------:R-:W-:-:S05]  /*10ab0*/  ULDC.64 UR4, c[0x0][0x418] ;  /* 0x0001060000047ab9 */ /* 0x000fca0000000a00 */
[----:B------:R-:W2:Y:S01]  /*10ac0*/  @P2 LDG.E R0, desc[UR52][R6.64] ;  /* 0x0000003406002981 */ /* 0x000ea2000c1e1900 */
[----:B------:R-:W-:-:S03]  /*10ad0*/  UISETP.NE.U32.AND UP0, UPT, UR4, URZ, UPT ;  /* 0x0000003f0400728c */ /* 0x000fc6000bf05070 */
[----:B------:R-:W-:Y:S01]  /*10ae0*/  ULDC UR4, c[0x0][0x424] ;  /* 0x0001090000047ab9 */ /* 0x000fe20000000800 */
[----:B------:R-:W-:-:S03]  /*10af0*/  UISETP.NE.AND.EX UP0, UPT, UR5, URZ, UPT, UP0 ;  /* 0x0000003f0500728c */ /* 0x000fc6000bf05300 */
[----:B------:R-:W-:Y:S01]  /*10b00*/  ULDC UR5, c[0x0][0x2f0] ;  /* 0x0000bc0000057ab9 */ /* 0x000fe20000000800 */
[----:B------:R-:W-:-:S04]  /*10b10*/  USEL UR4, UR4, 0x1, UP0 ;  /* 0x0000000104047887 */ /* 0x000fc80008000000 */
[----:B------:R-:W-:-:S06]  /*10b20*/  UIMAD UR4, UR4, UR5, URZ ;  /* 0x00000005040472a4 */ /* 0x000fcc000f8e023f */
[----:B------:R-:W-:Y:S01]  /*10b30*/  IMAD.U32 R11, RZ, RZ, UR4 ;  /* 0x00000004ff0b7e24 */ /* 0x000fe2000f8e00ff */
[----:B--2---:R0:W-:Y:S01]  /*10b40*/  STL [R1+0xc], R0 ;  /* 0x00000c0001007387 */ /* 0x0041e20000100800 */
[----:B------:R-:W-:Y:S01]  /*10b50*/  IMAD.MOV.U32 R10, RZ, RZ, R0 ;  /* 0x000000ffff0a7224 */ /* 0x000fe200078e0000 */
[----:B---3--:R-:W-:Y:S06]  /*10b60*/  @P2 BRA `(.L_x_1138) ;  /* 0x0000000000142947 */ /* 0x008fec0003800000 */
[----:B------:R-:W-:Y:S05]  /*10b70*/  @!P0 BRA `(.L_x_1138) ;  /* 0x0000000000108947 */ /* 0x000fea0003800000 */
[----:B------:R-:W2:Y:S04]  /*10b80*/  LDG.E R7, desc[UR52][R4.64] ;  /* 0x0000003404077981 */ /* 0x000ea8000c1e1900 */
[----:B0-----:R-:W2:Y:S02]  /*10b90*/  LDG.E R0, desc[UR52][R4.64+0x4] ;  /* 0x0000043404007981 */ /* 0x001ea4000c1e1900 */
[----:B--2---:R-:W-:-:S05]  /*10ba0*/  IMAD.IADD R10, R0, 0x1, -R7 ;  /* 0x00000001000a7824 */ /* 0x004fca00078e0a07 */
[----:B------:R1:W-:Y:S02]  /*10bb0*/  STL [R1+0xc], R10 ;  /* 0x00000c0a01007387 */ /* 0x0003e40000100800 */
.L_x_1138:
[----:B------:R-:W-:Y:S01]  /*10bc0*/  ULDC.64 UR4, c[0x0][0xa20] ;  /* 0x0002880000047ab9 */ /* 0x000fe20000000a00 */
[C---:B0-----:R-:W-:Y:S02]  /*10bd0*/  LOP3.LUT R0, R26.reuse, 0xff000000, RZ, 0xc0, !PT ;  /* 0xff0000001a007812 */ /* 0x041fe400078ec0ff */
[----:B------:R-:W-:Y:S02]  /*10be0*/  ISETP.NE.U32.AND P0, PT, RZ, UR4, PT ;  /* 0x00000004ff007c0c */ /* 0x000fe4000bf05070 */
[----:B------:R-:W-:Y:S02]  /*10bf0*/  SHF.R.U32.HI R5, RZ, 0x8, R0 ;  /* 0x00000008ff057819 */ /* 0x000fe40000011600 */
[----:B------:R-:W-:Y:S02]  /*10c00*/  ISETP.NE.AND.EX P0, PT, RZ, UR5, PT, P0 ;  /* 0x00000005ff007c0c */ /* 0x000fe4000bf05300 */
[C---:B------:R-:W-:Y:S02]  /*10c10*/  LOP3.LUT R0, R26.reuse, 0xff0000, RZ, 0xc0, !PT ;  /* 0x00ff00001a007812 */ /* 0x040fe400078ec0ff */
[----:B------:R-:W-:Y:S01]  /*10c20*/  LOP3.LUT R16, R26, 0xffff, RZ, 0xc0, !PT ;  /* 0x0000ffff1a107812 */ /* 0x000fe200078ec0ff */
[----:B-----5:R-:W-:Y:S01]  /*10c30*/  IMAD.IADD R26, R9, 0x1, R8 ;  /* 0x00000001091a7824 */ /* 0x020fe200078e0208 */
[----:B------:R-:W-:-:S07]  /*10c40*/  LEA.HI R0, R0, R5, RZ, 0x10 ;  /* 0x0000000500007211 */ /* 0x000fce00078f80ff */
[----:B------:R-:W-:Y:S05]  /*10c50*/  @!P0 BRA `(.L_x_1139) ;  /* 0x0000000000108947 */ /* 0x000fea0003800000 */
[----:B------:R-:W0:Y:S02]  /*10c60*/  LDC.64 R2, c[0x0][0xa20] ;  /* 0x00028800ff027b82 */ /* 0x000e240000000a00 */
[----:B0-----:R-:W-:-:S05]  /*10c70*/  IMAD.WIDE R2, R27, 0x4, R2 ;  /* 0x000000041b027825 */ /* 0x001fca00078e0202 */
[----:B------:R0:W5:Y:S01]  /*10c80*/  LDG.E R11, desc[UR52][R2.64] ;  /* 0x00000034020b7981 */ /* 0x000162000c1e1900 */
[----:B------:R-:W-:Y:S05]  /*10c90*/  BRA `(.L_x_1140) ;  /* 0x0000000000107947 */ /* 0x000fea0003800000 */
.L_x_1139:
[----:B------:R-:W-:Y:S05]  /*10ca0*/  @!P1 BRA `(.L_x_1140) ;  /* 0x00000000000c9947 */ /* 0x000fea0003800000 */
[----:B------:R-:W2:Y:S04]  /*10cb0*/  LDG.E R4, desc[UR52][R2.64] ;  /* 0x0000003402047981 */ /* 0x000ea8000c1e1900 */
[----:B------:R-:W2:Y:S02]  /*10cc0*/  LDG.E R11, desc[UR52][R2.64+0x4] ;  /* 0x00000434020b7981 */ /* 0x000ea4000c1e1900 */
[----:B--2---:R-:W-:-:S07]  /*10cd0*/  IMAD.IADD R11, R11, 0x1, -R4 ;  /* 0x000000010b0b7824 */ /* 0x004fce00078e0a04 */
.L_x_1140:
[----:B0-----:R-:W0:Y:S01]  /*10ce0*/  LDC R2, c[0x0][0x448] ;  /* 0x00011200ff027b82 */ /* 0x001e220000000800 */
[----:B------:R-:W-:Y:S02]  /*10cf0*/  IMAD R12, R25, 0xc0, RZ ;  /* 0x000000c0190c7824 */ /* 0x000fe400078e02ff */
[----:B-----5:R-:W-:Y:S02]  /*10d00*/  IMAD.IADD R8, R11, 0x1, -R8 ;  /* 0x000000010b087824 */ /* 0x020fe400078e0a08 */
[----:B------:R-:W-:Y:S01]  /*10d10*/  VIADD R5, R12, 0xbf ;  /* 0x000000bf0c057836 */ /* 0x000fe20000000000 */
[----:B------:R2:W-:Y:S01]  /*10d20*/  STL [R1+0x8], R12 ;  /* 0x0000080c01007387 */ /* 0x0005e20000100800 */
[----:B0-----:R-:W-:Y:S02]  /*10d30*/  ISETP.NE.AND P1, PT, R2, 0x1, PT ;  /* 0x000000010200780c */ /* 0x001fe40003f25270 */
[----:B------:R-:W0:Y:S11]  /*10d40*/  LDC.64 R2, c[0x0][0x9e0] ;  /* 0x00027800ff027b82 */ /* 0x000e360000000a00 */
[----:B------:R-:W3:Y:S08]  /*10d50*/  @P1 LDC R6, c[0x0][0x44c] ;  /* 0x00011300ff061b82 */ /* 0x000ef00000000800 */
[----:B------:R-:W4:Y:S01]  /*10d60*/  @P1 LDC R4, c[0x0][0x450] ;  /* 0x00011400ff041b82 */ /* 0x000f220000000800 */
[----:B0-----:R-:W-:Y:S01]  /*10d70*/  ISETP.GE.AND P2, PT, R3, 0x1, PT ;  /* 0x000000010300780c */ /* 0x001fe20003f46270 */
[----:B---3--:R-:W-:Y:S01]  /*10d80*/  @P1 IMAD.HI.U32 R7, R5, R6, RZ ;  /* 0x0000000605071227 */ /* 0x008fe200078e00ff */
[----:B------:R-:W-:-:S04]  /*10d90*/  IADD3 R6, R8, 0x1, -R10 ;  /* 0x0000000108067810 */ /* 0x000fc80007ffe80a */
[----:B----4-:R-:W-:Y:S01]  /*10da0*/  @P1 SHF.R.U32.HI R5, RZ, R4, R7 ;  /* 0x00000004ff051219 */ /* 0x010fe20000011607 */
[----:B------:R-:W-:-:S05]  /*10db0*/  VIADD R4, R8, 0x7f ;  /* 0x0000007f08047836 */ /* 0x000fca0000000000 */
[----:B------:R-:W-:-:S04]  /*10dc0*/  SHF.R.S32.HI R7, RZ, 0x1f, R4 ;  /* 0x0000001fff077819 */ /* 0x000fc80000011404 */
[----:B------:R-:W-:Y:S01]  /*10dd0*/  LEA.HI R4, R7, R4, RZ, 0x7 ;  /* 0x0000000407047211 */ /* 0x000fe200078f38ff */
[----:B------:R-:W-:-:S03]  /*10de0*/  IMAD.IADD R7, R6, 0x1, R5 ;  /* 0x0000000106077824 */ /* 0x000fc600078e0205 */
[----:B------:R-:W-:Y:S01]  /*10df0*/  SHF.R.S32.HI R9, RZ, 0x7, R4 ;  /* 0x00000007ff097819 */ /* 0x000fe20000011404 */
[----:B------:R-:W-:-:S04]  /*10e00*/  IMAD.IADD R2, R7, 0x1, R2 ;  /* 0x0000000107027824 */ /* 0x000fc800078e0202 */
[----:B------:R2:W-:Y:S01]  /*10e10*/  STL [R1+0x40], R9 ;  /* 0x0000400901007387 */ /* 0x0005e20000100800 */
[----:B------:R-:W-:Y:S05]  /*10e20*/  @!P2 BRA `(.L_x_1141) ;  /* 0x000000000048a947 */ /* 0x000fea0003800000 */
[C---:B------:R-:W-:Y:S01]  /*10e30*/  ISETP.GT.AND P0, PT, R7.reuse, RZ, PT ;  /* 0x000000ff0700720c */ /* 0x040fe20003f04270 */
[----:B------:R-:W-:Y:S01]  /*10e40*/  BSSY B0, `(.L_x_1142) ;  /* 0x000000e000007945 */ /* 0x000fe20003800000 */
[----:B------:R-:W-:-:S11]  /*10e50*/  VIADD R6, R7, 0xffffffff ;  /* 0xffffffff07067836 */ /* 0x000fd60000000000 */
[----:B------:R-:W-:Y:S05]  /*10e60*/  @P0 BRA `(.L_x_1143) ;  /* 0x00000000001c0947 */ /* 0x000fea0003800000 */
[----:B------:R-:W-:Y:S01]  /*10e70*/  ISETP.NE.AND P0, PT, R3, 0x1, PT ;  /* 0x000000010300780c */ /* 0x000fe20003f05270 */
[----:B------:R-:W-:-:S12]  /*10e80*/  IMAD.MOV R7, RZ, RZ, -R7 ;  /* 0x000000ffff077224 */ /* 0x000fd800078e0a07 */
[----:B------:R-:W0:Y:S02]  /*10e90*/  @P0 LDC.64 R4, c[0x0][0x9e8] ;  /* 0x00027a00ff040b82 */ /* 0x000e240000000a00 */
[----:B0-----:R-:W-:-:S05]  /*10ea0*/  @P0 IMAD.HI.U32 R4, R7, R4, RZ ;  /* 0x0000000407040227 */ /* 0x001fca00078e00ff */
[----:B------:R-:W-:-:S04]  /*10eb0*/  @P0 SHF.R.U32.HI R7, RZ, R5, R4 ;  /* 0x00000005ff070219 */ /* 0x000fc80000011604 */
[----:B------:R-:W-:Y:S01]  /*10ec0*/  LOP3.LUT R6, RZ, R7, RZ, 0x33, !PT ;  /* 0x00000007ff067212 */ /* 0x000fe200078e33ff */
[----:B------:R-:W-:Y:S06]  /*10ed0*/  BRA `(.L_x_1144) ;  /* 0x0000000000107947 */ /* 0x000fec0003800000 */
.L_x_1143:
[----:B------:R-:W-:-:S13]  /*10ee0*/  ISETP.NE.AND P0, PT, R3, 0x1, PT ;  /* 0x000000010300780c */ /* 0x000fda0003f05270 */
[----:B------:R-:W0:Y:S02]  /*10ef0*/  @P0 LDC.64 R4, c[0x0][0x9e8] ;  /* 0x00027a00ff040b82 */ /* 0x000e240000000a00 */
[----:B0-----:R-:W-:-:S05]  /*10f00*/  @P0 IMAD.HI.U32 R4, R6, R4, RZ ;  /* 0x0000000406040227 */ /* 0x001fca00078e00ff */
[----:B------:R-:W-:-:S07]  /*10f10*/  @P0 SHF.R.U32.HI R6, RZ, R5, R4 ;  /* 0x00000005ff060219 */ /* 0x000fce0000011604 */
.L_x_1144:
[----:B------:R-:W-:Y:S05]  /*10f20*/  BSYNC B0 ;  /* 0x0000000000007941 */ /* 0x000fea0003800000 */
.L_x_1142:
[----:B------:R-:W-:-:S05]  /*10f30*/  IMAD R5, R6, R3, R3 ;  /* 0x0000000306057224 */ /* 0x000fca00078e0203 */
[----:B------:R-:W-:-:S07]  /*10f40*/  VIMNMX R2, R2, R5, PT ;  /* 0x0000000502027248 */ /* 0x000fce0003fe0100 */
.L_x_1141:
[----:B------:R-:W0:Y:S01]  /*10f50*/  @P1 LDC R4, c[0x0][0x44c] ;  /* 0x00011300ff041b82 */ /* 0x000e220000000800 */
[----:B------:R-:W-:Y:S01]  /*10f60*/  VIADD R2, R2, 0x7f ;  /* 0x0000007f02027836 */ /* 0x000fe20000000000 */
[----:B------:R-:W-:Y:S01]  /*10f70*/  ULDC UR4, c[0x0][0x9dc] ;  /* 0x0002770000047ab9 */ /* 0x000fe20000000800 */
[----:B------:R-:W-:-:S05]  /*10f80*/  IMAD.MOV.U32 R5, RZ, RZ, R12 ;  /* 0x000000ffff057224 */ /* 0x000fca00078e000c */
[----:B------:R-:W3:Y:S01]  /*10f90*/  @P1 LDC R7, c[0x0][0x450] ;  /* 0x00011400ff071b82 */ /* 0x000ee20000000800 */
[----:B0-----:R-:W-:-:S05]  /*10fa0*/  @P1 IMAD.HI.U32 R4, R12, R4, RZ ;  /* 0x000000040c041227 */ /* 0x001fca00078e00ff */
[----:B---3--:R-:W-:Y:S02]  /*10fb0*/  @P1 SHF.R.U32.HI R5, RZ, R7, R4 ;  /* 0x00000007ff051219 */ /* 0x008fe40000011604 */
[----:B------:R-:W-:Y:S02]  /*10fc0*/  SHF.R.S32.HI R7, RZ, 0x1f, R2 ;  /* 0x0000001fff077819 */ /* 0x000fe40000011402 */
[----:B------:R-:W-:Y:S02]  /*10fd0*/  IADD3 R8, R5, R8, -R10 ;  /* 0x0000000805087210 */ /* 0x000fe40007ffe80a */
[----:B------:R-:W-:-:S04]  /*10fe0*/  LEA.HI R7, R7, R2, RZ, 0x7 ;  /* 0x0000000207077211 */ /* 0x000fc800078f38ff */
[----:B------:R-:W-:-:S04]  /*10ff0*/  SHF.R.S32.HI R2, RZ, 0x7, R7 ;  /* 0x00000007ff027819 */ /* 0x000fc80000011407 */
[----:B------:R-:W-:Y:S01]  /*11000*/  VIMNMX R6, R9, R2, PT ;  /* 0x0000000209067248 */ /* 0x000fe20003fe0100 */
[----:B------:R0:W-:Y:S02]  /*11010*/  STL [R1+0x3c], R2 ;  /* 0x00003c0201007387 */ /* 0x0001e40000100800 */
[----:B0-----:R-:W-:Y:S01]  /*11020*/  VIADD R2, R8, -UR4 ;  /* 0x8000000408027c36 */ /* 0x001fe20008000000 */
[----:B------:R-:W-:Y:S06]  /*11030*/  @!P2 BRA `(.L_x_1145) ;  /* 0x000000000048a947 */ /* 0x000fec0003800000 */
[----:B------:R-:W-:Y:S01]  /*11040*/  IMAD.MOV.U32 R7, RZ, RZ, R8 ;  /* 0x000000ffff077224 */ /* 0x000fe200078e0008 */
[----:B------:R-:W-:Y:S04]  /*11050*/  BSSY B0, `(.L_x_1146) ;  /* 0x000000e000007945 */ /* 0x000fe80003800000 */
[----:B------:R-:W-:-:S13]  /*11060*/  ISETP.GT.AND P0, PT, R7, -0x1, PT ;  /* 0xffffffff0700780c */ /* 0x000fda0003f04270 */
[----:B------:R-:W-:Y:S05]  /*11070*/  @P0 BRA `(.L_x_1147) ;  /* 0x00000000001c0947 */ /* 0x000fea0003800000 */
[----:B------:R-:W-:Y:S02]  /*11080*/  ISETP.NE.AND P0, PT, R3, 0x1, PT ;  /* 0x000000010300780c */ /* 0x000fe40003f05270 */
[----:B------:R-:W-:-:S11]  /*11090*/  LOP3.LUT R7, RZ, R7, RZ, 0x33, !PT ;  /* 0x00000007ff077212 */ /* 0x000fd600078e33ff */
[----:B------:R-:W0:Y:S02]  /*110a0*/  @P0 LDC.64 R4, c[0x0][0x9e8] ;  /* 0x00027a00ff040b82 */ /* 0x000e240000000a00 */
[----:B0-----:R-:W-:-:S05]  /*110b0*/  @P0 IMAD.HI.U32 R4, R7, R4, RZ ;  /* 0x0000000407040227 */ /* 0x001fca00078e00ff */
[----:B------:R-:W-:-:S04]  /*110c0*/  @P0 SHF.R.U32.HI R7, RZ, R5, R4 ;  /* 0x00000005ff070219 */ /* 0x000fc80000011604 */
[----:B------:R-:W-:Y:S01]  /*110d0*/  LOP3.LUT R7, RZ, R7, RZ, 0x33, !PT ;  /* 0x00000007ff077212 */ /* 0x000fe200078e33ff */
[----:B------:R-:W-:Y:S06]  /*110e0*/  BRA `(.L_x_1148) ;  /* 0x0000000000107947 */ /* 0x000fec0003800000 */
.L_x_1147:
[----:B------:R-:W-:-:S13]  /*110f0*/  ISETP.NE.AND P0, PT, R3, 0x1, PT ;  /* 0x000000010300780c */ /* 0x000fda0003f05270 */
[----:B------:R-:W0:Y:S02]  /*11100*/  @P0 LDC.64 R4, c[0x0][0x9e8] ;  /* 0x00027a00ff040b82 */ /* 0x000e240000000a00 */
[----:B0-----:R-:W-:-:S05]  /*11110*/  @P0 IMAD.HI.U32 R4, R7, R4, RZ ;  /* 0x0000000407040227 */ /* 0x001fca00078e00ff */
[----:B------:R-:W-:-:S07]  /*11120*/  @P0 SHF.R.U32.HI R7, RZ, R5, R4 ;  /* 0x00000005ff070219 */ /* 0x000fce0000011604 */
.L_x_1148:
[----:B------:R-:W-:Y:S05]  /*11130*/  BSYNC B0 ;  /* 0x0000000000007941 */ /* 0x000fea0003800000 */
.L_x_1146:
[----:B------:R-:W-:-:S05]  /*11140*/  IMAD R3, R7, R3, RZ ;  /* 0x0000000307037224 */ /* 0x000fca00078e02ff */
[----:B------:R-:W-:-:S07]  /*11150*/  VIMNMX R2, R2, R3, !PT ;  /* 0x0000000302027248 */ /* 0x000fce0007fe0100 */
.L_x_1145:
[----:B------:R-:W-:Y:S01]  /*11160*/  SHF.R.S32.HI R3, RZ, 0x1f, R2 ;  /* 0x0000001fff037819 */ /* 0x000fe20000011402 */
[----:B------:R-:W-:Y:S01]  /*11170*/  IMAD.MOV.U32 R5, RZ, RZ, RZ ;  /* 0x000000ffff057224 */ /* 0x000fe200078e00ff */
[----:B------:R-:W-:Y:S01]  /*11180*/  SHF.R.U32.HI R4, RZ, 0x10, R0 ;  /* 0x00000010ff047819 */ /* 0x000fe20000011600 */
[----:B------:R-:W-:Y:S01]  /*11190*/  BSSY B0, `(.L_x_1149) ;  /* 0x0000029000007945 */ /* 0x000fe20003800000 */
[----:B------:R-:W-:Y:S01]  /*111a0*/  LEA.HI R3, R3, R2, RZ, 0x7 ;  /* 0x0000000203037211 */ /* 0x000fe200078f38ff */
[----:B--2---:R-:W-:Y:S01]  /*111b0*/  IMAD.MOV.U32 R12, RZ, RZ, R5 ;  /* 0x000000ffff0c7224 */ /* 0x004fe200078e0005 */
[----:B------:R-:W-:Y:S02]  /*111c0*/  ISETP.NE.AND P0, PT, R4, RZ, PT ;  /* 0x000000ff0400720c */ /* 0x000fe40003f05270 */
[----:B------:R-:W-:Y:S02]  /*111d0*/  SHF.R.S32.HI R3, RZ, 0x7, R3 ;  /* 0x00000007ff037819 */ /* 0x000fe40000011403 */
[----:B-1----:R-:W-:-:S02]  /*111e0*/  LOP3.LUT R10, R0, 0xff, RZ, 0xc0, !PT ;  /* 0x000000ff000a7812 */ /* 0x002fc400078ec0ff */
[----:B------:R-:W-:-:S04]  /*111f0*/  VIMNMX R11, RZ, R3, !PT ;  /* 0x00000003ff0b7248 */ /* 0x000fc80007fe0100 */
[----:B------:R-:W-:Y:S01]  /*11200*/  ISETP.GT.AND P1, PT, R6, R11, PT ;  /* 0x0000000b0600720c */ /* 0x000fe20003f24270 */
[----:B------:R0:W-:Y:S02]  /*11210*/  STL [R1+0x14], R11 ;  /* 0x0000140b01007387 */ /* 0x0001e40000100800 */
[----:B------:R-:W1:Y:S02]  /*11220*/  @!P0 LDC R4, c[0x0][0x9f0] ;  /* 0x00027c00ff048b82 */ /* 0x000e640000000800 */
[----:B------:R0:W-:Y:S04]  /*11230*/  STL [R1+0x18], R5 ;  /* 0x0000180501007387 */ /* 0x0001e80000100800 */
[----:B------:R0:W-:Y:S04]  /*11240*/  STL [R1+0x34], R10 ;  /* 0x0000340a01007387 */ /* 0x0001e80000100800 */
[----:B------:R-:W-:Y:S05]  /*11250*/  @!P1 BRA `(.L_x_1150) ;  /* 0x0000000000709947 */ /* 0x000fea0003800000 */
[-C--:B-1----:R-:W-:Y:S01]  /*11260*/  IABS R0, R4.reuse ;  /* 0x0000000400007213 */ /* 0x082fe20000000000 */
[----:B------:R-:W-:Y:S01]  /*11270*/  IMAD.MOV.U32 R2, RZ, RZ, RZ ;  /* 0x000000ffff027224 */ /* 0x000fe200078e00ff */
[----:B------:R-:W-:Y:S02]  /*11280*/  IABS R7, R4 ;  /* 0x0000000400077213 */ /* 0x000fe40000000000 */
[----:B------:R-:W1:Y:S03]  /*11290*/  I2F.RP R8, R0 ;  /* 0x0000000000087306 */ /* 0x000e660000209400 */
[----:B------:R-:W-:-:S05]  /*112a0*/  IMAD.MOV R7, RZ, RZ, -R7 ;  /* 0x000000ffff077224 */ /* 0x000fca00078e0a07 */
[----:B-1----:R-:W1:Y:S02]  /*112b0*/  MUFU.RCP R8, R8 ;  /* 0x0000000800087308 */ /* 0x002e640000001000 */
[----:B-1----:R-:W-:-:S06]  /*112c0*/  VIADD R9, R8, 0xffffffe ;  /* 0x0ffffffe08097836 */ /* 0x002fcc0000000000 */
[----:B------:R-:W0:Y:S02]  /*112d0*/  F2I.FTZ.U32.TRUNC.NTZ R3, R9 ;  /* 0x0000000900037305 */ /* 0x000e24000021f000 */
[----:B0-----:R-:W-:-:S04]  /*112e0*/  IMAD.MOV R5, RZ, RZ, -R3 ;  /* 0x000000ffff057224 */ /* 0x001fc800078e0a03 */
[----:B------:R-:W-:-:S04]  /*112f0*/  IMAD R5, R5, R0, RZ ;  /* 0x0000000005057224 */ /* 0x000fc800078e02ff */
[----:B------:R-:W-:Y:S01]  /*11300*/  IMAD.HI.U32 R5, R3, R5, R2 ;  /* 0x0000000503057227 */ /* 0x000fe200078e0002 */
[----:B------:R-:W-:-:S05]  /*11310*/  IADD3 R3, R4, -0x1, R6 ;  /* 0xffffffff04037810 */ /* 0x000fca0007ffe006 */
[----:B------:R-:W-:-:S05]  /*11320*/  IMAD.IADD R3, R3, 0x1, -R11 ;  /* 0x0000000103037824 */ /* 0x000fca00078e0a0b */
        /* <DEDUP_REMOVED lines=15> */
.L_x_1150:
[----:B------:R-:W-:Y:S05]  /*11420*/  BSYNC B0 ;  /* 0x0000000000007941 */ /* 0x000fea0003800000 */
.L_x_1149:
[----:B------:R-:W-:Y:S01]  /*11430*/  IMAD.MOV.U32 R0, RZ, RZ, R12 ;  /* 0x000000ffff007224 */ /* 0x000fe200078e000c */
[----:B------:R-:W-:Y:S03]  /*11440*/  BSSY B7, `(.L_x_1151) ;  /* 0x0000354000077945 */ /* 0x000fe60003800000 */
[----:B------:R-:W-:-:S05]  /*11450*/  IMAD R29, R10, R0, R11 ;  /* 0x000000000a1d7224 */ /* 0x000fca00078e020b */
[----:B------:R-:W-:-:S04]  /*11460*/  VIADDMNMX R22, R29, R0, R6, PT ;  /* 0x000000001d167246 */ /* 0x000fc80003800106 */
[----:B------:R-:W-:Y:S01]  /*11470*/  ISETP.GT.AND P0, PT, R22, R29, PT ;  /* 0x0000001d1600720c */ /* 0x000fe20003f04270 */
[----:B------:R3:W-:-:S12]  /*11480*/  STL [R1+0x1c], R22 ;  /* 0x00001c1601007387 */ /* 0x0007d80000100800 */
[----:B---3--:R-:W-:Y:S05]  /*11490*/  @P0 BRA `(.L_x_1152) ;  /* 0x0000000000440947 */ /* 0x008fea0003800000 */
[----:B------:R-:W3:Y:S02]  /*114a0*/  S2R R0, SR_TID.X ;  /* 0x0000000000007919 */ /* 0x000ee40000002100 */
[----:B---3--:R-:W-:-:S04]  /*114b0*/  LOP3.LUT R0, R0, 0x7f, RZ, 0xc0, !PT ;  /* 0x0000007f00007812 */ /* 0x008fc800078ec0ff */
[----:B------:R-:W-:-:S13]  /*114c0*/  ISETP.NE.AND P0, PT, R0, RZ, PT ;  /* 0x000000ff0000720c */ /* 0x000fda0003f05270 */
[----:B------:R-:W-:Y:S05]  /*114d0*/  @P0 BRA `(.L_x_1153) ;  /* 0x0000003400280947 */ /* 0x000fea0003800000 */
[----:B------:R-:W3:Y:S01]  /*114e0*/  S2R R7, SR_LANEID ;  /* 0x0000000000077919 */ /* 0x000ee20000000000 */
[----:B------:R-:W-:Y:S01]  /*114f0*/  VOTEU.ANY UR4, UPT, PT ;  /* 0x0000000000047886 */ /* 0x000fe200038e0100 */
[----:B------:R-:W4:Y:S01]  /*11500*/  LDC.64 R2, c[0x0][0xc60] ;  /* 0x00031800ff027b82 */ /* 0x000f220000000a00 */
[----:B------:R-:W3:Y:S08]  /*11510*/  FLO.U32 R0, UR4 ;  /* 0x0000000400007d00 */ /* 0x000ef000080e0000 */
[----:B0-----:R-:W4:Y:S01]  /*11520*/  POPC R5, UR4 ;  /* 0x0000000400057d09 */ /* 0x001f220008000000 */
[----:B---3--:R-:W-:-:S13]  /*11530*/  ISETP.EQ.U32.AND P0, PT, R0, R7, PT ;  /* 0x000000070000720c */ /* 0x008fda0003f02070 */
[----:B----4-:R-:W3:Y:S01]  /*11540*/  @P0 ATOMG.E.ADD.STRONG.GPU PT, R3, desc[UR52][R2.64], R5 ;  /* 0x00000005020309a8 */ /* 0x010ee200081ee1f4 */
[----:B-1----:R-:W0:Y:S02]  /*11550*/  S2R R4, SR_LTMASK ;  /* 0x0000000000047919 */ /* 0x002e240000003900 */
[----:B0-----:R-:W-:-:S04]  /*11560*/  LOP3.LUT R4, R4, UR4, RZ, 0xc0, !PT ;  /* 0x0000000404047c12 */ /* 0x001fc8000f8ec0ff */
[----:B------:R-:W0:Y:S01]  /*11570*/  POPC R7, R4 ;  /* 0x0000000400077309 */ /* 0x000e220000000000 */
[----:B---3--:R-:W0:Y:S02]  /*11580*/  SHFL.IDX PT, R0, R3, R0, 0x1f ;  /* 0x00001f0003007589 */ /* 0x008e2400000e0000 */
[----:B0-----:R-:W-:Y:S01]  /*11590*/  IADD3 R24, R0, UR37, R7 ;  /* 0x0000002500187c10 */ /* 0x001fe2000fffe007 */
[----:B------:R-:W-:Y:S06]  /*115a0*/  BRA `(.L_x_1153) ;  /* 0x0000003000f47947 */ /* 0x000fec0003800000 */
.L_x_1152:
        /* <DEDUP_REMOVED lines=8> */
[----:B-1----:R-:W-:Y:S02]  /*11630*/  IMAD.U32 R4, RZ, RZ, UR6 ;  /* 0x00000006ff047e24 */ /* 0x002fe4000f8e00ff */
[----:B------:R-:W1:Y:S01]  /*11640*/  LDC.64 R2, c[0x4][R2] ;  /* 0x0100000002027b82 */ /* 0x000e620000000a00 */
[----:B0-----:R-:W-:Y:S02]  /*11650*/  IMAD.U32 R5, RZ, RZ, UR7 ;  /* 0x00000007ff057e24 */ /* 0x001fe4000f8e00ff */
[----:B------:R-:W-:Y:S02]  /*11660*/  IMAD.U32 R6, RZ, RZ, UR8 ;  /* 0x00000008ff067e24 */ /* 0x000fe4000f8e00ff */
[----:B------:R-:W-:-:S02]  /*11670*/  IMAD.U32 R7, RZ, RZ, UR9 ;  /* 0x00000009ff077e24 */ /* 0x000fc4000f8e00ff */
[----:B------:R-:W-:Y:S02]  /*11680*/  IMAD.U32 R10, RZ, RZ, UR4 ;  /* 0x00000004ff0a7e24 */ /* 0x000fe4000f8e00ff */
[----:B------:R-:W-:Y:S02]  /*11690*/  IMAD.U32 R11, RZ, RZ, UR5 ;  /* 0x00000005ff0b7e24 */ /* 0x000fe4000f8e00ff */
[----:B------:R-:W-:Y:S02]  /*116a0*/  IMAD.MOV.U32 R8, RZ, RZ, 0x70 ;  /* 0x00000070ff087424 */ /* 0x000fe400078e00ff */
[----:B--2---:R-:W-:Y:S02]  /*116b0*/  IMAD.MOV.U32 R12, RZ, RZ, 0x1 ;  /* 0x00000001ff0c7424 */ /* 0x004fe400078e00ff */
[----:B------:R-:W-:-:S07]  /*116c0*/  IMAD.MOV.U32 R13, RZ, RZ, RZ ;  /* 0x000000ffff0d7224 */ /* 0x000fce00078e00ff */
[----:B------:R-:W-:-:S07]  /*116d0*/  LEPC R20, `(.L_x_1155) ;  /* 0x000000001014794e */ /* 0x000fce0000000000 */
[----:B-1----:R-:W-:Y:S05]  /*116e0*/  CALL.ABS.NOINC R2 ;  /* 0x0000000002007343 */ /* 0x002fea0003c00000 */
.L_x_1155:
[----:B------:R-:W-:Y:S05]  /*116f0*/  BSYNC B6 ;  /* 0x0000000000067941 */ /* 0x000fea0003800000 */
.L_x_1154:
        /* <DEDUP_REMOVED lines=9> */
[----:B-1----:R-:W-:Y:S02]  /*11790*/  IMAD.U32 R4, RZ, RZ, UR6 ;  /* 0x00000006ff047e24 */ /* 0x002fe4000f8e00ff */
[----:B0-----:R-:W-:Y:S02]  /*117a0*/  IMAD.U32 R5, RZ, RZ, UR7 ;  /* 0x00000007ff057e24 */ /* 0x001fe4000f8e00ff */
[----:B------:R-:W-:Y:S02]  /*117b0*/  IMAD.U32 R6, RZ, RZ, UR8 ;  /* 0x00000008ff067e24 */ /* 0x000fe4000f8e00ff */
[----:B------:R-:W-:-:S02]  /*117c0*/  IMAD.U32 R7, RZ, RZ, UR9 ;  /* 0x00000009ff077e24 */ /* 0x000fc4000f8e00ff */
[----:B------:R-:W-:Y:S02]  /*117d0*/  IMAD.U32 R10, RZ, RZ, UR4 ;  /* 0x00000004ff0a7e24 */ /* 0x000fe4000f8e00ff */
[----:B------:R-:W-:Y:S02]  /*117e0*/  IMAD.U32 R11, RZ, RZ, UR5 ;  /* 0x00000005ff0b7e24 */ /* 0x000fe4000f8e00ff */
[----:B------:R-:W-:Y:S02]  /*117f0*/  IMAD.MOV.U32 R8, RZ, RZ, 0x70 ;  /* 0x00000070ff087424 */ /* 0x000fe400078e00ff */
[----:B--2---:R-:W-:Y:S02]  /*11800*/  IMAD.MOV.U32 R12, RZ, RZ, 0x1 ;  /* 0x00000001ff0c7424 */ /* 0x004fe400078e00ff */
[----:B---3--:R-:W-:-:S07]  /*11810*/  IMAD.MOV.U32 R13, RZ, RZ, RZ ;  /* 0x000000ffff0d7224 */ /* 0x008fce00078e00ff */
[----:B------:R-:W-:-:S07]  /*11820*/  LEPC R20, `(.L_x_1158) ;  /* 0x000000001014794e */ /* 0x000fce0000000000 */
[----:B----4-:R-:W-:Y:S05]  /*11830*/  CALL.ABS.NOINC R2 ;  /* 0x0000000002007343 */ /* 0x010fea0003c00000 */
.L_x_1158:
[----:B------:R0:W1:Y:S01]  /*11840*/  LDC.64 R2, c[0x4][R19] ;  /* 0x0100000013027b82 */ /* 0x0000620000000a00 */
[----:B------:R-:W-:Y:S01]  /*11850*/  ULDC.64 UR6, c[0x4][0xa8] ;  /* 0x01002a0000067ab9 */ /* 0x000fe20000000a00 */
[----:B------:R-:W-:Y:S01]  /*11860*/  ULDC.64 UR8, c[0x4][0xb0] ;  /* 0x01002c0000087ab9 */ /* 0x000fe20000000a00 */
[----:B------:R-:W-:Y:S01]  /*11870*/  ULDC.64 UR4, c[0x4][0x18] ;  /* 0x0100060000047ab9 */ /* 0x000fe20000000a00 */
[----:B------:R-:W-:Y:S02]  /*11880*/  IMAD.U32 R4, RZ, RZ, UR6 ;  /* 0x00000006ff047e24 */ /* 0x000fe4000f8e00ff */
[----:B------:R-:W-:Y:S02]  /*11890*/  IMAD.U32 R5, RZ, RZ, UR7 ;  /* 0x00000007ff057e24 */ /* 0x000fe4000f8e00ff */
[----:B------:R-:W-:Y:S02]  /*118a0*/  IMAD.U32 R6, RZ, RZ, UR8 ;  /* 0x00000008ff067e24 */ /* 0x000fe4000f8e00ff */
[----:B------:R-:W-:-:S02]  /*118b0*/  IMAD.U32 R7, RZ, RZ, UR9 ;  /* 0x00000009ff077e24 */ /* 0x000fc4000f8e00ff */
[----:B------:R-:W-:Y:S02]  /*118c0*/  IMAD.U32 R10, RZ, RZ, UR4 ;  /* 0x00000004ff0a7e24 */ /* 0x000fe4000f8e00ff */
[----:B------:R-:W-:Y:S02]  /*118d0*/  IMAD.U32 R11, RZ, RZ, UR5 ;  /* 0x00000005ff0b7e24 */ /* 0x000fe4000f8e00ff */
[----:B------:R-:W-:Y:S02]  /*118e0*/  IMAD.MOV.U32 R8, RZ, RZ, 0x70 ;  /* 0x00000070ff087424 */ /* 0x000fe400078e00ff */
[----:B------:R-:W-:Y:S02]  /*118f0*/  IMAD.MOV.U32 R12, RZ, RZ, 0x1 ;  /* 0x00000001ff0c7424 */ /* 0x000fe400078e00ff */
[----:B0-----:R-:W-:-:S07]  /*11900*/  IMAD.MOV.U32 R13, RZ, RZ, RZ ;  /* 0x000000ffff0d7224 */ /* 0x001fce00078e00ff */
[----:B------:R-:W-:-:S07]  /*11910*/  LEPC R20, `(.L_x_1157) ;  /* 0x000000001014794e */ /* 0x000fce0000000000 */
[----:B-1----:R-:W-:Y:S05]  /*11920*/  CALL.ABS.NOINC R2 ;  /* 0x0000000002007343 */ /* 0x002fea0003c00000 */
.L_x_1157:
[----:B------:R-:W-:Y:S05]  /*11930*/  BSYNC B6 ;  /* 0x0000000000067941 */ /* 0x000fea0003800000 */
.L_x_1156:
[----:B------:R-:W-:Y:S01]  /*11940*/  ULDC.64 UR4, c[0x0][0x9f8] ;  /* 0x00027e0000047ab9 */ /* 0x000fe20000000a00 */
[----:B------:R-:W-:Y:S01]  /*11950*/  IMAD.MOV.U32 R23, RZ, RZ, R27 ;  /* 0x000000ffff177224 */ /* 0x000fe200078e001b */
[----:B------:R-:W-:-:S04]  /*11960*/  ISETP.NE.U32.AND P0, PT, RZ, UR4, PT ;  /* 0x00000004ff007c0c */ /* 0x000fc8000bf05070 */
[----:B------:R-:W-:Y:S01]  /*11970*/  ISETP.NE.AND.EX P0, PT, RZ, UR5, PT, P0 ;  /* 0x00000005ff007c0c */ /* 0x000fe2000bf05300 */
[----:B------:R-:W-:-:S12]  /*11980*/  ULDC.64 UR4, c[0x0][0xa08] ;  /* 0x0002820000047ab9 */ /* 0x000fd80000000a00 */
[----:B------:R-:W3:Y:S02]  /*11990*/  @P0 LDC.64 R2, c[0x0][0x9f8] ;  /* 0x00027e00ff020b82 */ /* 0x000ee40000000a00 */
[----:B---3--:R-:W-:-:S05]  /*119a0*/  @P0 IMAD.WIDE R2, R27, 0x4, R2 ;  /* 0x000000041b020825 */ /* 0x008fca00078e0202 */
[----:B------:R3:W4:Y:S01]  /*119b0*/  @P0 LDG.E R23, desc[UR52][R2.64] ;  /* 0x0000003402170981 */ /* 0x000722000c1e1900 */
[----:B------:R-:W-:Y:S01]  /*119c0*/  VIADD R22, R22, 0xffffffff ;  /* 0xffffffff16167836 */ /* 0x000fe20000000000 */
[----:B---3--:R-:W3:Y:S02]  /*119d0*/  LDC.64 R2, c[0x0][0x418] ;  /* 0x00010600ff027b82 */ /* 0x008ee40000000a00 */
[----:B---3--:R-:W-:Y:S01]  /*119e0*/  LOP3.LUT P0, RZ, R2, UR4, RZ, 0xfc, !PT ;  /* 0x0000000402ff7c12 */ /* 0x008fe2000f80fcff */
[----:B------:R-:W-:-:S03]  /*119f0*/  UMOV UR4, 0xffffffff ;  /* 0xffffffff00047882 */ /* 0x000fc60000000000 */
[----:B------:R-:W-:Y:S02]  /*11a00*/  LOP3.LUT P0, RZ, R3, UR5, RZ, 0xfc, P0 ;  /* 0x0000000503ff7c12 */ /* 0x000fe4000800fcff */
[----:B----4-:R-:W-:Y:S02]  /*11a10*/  SHF.R.S32.HI R25, RZ, 0x1f, R23 ;  /* 0x0000001fff197819 */ /* 0x010fe40000011417 */
[----:B------:R-:W-:Y:S01]  /*11a20*/  SEL R19, R23, RZ, !P0 ;  /* 0x000000ff17137207 */ /* 0x000fe20004000000 */
[----:B------:R-:W-:Y:S08]  /*11a30*/  BRA.DIV UR4, `(.L_x_1159) ;  /* 0x0000004604a47947 */ /* 0x000ff0000b800000 */
[----:B------:R-:W3:Y:S02]  /*11a40*/  S2R R0, SR_TID.X ;  /* 0x0000000000007919 */ /* 0x000ee40000002100 */
[----:B---3--:R-:W-:-:S04]  /*11a50*/  SHF.R.U32.HI R0, RZ, 0x5, R0 ;  /* 0x00000005ff007819 */ /* 0x008fc80000011600 */
[----:B------:R-:W-:-:S05]  /*11a60*/  LOP3.LUT R0, R0, 0x3, RZ, 0xc0, !PT ;  /* 0x0000000300007812 */ /* 0x000fca00078ec0ff */
[----:B------:R3:W4:Y:S02]  /*11a70*/  SHFL.IDX PT, R14, R0, RZ, 0x1f ;  /* 0x00001fff000e7589 */ /* 0x00072400000e0000 */
.L_x_1253:
[----:B---3--:R-:W3:Y:S01]  /*11a80*/  LDL.LU R0, [R1] ;  /* 0x0000000001007983 */ /* 0x008ee20000300800 */
[----:B------:R-:W-:Y:S02]  /*11a90*/  PLOP3.LUT P1, PT, PT, PT, PT, 0x8, 0x0 ;  /* 0x000000000000781c */ /* 0x000fe40003f2e170 */
[----:B----4-:R-:W-:Y:S02]  /*11aa0*/  ISETP.NE.AND P0, PT, R14, RZ, PT ;  /* 0x000000ff0e00720c */ /* 0x010fe40003f05270 */
[----:B---3--:R-:W-:-:S09]  /*11ab0*/  LOP3.LUT R0, R0, 0xfffffffe, RZ, 0xc0, !PT ;  /* 0xfffffffe00007812 */ /* 0x008fd200078ec0ff */
[----:B------:R-:W-:-:S05]  /*11ac0*/  @P1 LOP3.LUT R0, R0, 0x1, RZ, 0xfc, !PT ;  /* 0x0000000100001812 */ /* 0x000fca00078efcff */
[----:B------:R3:W-:Y:S01]  /*11ad0*/  STL [R1], R0 ;  /* 0x0000000001007387 */ /* 0x0007e20000100800 */
[----:B------:R-:W-:Y:S05]  /*11ae0*/  @P0 BRA `(.L_x_1160) ;  /* 0x0000000000f40947 */ /* 0x000fea0003800000 */
[----:B------:R-:W-:-:S03]  /*11af0*/  UMOV UR4, 0xffffffff ;  /* 0xffffffff00047882 */ /* 0x000fc60000000000 */
[----:B------:R-:W-:Y:S05]  /*11b00*/  BRA.DIV UR4, `(.L_x_1161) ;  /* 0x0000004604a47947 */ /* 0x000fea000b800000 */
[----:B------:R-:W-:-:S13]  /*11b10*/  ELECT P6, URZ, PT ;  /* 0x00000000003f782f */ /* 0x000fda00038c0000 */
.L_x_1256:
[----:B------:R-:W-:Y:S05]  /*11b20*/  @!P6 BRA `(.L_x_1160) ;  /* 0x0000000000e4e947 */ /* 0x000fea0003800000 */
[----:B------:R-:W-:-:S04]  /*11b30*/  ISETP.NE.U32.AND P0, PT, R2, RZ, PT ;  /* 0x000000ff0200720c */ /* 0x000fc80003f05070 */
[----:B------:R-:W-:-:S13]  /*11b40*/  ISETP.NE.AND.EX P0, PT, R3, RZ, PT, P0 ;  /* 0x000000ff0300720c */ /* 0x000fda0003f05300 */
[----:B------:R-:W-:Y:S05]  /*11b50*/  @!P0 BRA `(.L_x_1162) ;  /* 0x0000000000448947 */ /* 0x000fea0003800000 */
[----:B------:R-:W4:Y:S01]  /*11b60*/  LDC R6, c[0x0][0x43c] ;  /* 0x00010f00ff067b82 */ /* 0x000f220000000800 */
[----:B------:R-:W-:Y:S01]  /*11b70*/  ULDC.64 UR4, c[0x0][0x428] ;  /* 0x00010a0000047ab9 */ /* 0x000fe20000000a00 */
[----:B----4-:R-:W-:-:S13]  /*11b80*/  ISETP.NE.AND P0, PT, R6, 0x1, PT ;  /* 0x000000010600780c */ /* 0x010fda0003f05270 */
[----:B01----:R-:W3:Y:S02]  /*11b90*/  @P0 LDC.64 R4, c[0x0][0x440] ;  /* 0x00011000ff040b82 */ /* 0x003ee40000000a00 */
[----:B---3--:R-:W-:-:S04]  /*11ba0*/  @P0 IMAD.HI.U32 R0, R22, R4, RZ ;  /* 0x0000000416000227 */ /* 0x008fc800078e00ff */
[----:B------:R-:W-:Y:S01]  /*11bb0*/  IMAD.MOV.U32 R4, RZ, RZ, R22 ;  /* 0x000000ffff047224 */ /* 0x000fe200078e0016 */
[----:B------:R-:W-:-:S04]  /*11bc0*/  @P0 SHF.R.U32.HI R4, RZ, R5, R0 ;  /* 0x00000005ff040219 */ /* 0x000fc80000011600 */
[--C-:B------:R-:W-:Y:S01]  /*11bd0*/  SHF.R.S32.HI R5, RZ, 0x1f, R4.reuse ;  /* 0x0000001fff057819 */ /* 0x100fe20000011404 */
[----:B------:R-:W-:-:S04]  /*11be0*/  IMAD.MOV R0, RZ, RZ, -R4 ;  /* 0x000000ffff007224 */ /* 0x000fc800078e0a04 */
[----:B------:R-:W-:Y:S02]  /*11bf0*/  IMAD R22, R6, R0, R22 ;  /* 0x0000000006167224 */ /* 0x000fe400078e0216 */
[----:B------:R-:W-:Y:S02]  /*11c00*/  IMAD R0, R25, UR4, RZ ;  /* 0x0000000419007c24 */ /* 0x000fe4000f8e02ff */
[----:B------:R-:W-:-:S04]  /*11c10*/  IMAD.WIDE.U32 R4, R23, UR4, R4 ;  /* 0x0000000417047c25 */ /* 0x000fc8000f8e0004 */
[----:B------:R-:W-:Y:S01]  /*11c20*/  IMAD R0, R23, UR5, R0 ;  /* 0x0000000517007c24 */ /* 0x000fe2000f8e0200 */
[----:B------:R-:W-:-:S03]  /*11c30*/  LEA R2, P0, R4, R2, 0x2 ;  /* 0x0000000204027211 */ /* 0x000fc600078010ff */
[----:B------:R-:W-:-:S05]  /*11c40*/  IMAD.IADD R0, R5, 0x1, R0 ;  /* 0x0000000105007824 */ /* 0x000fca00078e0200 */
[----:B------:R-:W-:-:S05]  /*11c50*/  LEA.HI.X R3, R4, R3, R0, 0x2, P0 ;  /* 0x0000000304037211 */ /* 0x000fca00000f1400 */
[----:B------:R4:W5:Y:S02]  /*11c60*/  LDG.E R19, desc[UR52][R2.64] ;  /* 0x0000003402137981 */ /* 0x000964000c1e1900 */
.L_x_1162:
[----:B---3--:R-:W-:Y:S01]  /*11c70*/  IMAD R0, R18, 0x8, R17 ;  /* 0x0000000812007824 */ /* 0x008fe200078e0211 */
[----:B----4-:R-:W-:-:S04]  /*11c80*/  SHF.L.U32 R2, R28, 0x1f, RZ ;  /* 0x0000001f1c027819 */ /* 0x010fc800000006ff */
[----:B------:R-:W3:Y:S02]  /*11c90*/  SYNCS.PHASECHK.TRANS64.TRYWAIT P0, [R0+URZ+0x16840], R2 ;  /* 0x01684002000075a7 */ /* 0x000ee4000800017f */
[----:B---3--:R-:W-:Y:S05]  /*11ca0*/  @!P0 BRA `(.L_x_1163) ;  /* 0x00000044005c8947 */ /* 0x008fea0003800000 */
.L_x_1257:
[----:B------:R-:W4:Y:S02]  /*11cb0*/  S2R R3, SR_TID.X ;  /* 0x0000000000037919 */ /* 0x000f240000002100 */
[----:B----4-:R-:W-:-:S04]  /*11cc0*/  LOP3.LUT R3, R3, 0x7f, RZ, 0xc0, !PT ;  /* 0x0000007f03037812 */ /* 0x010fc800078ec0ff */
[----:B------:R-:W-:-:S13]  /*11cd0*/  ISETP.NE.AND P0, PT, R3, RZ, PT ;  /* 0x000000ff0300720c */ /* 0x000fda0003f05270 */
[----:B------:R-:W-:Y:S05]  /*11ce0*/  @P0 BRA `(.L_x_1164) ;  /* 0x00000000001c0947 */ /* 0x000fea0003800000 */
[----:B------:R-:W4:Y:S01]  /*11cf0*/  S2R R3, SR_TID.X ;  /* 0x0000000000037919 */ /* 0x000f220000002100 */
[----:B---3--:R-:W-:-:S04]  /*11d00*/  IMAD.MOV.U32 R2, RZ, RZ, 0x4000 ;  /* 0x00004000ff027424 */ /* 0x008fc800078e00ff */
[----:B------:R3:W-:Y:S01]  /*11d10*/  SYNCS.ARRIVE.TRANS64 RZ, [R0+URZ+0x16830], R2 ;  /* 0x0168300200ff79a7 */ /* 0x0007e2000800003f */
[----:B----4-:R-:W-:-:S04]  /*11d20*/  LOP3.LUT R3, R3, 0x1f, RZ, 0xc0, !PT ;  /* 0x0000001f03037812 */ /* 0x010fc800078ec0ff */
[----:B------:R-:W-:-:S13]  /*11d30*/  ISETP.NE.AND P0, PT, R3, RZ, PT ;  /* 0x000000ff0300720c */ /* 0x000fda0003f05270 */
[----:B---3--:R-:W-:Y:S05]  /*11d40*/  @!P0 BRA `(.L_x_1164) ;  /* 0x0000000000048947 */ /* 0x008fea0003800000 */
[----:B------:R-:W-:Y:S01]  /*11d50*/  BPT.TRAP 0x1 ;  /* 0x000000040000795c */ /* 0x000fe20000300000 */
.L_x_1164:
[----:B---3--:R-:W3:Y:S01]  /*11d60*/  LDL.LU R2, [R1] ;  /* 0x0000000001027983 */ /* 0x008ee20000300800 */
        /* <DEDUP_REMOVED lines=13> */
[----:B------:R-:W-:Y:S02]  /*11e40*/  ULEA UR11, UR11, UR4, 0x7 ;  /* 0x000000040b0b7291 */ /* 0x000fe4000f8e383f */
[----:B------:R-:W-:Y:S01]  /*11e50*/  UIADD3 UR8, UR8, 0xe400, URZ ;  /* 0x0000e40008087890 */ /* 0x000fe2000fffe03f */
[----:B------:R-:W-:-:S08]  /*11e60*/  UMOV UR4, 0x0 ;  /* 0x0000000000047882 */ /* 0x000fd00000000000 */
[----:B------:R4:W-:Y:S01]  /*11e70*/  UTMALDG.4D [UR8], [UR6], desc[UR4] ;  /* 0x00000408060075b4 */ /* 0x0009e20008019000 */
[----:B---3--:R-:W-:-:S04]  /*11e80*/  LOP3.LUT R2, R2, 0xfffffffe, RZ, 0xc0, !PT ;  /* 0xfffffffe02027812 */ /* 0x008fc800078ec0ff */
[----:B------:R-:W-:-:S05]  /*11e90*/  @P0 LOP3.LUT R2, R2, 0x1, RZ, 0xfc, !PT ;  /* 0x0000000102020812 */ /* 0x000fca00078efcff */
[----:B------:R4:W-:Y:S01]  /*11ea0*/  STL [R1], R2 ;  /* 0x0000000201007387 */ /* 0x0009e20000100800 */
[----:B------:R-:W-:Y:S01]  /*11eb0*/  NOP ;  /* 0x0000000000007918 */ /* 0x000fe20000000000 */
.L_x_1160:
[----:B------:R-:W5:Y:S01]  /*11ec0*/  LDL.LU R3, [R1+0x10] ;  /* 0x0000100001037983 */ /* 0x000f620000300800 */
[----:B------:R-:W-:Y:S05]  /*11ed0*/  WARPSYNC.ALL ;  /* 0x0000000000007948 */ /* 0x000fea0003800000 */
[----:B----4-:R-:W-:Y:S01]  /*11ee0*/  ULDC.64 UR4, c[0x0][0x298] ;  /* 0x0000a60000047ab9 */ /* 0x010fe20000000a00 */
[----:B---3--:R-:W-:Y:S01]  /*11ef0*/  VIADD R0, R17, 0x8400 ;  /* 0x0000840011007836 */ /* 0x008fe20000000000 */
[----:B------:R-:W-:Y:S01]  /*11f00*/  ULDC.64 UR6, c[0x0][0xa00] ;  /* 0x0002800000067ab9 */ /* 0x000fe20000000a00 */
[----:B------:R-:W-:Y:S01]  /*11f10*/  BSSY B6, `(.L_x_1165) ;  /* 0x0000022000067945 */ /* 0x000fe20003800000 */
[----:B------:R-:W-:Y:S01]  /*11f20*/  BAR.SYNC.DEFER_BLOCKING 0x8, 0x200 ;  /* 0x0208000000007b1d */ /* 0x000fe20000010000 */
[----:B------:R-:W-:-:S02]  /*11f30*/  ISETP.NE.U32.AND P0, PT, RZ, UR6, PT ;  /* 0x00000006ff007c0c */ /* 0x000fc4000bf05070 */
[----:B------:R-:W-:Y:S02]  /*11f40*/  LOP3.LUT P1, RZ, R0, 0x3ff, RZ, 0xc0, !PT ;  /* 0x000003ff00ff7812 */ /* 0x000fe4000782c0ff */
[----:B------:R-:W-:Y:S02]  /*11f50*/  ISETP.NE.AND.EX P0, PT, RZ, UR7, PT, P0 ;  /* 0x00000007ff007c0c */ /* 0x000fe4000bf05300 */
[----:B-----5:R-:W-:Y:S01]  /*11f60*/  SHF.R.S32.HI R2, RZ, 0x1f, R3 ;  /* 0x0000001fff027819 */ /* 0x020fe20000011403 */
[----:B01----:R-:W-:-:S04]  /*11f70*/  IMAD.WIDE.U32 R4, R3, UR4, RZ ;  /* 0x0000000403047c25 */ /* 0x003fc8000f8e00ff */
[----:B------:R-:W-:Y:S01]  /*11f80*/  IMAD R2, R2, UR4, RZ ;  /* 0x0000000402027c24 */ /* 0x000fe2000f8e02ff */
[----:B------:R0:W-:Y:S03]  /*11f90*/  STL.64 [R1+0x28], R4 ;  /* 0x0000280401007387 */ /* 0x0001e60000100a00 */
[----:B------:R-:W-:Y:S01]  /*11fa0*/  IMAD R0, R3, UR5, R2 ;  /* 0x0000000503007c24 */ /* 0x000fe2000f8e0202 */
[----:B------:R-:W-:-:S03]  /*11fb0*/  SHF.R.S32.HI R2, RZ, 0x1f, R27 ;  /* 0x0000001fff027819 */ /* 0x000fc6000001141b */
[----:B------:R-:W-:Y:S01]  /*11fc0*/  IMAD.IADD R3, R5, 0x1, R0 ;  /* 0x0000000105037824 */ /* 0x000fe200078e0200 */
[----:B------:R-:W-:Y:S02]  /*11fd0*/  SEL R0, R27, RZ, !P0 ;  /* 0x000000ff1b007207 */ /* 0x000fe40004000000 */
[----:B------:R-:W-:Y:S02]  /*11fe0*/  SEL R2, R2, RZ, !P0 ;  /* 0x000000ff02027207 */ /* 0x000fe40004000000 */
        /* <DEDUP_REMOVED lines=19> */
[----:B0-----:R-:W-:Y:S05]  /*12120*/  CALL.ABS.NOINC R2 ;  /* 0x0000000002007343 */ /* 0x001fea0003c00000 */
.L_x_1166:
[----:B------:R-:W-:Y:S05]  /*12130*/  BSYNC B6 ;  /* 0x0000000000067941 */ /* 0x000fea0003800000 */
.L_x_1165:
[----:B------:R-:W3:Y:S01]  /*12140*/  LDL.LU R20, [R1+0x30] ;  /* 0x0000300001147983 */ /* 0x000ee20000300800 */
[----:B------:R-:W-:Y:S01]  /*12150*/  ULDC.64 UR6, c[0x0][0x2e0] ;  /* 0x0000b80000067ab9 */ /* 0x000fe20000000a00 */
[----:B------:R-:W1:Y:S01]  /*12160*/  LDC R9, c[0x0][0x448] ;  /* 0x00011200ff097b82 */ /* 0x000e620000000800 */
[----:B------:R-:W-:Y:S01]  /*12170*/  ULDC.64 UR4, c[0x0][0x2d8] ;  /* 0x0000b60000047ab9 */ /* 0x000fe20000000a00 */
[----:B0-----:R-:W3:Y:S01]  /*12180*/  LDL.LU.64 R2, [R1+0x28] ;  /* 0x0000280001027983 */ /* 0x001ee20000300a00 */
[----:B------:R-:W-:-:S03]  /*12190*/  ULDC.64 UR8, c[0x0][0x280] ;  /* 0x0000a00000087ab9 */ /* 0x000fc60000000a00 */
[----:B------:R-:W4:Y:S04]  /*121a0*/  LDL.LU R21, [R1+0x38] ;  /* 0x0000380001157983 */ /* 0x000f280000300800 */
[----:B------:R-:W4:Y:S04]  /*121b0*/  LDL.LU R4, [R1+0x10] ;  /* 0x0000100001047983 */ /* 0x000f280000300800 */
[----:B--2---:R-:W2:Y:S01]  /*121c0*/  LDL R12, [R1+0x8] ;  /* 0x00000800010c7983 */ /* 0x004ea20000100800 */
[----:B-1----:R-:W-:-:S13]  /*121d0*/  ISETP.NE.AND P1, PT, R9, 0x1, PT ;  /* 0x000000010900780c */ /* 0x002fda0003f25270 */
[----:B------:R-:W0:Y:S08]  /*121e0*/  @P1 LDC R5, c[0x0][0x450] ;  /* 0x00011400ff051b82 */ /* 0x000e300000000800 */
[----:B------:R-:W1:Y:S01]  /*121f0*/  @P1 LDC R8, c[0x0][0x450] ;  /* 0x00011400ff081b82 */ /* 0x000e620000000800 */
[----:B---3--:R-:W-:Y:S02]  /*12200*/  IMAD.MOV.U32 R3, RZ, RZ, R20 ;  /* 0x000000ffff037224 */ /* 0x008fe400078e0014 */
[----:B------:R-:W3:Y:S01]  /*12210*/  S2R R20, SR_TID.X ;  /* 0x0000000000147919 */ /* 0x000ee20000002100 */
[----:B----4-:R-:W-:-:S02]  /*12220*/  IMAD R0, R21, UR6, RZ ;  /* 0x0000000615007c24 */ /* 0x010fc4000f8e02ff */
[----:B------:R-:W-:-:S04]  /*12230*/  IMAD.WIDE.U32 R2, R16, UR4, R2 ;  /* 0x0000000410027c25 */ /* 0x000fc8000f8e0002 */
[----:B------:R-:W-:Y:S01]  /*12240*/  IMAD R3, R16, UR5, R3 ;  /* 0x0000000510037c24 */ /* 0x000fe2000f8e0203 */
[----:B------:R-:W-:Y:S01]  /*12250*/  ULDC.64 UR4, c[0x0][0x2d0] ;  /* 0x0000b40000047ab9 */ /* 0x000fe20000000a00 */
[C---:B------:R-:W-:Y:S02]  /*12260*/  IMAD R0, R4.reuse, UR7, R0 ;  /* 0x0000000704007c24 */ /* 0x040fe4000f8e0200 */
[----:B------:R-:W-:Y:S01]  /*12270*/  IMAD.WIDE.U32 R2, R4, UR6, R2 ;  /* 0x0000000604027c25 */ /* 0x000fe2000f8e0002 */
[----:B------:R-:W-:Y:S01]  /*12280*/  ULDC.64 UR6, c[0x0][0x2c8] ;  /* 0x0000b20000067ab9 */ /* 0x000fe20000000a00 */
[----:B------:R-:W4:Y:S02]  /*12290*/  @P1 LDC R4, c[0x0][0x44c] ;  /* 0x00011300ff041b82 */ /* 0x000f240000000800 */
[----:B------:R-:W-:Y:S01]  /*122a0*/  IMAD.IADD R3, R3, 0x1, R0 ;  /* 0x0000000103037824 */ /* 0x000fe200078e0200 */
[C---:B---3--:R-:W-:Y:S01]  /*122b0*/  LOP3.LUT R21, R20.reuse, 0x7f, RZ, 0xc0, !PT ;  /* 0x0000007f14157812 */ /* 0x048fe200078ec0ff */
[----:B------:R-:W-:-:S03]  /*122c0*/  IMAD.SHL.U32 R20, R20, 0x10, RZ ;  /* 0x0000001014147824 */ /* 0x000fc600078e00ff */
[----:B------:R-:W-:-:S04]  /*122d0*/  SHF.R.U32.HI R21, RZ, 0x3, R21 ;  /* 0x00000003ff157819 */ /* 0x000fc80000011615 */
[----:B------:R-:W-:-:S05]  /*122e0*/  LOP3.LUT R20, R21, 0x70, R20, 0xf8, !PT ;  /* 0x0000007015147812 */ /* 0x000fca00078ef814 */
[----:B--2---:R-:W-:Y:S02]  /*122f0*/  IMAD.IADD R6, R20, 0x1, R12 ;  /* 0x0000000114067824 */ /* 0x004fe400078e020c */
[----:B------:R2:W5:Y:S02]  /*12300*/  LDL R20, [R1+0x4] ;  /* 0x0000040001147983 */ /* 0x0005640000100800 */
[----:B----4-:R-:W-:Y:S01]  /*12310*/  @P1 IMAD.HI.U32 R0, R6, R4, RZ ;  /* 0x0000000406001227 */ /* 0x010fe200078e00ff */
[----:B------:R-:W3:Y:S03]  /*12320*/  S2R R10, SR_TID.X ;  /* 0x00000000000a7919 */ /* 0x000ee60000002100 */
[----:B------:R-:W-:Y:S01]  /*12330*/  IMAD.MOV.U32 R4, RZ, RZ, R6 ;  /* 0x000000ffff047224 */ /* 0x000fe200078e0006 */
[----:B0-----:R-:W-:-:S04]  /*12340*/  @P1 SHF.R.U32.HI R4, RZ, R5, R0 ;  /* 0x00000005ff041219 */ /* 0x001fc80000011600 */
[----:B------:R-:W-:-:S05]  /*12350*/  SHF.R.S32.HI R0, RZ, 0x1f, R4 ;  /* 0x0000001fff007819 */ /* 0x000fca0000011404 */
[----:B------:R-:W-:-:S04]  /*12360*/  IMAD R0, R0, UR4, RZ ;  /* 0x0000000400007c24 */ /* 0x000fc8000f8e02ff */
[C---:B------:R-:W-:Y:S02]  /*12370*/  IMAD R7, R4.reuse, UR5, R0 ;  /* 0x0000000504077c24 */ /* 0x040fe4000f8e0200 */
[----:B------:R-:W-:Y:S02]  /*12380*/  IMAD.MOV R0, RZ, RZ, -R4 ;  /* 0x000000ffff007224 */ /* 0x000fe400078e0a04 */
[----:B------:R-:W-:-:S04]  /*12390*/  IMAD.WIDE.U32 R4, R4, UR4, R2 ;  /* 0x0000000404047c25 */ /* 0x000fc8000f8e0002 */
[----:B------:R-:W-:Y:S02]  /*123a0*/  IMAD R0, R9, R0, R6 ;  /* 0x0000000009007224 */ /* 0x000fe400078e0206 */
[----:B------:R-:W-:-:S03]  /*123b0*/  IMAD.IADD R5, R5, 0x1, R7 ;  /* 0x0000000105057824 */ /* 0x000fc600078e0207 */
[----:B------:R-:W-:Y:S01]  /*123c0*/  SHF.R.S32.HI R7, RZ, 0x1f, R0 ;  /* 0x0000001fff077819 */ /* 0x000fe20000011400 */
[----:B------:R-:W-:-:S04]  /*123d0*/  IMAD.WIDE.U32 R4, R0, UR6, R4 ;  /* 0x0000000600047c25 */ /* 0x000fc8000f8e0004 */
[----:B------:R-:W-:Y:S02]  /*123e0*/  IMAD R7, R7, UR6, RZ ;  /* 0x0000000607077c24 */ /* 0x000fe4000f8e02ff */
[----:B---3--:R-:W-:Y:S02]  /*123f0*/  IMAD.SHL.U32 R21, R10, 0x8, RZ ;  /* 0x000000080a157824 */ /* 0x008fe400078e00ff */
[----:B------:R-:W-:Y:S01]  /*12400*/  IMAD R7, R0, UR7, R7 ;  /* 0x0000000700077c24 */ /* 0x000fe2000f8e0207 */
[C---:B------:R-:W-:Y:S02]  /*12410*/  LEA R0, P0, R4.reuse, UR8, 0x1 ;  /* 0x0000000804007c11 */ /* 0x040fe4000f8008ff */
[----:B------:R-:W-:Y:S01]  /*12420*/  LOP3.LUT R21, R21, 0x38, RZ, 0xc0, !PT ;  /* 0x0000003815157812 */ /* 0x000fe200078ec0ff */
[----:B------:R-:W-:Y:S02]  /*12430*/  IMAD.IADD R5, R5, 0x1, R7 ;  /* 0x0000000105057824 */ /* 0x000fe400078e0207 */
[----:B------:R-:W0:Y:S03]  /*12440*/  @P1 LDC R7, c[0x0][0x44c] ;  /* 0x00011300ff071b82 */ /* 0x000e260000000800 */
[----:B------:R-:W-:Y:S01]  /*12450*/  LEA.HI.X R4, R4, UR9, R5, 0x1, P0 ;  /* 0x0000000904047c11 */ /* 0x000fe200080f0c05 */
[----:B------:R-:W-:-:S04]  /*12460*/  VIADD R5, R6, 0x80 ;  /* 0x0000008006057836 */ /* 0x000fc80000000000 */
[----:B------:R-:W-:Y:S02]  /*12470*/  IMAD.MOV.U32 R6, RZ, RZ, R5 ;  /* 0x000000ffff067224 */ /* 0x000fe400078e0005 */
[----:B0-----:R-:W-:-:S05]  /*12480*/  @P1 IMAD.HI.U32 R7, R5, R7, RZ ;  /* 0x0000000705071227 */ /* 0x001fca00078e00ff */
[----:B-1----:R-:W-:-:S05]  /*12490*/  @P1 SHF.R.U32.HI R6, RZ, R8, R7 ;  /* 0x00000008ff061219 */ /* 0x002fca0000011607 */
[----:B------:R-:W-:Y:S02]  /*124a0*/  IMAD.MOV R7, RZ, RZ, -R6 ;  /* 0x000000ffff077224 */ /* 0x000fe400078e0a06 */
[----:B------:R-:W-:-:S04]  /*124b0*/  IMAD.WIDE.U32 R2, R6, UR4, R2 ;  /* 0x0000000406027c25 */ /* 0x000fc8000f8e0002 */
[----:B------:R-:W-:Y:S01]  /*124c0*/  IMAD R5, R9, R7, R5 ;  /* 0x0000000709057224 */ /* 0x000fe200078e0205 */
[----:B------:R-:W-:-:S05]  /*124d0*/  SHF.R.S32.HI R7, RZ, 0x1f, R6 ;  /* 0x0000001fff077819 */ /* 0x000fca0000011406 */
[----:B------:R-:W-:Y:S01]  /*124e0*/  IMAD R7, R7, UR4, RZ ;  /* 0x0000000407077c24 */ /* 0x000fe2000f8e02ff */
[----:B------:R-:W-:Y:S02]  /*124f0*/  ULDC UR4, c[0x0][0x2b8] ;  /* 0x0000ae0000047ab9 */ /* 0x000fe40000000800 */
[----:B------:R-:W-:Y:S01]  /*12500*/  ISETP.GE.AND P0, PT, R21, UR4, PT ;  /* 0x0000000415007c0c */ /* 0x000fe2000bf06270 */
[----:B------:R-:W-:Y:S01]  /*12510*/  IMAD R7, R6, UR5, R7 ;  /* 0x0000000506077c24 */ /* 0x000fe2000f8e0207 */
[----:B------:R-:W-:Y:S01]  /*12520*/  SHF.R.S32.HI R6, RZ, 0x1f, R5 ;  /* 0x0000001fff067819 */ /* 0x000fe20000011405 */
[----:B------:R-:W-:Y:S02]  /*12530*/  UMOV UR4, 0xffffffff ;  /* 0xffffffff00047882 */ /* 0x000fe40000000000 */
[----:B------:R-:W-:Y:S02]  /*12540*/  IMAD.IADD R3, R3, 0x1, R7 ;  /* 0x0000000103037824 */ /* 0x000fe400078e0207 */
[----:B------:R-:W-:-:S02]  /*12550*/  IMAD R6, R6, UR6, RZ ;  /* 0x0000000606067c24 */ /* 0x000fc4000f8e02ff */
[----:B------:R-:W-:-:S04]  /*12560*/  IMAD.WIDE.U32 R2, R5, UR6, R2 ;  /* 0x0000000605027c25 */ /* 0x000fc8000f8e0002 */
[----:B------:R-:W-:Y:S01]  /*12570*/  IMAD R6, R5, UR7, R6 ;  /* 0x0000000705067c24 */ /* 0x000fe2000f8e0206 */
[----:B------:R-:W-:-:S03]  /*12580*/  LEA R5, P1, R2, UR8, 0x1 ;  /* 0x0000000802057c11 */ /* 0x000fc6000f8208ff */
[----:B------:R-:W-:-:S05]  /*12590*/  IMAD.IADD R6, R3, 0x1, R6 ;  /* 0x0000000103067824 */ /* 0x000fca00078e0206 */
[----:B------:R-:W-:Y:S01]  /*125a0*/  LEA.HI.X R2, R2, UR9, R6, 0x1, P1 ;  /* 0x0000000902027c11 */ /* 0x000fe200088f0c06 */
[----:B--2---:R-:W-:Y:S06]  /*125b0*/  BRA.DIV UR4, `(.L_x_1167) ;  /* 0x0000003e042c7947 */ /* 0x004fec000b800000 */
[----:B------:R-:W0:Y:S02]  /*125c0*/  S2R R7, SR_TID.X ;  /* 0x0000000000077919 */ /* 0x000e240000002100 */
[----:B0-----:R-:W-:Y:S02]  /*125d0*/  LOP3.LUT R8, R7, 0x7f, RZ, 0xc0, !PT ;  /* 0x0000007f07087812 */ /* 0x001fe400078ec0ff */
[----:B------:R-:W2:Y:S04]  /*125e0*/  LDL.LU R7, [R1+0xc] ;  /* 0x00000c0001077983 */ /* 0x000ea80000300800 */
[----:B------:R-:W3:Y:S01]  /*125f0*/  LDL.LU R11, [R1+0x8] ;  /* 0x00000800010b7983 */ /* 0x000ee20000300800 */
[----:B------:R-:W-:-:S03]  /*12600*/  SHF.R.U32.HI R10, RZ, 0x3, R8 ;  /* 0x00000003ff0a7819 */ /* 0x000fc60000011608 */
[----:B------:R-:W0:Y:S01]  /*12610*/  SHFL.IDX PT, R8, R0, RZ, 0x181f ;  /* 0x00181fff00087589 */ /* 0x000e2200000e0000 */
[----:B--2---:R-:W-:-:S03]  /*12620*/  IMAD R3, R7, R9, RZ ;  /* 0x0000000907037224 */ /* 0x004fc600078e02ff */
[----:B------:R-:W1:Y:S01]  /*12630*/  SHFL.IDX PT, R7, R4, RZ, 0x181f ;  /* 0x00181fff04077589 */ /* 0x000e6200000e0000 */
[----:B---3--:R-:W-:-:S05]  /*12640*/  IMAD.IADD R6, R10, 0x1, R11 ;  /* 0x000000010a067824 */ /* 0x008fca00078e020b */
[----:B------:R-:W-:-:S13]  /*12650*/  ISETP.GE.AND P1, PT, R6, R3, PT ;  /* 0x000000030600720c */ /* 0x000fda0003f26270 */
[----:B0-----:R-:W-:-:S05]  /*12660*/  @!P1 LEA R8, P2, R21, R8, 0x1 ;  /* 0x0000000815089211 */ /* 0x001fca00078408ff */
[----:B-1----:R-:W-:-:S04]  /*12670*/  @!P1 IMAD.X R7, RZ, RZ, R7, P2 ;  /* 0x000000ffff079224 */ /* 0x002fc800010e0607 */
[----:B------:R-:W-:Y:S02]  /*12680*/  @!P1 IMAD.MOV.U32 R9, RZ, RZ, R7 ;  /* 0x000000ffff099224 */ /* 0x000fe400078e0007 */
[----:B------:R-:W-:-:S03]  /*12690*/  VIADD R7, R6, 0x10 ;  /* 0x0000001006077836 */ /* 0x000fc60000000000 */
[----:B------:R-:W-:Y:S01]  /*126a0*/  @!PT LDS RZ, [RZ] ;  /* 0x00000000fffff984 */ /* 0x000fe20000000800 */
[----:B-----5:R0:W-:Y:S02]  /*126b0*/  @!P1 LDGSTS.E.BYPASS.LTC128B.128 [R20+0x8400], desc[UR52][R8.64], !P0 ;  /* 0x0840000008149fae */ /* 0x0201e4000c101d74 */
        /* <DEDUP_REMOVED lines=42> */
[----:B------:R-:W-:Y:S04]  /*12960*/  SHFL.IDX PT, R4, R4, 0x7, 0x181f ;  /* 0x00f81f0004047f89 */ /* 0x000fe800000e0000 */
[----:B0-----:R-:W0:Y:S03]  /*12970*/  SHFL.IDX PT, R8, R0, 0x6, 0x181f ;  /* 0x00d81f0000087f89 */ /* 0x001e2600000e0000 */
[----:B0-----:R-:W-:-:S05]  /*12980*/  @!P1 LEA R8, P2, R21, R8, 0x1 ;  /* 0x0000000815089211 */ /* 0x001fca00078408ff */
[----:B------:R-:W-:-:S04]  /*12990*/  @!P1 IMAD.X R7, RZ, RZ, R7, P2 ;  /* 0x000000ffff079224 */ /* 0x000fc800010e0607 */
[----:B------:R-:W-:Y:S02]  /*129a0*/  @!P1 IMAD.MOV.U32 R9, RZ, RZ, R7 ;  /* 0x000000ffff099224 */ /* 0x000fe400078e0007 */
[----:B------:R-:W-:Y:S04]  /*129b0*/  SHFL.IDX PT, R7, R5, RZ, 0x181f ;  /* 0x00181fff05077589 */ /* 0x000fe800000e0000 */
        /* <DEDUP_REMOVED lines=11> */
[----:B------:R-:W-:-:S05]  /*12a70*/  @!P2 LEA R7, P1, R21, R7, 0x1 ;  /* 0x000000071507a211 */ /* 0x000fca00078208ff */
[----:B0-----:R-:W-:Y:S02]  /*12a80*/  @!P2 IMAD.X R0, RZ, RZ, R0, P1 ;  /* 0x000000ffff00a224 */ /* 0x001fe400008e0600 */
[----:B-1----:R-:W-:Y:S02]  /*12a90*/  @!P2 IMAD.MOV.U32 R8, RZ, RZ, R7 ;  /* 0x000000ffff08a224 */ /* 0x002fe400078e0007 */
        /* <DEDUP_REMOVED lines=20> */
.L_x_1282:
[----:B------:R-:W-:Y:S02]  /*12be0*/  VIADD R6, R6, 0xb0 ;  /* 0x000000b006067836 */ /* 0x000fe40000000000 */
[----:B0-----:R-:W-:-:S03]  /*12bf0*/  VIADD R8, R17, 0x16800 ;  /* 0x0001680011087836 */ /* 0x001fc60000000000 */
[----:B------:R-:W-:-:S13]  /*12c00*/  ISETP.GE.AND P1, PT, R6, R3, PT ;  /* 0x000000030600720c */ /* 0x000fda0003f26270 */
[----:B--2---:R-:W-:-:S05]  /*12c10*/  @!P1 LEA R2, P2, R21, R2, 0x1 ;  /* 0x0000000215029211 */ /* 0x004fca00078408ff */
[----:B-1----:R-:W-:-:S05]  /*12c20*/  @!P1 IMAD.X R3, RZ, RZ, R0, P2 ;  /* 0x000000ffff039224 */ /* 0x002fca00010e0600 */
[----:B------:R-:W-:Y:S01]  /*12c30*/  @!PT LDS RZ, [RZ] ;  /* 0x00000000fffff984 */ /* 0x000fe20000000800 */
[----:B------:R-:W-:Y:S01]  /*12c40*/  @!PT LDS RZ, [RZ] ;  /* 0x00000000fffff984 */ /* 0x000fe20000000800 */
[----:B------:R-:W-:Y:S01]  /*12c50*/  @!PT LDS RZ, [RZ] ;  /* 0x00000000fffff984 */ /* 0x000fe20000000800 */
[----:B------:R0:W-:Y:S01]  /*12c60*/  @!P1 LDGSTS.E.BYPASS.LTC128B.128 [R20+0xdc00], desc[UR52][R2.64], !P0 ;  /* 0x0dc0000002149fae */ /* 0x0001e2000c101d74 */
[----:B------:R-:W-:Y:S01]  /*12c70*/  PLOP3.LUT P0, PT, PT, PT, PT, 0x80, 0x0 ;  /* 0x000000000000781c */ /* 0x000fe20003f0f070 */
[----:B------:R-:W-:-:S12]  /*12c80*/  NOP ;  /* 0x0000000000007918 */ /* 0x000fd80000000000 */
.L_x_1168:
        /* <DEDUP_REMOVED lines=18> */
.L_x_1283:
[----:B------:R-:W-:Y:S05]  /*12db0*/  BSYNC B0 ;  /* 0x0000000000007941 */ /* 0x000fea0003800000 */
.L_x_1169:
[----:B------:R-:W0:Y:S01]  /*12dc0*/  LDL R2, [R1+0x1c] ;  /* 0x00001c0001027983 */ /* 0x000e220000100800 */
[----:B------:R-:W-:Y:S01]  /*12dd0*/  BSSY B0, `(.L_x_1171) ;  /* 0x0000179000007945 */ /* 0x000fe20003800000 */
[----:B0-----:R-:W-:-:S05]  /*12de0*/  VIADD R0, R2, 0xfffffffe ;  /* 0xfffffffe02007836 */ /* 0x001fca0000000000 */
[----:B------:R-:W-:-:S13]  /*12df0*/  ISETP.GE.AND P0, PT, R0, R29, PT ;  /* 0x0000001d0000720c */ /* 0x000fda0003f06270 */
[----:B------:R-:W-:Y:S05]  /*12e00*/  @!P0 BRA `(.L_x_1172) ;  /* 0x0000001400d48947 */ /* 0x000fea0003800000 */
[----:B------:R-:W2:Y:S04]  /*12e10*/  LDL.LU R2, [R1+0x34] ;  /* 0x0000340001027983 */ /* 0x000ea80000300800 */
[----:B------:R-:W3:Y:S04]  /*12e20*/  LDL.LU R6, [R1+0x18] ;  /* 0x0000180001067983 */ /* 0x000ee80000300800 */
[----:B------:R-:W4:Y:S04]  /*12e30*/  LDL.LU R3, [R1+0x3c] ;  /* 0x00003c0001037983 */ /* 0x000f280000300800 */
[----:B------:R-:W5:Y:S04]  /*12e40*/  LDL.LU R5, [R1+0x14] ;  /* 0x0000140001057983 */ /* 0x000f680000300800 */
[----:B------:R-:W5:Y:S01]  /*12e50*/  LDL.LU R4, [R1+0x40] ;  /* 0x0000400001047983 */ /* 0x000f620000300800 */
[----:B------:R-:W-:Y:S01]  /*12e60*/  BSSY B2, `(.L_x_1173) ;  /* 0x0000085000027945 */ /* 0x000fe20003800000 */
[----:B--2---:R-:W-:-:S04]  /*12e70*/  VIADD R2, R2, 0x1 ;  /* 0x0000000102027836 */ /* 0x004fc80000000000 */
[----:B---3--:R-:W-:Y:S01]  /*12e80*/  IMAD R2, R2, R6, RZ ;  /* 0x0000000602027224 */ /* 0x008fe200078e02ff */
[----:B----4-:R-:W-:-:S04]  /*12e90*/  LOP3.LUT R3, RZ, R3, RZ, 0x33, !PT ;  /* 0x00000003ff037212 */ /* 0x010fc800078e33ff */
[----:B------:R-:W-:-:S04]  /*12ea0*/  LOP3.LUT R2, RZ, R2, RZ, 0x33, !PT ;  /* 0x00000002ff027212 */ /* 0x000fc800078e33ff */
[----:B-----5:R-:W-:Y:S02]  /*12eb0*/  VIADDMNMX R2, R2, -R5, R3, !PT ;  /* 0x8000000502027246 */ /* 0x020fe40007800103 */
[----:B------:R-:W-:-:S04]  /*12ec0*/  LOP3.LUT R3, RZ, R4, RZ, 0x33, !PT ;  /* 0x00000004ff037212 */ /* 0x000fc800078e33ff */
[----:B------:R-:W-:Y:S02]  /*12ed0*/  VIMNMX R6, R2, R3, !PT ;  /* 0x0000000302067248 */ /* 0x000fe40007fe0100 */
[----:B------:R-:W-:-:S04]  /*12ee0*/  LOP3.LUT R3, RZ, R29, RZ, 0x33, !PT ;  /* 0x0000001dff037212 */ /* 0x000fc800078e33ff */
[----:B------:R-:W-:Y:S02]  /*12ef0*/  VIADDMNMX R10, R6, 0x2, R3, !PT ;  /* 0x00000002060a7846 */ /* 0x000fe40007800103 */
[----:B------:R-:W-:-:S05]  /*12f00*/  LOP3.LUT R3, RZ, R6, RZ, 0x33, !PT ;  /* 0x00000006ff037212 */ /* 0x000fca00078e33ff */
        /* <DEDUP_REMOVED lines=18> */
[----:B------:R-:W0:Y:S01]  /*13030*/  LDC R5, c[0x0][0x43c] ;  /* 0x00010f00ff057b82 */ /* 0x000e220000000800 */
[----:B------:R-:W-:Y:S01]  /*13040*/  ULDC.64 UR6, c[0x0][0x428] ;  /* 0x00010a0000067ab9 */ /* 0x000fe20000000a00 */
[----:B0-----:R-:W-:-:S13]  /*13050*/  ISETP.NE.AND P0, PT, R5, 0x1, PT ;  /* 0x000000010500780c */ /* 0x001fda0003f05270 */
[----:B------:R-:W0:Y:S02]  /*13060*/  @P0 LDC.64 R2, c[0x0][0x440] ;  /* 0x00011000ff020b82 */ /* 0x000e240000000a00 */
[----:B0-----:R-:W-:-:S04]  /*13070*/  @P0 IMAD.HI.U32 R4, R0, R2, RZ ;  /* 0x0000000200040227 */ /* 0x001fc800078e00ff */
[----:B------:R-:W-:Y:S01]  /*13080*/  IMAD.MOV.U32 R2, RZ, RZ, R0 ;  /* 0x000000ffff027224 */ /* 0x000fe200078e0000 */
[----:B------:R-:W-:Y:S01]  /*13090*/  @P0 SHF.R.U32.HI R2, RZ, R3, R4 ;  /* 0x00000003ff020219 */ /* 0x000fe20000011604 */
[----:B------:R-:W-:-:S04]  /*130a0*/  IMAD R4, R25, UR6, RZ ;  /* 0x0000000619047c24 */ /* 0x000fc8000f8e02ff */
[----:B------:R-:W-:Y:S02]  /*130b0*/  IMAD.MOV R3, RZ, RZ, -R2 ;  /* 0x000000ffff037224 */ /* 0x000fe400078e0a02 */
[----:B------:R-:W-:Y:S02]  /*130c0*/  IMAD R4, R23, UR7, R4 ;  /* 0x0000000717047c24 */ /* 0x000fe4000f8e0204 */
[----:B------:R-:W-:Y:S01]  /*130d0*/  IMAD R0, R5, R3, R0 ;  /* 0x0000000305007224 */ /* 0x000fe200078e0200 */
[----:B------:R-:W-:-:S03]  /*130e0*/  SHF.R.S32.HI R3, RZ, 0x1f, R2 ;  /* 0x0000001fff037819 */ /* 0x000fc60000011402 */
[----:B------:R-:W-:-:S04]  /*130f0*/  IMAD.WIDE.U32 R2, R23, UR6, R2 ;  /* 0x0000000617027c25 */ /* 0x000fc8000f8e0002 */
[----:B------:R-:W-:Y:S01]  /*13100*/  IMAD.IADD R3, R4, 0x1, R3 ;  /* 0x0000000104037824 */ /* 0x000fe200078e0203 */
[----:B------:R-:W-:-:S04]  /*13110*/  LEA R4, P0, R2, UR4, 0x2 ;  /* 0x0000000402047c11 */ /* 0x000fc8000f8010ff */
[----:B------:R-:W-:-:S05]  /*13120*/  LEA.HI.X R5, R2, UR5, R3, 0x2, P0 ;  /* 0x0000000502057c11 */ /* 0x000fca00080f1403 */
[----:B------:R0:W5:Y:S04]  /*13130*/  LDG.E R4, desc[UR52][R4.64] ;  /* 0x0000003404047981 */ /* 0x000168000c1e1900 */
.L_x_1177:
[----:B------:R-:W-:Y:S01]  /*13140*/  IMAD R2, R7, 0x8, R17 ;  /* 0x0000000807027824 */ /* 0x000fe200078e0211 */
[----:B------:R-:W-:Y:S01]  /*13150*/  SHF.L.U32 R3, R9, 0x1f, RZ ;  /* 0x0000001f09037819 */ /* 0x000fe200000006ff */
[----:B------:R-:W-:Y:S03]  /*13160*/  BSSY B3, `(.L_x_1178) ;  /* 0x0000003000037945 */ /* 0x000fe60003800000 */
[----:B------:R-:W1:Y:S02]  /*13170*/  SYNCS.PHASECHK.TRANS64.TRYWAIT P0, [R2+URZ+0x16840], R3 ;  /* 0x01684003020075a7 */ /* 0x000e64000800017f */
[----:B-1----:R-:W-:Y:S05]  /*13180*/  @!P0 BRA `(.L_x_1179) ;  /* 0x00000040000c8947 */ /* 0x002fea0003800000 */
.L_x_1284:
[----:B------:R-:W-:Y:S05]  /*13190*/  BSYNC B3 ;  /* 0x0000000000037941 */ /* 0x000fea0003800000 */
.L_x_1178:
        /* <DEDUP_REMOVED lines=12> */
.L_x_1181:
[----:B------:R-:W-:Y:S05]  /*13260*/  BSYNC B3 ;  /* 0x0000000000037941 */ /* 0x000fea0003800000 */
.L_x_1180:
        /* <DEDUP_REMOVED lines=11> */
.L_x_1182:
        /* <DEDUP_REMOVED lines=15> */
.L_x_1285:
[----:B------:R-:W-:Y:S05]  /*13410*/  BSYNC B3 ;  /* 0x0000000000037941 */ /* 0x000fea0003800000 */
.L_x_1183:
        /* <DEDUP_REMOVED lines=12> */
.L_x_1186:
[----:B------:R-:W-:Y:S05]  /*134e0*/  BSYNC B3 ;  /* 0x0000000000037941 */ /* 0x000fea0003800000 */
.L_x_1185:
        /* <DEDUP_REMOVED lines=11> */
.L_x_1187:
        /* <DEDUP_REMOVED lines=12> */
.L_x_1176:
[----:B------:R-:W-:Y:S05]  /*13660*/  BSYNC B1 ;  /* 0x0000000000017941 */ /* 0x000fea0003800000 */
.L_x_1175:
[----:B------:R-:W2:Y:S01]  /*13670*/  LDL.LU R0, [R1+0x1c] ;  /* 0x00001c0001007983 */ /* 0x000ea20000300800 */
[----:B------:R-:W-:Y:S02]  /*13680*/  IMAD.MOV.U32 R18, RZ, RZ, R7 ;  /* 0x000000ffff127224 */ /* 0x000fe400078e0007 */
[----:B------:R-:W-:Y:S02]  /*13690*/  IMAD.MOV.U32 R28, RZ, RZ, R9 ;  /* 0x000000ffff1c7224 */ /* 0x000fe400078e0009 */
[----:B--2---:R-:W-:-:S07]  /*136a0*/  VIADD R0, R0, 0xfffffffd ;  /* 0xfffffffd00007836 */ /* 0x004fce0000000000 */
.L_x_1174:
[----:B------:R-:W-:Y:S05]  /*136b0*/  BSYNC B2 ;  /* 0x0000000000027941 */ /* 0x000fea0003800000 */
.L_x_1173:
[----:B------:R-:W-:-:S05]  /*136c0*/  VIADD R3, R10, 0xfffffffe ;  /* 0xfffffffe0a037836 */ /* 0x000fca0000000000 */
[----:B------:R-:W-:-:S13]  /*136d0*/  ISETP.NE.AND P0, PT, R3, R6, PT ;  /* 0x000000060300720c */ /* 0x000fda0003f05270 */
[----:B------:R-:W-:Y:S05]  /*136e0*/  @!P0 BRA `(.L_x_1172) ;  /* 0x0000000c009c8947 */ /* 0x000fea0003800000 */
[----:B------:R-:W-:-:S07]  /*136f0*/  IMAD.MOV.U32 R4, RZ, RZ, R19 ;  /* 0x000000ffff047224 */ /* 0x000fce00078e0013 */
.L_x_1214:
        /* <DEDUP_REMOVED lines=32> */
.L_x_1190:
[----:B------:R-:W-:Y:S01]  /*13900*/  IMAD R2, R6, 0x8, R17 ;  /* 0x0000000806027824 */ /* 0x000fe200078e0211 */
[----:B------:R-:W-:Y:S01]  /*13910*/  SHF.L.U32 R3, R7, 0x1f, RZ ;  /* 0x0000001f07037819 */ /* 0x000fe200000006ff */
[----:B------:R-:W-:Y:S03]  /*13920*/  BSSY B2, `(.L_x_1191) ;  /* 0x0000003000027945 */ /* 0x000fe60003800000 */
[----:B------:R-:W1:Y:S02]  /*13930*/  SYNCS.PHASECHK.TRANS64.TRYWAIT P0, [R2+URZ+0x16840], R3 ;  /* 0x01684003020075a7 */ /* 0x000e64000800017f */
[----:B-1----:R-:W-:Y:S05]  /*13940*/  @!P0 BRA `(.L_x_1192) ;  /* 0x0000003800448947 */ /* 0x002fea0003800000 */
.L_x_1286:
[----:B------:R-:W-:Y:S05]  /*13950*/  BSYNC B2 ;  /* 0x0000000000027941 */ /* 0x000fea0003800000 */
.L_x_1191:
        /* <DEDUP_REMOVED lines=12> */
.L_x_1194:
[----:B------:R-:W-:Y:S05]  /*13a20*/  BSYNC B2 ;  /* 0x0000000000027941 */ /* 0x000fea0003800000 */
.L_x_1193:
        /* <DEDUP_REMOVED lines=11> */
.L_x_1195:
        /* <DEDUP_REMOVED lines=15> */
.L_x_1287:
[----:B------:R-:W-:Y:S05]  /*13bd0*/  BSYNC B2 ;  /* 0x0000000000027941 */ /* 0x000fea0003800000 */
.L_x_1196:
[----:B------:R-:W-:Y:S01]  /*13be0*/  BSSY B2, `(.L_x_1198) ;  /* 0x000000b000027945 */ /* 0x000fe20003800000 */
[----:B------:R-:W-:Y:S02]  /*13bf0*/  IMAD.MOV.U32 R2, RZ, RZ, 0x0 ;  /* 0x00000000ff027424 */ /* 0x000fe400078e00ff */
[----:B0-----:R-:W-:Y:S01]  /*13c00*/  IMAD.MOV.U32 R3, RZ, RZ, 0x14f00000 ;  /* 0x14f00000ff037424 */ /* 0x001fe200078e00ff */
        /* <DEDUP_REMOVED lines=8> */
.L_x_1199:
[----:B------:R-:W-:Y:S05]  /*13c90*/  BSYNC B2 ;  /* 0x0000000000027941 */ /* 0x000fea0003800000 */
.L_x_1198:
        /* <DEDUP_REMOVED lines=10> */
.L_x_1200:
        /* <DEDUP_REMOVED lines=12> */
.L_x_1189:
[----:B------:R-:W-:Y:S05]  /*13e00*/  BSYNC B1 ;  /* 0x0000000000017941 */ /* 0x000fea0003800000 */
.L_x_1188:
        /* <DEDUP_REMOVED lines=32> */
.L_x_1203:
[----:B------:R-:W-:Y:S01]  /*14010*/  IMAD R2, R18, 0x8, R17 ;  /* 0x0000000812027824 */ /* 0x000fe200078e0211 */
[----:B------:R-:W-:Y:S01]  /*14020*/  SHF.L.U32 R3, R28, 0x1f, RZ ;  /* 0x0000001f1c037819 */ /* 0x000fe200000006ff */
[----:B------:R-:W-:Y:S03]  /*14030*/  BSSY B2, `(.L_x_1204) ;  /* 0x0000003000027945 */ /* 0x000fe60003800000 */
[----:B------:R-:W1:Y:S02]  /*14040*/  SYNCS.PHASECHK.TRANS64.TRYWAIT P0, [R2+URZ+0x16840], R3 ;  /* 0x01684003020075a7 */ /* 0x000e64000800017f */
[----:B-1----:R-:W-:Y:S05]  /*14050*/  @!P0 BRA `(.L_x_1205) ;  /* 0x0000003000a88947 */ /* 0x002fea0003800000 */
.L_x_1288:
[----:B------:R-:W-:Y:S05]  /*14060*/  BSYNC B2 ;  /* 0x0000000000027941 */ /* 0x000fea0003800000 */
.L_x_1204:
        /* <DEDUP_REMOVED lines=12> */
.L_x_1207:
[----:B------:R-:W-:Y:S05]  /*14130*/  BSYNC B2 ;  /* 0x0000000000027941 */ /* 0x000fea0003800000 */
.L_x_1206:
        /* <DEDUP_REMOVED lines=12> */
.L_x_1208:
        /* <DEDUP_REMOVED lines=15> */
.L_x_1289:
[----:B------:R-:W-:Y:S05]  /*142f0*/  BSYNC B2 ;  /* 0x0000000000027941 */ /* 0x000fea0003800000 */
.L_x_1209:
        /* <DEDUP_REMOVED lines=11> */
.L_x_1212:
[----:B------:R-:W-:Y:S05]  /*143b0*/  BSYNC B2 ;  /* 0x0000000000027941 */ /* 0x000fea0003800000 */
.L_x_1211:
        /* <DEDUP_REMOVED lines=10> */
.L_x_1213:
        /* <DEDUP_REMOVED lines=12> */
.L_x_1202:
[----:B------:R-:W-:Y:S05]  /*14520*/  BSYNC B1 ;  /* 0x0000000000017941 */ /* 0x000fea0003800000 */
.L_x_1201:
[----:B------:R-:W-:Y:S01]  /*14530*/  ISETP.GT.AND P0, PT, R9, R29, PT ;  /* 0x0000001d0900720c */ /* 0x000fe20003f04270 */
[----:B------:R-:W-:-:S12]  /*14540*/  VIADD R0, R0, 0xfffffffe ;  /* 0xfffffffe00007836 */ /* 0x000fd80000000000 */
[----:B------:R-:W-:Y:S05]  /*14550*/  @P0 BRA `(.L_x_1214) ;  /* 0xfffffff000680947 */ /* 0x000fea000383ffff */
.L_x_1172:
[----:B------:R-:W-:Y:S05]  /*14560*/  BSYNC B0 ;  /* 0x0000000000007941 */ /* 0x000fea0003800000 */
.L_x_1171:
        /* <DEDUP_REMOVED lines=17> */
.L_x_1216:
[----:B------:R-:W-:Y:S05]  /*14680*/  BSYNC B0 ;  /* 0x0000000000007941 */ /* 0x000fea0003800000 */
.L_x_1215:
        /* <DEDUP_REMOVED lines=10> */
.L_x_1290:
[----:B------:R-:W-:Y:S05]  /*14730*/  BSYNC B1 ;  /* 0x0000000000017941 */ /* 0x000fea0003800000 */
.L_x_1219:
        /* <DEDUP_REMOVED lines=9> */
.L_x_1222:
[----:B------:R-:W-:Y:S05]  /*147d0*/  BSYNC B1 ;  /* 0x0000000000017941 */ /* 0x000fea0003800000 */
.L_x_1221:
        /* <DEDUP_REMOVED lines=10> */
.L_x_1223:
        /* <DEDUP_REMOVED lines=10> */
.L_x_1218:
[----:B------:R-:W-:Y:S05]  /*14920*/  BSYNC B0 ;  /* 0x0000000000007941 */ /* 0x000fea0003800000 */
.L_x_1217:
[----:B------:R-:W-:-:S05]  /*14930*/  VIADD R18, R18, 0x1 ;  /* 0x0000000112127836 */ /* 0x000fca0000000000 */
[----:B------:R-:W-:-:S04]  /*14940*/  ISETP.NE.AND P0, PT, R18, 0x2, PT ;  /* 0x000000021200780c */ /* 0x000fc80003f05270 */
[----:B------:R-:W-:Y:S02]  /*14950*/  SEL R3, RZ, 0x1, P0 ;  /* 0x00000001ff037807 */ /* 0x000fe40000000000 */
[----:B------:R-:W-:Y:S02]  /*14960*/  SEL R18, R18, RZ, P0 ;  /* 0x000000ff12127207 */ /* 0x000fe40000000000 */
[----:B------:R-:W-:-:S07]  /*14970*/  LOP3.LUT R28, R28, R3, RZ, 0x3c, !PT ;  /* 0x000000031c1c7212 */ /* 0x000fce00078e3cff */
.L_x_1153:
[----:B------:R-:W-:Y:S05]  /*14980*/  BSYNC B7 ;  /* 0x0000000000077941 */ /* 0x000fea0003800000 */
.L_x_1151:
        /* <DEDUP_REMOVED lines=12> */
.L_x_1224:
[----:B------:R-:W3:Y:S01]  /*14a50*/  S2R R0, SR_TID.X ;  /* 0x0000000000007919 */ /* 0x000ee20000002100 */
[----:B------:R-:W-:Y:S01]  /*14a60*/  UMOV UR4, 0xffffffff ;  /* 0xffffffff00047882 */ /* 0x000fe20000000000 */
[----:B---3--:R-:W-:-:S04]  /*14a70*/  LOP3.LUT R9, R0, 0x1f, RZ, 0xc0, !PT ;  /* 0x0000001f00097812 */ /* 0x008fc800078ec0ff */
[----:B------:R-:W-:Y:S01]  /*14a80*/  ISETP.NE.AND P0, PT, R9, 0x1f, PT ;  /* 0x0000001f0900780c */ /* 0x000fe20003f05270 */
[----:B------:R-:W-:-:S12]  /*14a90*/  BRA.DIV UR4, `(.L_x_1226) ;  /* 0x0000002a04547947 */ /* 0x000fd8000b800000 */
[----:B------:R-:W-:Y:S01]  /*14aa0*/  IMAD.IADD R7, R27, 0x1, R9 ;  /* 0x000000011b077824 */ /* 0x000fe200078e0209 */
[----:B------:R-:W-:-:S04]  /*14ab0*/  ULDC UR4, c[0x0][0xc3c] ;  /* 0x00030f0000047ab9 */ /* 0x000fc80000000800 */
[----:B------:R-:W-:-:S13]  /*14ac0*/  ISETP.GE.OR P1, PT, R7, UR4, !P0 ;  /* 0x0000000407007c0c */ /* 0x000fda000c726670 */
[----:B01----:R-:W0:Y:S08]  /*14ad0*/  @!P1 LDC.64 R4, c[0x0][0xc80] ;  /* 0x00032000ff049b82 */ /* 0x003e300000000a00 */
[----:B------:R-:W1:Y:S01]  /*14ae0*/  @!P1 LDC.64 R2, c[0x0][0xc78] ;  /* 0x00031e00ff029b82 */ /* 0x000e620000000a00 */
[----:B0-----:R-:W-:-:S06]  /*14af0*/  @!P1 IMAD.WIDE R4, R7, 0x4, R4 ;  /* 0x0000000407049825 */ /* 0x001fcc00078e0204 */
[----:B------:R-:W3:Y:S01]  /*14b00*/  @!P1 LDG.E R4, desc[UR52][R4.64] ;  /* 0x0000003404049981 */ /* 0x000ee2000c1e1900 */
[----:B-1----:R-:W-:-:S06]  /*14b10*/  @!P1 IMAD.WIDE R2, R7, 0x4, R2 ;  /* 0x0000000407029825 */ /* 0x002fcc00078e0202 */
[----:B------:R-:W4:Y:S01]  /*14b20*/  @!P1 LDG.E R2, desc[UR52][R2.64] ;  /* 0x0000003402029981 */ /* 0x000f22000c1e1900 */
[----:B------:R-:W-:Y:S02]  /*14b30*/  IMAD.MOV.U32 R25, RZ, RZ, RZ ;  /* 0x000000ffff197224 */ /* 0x000fe400078e00ff */
[----:B------:R-:W-:Y:S01]  /*14b40*/  IMAD.MOV.U32 R8, RZ, RZ, RZ ;  /* 0x000000ffff087224 */ /* 0x000fe200078e00ff */
[C---:B------:R-:W-:Y:S02]  /*14b50*/  ISETP.GE.U32.AND P2, PT, R9.reuse, 0x2, PT ;  /* 0x000000020900780c */ /* 0x040fe40003f46070 */
[C---:B------:R-:W-:Y:S02]  /*14b60*/  ISETP.GE.U32.AND P3, PT, R9.reuse, 0x4, PT ;  /* 0x000000040900780c */ /* 0x040fe40003f66070 */
[C---:B------:R-:W-:Y:S02]  /*14b70*/  ISETP.GE.U32.AND P4, PT, R9.reuse, 0x8, PT ;  /* 0x000000080900780c */ /* 0x040fe40003f86070 */
[----:B------:R-:W-:Y:S01]  /*14b80*/  ISETP.GE.U32.AND P5, PT, R9, 0x10, PT ;  /* 0x000000100900780c */ /* 0x000fe20003fa6070 */
[----:B------:R-:W-:Y:S04]  /*14b90*/  SHFL.IDX PT, R0, R24, RZ, 0x1f ;  /* 0x00001fff18007589 */ /* 0x000fe800000e0000 */
[----:B------:R0:W-:Y:S02]  /*14ba0*/  SHFL.IDX PT, R6, R24, 0x1, 0x1f ;  /* 0x00201f0018067f89 */ /* 0x0001e400000e0000 */
[----:B0-----:R-:W-:-:S02]  /*14bb0*/  IMAD.MOV.U32 R24, RZ, RZ, RZ ;  /* 0x000000ffff187224 */ /* 0x001fc400078e00ff */
[----:B---3--:R-:W-:Y:S02]  /*14bc0*/  @!P1 IMAD.MOV.U32 R25, RZ, RZ, R4 ;  /* 0x000000ffff199224 */ /* 0x008fe400078e0004 */
[----:B----4-:R-:W-:-:S04]  /*14bd0*/  @!P1 IMAD.MOV.U32 R8, RZ, RZ, R2 ;  /* 0x000000ffff089224 */ /* 0x010fc800078e0002 */
[----:B------:R-:W-:-:S05]  /*14be0*/  IMAD R13, R8, R25, RZ ;  /* 0x00000019080d7224 */ /* 0x000fca00078e02ff */
[----:B------:R-:W0:Y:S01]  /*14bf0*/  SHFL.UP PT, R14, R13, 0x1, RZ ;  /* 0x042000000d0e7989 */ /* 0x000e2200000e00ff */
[----:B------:R-:W-:-:S04]  /*14c00*/  ISETP.NE.AND P1, PT, R9, RZ, PT ;  /* 0x000000ff0900720c */ /* 0x000fc80003f25270 */
        /* <DEDUP_REMOVED lines=15> */
.L_x_1300:
[----:B------:R-:W-:Y:S02]  /*14d00*/  ULDC UR4, c[0x0][0xc38] ;  /* 0x00030e0000047ab9 */ /* 0x000fe40000000800 */
[----:B------:R-:W-:-:S04]  /*14d10*/  IMAD.U32 R4, RZ, RZ, UR4 ;  /* 0x00000004ff047e24 */ /* 0x000fc8000f8e00ff */
[----:B-1----:R-:W-:-:S04]  /*14d20*/  IMAD R5, R14, R4, RZ ;  /* 0x000000040e057224 */ /* 0x002fc800078e02ff */
[----:B------:R-:W-:-:S05]  /*14d30*/  IMAD.IADD R6, R6, 0x1, R5 ;  /* 0x0000000106067824 */ /* 0x000fca00078e0205 */
[----:B------:R-:W-:-:S13]  /*14d40*/  ISETP.GT.AND P6, PT, R6, R0, PT ;  /* 0x000000000600720c */ /* 0x000fda0003fc4270 */
[----:B------:R-:W-:Y:S05]  /*14d50*/  @P6 BRA `(.L_x_1227) ;  /* 0x0000000000a46947 */ /* 0x000fea0003800000 */
.L_x_1230:
        /* <DEDUP_REMOVED lines=11> */
[----:B------:R-:W-:Y:S02]  /*14e10*/  IMAD.MOV.U32 R8, RZ, RZ, RZ ;  /* 0x000000ffff087224 */ /* 0x000fe400078e00ff */
[----:B0-----:R-:W-:-:S05]  /*14e20*/  @!P6 IMAD.WIDE R2, R7, 0x4, R2 ;  /* 0x000000040702e825 */ /* 0x001fca00078e0202 */
[----:B------:R1:W3:Y:S02]  /*14e30*/  @!P6 LDG.E R25, desc[UR52][R2.64] ;  /* 0x000000340219e981 */ /* 0x0002e4000c1e1900 */
[----:B-1----:R-:W-:-:S05]  /*14e40*/  @!P6 IMAD.WIDE R2, R7, 0x4, R4 ;  /* 0x000000040702e825 */ /* 0x002fca00078e0204 */
[----:B------:R-:W3:Y:S01]  /*14e50*/  @!P6 LDG.E R8, desc[UR52][R2.64] ;  /* 0x000000340208e981 */ /* 0x000ee2000c1e1900 */
[----:B------:R-:W-:Y:S01]  /*14e60*/  UMOV UR4, 0xffffffff ;  /* 0xffffffff00047882 */ /* 0x000fe20000000000 */
[----:B---3--:R-:W-:Y:S02]  /*14e70*/  IMAD R13, R8, R25, RZ ;  /* 0x00000019080d7224 */ /* 0x008fe400078e02ff */
        /* <DEDUP_REMOVED lines=17> */
.L_x_1308:
[----:B------:R-:W-:Y:S02]  /*14f90*/  ULDC UR4, c[0x0][0xc38] ;  /* 0x00030e0000047ab9 */ /* 0x000fe40000000800 */
[----:B------:R-:W-:-:S04]  /*14fa0*/  IMAD.U32 R4, RZ, RZ, UR4 ;  /* 0x00000004ff047e24 */ /* 0x000fc8000f8e00ff */
[----:B-1----:R-:W-:-:S04]  /*14fb0*/  IMAD R5, R14, R4, RZ ;  /* 0x000000040e057224 */ /* 0x002fc800078e02ff */
[----:B------:R-:W-:-:S05]  /*14fc0*/  IMAD.IADD R6, R5, 0x1, R6 ;  /* 0x0000000105067824 */ /* 0x000fca00078e0206 */
[----:B------:R-:W-:-:S13]  /*14fd0*/  ISETP.GT.AND P6, PT, R6, R0, PT ;  /* 0x000000000600720c */ /* 0x000fda0003fc4270 */
[----:B------:R-:W-:Y:S05]  /*14fe0*/  @!P6 BRA `(.L_x_1230) ;  /* 0xfffffffc005ce947 */ /* 0x000fea000383ffff */
.L_x_1227:
[----:B------:R-:W-:Y:S01]  /*14ff0*/  IMAD.IADD R5, R6, 0x1, -R5 ;  /* 0x0000000106057824 */ /* 0x000fe200078e0a05 */
[----:B------:R-:W-:-:S03]  /*15000*/  UMOV UR4, 0xffffffff ;  /* 0xffffffff00047882 */ /* 0x000fc60000000000 */
[----:B------:R-:W-:-:S05]  /*15010*/  IMAD R7, R3, R4, R5 ;  /* 0x0000000403077224 */ /* 0x000fca00078e0205 */
[----:B------:R-:W-:Y:S01]  /*15020*/  ISETP.GT.AND P6, PT, R7, R0, PT ;  /* 0x000000000700720c */ /* 0x000fe20003fc4270 */
[----:B------:R-:W-:-:S12]  /*15030*/  BRA.DIV UR4, `(.L_x_1231) ;  /* 0x0000002a04dc7947 */ /* 0x000fd8000b800000 */
[----:B------:R-:W-:-:S04]  /*15040*/  VOTE.ANY R2, PT, !P6 ;  /* 0x0000000000027806 */ /* 0x000fc800070e0100 */
[----:B--2---:R-:W1:Y:S02]  /*15050*/  POPC R12, R2 ;  /* 0x00000002000c7309 */ /* 0x004e640000000000 */
[----:B-1----:R1:W2:Y:S01]  /*15060*/  SHFL.IDX PT, R25, R25, R12, 0x1f ;  /* 0x00001f0c19197589 */ /* 0x0022a200000e0000 */
[----:B------:R-:W-:-:S03]  /*15070*/  IMAD.IADD R27, R12, 0x1, R27 ;  /* 0x000000010c1b7824 */ /* 0x000fc600078e021b */
[----:B------:R1:W3:Y:S04]  /*15080*/  SHFL.IDX PT, R8, R8, R12, 0x1f ;  /* 0x00001f0c08087589 */ /* 0x0002e800000e0000 */
.L_x_1313:
[----:B------:R-:W-:-:S13]  /*15090*/  ISETP.NE.AND P0, PT, R2, RZ, PT ;  /* 0x000000ff0200720c */ /* 0x000fda0003f05270 */
[----:B------:R-:W-:Y:S05]  /*150a0*/  @!P0 BRA `(.L_x_1232) ;  /* 0x0000000000108947 */ /* 0x000fea0003800000 */
[----:B------:R-:W-:Y:S01]  /*150b0*/  UMOV UR4, 0xffffffff ;  /* 0xffffffff00047882 */ /* 0x000fe20000000000 */
[----:B-1----:R-:W-:Y:S02]  /*150c0*/  VIADD R12, R12, 0xffffffff ;  /* 0xffffffff0c0c7836 */ /* 0x002fe40000000000 */
[----:B------:R-:W-:Y:S05]  /*150d0*/  BRA.DIV UR4, `(.L_x_1233) ;  /* 0x0000002e04107947 */ /* 0x000fea000b800000 */
[----:B------:R4:W1:Y:S02]  /*150e0*/  SHFL.IDX PT, R24, R3, R12, 0x1f ;  /* 0x00001f0c03187589 */ /* 0x00086400000e0000 */
.L_x_1232:
[----:B---3--:R-:W-:Y:S01]  /*150f0*/  ISETP.NE.AND P0, PT, R8, 0x1, PT ;  /* 0x000000010800780c */ /* 0x008fe20003f05270 */
[----:B-1----:R-:W-:-:S04]  /*15100*/  IMAD R24, R24, R4, R5 ;  /* 0x0000000418187224 */ /* 0x002fc800078e0205 */
[----:B------:R-:W-:-:S08]  /*15110*/  IMAD.IADD R0, R0, 0x1, -R24 ;  /* 0x0000000100007824 */ /* 0x000fd000078e0a18 */
[----:B------:R-:W-:Y:S05]  /*15120*/  @!P0 BRA `(.L_x_1234) ;  /* 0x0000000000dc8947 */ /* 0x000fea0003800000 */
[----:B--2---:R-:W-:Y:S02]  /*15130*/  IABS R4, R25 ;  /* 0x0000001900047213 */ /* 0x004fe40000000000 */
[----:B------:R-:W-:Y:S02]  /*15140*/  IABS R5, R8 ;  /* 0x0000000800057213 */ /* 0x000fe40000000000 */
[----:B------:R-:W1:Y:S08]  /*15150*/  I2F.RP R6, R4 ;  /* 0x0000000400067306 */ /* 0x000e700000209400 */
[----:B------:R-:W2:Y:S08]  /*15160*/  I2F.RP R9, R5 ;  /* 0x0000000500097306 */ /* 0x000eb00000209400 */
[----:B-1----:R-:W1:Y:S08]  /*15170*/  MUFU.RCP R6, R6 ;  /* 0x0000000600067308 */ /* 0x002e700000001000 */
[----:B--2---:R-:W-:Y:S01]  /*15180*/  MUFU.RCP R9, R9 ;  /* 0x0000000900097308 */ /* 0x004fe20000001000 */
[----:B-1----:R-:W-:-:S07]  /*15190*/  VIADD R2, R6, 0xffffffe ;  /* 0x0ffffffe06027836 */ /* 0x002fce0000000000 */
[----:B0---4-:R0:W1:Y:S02]  /*151a0*/  F2I.FTZ.U32.TRUNC.NTZ R3, R2 ;  /* 0x0000000200037305 */ /* 0x011064000021f000 */
[----:B0-----:R-:W-:Y:S02]  /*151b0*/  IMAD.MOV.U32 R2, RZ, RZ, RZ ;  /* 0x000000ffff027224 */ /* 0x001fe400078e00ff */
[----:B-1----:R-:W-:-:S04]  /*151c0*/  IMAD.MOV R7, RZ, RZ, -R3 ;  /* 0x000000ffff077224 */ /* 0x002fc800078e0a03 */
[----:B------:R-:W-:-:S04]  /*151d0*/  IMAD R7, R7, R4, RZ ;  /* 0x0000000407077224 */ /* 0x000fc800078e02ff */
[----:B------:R-:W-:Y:S01]  /*151e0*/  IMAD.HI.U32 R3, R3, R7, R2 ;  /* 0x0000000703037227 */ /* 0x000fe200078e0002 */
[----:B------:R-:W-:Y:S02]  /*151f0*/  IABS R7, R0 ;  /* 0x0000000000077213 */ /* 0x000fe40000000000 */
[----:B------:R-:W-:-:S03]  /*15200*/  IABS R2, R25 ;  /* 0x0000001900027213 */ /* 0x000fc60000000000 */
[----:B------:R-:W-:-:S04]  /*15210*/  IMAD.HI.U32 R6, R3, R7, RZ ;  /* 0x0000000703067227 */ /* 0x000fc800078e00ff */
[----:B------:R-:W-:Y:S02]  /*15220*/  IMAD.MOV R2, RZ, RZ, -R2 ;  /* 0x000000ffff027224 */ /* 0x000fe400078e0a02 */
[----:B------:R-:W-:Y:S02]  /*15230*/  VIADD R3, R9, 0xffffffe ;  /* 0x0ffffffe09037836 */ /* 0x000fe40000000000 */
[----:B------:R-:W-:-:S04]  /*15240*/  IMAD R7, R6, R2, R7 ;  /* 0x0000000206077224 */ /* 0x000fc800078e0207 */
[----:B------:R-:W0:Y:S01]  /*15250*/  F2I.FTZ.U32.TRUNC.NTZ R3, R3 ;  /* 0x0000000300037305 */ /* 0x000e22000021f000 */
[----:B------:R-:W-:-:S13]  /*15260*/  ISETP.GT.U32.AND P1, PT, R4, R7, PT ;  /* 0x000000070400720c */ /* 0x000fda0003f24070 */
[----:B------:R-:W-:Y:S02]  /*15270*/  @!P1 IMAD.IADD R7, R7, 0x1, -R4 ;  /* 0x0000000107079824 */ /* 0x000fe400078e0a04 */
[----:B0-----:R-:W-:Y:S02]  /*15280*/  IMAD.MOV R2, RZ, RZ, -R3 ;  /* 0x000000ffff027224 */ /* 0x001fe400078e0a03 */
[----:B------:R-:W-:Y:S01]  /*15290*/  @!P1 VIADD R6, R6, 0x1 ;  /* 0x0000000106069836 */ /* 0x000fe20000000000 */
[----:B------:R-:W-:Y:S01]  /*152a0*/  ISETP.GE.U32.AND P0, PT, R7, R4, PT ;  /* 0x000000040700720c */ /* 0x000fe20003f06070 */
[----:B------:R-:W-:Y:S01]  /*152b0*/  IMAD R7, R2, R5, RZ ;  /* 0x0000000502077224 */ /* 0x000fe200078e02ff */
[----:B------:R-:W-:Y:S01]  /*152c0*/  ISETP.NE.AND P1, PT, R25, RZ, PT ;  /* 0x000000ff1900720c */ /* 0x000fe20003f25270 */
[----:B------:R-:W-:-:S04]  /*152d0*/  IMAD.MOV.U32 R2, RZ, RZ, RZ ;  /* 0x000000ffff027224 */ /* 0x000fc800078e00ff */
[----:B------:R-:W-:Y:S01]  /*152e0*/  IMAD.HI.U32 R4, R3, R7, R2 ;  /* 0x0000000703047227 */ /* 0x000fe200078e0002 */
[----:B------:R-:W-:-:S04]  /*152f0*/  LOP3.LUT R2, R0, R25, RZ, 0x3c, !PT ;  /* 0x0000001900027212 */ /* 0x000fc800078e3cff */
[----:B------:R-:W-:Y:S01]  /*15300*/  ISETP.GE.AND P2, PT, R2, RZ, PT ;  /* 0x000000ff0200720c */ /* 0x000fe20003f46270 */
[----:B------:R-:W-:Y:S01]  /*15310*/  @P0 VIADD R6, R6, 0x1 ;  /* 0x0000000106060836 */ /* 0x000fe20000000000 */
[----:B------:R-:W-:-:S05]  /*15320*/  IABS R2, R8 ;  /* 0x0000000800027213 */ /* 0x000fca0000000000 */
[----:B------:R-:W-:-:S06]  /*15330*/  IMAD.MOV R2, RZ, RZ, -R2 ;  /* 0x000000ffff027224 */ /* 0x000fcc00078e0a02 */
[----:B------:R-:W-:Y:S01]  /*15340*/  @!P2 IMAD.MOV R6, RZ, RZ, -R6 ;  /* 0x000000ffff06a224 */ /* 0x000fe200078e0a06 */
[----:B------:R-:W-:-:S04]  /*15350*/  @!P1 LOP3.LUT R6, RZ, R25, RZ, 0x33, !PT ;  /* 0x00000019ff069212 */ /* 0x000fc800078e33ff */
[----:B------:R-:W-:-:S05]  /*15360*/  IABS R3, R6 ;  /* 0x0000000600037213 */ /* 0x000fca0000000000 */
        /* <DEDUP_REMOVED lines=14> */
[--C-:B------:R-:W-:Y:S02]  /*15450*/  IMAD R8, R8, R3, R6.reuse ;  /* 0x0000000308087224 */ /* 0x100fe400078e0206 */
[----:B------:R-:W-:Y:S02]  /*15460*/  IMAD.MOV R3, RZ, RZ, -R6 ;  /* 0x000000ffff037224 */ /* 0x000fe400078e0a06 */
[----:B------:R-:W-:Y:S02]  /*15470*/  IMAD R26, R8, 0x10000, R5 ;  /* 0x00010000081a7824 */ /* 0x000fe400078e0205 */
[----:B------:R-:W-:Y:S01]  /*15480*/  IMAD R3, R25, R3, R0 ;  /* 0x0000000319037224 */ /* 0x000fe200078e0200 */
[----:B------:R-:W-:Y:S06]  /*15490*/  BRA `(.L_x_1235) ;  /* 0x0000000000f07947 */ /* 0x000fec0003800000 */
.L_x_1234:
[----:B0---4-:R-:W0:Y:S02]  /*154a0*/  LDC.64 R2, c[0x0][0xc90] ;  /* 0x00032400ff027b82 */ /* 0x011e240000000a00 */
[----:B0-----:R-:W-:-:S05]  /*154b0*/  IMAD.WIDE R2, R27, 0x4, R2 ;  /* 0x000000041b027825 */ /* 0x001fca00078e0202 */
[----:B------:R0:W2:Y:S02]  /*154c0*/  LDG.E R6, desc[UR52][R2.64] ;  /* 0x0000003402067981 */ /* 0x0000a4000c1e1900 */
[----:B0-----:R-:W-:Y:S02]  /*154d0*/  IMAD.MOV.U32 R2, RZ, RZ, RZ ;  /* 0x000000ffff027224 */ /* 0x001fe400078e00ff */
[----:B--2---:R-:W-:-:S05]  /*154e0*/  IMAD R5, R25, R6, RZ ;  /* 0x0000000619057224 */ /* 0x004fca00078e02ff */
[----:B------:R-:W-:-:S04]  /*154f0*/  IABS R7, R5 ;  /* 0x0000000500077213 */ /* 0x000fc80000000000 */
[----:B------:R-:W0:Y:S08]  /*15500*/  I2F.RP R8, R7 ;  /* 0x0000000700087306 */ /* 0x000e300000209400 */
[----:B0-----:R-:W0:Y:S02]  /*15510*/  MUFU.RCP R8, R8 ;  /* 0x0000000800087308 */ /* 0x001e240000001000 */
[----:B0-----:R-:W-:-:S06]  /*15520*/  VIADD R9, R8, 0xffffffe ;  /* 0x0ffffffe08097836 */ /* 0x001fcc0000000000 */
[----:B------:R-:W0:Y:S02]  /*15530*/  F2I.FTZ.U32.TRUNC.NTZ R3, R9 ;  /* 0x0000000900037305 */ /* 0x000e24000021f000 */
[----:B0-----:R-:W-:-:S04]  /*15540*/  IMAD.MOV R10, RZ, RZ, -R3 ;  /* 0x000000ffff0a7224 */ /* 0x001fc800078e0a03 */
[----:B------:R-:W-:Y:S01]  /*15550*/  IMAD R11, R10, R7, RZ ;  /* 0x000000070a0b7224 */ /* 0x000fe200078e02ff */
[----:B------:R-:W-:-:S03]  /*15560*/  IABS R10, R5 ;  /* 0x00000005000a7213 */ /* 0x000fc60000000000 */
[----:B------:R-:W-:Y:S01]  /*15570*/  IMAD.HI.U32 R2, R3, R11, R2 ;  /* 0x0000000b03027227 */ /* 0x000fe200078e0002 */
[----:B------:R-:W-:-:S03]  /*15580*/  IABS R3, R0 ;  /* 0x0000000000037213 */ /* 0x000fc60000000000 */
        /* <DEDUP_REMOVED lines=16> */
[----:B------:R-:W-:-:S03]  /*15690*/  IMAD R0, R5, R9, R0 ;  /* 0x0000000905007224 */ /* 0x000fc600078e0200 */
[----:B------:R-:W-:-:S04]  /*156a0*/  VIADDMNMX R4, R3, R4, R6, PT ;  /* 0x0000000403047246 */ /* 0x000fc80003800106 */
[----:B------:R-:W-:-:S04]  /*156b0*/  IABS R6, R4 ;  /* 0x0000000400067213 */ /* 0x000fc80000000000 */
[----:B------:R-:W0:Y:S08]  /*156c0*/  I2F.RP R8, R6 ;  /* 0x0000000600087306 */ /* 0x000e300000209400 */
[----:B0-----:R-:W0:Y:S02]  /*156d0*/  MUFU.RCP R8, R8 ;  /* 0x0000000800087308 */ /* 0x001e240000001000 */
[----:B0-----:R-:W-:Y:S01]  /*156e0*/  VIADD R2, R8, 0xffffffe ;  /* 0x0ffffffe08027836 */ /* 0x001fe20000000000 */
[----:B------:R-:W-:-:S05]  /*156f0*/  IABS R8, R0 ;  /* 0x0000000000087213 */ /* 0x000fca0000000000 */
[----:B------:R0:W1:Y:S02]  /*15700*/  F2I.FTZ.U32.TRUNC.NTZ R3, R2 ;  /* 0x0000000200037305 */ /* 0x000064000021f000 */
[----:B0-----:R-:W-:Y:S02]  /*15710*/  IMAD.MOV.U32 R2, RZ, RZ, RZ ;  /* 0x000000ffff027224 */ /* 0x001fe400078e00ff */
[----:B-1----:R-:W-:-:S04]  /*15720*/  IMAD.MOV R5, RZ, RZ, -R3 ;  /* 0x000000ffff057224 */ /* 0x002fc800078e0a03 */
[----:B------:R-:W-:-:S04]  /*15730*/  IMAD R5, R5, R6, RZ ;  /* 0x0000000605057224 */ /* 0x000fc800078e02ff */
[----:B------:R-:W-:Y:S01]  /*15740*/  IMAD.HI.U32 R3, R3, R5, R2 ;  /* 0x0000000503037227 */ /* 0x000fe200078e0002 */
[-C--:B------:R-:W-:Y:S02]  /*15750*/  IABS R5, R4.reuse ;  /* 0x0000000400057213 */ /* 0x080fe40000000000 */
[----:B------:R-:W-:Y:S02]  /*15760*/  LOP3.LUT R2, R0, R4, RZ, 0x3c, !PT ;  /* 0x0000000400027212 */ /* 0x000fe400078e3cff */
[----:B------:R-:W-:Y:S01]  /*15770*/  IADD3 R0, R7, 0x1000000, R0 ;  /* 0x0100000007007810 */ /* 0x000fe20007ffe000 */
[----:B------:R-:W-:Y:S01]  /*15780*/  IMAD.MOV R5, RZ, RZ, -R5 ;  /* 0x000000ffff057224 */ /* 0x000fe200078e0a05 */
[----:B------:R-:W-:Y:S01]  /*15790*/  ISETP.GE.AND P2, PT, R2, RZ, PT ;  /* 0x000000ff0200720c */ /* 0x000fe20003f46270 */
        /* <DEDUP_REMOVED lines=9> */
[----:B------:R-:W-:Y:S01]  /*15830*/  @!P1 LOP3.LUT R3, RZ, R4, RZ, 0x33, !PT ;  /* 0x00000004ff039212 */ /* 0x000fe200078e33ff */
[----:B------:R-:W-:-:S04]  /*15840*/  IMAD.MOV R4, RZ, RZ, -R4 ;  /* 0x000000ffff047224 */ /* 0x000fc800078e0a04 */
[----:B------:R-:W-:-:S07]  /*15850*/  IMAD R26, R3, R4, R0 ;  /* 0x00000004031a7224 */ /* 0x000fce00078e0200 */
.L_x_1235:
[----:B------:R-:W-:-:S05]  /*15860*/  LOP3.LUT R0, RZ, R3, RZ, 0x33, !PT ;  /* 0x00000003ff007212 */ /* 0x000fca00078e33ff */
[----:B------:R-:W-:Y:S01]  /*15870*/  IMAD.IADD R25, R25, 0x1, R0 ;  /* 0x0000000119197824 */ /* 0x000fe200078e0200 */
[----:B------:R-:W-:Y:S06]  /*15880*/  BRA `(.L_x_1236) ;  /* 0x00000000001c7947 */ /* 0x000fec0003800000 */
.L_x_1228:
[----:B------:R-:W-:Y:S01]  /*15890*/  UMOV UR4, URZ ;  /* 0x0000003f00047c82 */ /* 0x000fe20008000000 */
[----:B------:R-:W-:Y:S01]  /*158a0*/  UMOV UR5, URZ ;  /* 0x0000003f00057c82 */ /* 0x000fe20008000000 */
[----:B------:R-:W-:Y:S01]  /*158b0*/  ULDC UR6, c[0x0][0xc3c] ;  /* 0x00030f0000067ab9 */ /* 0x000fe20000000800 */
[----:B------:R-:W-:Y:S02]  /*158c0*/  IMAD.MOV.U32 R24, RZ, RZ, R0 ;  /* 0x000000ffff187224 */ /* 0x000fe400078e0000 */
[----:B------:R-:W-:Y:S02]  /*158d0*/  IMAD.U32 R25, RZ, RZ, UR4 ;  /* 0x00000004ff197e24 */ /* 0x000fe4000f8e00ff */
[----:B------:R-:W-:Y:S02]  /*158e0*/  IMAD.U32 R26, RZ, RZ, UR5 ;  /* 0x00000005ff1a7e24 */ /* 0x000fe4000f8e00ff */
[----:B------:R-:W-:-:S07]  /*158f0*/  IMAD.U32 R27, RZ, RZ, UR6 ;  /* 0x00000006ff1b7e24 */ /* 0x000fce000f8e00ff */
.L_x_1236:
[----:B------:R-:W1:Y:S01]  /*15900*/  S2R R0, SR_TID.X ;  /* 0x0000000000007919 */ /* 0x000e620000002100 */
[----:B------:R-:W-:Y:S05]  /*15910*/  WARPSYNC.ALL ;  /* 0x0000000000007948 */ /* 0x000fea0003800000 */
[----:B------:R-:W-:Y:S01]  /*15920*/  BAR.SYNC.DEFER_BLOCKING 0x4, 0x200 ;  /* 0x0108000000007b1d */ /* 0x000fe20000010000 */
[----:B-1----:R-:W-:-:S04]  /*15930*/  LOP3.LUT R0, R0, 0x1f, RZ, 0xc0, !PT ;  /* 0x0000001f00007812 */ /* 0x002fc800078ec0ff */
[----:B------:R-:W-:-:S13]  /*15940*/  ISETP.NE.AND P0, PT, R0, RZ, PT ;  /* 0x000000ff0000720c */ /* 0x000fda0003f05270 */
[----:B0-----:R-:W0:Y:S01]  /*15950*/  @!P0 S2R R3, SR_CgaCtaId ;  /* 0x0000000000038919 */ /* 0x001e220000008800 */
[----:B------:R-:W-:-:S04]  /*15960*/  @!P0 MOV R0, 0x400 ;  /* 0x0000040000008802 */ /* 0x000fc80000000f00 */
[----:B0-----:R-:W-:-:S05]  /*15970*/  @!P0 LEA R17, R3, R0, 0x18 ;  /* 0x0000000003118211 */ /* 0x001fca00078ec0ff */
[----:B------:R0:W-:Y:S01]  /*15980*/  @!P0 STS.128 [R17+0x168d0], R24 ;  /* 0x0168d01811008388 */ /* 0x0001e20000000c00 */
[----:B------:R-:W-:Y:S06]  /*15990*/  BAR.ARV 0x5, 0x200 ;  /* 0x0148000000007b1d */ /* 0x000fec0000002000 */
.L_x_1225:
[----:B------:R-:W-:Y:S02]  /*159a0*/  ULDC UR4, c[0x0][0xc3c] ;  /* 0x00030f0000047ab9 */ /* 0x000fe40000000800 */
[----:B----4-:R-:W-:-:S13]  /*159b0*/  ISETP.GE.AND P0, PT, R27, UR4, PT ;  /* 0x000000041b007c0c */ /* 0x010fda000bf06270 */
[----:B------:R-:W-:Y:S05]  /*159c0*/  @!P0 BRA `(.L_x_1237) ;  /* 0xffffffac00c48947 */ /* 0x000fea000383ffff */
[----:B------:R-:W-:Y:S05]  /*159d0*/  BSYNC B8 ;  /* 0x0000000000087941 */ /* 0x000fea0003800000 */
.L_x_1137:
[----:B--2---:R-:W2:Y:S01]  /*159e0*/  LDL.LU R0, [R1+0x24] ;  /* 0x0000240001007983 */ /* 0x004ea20000300800 */
[----:B------:R-:W-:Y:S01]  /*159f0*/  BSSY B0, `(.L_x_1238) ;  /* 0x000000b000007945 */ /* 0x000fe20003800000 */
[----:B0-----:R-:W0:Y:S01]  /*15a00*/  S2R R5, SR_CgaCtaId ;  /* 0x0000000000057919 */ /* 0x001e220000008800 */
[----:B--2---:R-:W-:-:S05]  /*15a10*/  VIADD R0, R0, 0x1 ;  /* 0x0000000100007836 */ /* 0x004fca0000000000 */
        /* <DEDUP_REMOVED lines=8> */
.L_x_1316:
[----:B------:R-:W-:Y:S05]  /*15aa0*/  BSYNC B0 ;  /* 0x0000000000007941 */ /* 0x000fea0003800000 */
.L_x_1238:
[----:B------:R-:W-:-:S03]  /*15ab0*/  UMOV UR4, 0xffffffff ;  /* 0xffffffff00047882 */ /* 0x000fc60000000000 */
[----:B------:R-:W-:Y:S05]  /*15ac0*/  BRA.DIV UR4, `(.L_x_1240) ;  /* 0x0000002204d07947 */ /* 0x000fea000b800000 */
[----:B0-----:R-:W0:Y:S02]  /*15ad0*/  S2R R0, SR_TID.X ;  /* 0x0000000000007919 */ /* 0x001e240000002100 */
[----:B0-----:R-:W-:-:S04]  /*15ae0*/  SHF.R.U32.HI R0, RZ, 0x5, R0 ;  /* 0x00000005ff007819 */ /* 0x001fc80000011600 */
[----:B------:R-:W-:-:S05]  /*15af0*/  LOP3.LUT R0, R0, 0x3, RZ, 0xc0, !PT ;  /* 0x0000000300007812 */ /* 0x000fca00078ec0ff */
[----:B------:R0:W2:Y:S02]  /*15b00*/  SHFL.IDX PT, R14, R0, RZ, 0x1f ;  /* 0x00001fff000e7589 */ /* 0x0000a400000e0000 */
.L_x_1319:
[----:B--2---:R-:W-:Y:S01]  /*15b10*/  ISETP.NE.AND P0, PT, R14, RZ, PT ;  /* 0x000000ff0e00720c */ /* 0x004fe20003f05270 */
[----:B------:R-:W-:-:S12]  /*15b20*/  BSSY B0, `(.L_x_1241) ;  /* 0x0000024000007945 */ /* 0x000fd80003800000 */
[----:B------:R-:W-:Y:S05]  /*15b30*/  @P0 BRA `(.L_x_1242) ;  /* 0x0000000000880947 */ /* 0x000fea0003800000 */
[----:B------:R-:W-:-:S03]  /*15b40*/  UMOV UR4, 0xffffffff ;  /* 0xffffffff00047882 */ /* 0x000fc60000000000 */
[----:B------:R-:W-:Y:S05]  /*15b50*/  BRA.DIV UR4, `(.L_x_1243) ;  /* 0x0000002204e07947 */ /* 0x000fea000b800000 */
[----:B------:R-:W-:-:S13]  /*15b60*/  ELECT P6, URZ, PT ;  /* 0x00000000003f782f */ /* 0x000fda00038c0000 */
.L_x_1322:
[----:B------:R-:W-:Y:S05]  /*15b70*/  @!P6 BRA `(.L_x_1242) ;  /* 0x000000000078e947 */ /* 0x000fea0003800000 */
[----:B------:R-:W-:-:S06]  /*15b80*/  ULOP3.LUT UR4, UR36, 0x2, URZ, 0xfc, !UPT ;  /* 0x0000000224047892 */ /* 0x000fcc000f8efc3f */
[----:B0-----:R-:W-:-:S05]  /*15b90*/  IMAD.U32 R0, RZ, RZ, UR4 ;  /* 0x00000004ff007e24 */ /* 0x001fca000f8e00ff */
[----:B------:R-:W-:-:S13]  /*15ba0*/  ISETP.NE.AND P2, PT, R0, 0x3, PT ;  /* 0x000000030000780c */ /* 0x000fda0003f45270 */
[----:B------:R-:W-:Y:S05]  /*15bb0*/  @!P2 BRA `(.L_x_1244) ;  /* 0x000000000004a947 */ /* 0x000fea0003800000 */
[----:B------:R-:W-:Y:S01]  /*15bc0*/  BPT.TRAP 0x1 ;  /* 0x000000040000795c */ /* 0x000fe20000300000 */
.L_x_1244:
[----:B------:R-:W-:Y:S01]  /*15bd0*/  VIADD R3, R9, 0x16840 ;  /* 0x0001684009037836 */ /* 0x000fe20000000000 */
[----:B------:R-:W-:Y:S01]  /*15be0*/  SHF.L.U32 R2, R28, 0x1f, RZ ;  /* 0x0000001f1c027819 */ /* 0x000fe200000006ff */
[C---:B------:R-:W-:Y:S02]  /*15bf0*/  VIADD R0, R18.reuse, 0x1 ;  /* 0x0000000112007836 */ /* 0x040fe40000000000 */
[----:B------:R-:W-:-:S03]  /*15c00*/  IMAD R7, R18, 0x8, R3 ;  /* 0x0000000812077824 */ /* 0x000fc600078e0203 */
[C---:B------:R-:W-:Y:S01]  /*15c10*/  ISETP.NE.AND P1, PT, R0.reuse, 0x2, PT ;  /* 0x000000020000780c */ /* 0x040fe20003f25270 */
[----:B------:R-:W0:Y:S03]  /*15c20*/  SYNCS.PHASECHK.TRANS64.TRYWAIT P0, [R7+URZ], R2 ;  /* 0x00000002070075a7 */ /* 0x000e26000800017f */
[----:B------:R-:W-:Y:S02]  /*15c30*/  SEL R5, RZ, 0x1, P1 ;  /* 0x00000001ff057807 */ /* 0x000fe40000800000 */
[----:B-1----:R-:W-:Y:S02]  /*15c40*/  SEL R4, R0, RZ, P1 ;  /* 0x000000ff00047207 */ /* 0x002fe40000800000 */
[----:B------:R-:W-:-:S03]  /*15c50*/  LOP3.LUT R0, R28, R5, RZ, 0x3c, !PT ;  /* 0x000000051c007212 */ /* 0x000fc600078e3cff */
[----:B------:R-:W-:Y:S01]  /*15c60*/  IMAD R3, R4, 0x8, R3 ;  /* 0x0000000804037824 */ /* 0x000fe200078e0203 */
[----:B------:R-:W-:Y:S01]  /*15c70*/  SHF.L.U32 R0, R0, 0x1f, RZ ;  /* 0x0000001f00007819 */ /* 0x000fe200000006ff */
[----:B0-----:R-:W-:Y:S06]  /*15c80*/  @!P0 BRA `(.L_x_1245) ;  /* 0x0000002000b48947 */ /* 0x001fec0003800000 */
.L_x_1323:
[----:B------:R-:W1:Y:S02]  /*15c90*/  SYNCS.PHASECHK.TRANS64.TRYWAIT P0, [R3+URZ], R0 ;  /* 0x00000000030075a7 */ /* 0x000e64000800017f */
[----:B-1----:R-:W-:Y:S05]  /*15ca0*/  @!P0 BRA `(.L_x_1246) ;  /* 0x0000002000c08947 */ /* 0x002fea0003800000 */
.L_x_1324:
[----:B------:R-:W-:Y:S05]  /*15cb0*/  @!P2 BRA `(.L_x_1247) ;  /* 0x000000000004a947 */ /* 0x000fea0003800000 */
[----:B------:R-:W-:Y:S01]  /*15cc0*/  BPT.TRAP 0x1 ;  /* 0x000000040000795c */ /* 0x000fe20000300000 */
.L_x_1247:
[----:B-1----:R-:W-:-:S04]  /*15cd0*/  VIADD R3, R9, 0x16860 ;  /* 0x0001686009037836 */ /* 0x002fc80000000000 */
[----:B------:R-:W-:-:S04]  /*15ce0*/  IMAD R5, R18, 0x8, R3 ;  /* 0x0000000812057824 */ /* 0x000fc800078e0203 */
[----:B------:R-:W1:Y:S02]  /*15cf0*/  SYNCS.PHASECHK.TRANS64.TRYWAIT P0, [R5+URZ], R2 ;  /* 0x00000002050075a7 */ /* 0x000e64000800017f */
[----:B-1----:R-:W-:Y:S05]  /*15d00*/  @!P0 BRA `(.L_x_1248) ;  /* 0x0000002000bc8947 */ /* 0x002fea0003800000 */
.L_x_1325:
[----:B------:R-:W-:-:S07]  /*15d10*/  IMAD R3, R4, 0x8, R3 ;  /* 0x0000000804037824 */ /* 0x000fce00078e0203 */
.L_x_1249:
[----:B--2---:R2:W4:Y:S02]  /*15d20*/  SYNCS.PHASECHK.TRANS64.TRYWAIT P0, [R3+URZ], R0 ;  /* 0x00000000030075a7 */ /* 0x004524000800017f */
[----:B----4-:R-:W-:Y:S05]  /*15d30*/  @!P0 NANOSLEEP.SYNCS 0x989680 ;  /* 0x009896800000895d */ /* 0x010fea0003900000 */
[----:B------:R-:W4:Y:S02]  /*15d40*/  @!P0 SYNCS.PHASECHK.TRANS64 P0, [R3+URZ], R0 ;  /* 0x00000000030085a7 */ /* 0x000f24000800007f */
[----:B----4-:R-:W-:Y:S05]  /*15d50*/  @!P0 BRA `(.L_x_1249) ;  /* 0xfffffffc00f08947 */ /* 0x010fea000383ffff */
.L_x_1242:
[----:B------:R-:W-:Y:S05]  /*15d60*/  BSYNC B0 ;  /* 0x0000000000007941 */ /* 0x000fea0003800000 */
.L_x_1241:
[----:B------:R-:W-:Y:S05]  /*15d70*/  EXIT ;  /* 0x000000000000794d */ /* 0x000fea0003800000 */
.L_x_1048:
[----:B0-----:R-:W-:-:S04]  /*15d80*/  IMAD.U32 R3, RZ, RZ, UR45 ;  /* 0x0000002dff037e24 */ /* 0x001fc8000f8e00ff */
[----:B------:R0:W1:Y:S03]  /*15d90*/  SYNCS.PHASECHK.TRANS64.TRYWAIT P1, [R3+URZ+0x16800], R0 ;  /* 0x01680000030075a7 */ /* 0x000066000802017f */
[----:B-1----:R-:W-:Y:S05]  /*15da0*/  @!P1 NANOSLEEP.SYNCS 0x989680 ;  /* 0x009896800000995d */ /* 0x002fea0003900000 */
[----:B------:R-:W1:Y:S02]  /*15db0*/  @!P1 SYNCS.PHASECHK.TRANS64 P1, [R3+URZ+0x16800], R0 ;  /* 0x01680000030095a7 */ /* 0x000e64000802007f */
[----:B-1----:R-:W-:Y:S05]  /*15dc0*/  @!P1 BRA `(.L_x_1048) ;  /* 0xfffffffc00ec9947 */ /* 0x002fea000383ffff */
[----:B------:R-:W-:Y:S05]  /*15dd0*/  BRA `(.L_x_1250) ;  /* 0xfffffec0005c7947 */ /* 0x000fea000383ffff */
.L_x_1052:
[----:B-1----:R1:W2:Y:S02]  /*15de0*/  SYNCS.PHASECHK.TRANS64.TRYWAIT P2, [R3+URZ+0x16830], R0 ;  /* 0x01683000030075a7 */ /* 0x0022a4000804017f */
[----:B--2---:R-:W-:Y:S05]  /*15df0*/  @!P2 NANOSLEEP.SYNCS 0x989680 ;  /* 0x009896800000a95d */ /* 0x004fea0003900000 */
[----:B------:R-:W2:Y:S02]  /*15e00*/  @!P2 SYNCS.PHASECHK.TRANS64 P2, [R3+URZ+0x16830], R0 ;  /* 0x016830000300a5a7 */ /* 0x000ea4000804007f */
[----:B--2---:R-:W-:Y:S05]  /*15e10*/  @!P2 BRA `(.L_x_1052) ;  /* 0xfffffffc00f0a947 */ /* 0x004fea000383ffff */
[----:B------:R-:W-:Y:S05]  /*15e20*/  BRA `(.L_x_1051) ;  /* 0xfffffec000807947 */ /* 0x000fea000383ffff */
.L_x_1068:
[----:B-1----:R-:W-:-:S04]  /*15e30*/  IMAD.U32 R7, RZ, RZ, UR6 ;  /* 0x00000006ff077e24 */ /* 0x002fc8000f8e00ff */
[----:B------:R1:W2:Y:S03]  /*15e40*/  SYNCS.PHASECHK.TRANS64.TRYWAIT P2, [R7+URZ+0x16830], R6 ;  /* 0x01683006070075a7 */ /* 0x0002a6000804017f */
[----:B--2---:R-:W-:Y:S05]  /*15e50*/  @!P2 NANOSLEEP.SYNCS 0x989680 ;  /* 0x009896800000a95d */ /* 0x004fea0003900000 */
[----:B------:R-:W2:Y:S02]  /*15e60*/  @!P2 SYNCS.PHASECHK.TRANS64 P2, [R7+URZ+0x16830], R6 ;  /* 0x016830060700a5a7 */ /* 0x000ea4000804007f */
[----:B--2---:R-:W-:Y:S05]  /*15e70*/  @!P2 BRA `(.L_x_1068) ;  /* 0xfffffffc00eca947 */ /* 0x004fea000383ffff */
[----:B------:R-:W-:Y:S05]  /*15e80*/  BRA `(.L_x_1065) ;  /* 0xfffffef000e47947 */ /* 0x000fea000383ffff */
.L_x_1072:
[----:B-1----:R-:W-:-:S04]  /*15e90*/  IMAD.U32 R7, RZ, RZ, UR6 ;  /* 0x00000006ff077e24 */ /* 0x002fc8000f8e00ff */
[----:B------:R1:W2:Y:S03]  /*15ea0*/  SYNCS.PHASECHK.TRANS64.TRYWAIT P2, [R7+URZ+0x16850], R6 ;  /* 0x01685006070075a7 */ /* 0x0002a6000804017f */
[----:B--2---:R-:W-:Y:S05]  /*15eb0*/  @!P2 NANOSLEEP.SYNCS 0x989680 ;  /* 0x009896800000a95d */ /* 0x004fea0003900000 */
[----:B------:R-:W2:Y:S02]  /*15ec0*/  @!P2 SYNCS.PHASECHK.TRANS64 P2, [R7+URZ+0x16850], R6 ;  /* 0x016850060700a5a7 */ /* 0x000ea4000804007f */
[----:B--2---:R-:W-:Y:S05]  /*15ed0*/  @!P2 BRA `(.L_x_1072) ;  /* 0xfffffffc00eca947 */ /* 0x004fea000383ffff */
[----:B------:R-:W-:Y:S05]  /*15ee0*/  BRA `(.L_x_1069) ;  /* 0xfffffef4005c7947 */ /* 0x000fea000383ffff */
.L_x_1089:
[----:B-1----:R-:W-:-:S04]  /*15ef0*/  IMAD.U32 R9, RZ, RZ, UR6 ;  /* 0x00000006ff097e24 */ /* 0x002fc8000f8e00ff */
[----:B------:R1:W2:Y:S03]  /*15f00*/  SYNCS.PHASECHK.TRANS64.TRYWAIT P2, [R9+URZ+0x16830], R0 ;  /* 0x01683000090075a7 */ /* 0x0002a6000804017f */
[----:B--2---:R-:W-:Y:S05]  /*15f10*/  @!P2 NANOSLEEP.SYNCS 0x989680 ;  /* 0x009896800000a95d */ /* 0x004fea0003900000 */
[----:B------:R-:W2:Y:S02]  /*15f20*/  @!P2 SYNCS.PHASECHK.TRANS64 P2, [R9+URZ+0x16830], R0 ;  /* 0x016830000900a5a7 */ /* 0x000ea4000804007f */
[----:B--2---:R-:W-:Y:S05]  /*15f30*/  @!P2 BRA `(.L_x_1089) ;  /* 0xfffffffc00eca947 */ /* 0x004fea000383ffff */
[----:B------:R-:W-:Y:S05]  /*15f40*/  BRA `(.L_x_1086) ;  /* 0xffffff2000cc7947 */ /* 0x000fea000383ffff */
.L_x_1093:
[----:B-1----:R-:W-:-:S04]  /*15f50*/  IMAD.U32 R2, RZ, RZ, UR6 ;  /* 0x00000006ff027e24 */ /* 0x002fc8000f8e00ff */
[----:B------:R1:W2:Y:S03]  /*15f60*/  SYNCS.PHASECHK.TRANS64.TRYWAIT P2, [R2+URZ+0x16850], R0 ;  /* 0x01685000020075a7 */ /* 0x0002a6000804017f */
[----:B--2---:R-:W-:Y:S05]  /*15f70*/  @!P2 NANOSLEEP.SYNCS 0x989680 ;  /* 0x009896800000a95d */ /* 0x004fea0003900000 */
[----:B------:R-:W2:Y:S02]  /*15f80*/  @!P2 SYNCS.PHASECHK.TRANS64 P2, [R2+URZ+0x16850], R0 ;  /* 0x016850000200a5a7 */ /* 0x000ea4000804007f */
[----:B--2---:R-:W-:Y:S05]  /*15f90*/  @!P2 BRA `(.L_x_1093) ;  /* 0xfffffffc00eca947 */ /* 0x004fea000383ffff */
[----:B------:R-:W-:Y:S05]  /*15fa0*/  BRA `(.L_x_1090) ;  /* 0xffffff2400447947 */ /* 0x000fea000383ffff */
.L_x_1099:
[----:B-1----:R-:W-:-:S04]  /*15fb0*/  IMAD.U32 R9, RZ, RZ, UR6 ;  /* 0x00000006ff097e24 */ /* 0x002fc8000f8e00ff */
[----:B------:R1:W2:Y:S03]  /*15fc0*/  SYNCS.PHASECHK.TRANS64.TRYWAIT P2, [R9+URZ+0x16830], R0 ;  /* 0x01683000090075a7 */ /* 0x0002a6000804017f */
[----:B--2---:R-:W-:Y:S05]  /*15fd0*/  @!P2 NANOSLEEP.SYNCS 0x989680 ;  /* 0x009896800000a95d */ /* 0x004fea0003900000 */
[----:B------:R-:W2:Y:S02]  /*15fe0*/  @!P2 SYNCS.PHASECHK.TRANS64 P2, [R9+URZ+0x16830], R0 ;  /* 0x016830000900a5a7 */ /* 0x000ea4000804007f */
[----:B--2---:R-:W-:Y:S05]  /*15ff0*/  @!P2 BRA `(.L_x_1099) ;  /* 0xfffffffc00eca947 */ /* 0x004fea000383ffff */
[----:B------:R-:W-:Y:S05]  /*16000*/  BRA `(.L_x_1096) ;  /* 0xffffff3c00e87947 */ /* 0x000fea000383ffff */
.L_x_1103:
[----:B-1----:R-:W-:-:S04]  /*16010*/  IMAD.U32 R2, RZ, RZ, UR6 ;  /* 0x00000006ff027e24 */ /* 0x002fc8000f8e00ff */
[----:B------:R1:W2:Y:S03]  /*16020*/  SYNCS.PHASECHK.TRANS64.TRYWAIT P2, [R2+URZ+0x16850], R0 ;  /* 0x01685000020075a7 */ /* 0x0002a6000804017f */
[----:B--2---:R-:W-:Y:S05]  /*16030*/  @!P2 NANOSLEEP.SYNCS 0x989680 ;  /* 0x009896800000a95d */ /* 0x004fea0003900000 */
[----:B------:R-:W2:Y:S02]  /*16040*/  @!P2 SYNCS.PHASECHK.TRANS64 P2, [R2+URZ+0x16850], R0 ;  /* 0x016850000200a5a7 */ /* 0x000ea4000804007f */
[----:B--2---:R-:W-:Y:S05]  /*16050*/  @!P2 BRA `(.L_x_1103) ;  /* 0xfffffffc00eca947 */ /* 0x004fea000383ffff */
[----:B------:R-:W-:Y:S05]  /*16060*/  BRA `(.L_x_1100) ;  /* 0xffffff4000607947 */ /* 0x000fea000383ffff */
.L_x_1116:
[----:B-1----:R-:W-:-:S04]  /*16070*/  IMAD.U32 R6, RZ, RZ, UR5 ;  /* 0x00000005ff067e24 */ /* 0x002fc8000f8e00ff */
[----:B------:R1:W2:Y:S03]  /*16080*/  SYNCS.PHASECHK.TRANS64.TRYWAIT P0, [R6+URZ+0x16850], R3 ;  /* 0x01685003060075a7 */ /* 0x0002a6000800017f */
[----:B--2---:R-:W-:Y:S05]  /*16090*/  @!P0 NANOSLEEP.SYNCS 0x989680 ;  /* 0x009896800000895d */ /* 0x004fea0003900000 */
[----:B------:R-:W2:Y:S02]  /*160a0*/  @!P0 SYNCS.PHASECHK.TRANS64 P0, [R6+URZ+0x16850], R3 ;  /* 0x01685003060085a7 */ /* 0x000ea4000800007f */
[----:B--2---:R-:W-:Y:S05]  /*160b0*/  @!P0 BRA `(.L_x_1116) ;  /* 0xfffffffc00ec8947 */ /* 0x004fea000383ffff */
[----:B------:R-:W-:Y:S05]  /*160c0*/  BRA `(.L_x_1115) ;  /* 0xffffff6800ec7947 */ /* 0x000fea000383ffff */
.L_x_1159:
[----:B------:R-:W3:Y:S01]  /*160d0*/  S2R R20, SR_TID.X ;  /* 0x0000000000147919 */ /* 0x000ee20000002100 */
[----:B------:R-:W-:Y:S01]  /*160e0*/  BSSY B0, `(.L_x_1251) ;  /* 0x000000a000007945 */ /* 0x000fe20003800000 */
[----:B--2---:R-:W-:Y:S02]  /*160f0*/  IMAD.MOV.U32 R12, RZ, RZ, RZ ;  /* 0x000000ffff0c7224 */ /* 0x004fe400078e00ff */
[----:B0-----:R-:W-:Y:S02]  /*16100*/  IMAD.MOV.U32 R11, RZ, RZ, 0x1f ;  /* 0x0000001fff0b7424 */ /* 0x001fe400078e00ff */
[----:B------:R-:W-:Y:S01]  /*16110*/  IMAD.MOV.U32 R15, RZ, RZ, -0x1 ;  /* 0xffffffffff0f7424 */ /* 0x000fe200078e00ff */
[----:B---3--:R-:W-:-:S04]  /*16120*/  SHF.R.U32.HI R20, RZ, 0x5, R20 ;  /* 0x00000005ff147819 */ /* 0x008fc80000011614 */
[----:B------:R-:W-:-:S05]  /*16130*/  LOP3.LUT R20, R20, 0x3, RZ, 0xc0, !PT ;  /* 0x0000000314147812 */ /* 0x000fca00078ec0ff */
[----:B------:R-:W-:-:S07]  /*16140*/  IMAD.MOV.U32 R13, RZ, RZ, R20 ;  /* 0x000000ffff0d7224 */ /* 0x000fce00078e0014 */
[----:B-1----:R-:W-:Y:S05]  /*16150*/  WARPSYNC.COLLECTIVE R15, `(.L_x_1252) ;  /* 0x000000000f087348 */ /* 0x002fea0003c00000 */
[----:B------:R0:W2:Y:S02]  /*16160*/  SHFL.IDX P6, R14, R13, R12, R11 ;  /* 0x0000000c0d0e7389 */ /* 0x0000a400000c000b */
[----:B012---:R-:W-:Y:S01]  /*16170*/  ENDCOLLECTIVE ;  /* 0x000000000000791b */ /* 0x007fe20003800000 */
.L_x_1252:
[----:B------:R-:W-:Y:S05]  /*16180*/  BSYNC B0 ;  /* 0x0000000000007941 */ /* 0x000fea0003800000 */
.L_x_1251:
[----:B------:R-:W-:Y:S05]  /*16190*/  BRA `(.L_x_1253) ;  /* 0xffffffb800387947 */ /* 0x000fea000383ffff */
.L_x_1161:
[----:B------:R-:W-:Y:S01]  /*161a0*/  BSSY B0, `(.L_x_1254) ;  /* 0x0000006000007945 */ /* 0x000fe20003800000 */
[----:B------:R-:W-:-:S07]  /*161b0*/  IMAD.MOV.U32 R15, RZ, RZ, -0x1 ;  /* 0xffffffffff0f7424 */ /* 0x000fce00078e00ff */
[----:B0123--:R-:W-:Y:S05]  /*161c0*/  WARPSYNC.COLLECTIVE R15, `(.L_x_1255) ;  /* 0x000000000f0c7348 */ /* 0x00ffea0003c00000 */
[----:B------:R-:W-:Y:S02]  /*161d0*/  ELECT P6, UR62, PT ;  /* 0x00000000003e782f */ /* 0x000fe400038c0000 */
[----:B------:R-:W-:Y:S01]  /*161e0*/  MOV R14, UR62 ;  /* 0x0000003e000e7c02 */ /* 0x000fe20008000f00 */
[----:B0123--:R-:W-:Y:S10]  /*161f0*/  ENDCOLLECTIVE ;  /* 0x000000000000791b */ /* 0x00fff40003800000 */
.L_x_1255:
[----:B------:R-:W-:Y:S05]  /*16200*/  BSYNC B0 ;  /* 0x0000000000007941 */ /* 0x000fea0003800000 */
.L_x_1254:
[----:B------:R-:W-:Y:S05]  /*16210*/  BRA `(.L_x_1256) ;  /* 0xffffffb800407947 */ /* 0x000fea000383ffff */
.L_x_1163:
[----:B---3--:R3:W4:Y:S02]  /*16220*/  SYNCS.PHASECHK.TRANS64.TRYWAIT P0, [R0+URZ+0x16840], R2 ;  /* 0x01684002000075a7 */ /* 0x008724000800017f */
[----:B----4-:R-:W-:Y:S05]  /*16230*/  @!P0 NANOSLEEP.SYNCS 0x989680 ;  /* 0x009896800000895d */ /* 0x010fea0003900000 */
[----:B------:R-:W4:Y:S02]  /*16240*/  @!P0 SYNCS.PHASECHK.TRANS64 P0, [R0+URZ+0x16840], R2 ;  /* 0x01684002000085a7 */ /* 0x000f24000800007f */
[----:B----4-:R-:W-:Y:S05]  /*16250*/  @!P0 BRA `(.L_x_1163) ;  /* 0xfffffffc00f08947 */ /* 0x010fea000383ffff */
[----:B------:R-:W-:Y:S05]  /*16260*/  BRA `(.L_x_1257) ;  /* 0xffffffb800907947 */ /* 0x000fea000383ffff */
.L_x_1167:
[----:B------:R-:W2:Y:S01]  /*16270*/  LDL.LU R11, [R1+0xc] ;  /* 0x00000c00010b7983 */ /* 0x000ea20000300800 */
[----:B------:R-:W-:Y:S01]  /*16280*/  IMAD.MOV.U32 R6, RZ, RZ, R12 ;  /* 0x000000ffff067224 */ /* 0x000fe200078e000c */
[----:B------:R-:W-:Y:S01]  /*16290*/  LOP3.LUT R10, R10, 0x7f, RZ, 0xc0, !PT ;  /* 0x0000007f0a0a7812 */ /* 0x000fe200078ec0ff */
[----:B------:R-:W-:Y:S02]  /*162a0*/  IMAD.MOV.U32 R13, RZ, RZ, R4 ;  /* 0x000000ffff0d7224 */ /* 0x000fe400078e0004 */
[----:B------:R-:W-:Y:S01]  /*162b0*/  IMAD.MOV.U32 R12, RZ, RZ, RZ ;  /* 0x000000ffff0c7224 */ /* 0x000fe200078e00ff */
[----:B------:R-:W-:Y:S01]  /*162c0*/  SHF.R.U32.HI R10, RZ, 0x3, R10 ;  /* 0x00000003ff0a7819 */ /* 0x000fe2000001160a */
[----:B------:R-:W-:-:S04]  /*162d0*/  IMAD.MOV.U32 R15, RZ, RZ, -0x1 ;  /* 0xffffffffff0f7424 */ /* 0x000fc800078e00ff */
[----:B------:R-:W-:-:S04]  /*162e0*/  IMAD.IADD R6, R10, 0x1, R6 ;  /* 0x000000010a067824 */ /* 0x000fc800078e0206 */
[----:B------:R-:W-:Y:S02]  /*162f0*/  VIADD R10, R6, 0x10 ;  /* 0x00000010060a7836 */ /* 0x000fe40000000000 */
[----:B--2---:R-:W-:Y:S02]  /*16300*/  IMAD R3, R11, R9, RZ ;  /* 0x000000090b037224 */ /* 0x004fe400078e02ff */
[----:B------:R-:W-:-:S03]  /*16310*/  IMAD.MOV.U32 R11, RZ, RZ, 0x181f ;  /* 0x0000181fff0b7424 */ /* 0x000fc600078e00ff */
[----:B------:R-:W-:-:S13]  /*16320*/  ISETP.GE.AND P1, PT, R6, R3, PT ;  /* 0x000000030600720c */ /* 0x000fda0003f26270 */
[----:B-----5:R-:W-:Y:S05]  /*16330*/  WARPSYNC.COLLECTIVE R15, `(.L_x_1258) ;  /* 0x000000000f087348 */ /* 0x020fea0003c00000 */
[----:B------:R0:W1:Y:S02]  /*16340*/  SHFL.IDX P6, R14, R13, R12, R11 ;  /* 0x0000000c0d0e7389 */ /* 0x00006400000c000b */
[----:B01---5:R-:W-:Y:S01]  /*16350*/  ENDCOLLECTIVE ;  /* 0x000000000000791b */ /* 0x023fe20003800000 */
.L_x_1258:
[----:B------:R-:W-:Y:S02]  /*16360*/  IMAD.MOV.U32 R13, RZ, RZ, R0 ;  /* 0x000000ffff0d7224 */ /* 0x000fe400078e0000 */
[----:B------:R-:W-:-:S07]  /*16370*/  IMAD.MOV.U32 R7, RZ, RZ, R14 ;  /* 0x000000ffff077224 */ /* 0x000fce00078e000e */
[----:B------:R-:W-:Y:S05]  /*16380*/  WARPSYNC.COLLECTIVE R15, `(.L_x_1259) ;  /* 0x000000000f087348 */ /* 0x000fea0003c00000 */
[----:B------:R0:W1:Y:S02]  /*16390*/  SHFL.IDX P6, R14, R13, R12, R11 ;  /* 0x0000000c0d0e7389 */ /* 0x00006400000c000b */
[----:B01----:R-:W-:Y:S01]  /*163a0*/  ENDCOLLECTIVE ;  /* 0x000000000000791b */ /* 0x003fe20003800000 */
.L_x_1259:
[----:B------:R-:W-:Y:S02]  /*163b0*/  IMAD.MOV.U32 R13, RZ, RZ, R4 ;  /* 0x000000ffff0d7224 */ /* 0x000fe400078e0004 */
[----:B------:R-:W-:Y:S02]  /*163c0*/  IMAD.MOV.U32 R12, RZ, RZ, 0x1 ;  /* 0x00000001ff0c7424 */ /* 0x000fe400078e00ff */
[----:B------:R-:W-:-:S07]  /*163d0*/  IMAD.MOV.U32 R8, RZ, RZ, R14 ;  /* 0x000000ffff087224 */ /* 0x000fce00078e000e */
[----:B------:R-:W-:Y:S05]  /*163e0*/  WARPSYNC.COLLECTIVE R15, `(.L_x_1260) ;  /* 0x000000000f087348 */ /* 0x000fea0003c00000 */
[----:B------:R0:W1:Y:S02]  /*163f0*/  SHFL.IDX P6, R14, R13, R12, R11 ;  /* 0x0000000c0d0e7389 */ /* 0x00006400000c000b */
[----:B01----:R-:W-:Y:S01]  /*16400*/  ENDCOLLECTIVE ;  /* 0x000000000000791b */ /* 0x003fe20003800000 */
.L_x_1260:
        /* <DEDUP_REMOVED lines=13> */
.L_x_1261:
[----:B------:R-:W-:Y:S02]  /*164e0*/  IMAD.MOV.U32 R13, RZ, RZ, R4 ;  /* 0x000000ffff0d7224 */ /* 0x000fe400078e0004 */
[----:B------:R-:W-:Y:S02]  /*164f0*/  IMAD.MOV.U32 R12, RZ, RZ, 0x2 ;  /* 0x00000002ff0c7424 */ /* 0x000fe400078e00ff */
[----:B------:R-:W-:-:S07]  /*16500*/  IMAD.MOV.U32 R8, RZ, RZ, R14 ;  /* 0x000000ffff087224 */ /* 0x000fce00078e000e */
[----:B------:R-:W-:Y:S05]  /*16510*/  WARPSYNC.COLLECTIVE R15, `(.L_x_1262) ;  /* 0x000000000f087348 */ /* 0x000fea0003c00000 */
[----:B------:R0:W1:Y:S02]  /*16520*/  SHFL.IDX P6, R14, R13, R12, R11 ;  /* 0x0000000c0d0e7389 */ /* 0x00006400000c000b */
[----:B01----:R-:W-:Y:S01]  /*16530*/  ENDCOLLECTIVE ;  /* 0x000000000000791b */ /* 0x003fe20003800000 */
.L_x_1262:
        /* <DEDUP_REMOVED lines=14> */
.L_x_1263:
[----:B------:R-:W-:Y:S02]  /*16620*/  IMAD.MOV.U32 R13, RZ, RZ, R4 ;  /* 0x000000ffff0d7224 */ /* 0x000fe400078e0004 */
[----:B------:R-:W-:Y:S02]  /*16630*/  IMAD.MOV.U32 R12, RZ, RZ, 0x3 ;  /* 0x00000003ff0c7424 */ /* 0x000fe400078e00ff */
[----:B------:R-:W-:-:S07]  /*16640*/  IMAD.MOV.U32 R8, RZ, RZ, R14 ;  /* 0x000000ffff087224 */ /* 0x000fce00078e000e */
[----:B------:R-:W-:Y:S05]  /*16650*/  WARPSYNC.COLLECTIVE R15, `(.L_x_1264) ;  /* 0x000000000f087348 */ /* 0x000fea0003c00000 */
[----:B------:R0:W1:Y:S02]  /*16660*/  SHFL.IDX P6, R14, R13, R12, R11 ;  /* 0x0000000c0d0e7389 */ /* 0x00006400000c000b */
[----:B01----:R-:W-:Y:S01]  /*16670*/  ENDCOLLECTIVE ;  /* 0x000000000000791b */ /* 0x003fe20003800000 */
.L_x_1264:
        /* <DEDUP_REMOVED lines=14> */
.L_x_1265:
[----:B------:R-:W-:Y:S02]  /*16760*/  IMAD.MOV.U32 R13, RZ, RZ, R4 ;  /* 0x000000ffff0d7224 */ /* 0x000fe400078e0004 */
[----:B------:R-:W-:Y:S02]  /*16770*/  IMAD.MOV.U32 R12, RZ, RZ, 0x4 ;  /* 0x00000004ff0c7424 */ /* 0x000fe400078e00ff */
[----:B------:R-:W-:-:S07]  /*16780*/  IMAD.MOV.U32 R8, RZ, RZ, R14 ;  /* 0x000000ffff087224 */ /* 0x000fce00078e000e */
[----:B------:R-:W-:Y:S05]  /*16790*/  WARPSYNC.COLLECTIVE R15, `(.L_x_1266) ;  /* 0x000000000f087348 */ /* 0x000fea0003c00000 */
[----:B------:R0:W1:Y:S02]  /*167a0*/  SHFL.IDX P6, R14, R13, R12, R11 ;  /* 0x0000000c0d0e7389 */ /* 0x00006400000c000b */
[----:B01----:R-:W-:Y:S01]  /*167b0*/  ENDCOLLECTIVE ;  /* 0x000000000000791b */ /* 0x003fe20003800000 */
.L_x_1266:
        /* <DEDUP_REMOVED lines=14> */
.L_x_1267:
[----:B------:R-:W-:Y:S02]  /*168a0*/  IMAD.MOV.U32 R13, RZ, RZ, R4 ;  /* 0x000000ffff0d7224 */ /* 0x000fe400078e0004 */
[----:B------:R-:W-:Y:S02]  /*168b0*/  IMAD.MOV.U32 R12, RZ, RZ, 0x5 ;  /* 0x00000005ff0c7424 */ /* 0x000fe400078e00ff */
[----:B------:R-:W-:-:S07]  /*168c0*/  IMAD.MOV.U32 R8, RZ, RZ, R14 ;  /* 0x000000ffff087224 */ /* 0x000fce00078e000e */
[----:B------:R-:W-:Y:S05]  /*168d0*/  WARPSYNC.COLLECTIVE R15, `(.L_x_1268) ;  /* 0x000000000f087348 */ /* 0x000fea0003c00000 */
[----:B------:R0:W1:Y:S02]  /*168e0*/  SHFL.IDX P6, R14, R13, R12, R11 ;  /* 0x0000000c0d0e7389 */ /* 0x00006400000c000b */
[----:B01----:R-:W-:Y:S01]  /*168f0*/  ENDCOLLECTIVE ;  /* 0x000000000000791b */ /* 0x003fe20003800000 */
.L_x_1268:
        /* <DEDUP_REMOVED lines=14> */
.L_x_1269:
[----:B------:R-:W-:Y:S02]  /*169e0*/  IMAD.MOV.U32 R13, RZ, RZ, R4 ;  /* 0x000000ffff0d7224 */ /* 0x000fe400078e0004 */
[----:B------:R-:W-:Y:S02]  /*169f0*/  IMAD.MOV.U32 R12, RZ, RZ, 0x6 ;  /* 0x00000006ff0c7424 */ /* 0x000fe400078e00ff */
[----:B------:R-:W-:-:S07]  /*16a00*/  IMAD.MOV.U32 R8, RZ, RZ, R14 ;  /* 0x000000ffff087224 */ /* 0x000fce00078e000e */
[----:B------:R-:W-:Y:S05]  /*16a10*/  WARPSYNC.COLLECTIVE R15, `(.L_x_1270) ;  /* 0x000000000f087348 */ /* 0x000fea0003c00000 */
[----:B------:R0:W1:Y:S02]  /*16a20*/  SHFL.IDX P6, R14, R13, R12, R11 ;  /* 0x0000000c0d0e7389 */ /* 0x00006400000c000b */
[----:B01----:R-:W-:Y:S01]  /*16a30*/  ENDCOLLECTIVE ;  /* 0x000000000000791b */ /* 0x003fe20003800000 */
.L_x_1270:
        /* <DEDUP_REMOVED lines=14> */
.L_x_1271:
[----:B------:R-:W-:Y:S02]  /*16b20*/  IMAD.MOV.U32 R13, RZ, RZ, R4 ;  /* 0x000000ffff0d7224 */ /* 0x000fe400078e0004 */
[----:B------:R-:W-:Y:S02]  /*16b30*/  IMAD.MOV.U32 R12, RZ, RZ, 0x7 ;  /* 0x00000007ff0c7424 */ /* 0x000fe400078e00ff */
[----:B------:R-:W-:-:S07]  /*16b40*/  IMAD.MOV.U32 R8, RZ, RZ, R14 ;  /* 0x000000ffff087224 */ /* 0x000fce00078e000e */
[----:B------:R-:W-:Y:S05]  /*16b50*/  WARPSYNC.COLLECTIVE R15, `(.L_x_1272) ;  /* 0x000000000f087348 */ /* 0x000fea0003c00000 */
[----:B------:R0:W1:Y:S02]  /*16b60*/  SHFL.IDX P6, R14, R13, R12, R11 ;  /* 0x0000000c0d0e7389 */ /* 0x00006400000c000b */
[----:B01----:R-:W-:Y:S01]  /*16b70*/  ENDCOLLECTIVE ;  /* 0x000000000000791b */ /* 0x003fe20003800000 */
.L_x_1272:
        /* <DEDUP_REMOVED lines=8> */
[----:B------:R0:W-:Y:S04]  /*16c00*/  @!P1 LDGSTS.E.BYPASS.LTC128B.128 [R20+0xb400], desc[UR52][R8.64], !P0 ;  /* 0x0b40000008149fae */ /* 0x0001e8000c101d74 */
[----:B------:R-:W-:Y:S01]  /*16c10*/  ISETP.GE.AND P1, PT, R0, R3, PT ;  /* 0x000000030000720c */ /* 0x000fe20003f26270 */
[----:B------:R-:W-:-:S02]  /*16c20*/  VIADD R0, R6, 0x80 ;  /* 0x0000008006007836 */ /* 0x000fc40000000000 */
[----:B------:R-:W-:-:S10]  /*16c30*/  IMAD.MOV.U32 R4, RZ, RZ, R14 ;  /* 0x000000ffff047224 */ /* 0x000fd400078e000e */
[----:B0-----:R-:W-:Y:S05]  /*16c40*/  WARPSYNC.COLLECTIVE R15, `(.L_x_1273) ;  /* 0x000000000f087348 */ /* 0x001fea0003c00000 */
[----:B------:R1:W2:Y:S02]  /*16c50*/  SHFL.IDX P6, R14, R13, R12, R11 ;  /* 0x0000000c0d0e7389 */ /* 0x0002a400000c000b */
[----:B012---:R-:W-:Y:S01]  /*16c60*/  ENDCOLLECTIVE ;  /* 0x000000000000791b */ /* 0x007fe20003800000 */
.L_x_1273:
[----:B------:R-:W-:Y:S01]  /*16c70*/  ISETP.GE.AND P2, PT, R0, R3, PT ;  /* 0x000000030000720c */ /* 0x000fe20003f46270 */
[----:B------:R-:W-:Y:S02]  /*16c80*/  IMAD.MOV.U32 R13, RZ, RZ, R2 ;  /* 0x000000ffff0d7224 */ /* 0x000fe400078e0002 */
[----:B------:R-:W-:Y:S02]  /*16c90*/  IMAD.MOV.U32 R12, RZ, RZ, RZ ;  /* 0x000000ffff0c7224 */ /* 0x000fe400078e00ff */
[----:B------:R-:W-:-:S08]  /*16ca0*/  IMAD.MOV.U32 R8, RZ, RZ, R14 ;  /* 0x000000ffff087224 */ /* 0x000fd000078e000e */
[----:B------:R-:W-:Y:S05]  /*16cb0*/  WARPSYNC.COLLECTIVE R15, `(.L_x_1274) ;  /* 0x000000000f087348 */ /* 0x000fea0003c00000 */
[----:B------:R0:W1:Y:S02]  /*16cc0*/  SHFL.IDX P6, R14, R13, R12, R11 ;  /* 0x0000000c0d0e7389 */ /* 0x00006400000c000b */
[----:B01----:R-:W-:Y:S01]  /*16cd0*/  ENDCOLLECTIVE ;  /* 0x000000000000791b */ /* 0x003fe20003800000 */
.L_x_1274:
        /* <DEDUP_REMOVED lines=13> */
.L_x_1275:
[----:B------:R-:W-:Y:S02]  /*16db0*/  IMAD.MOV.U32 R13, RZ, RZ, R2 ;  /* 0x000000ffff0d7224 */ /* 0x000fe400078e0002 */
[----:B------:R-:W-:Y:S02]  /*16dc0*/  IMAD.MOV.U32 R12, RZ, RZ, 0x1 ;  /* 0x00000001ff0c7424 */ /* 0x000fe400078e00ff */
[----:B------:R-:W-:-:S07]  /*16dd0*/  IMAD.MOV.U32 R7, RZ, RZ, R14 ;  /* 0x000000ffff077224 */ /* 0x000fce00078e000e */
[----:B------:R-:W-:Y:S05]  /*16de0*/  WARPSYNC.COLLECTIVE R15, `(.L_x_1276) ;  /* 0x000000000f087348 */ /* 0x000fea0003c00000 */
[----:B------:R0:W1:Y:S02]  /*16df0*/  SHFL.IDX P6, R14, R13, R12, R11 ;  /* 0x0000000c0d0e7389 */ /* 0x00006400000c000b */
[----:B01----:R-:W-:Y:S01]  /*16e00*/  ENDCOLLECTIVE ;  /* 0x000000000000791b */ /* 0x003fe20003800000 */
.L_x_1276:
[----:B------:R-:W-:-:S05]  /*16e10*/  @!P2 LEA R7, P1, R21, R7, 0x1 ;  /* 0x000000071507a211 */ /* 0x000fca00078208ff */
[----:B------:R-:W-:Y:S02]  /*16e20*/  @!P2 IMAD.X R0, RZ, RZ, R0, P1 ;  /* 0x000000ffff00a224 */ /* 0x000fe400008e0600 */
        /* <DEDUP_REMOVED lines=13> */
.L_x_1277:
[----:B------:R-:W-:Y:S02]  /*16f00*/  IMAD.MOV.U32 R13, RZ, RZ, R2 ;  /* 0x000000ffff0d7224 */ /* 0x000fe400078e0002 */
[----:B------:R-:W-:Y:S02]  /*16f10*/  IMAD.MOV.U32 R12, RZ, RZ, 0x2 ;  /* 0x00000002ff0c7424 */ /* 0x000fe400078e00ff */
[----:B------:R-:W-:-:S07]  /*16f20*/  IMAD.MOV.U32 R8, RZ, RZ, R14 ;  /* 0x000000ffff087224 */ /* 0x000fce00078e000e */
[----:B------:R-:W-:Y:S05]  /*16f30*/  WARPSYNC.COLLECTIVE R15, `(.L_x_1278) ;  /* 0x000000000f087348 */ /* 0x000fea0003c00000 */
[----:B------:R0:W1:Y:S02]  /*16f40*/  SHFL.IDX P6, R14, R13, R12, R11 ;  /* 0x0000000c0d0e7389 */ /* 0x00006400000c000b */
[----:B01----:R-:W-:Y:S01]  /*16f50*/  ENDCOLLECTIVE ;  /* 0x000000000000791b */ /* 0x003fe20003800000 */
.L_x_1278:
        /* <DEDUP_REMOVED lines=13> */
.L_x_1279:
[----:B------:R-:W-:Y:S02]  /*17030*/  IMAD.MOV.U32 R13, RZ, RZ, R2 ;  /* 0x000000ffff0d7224 */ /* 0x000fe400078e0002 */
[----:B------:R-:W-:Y:S02]  /*17040*/  IMAD.MOV.U32 R12, RZ, RZ, 0x3 ;  /* 0x00000003ff0c7424 */ /* 0x000fe400078e00ff */
[----:B------:R-:W-:-:S07]  /*17050*/  IMAD.MOV.U32 R8, RZ, RZ, R14 ;  /* 0x000000ffff087224 */ /* 0x000fce00078e000e */
[----:B------:R-:W-:Y:S05]  /*17060*/  WARPSYNC.COLLECTIVE R15, `(.L_x_1280) ;  /* 0x000000000f087348 */ /* 0x000fea0003c00000 */
[----:B------:R0:W1:Y:S02]  /*17070*/  SHFL.IDX P6, R14, R13, R12, R11 ;  /* 0x0000000c0d0e7389 */ /* 0x00006400000c000b */
[----:B01----:R-:W-:Y:S01]  /*17080*/  ENDCOLLECTIVE ;  /* 0x000000000000791b */ /* 0x003fe20003800000 */
.L_x_1280:
        /* <DEDUP_REMOVED lines=12> */
.L_x_1281:
[----:B------:R-:W-:Y:S01]  /*17150*/  IMAD.MOV.U32 R2, RZ, RZ, R14 ;  /* 0x000000ffff027224 */ /* 0x000fe200078e000e */
[----:B------:R-:W-:Y:S06]  /*17160*/  BRA `(.L_x_1282) ;  /* 0xffffffb8009c7947 */ /* 0x000fec000383ffff */
.L_x_1170:
[----:B0-----:R0:W1:Y:S02]  /*17170*/  SYNCS.PHASECHK.TRANS64.TRYWAIT P0, [R17+URZ+0x16820], R0 ;  /* 0x01682000110075a7 */ /* 0x001064000800017f */
[----:B-1----:R-:W-:Y:S05]  /*17180*/  @!P0 NANOSLEEP.SYNCS 0x989680 ;  /* 0x009896800000895d */ /* 0x002fea0003900000 */
[----:B------:R-:W1:Y:S02]  /*17190*/  @!P0 SYNCS.PHASECHK.TRANS64 P0, [R17+URZ+0x16820], R0 ;  /* 0x01682000110085a7 */ /* 0x000e64000800007f */
[----:B-1----:R-:W-:Y:S05]  /*171a0*/  @!P0 BRA `(.L_x_1170) ;  /* 0xfffffffc00f08947 */ /* 0x002fea000383ffff */
[----:B------:R-:W-:Y:S05]  /*171b0*/  BRA `(.L_x_1283) ;  /* 0xffffffb800fc7947 */ /* 0x000fea000383ffff */
.L_x_1179:
[----:B-1----:R1:W2:Y:S02]  /*171c0*/  SYNCS.PHASECHK.TRANS64.TRYWAIT P0, [R2+URZ+0x16840], R3 ;  /* 0x01684003020075a7 */ /* 0x0022a4000800017f */
[----:B--2---:R-:W-:Y:S05]  /*171d0*/  @!P0 NANOSLEEP.SYNCS 0x989680 ;  /* 0x009896800000895d */ /* 0x004fea0003900000 */
[----:B------:R-:W2:Y:S02]  /*171e0*/  @!P0 SYNCS.PHASECHK.TRANS64 P0, [R2+URZ+0x16840], R3 ;  /* 0x01684003020085a7 */ /* 0x000ea4000800007f */
[----:B--2---:R-:W-:Y:S05]  /*171f0*/  @!P0 BRA `(.L_x_1179) ;  /* 0xfffffffc00f08947 */ /* 0x004fea000383ffff */
[----:B------:R-:W-:Y:S05]  /*17200*/  BRA `(.L_x_1284) ;  /* 0xffffffbc00e07947 */ /* 0x000fea000383ffff */
.L_x_1184:
[----:B0-----:R0:W1:Y:S02]  /*17210*/  SYNCS.PHASECHK.TRANS64.TRYWAIT P0, [R3+URZ+0x60], R2 ;  /* 0x00006002030075a7 */ /* 0x001064000800017f */
[----:B-1----:R-:W-:Y:S05]  /*17220*/  @!P0 NANOSLEEP.SYNCS 0x989680 ;  /* 0x009896800000895d */ /* 0x002fea0003900000 */
[----:B------:R-:W1:Y:S02]  /*17230*/  @!P0 SYNCS.PHASECHK.TRANS64 P0, [R3+URZ+0x60], R2 ;  /* 0x00006002030085a7 */ /* 0x000e64000800007f */
[----:B-1----:R-:W-:Y:S05]  /*17240*/  @!P0 BRA `(.L_x_1184) ;  /* 0xfffffffc00f08947 */ /* 0x002fea000383ffff */
[----:B------:R-:W-:Y:S05]  /*17250*/  BRA `(.L_x_1285) ;  /* 0xffffffc0006c7947 */ /* 0x000fea000383ffff */
.L_x_1192:
[----:B-1----:R1:W2:Y:S02]  /*17260*/  SYNCS.PHASECHK.TRANS64.TRYWAIT P0, [R2+URZ+0x16840], R3 ;  /* 0x01684003020075a7 */ /* 0x0022a4000800017f */
[----:B--2---:R-:W-:Y:S05]  /*17270*/  @!P0 NANOSLEEP.SYNCS 0x989680 ;  /* 0x009896800000895d */ /* 0x004fea0003900000 */
[----:B------:R-:W2:Y:S02]  /*17280*/  @!P0 SYNCS.PHASECHK.TRANS64 P0, [R2+URZ+0x16840], R3 ;  /* 0x01684003020085a7 */ /* 0x000ea4000800007f */
[----:B--2---:R-:W-:Y:S05]  /*17290*/  @!P0 BRA `(.L_x_1192) ;  /* 0xfffffffc00f08947 */ /* 0x004fea000383ffff */
[----:B------:R-:W-:Y:S05]  /*172a0*/  BRA `(.L_x_1286) ;  /* 0xffffffc400a87947 */ /* 0x000fea000383ffff */
.L_x_1197:
[----:B0-----:R0:W1:Y:S02]  /*172b0*/  SYNCS.PHASECHK.TRANS64.TRYWAIT P0, [R10+URZ+0x60], R3 ;  /* 0x000060030a0075a7 */ /* 0x001064000800017f */
[----:B-1----:R-:W-:Y:S05]  /*172c0*/  @!P0 NANOSLEEP.SYNCS 0x989680 ;  /* 0x009896800000895d */ /* 0x002fea0003900000 */
[----:B------:R-:W1:Y:S02]  /*172d0*/  @!P0 SYNCS.PHASECHK.TRANS64 P0, [R10+URZ+0x60], R3 ;  /* 0x000060030a0085a7 */ /* 0x000e64000800007f */
[----:B-1----:R-:W-:Y:S05]  /*172e0*/  @!P0 BRA `(.L_x_1197) ;  /* 0xfffffffc00f08947 */ /* 0x002fea000383ffff */
[----:B------:R-:W-:Y:S05]  /*172f0*/  BRA `(.L_x_1287) ;  /* 0xffffffc800347947 */ /* 0x000fea000383ffff */
.L_x_1205:
[----:B-1----:R1:W2:Y:S02]  /*17300*/  SYNCS.PHASECHK.TRANS64.TRYWAIT P0, [R2+URZ+0x16840], R3 ;  /* 0x01684003020075a7 */ /* 0x0022a4000800017f */
[----:B--2---:R-:W-:Y:S05]  /*17310*/  @!P0 NANOSLEEP.SYNCS 0x989680 ;  /* 0x009896800000895d */ /* 0x004fea0003900000 */
[----:B------:R-:W2:Y:S02]  /*17320*/  @!P0 SYNCS.PHASECHK.TRANS64 P0, [R2+URZ+0x16840], R3 ;  /* 0x01684003020085a7 */ /* 0x000ea4000800007f */
[----:B--2---:R-:W-:Y:S05]  /*17330*/  @!P0 BRA `(.L_x_1205) ;  /* 0xfffffffc00f08947 */ /* 0x004fea000383ffff */
[----:B------:R-:W-:Y:S05]  /*17340*/  BRA `(.L_x_1288) ;  /* 0xffffffcc00447947 */ /* 0x000fea000383ffff */
.L_x_1210:
[----:B0-----:R0:W1:Y:S02]  /*17350*/  SYNCS.PHASECHK.TRANS64.TRYWAIT P0, [R7+URZ+0x60], R2 ;  /* 0x00006002070075a7 */ /* 0x001064000800017f */
[----:B-1----:R-:W-:Y:S05]  /*17360*/  @!P0 NANOSLEEP.SYNCS 0x989680 ;  /* 0x009896800000895d */ /* 0x002fea0003900000 */
[----:B------:R-:W1:Y:S02]  /*17370*/  @!P0 SYNCS.PHASECHK.TRANS64 P0, [R7+URZ+0x60], R2 ;  /* 0x00006002070085a7 */ /* 0x000e64000800007f */
[----:B-1----:R-:W-:Y:S05]  /*17380*/  @!P0 BRA `(.L_x_1210) ;  /* 0xfffffffc00f08947 */ /* 0x002fea000383ffff */
[----:B------:R-:W-:Y:S05]  /*17390*/  BRA `(.L_x_1289) ;  /* 0xffffffcc00d47947 */ /* 0x000fea000383ffff */
.L_x_1220:
[----:B0-----:R0:W1:Y:S02]  /*173a0*/  SYNCS.PHASECHK.TRANS64.TRYWAIT P0, [R3+URZ+0x16860], R0 ;  /* 0x01686000030075a7 */ /* 0x001064000800017f */
[----:B-1----:R-:W-:Y:S05]  /*173b0*/  @!P0 NANOSLEEP.SYNCS 0x989680 ;  /* 0x009896800000895d */ /* 0x002fea0003900000 */
[----:B------:R-:W1:Y:S02]  /*173c0*/  @!P0 SYNCS.PHASECHK.TRANS64 P0, [R3+URZ+0x16860], R0 ;  /* 0x01686000030085a7 */ /* 0x000e64000800007f */
[----:B-1----:R-:W-:Y:S05]  /*173d0*/  @!P0 BRA `(.L_x_1220) ;  /* 0xfffffffc00f08947 */ /* 0x002fea000383ffff */
[----:B------:R-:W-:Y:S05]  /*173e0*/  BRA `(.L_x_1290) ;  /* 0xffffffd000d07947 */ /* 0x000fea000383ffff */
.L_x_1226:
[----:B------:R-:W-:Y:S01]  /*173f0*/  BSSY B0, `(.L_x_1291) ;  /* 0x0000008000007945 */ /* 0x000fe20003800000 */
[----:B------:R-:W-:Y:S02]  /*17400*/  IMAD.MOV.U32 R13, RZ, RZ, R24 ;  /* 0x000000ffff0d7224 */ /* 0x000fe400078e0018 */
[----:B--2---:R-:W-:Y:S02]  /*17410*/  IMAD.MOV.U32 R12, RZ, RZ, RZ ;  /* 0x000000ffff0c7224 */ /* 0x004fe400078e00ff */
[----:B0-----:R-:W-:Y:S02]  /*17420*/  IMAD.MOV.U32 R11, RZ, RZ, 0x1f ;  /* 0x0000001fff0b7424 */ /* 0x001fe400078e00ff */
[----:B------:R-:W-:-:S07]  /*17430*/  IMAD.MOV.U32 R15, RZ, RZ, -0x1 ;  /* 0xffffffffff0f7424 */ /* 0x000fce00078e00ff */
[----:B-1----:R-:W-:Y:S05]  /*17440*/  WARPSYNC.COLLECTIVE R15, `(.L_x_1292) ;  /* 0x000000000f087348 */ /* 0x002fea0003c00000 */
[----:B------:R0:W2:Y:S02]  /*17450*/  SHFL.IDX P6, R14, R13, R12, R11 ;  /* 0x0000000c0d0e7389 */ /* 0x0000a400000c000b */
[----:B012---:R-:W-:Y:S01]  /*17460*/  ENDCOLLECTIVE ;  /* 0x000000000000791b */ /* 0x007fe20003800000 */
.L_x_1292:
[----:B------:R-:W-:Y:S05]  /*17470*/  BSYNC B0 ;  /* 0x0000000000007941 */ /* 0x000fea0003800000 */
.L_x_1291:
        /* <DEDUP_REMOVED lines=9> */
.L_x_1293:
[----:B------:R-:W-:Y:S02]  /*17510*/  ULDC UR4, c[0x0][0xc3c] ;  /* 0x00030f0000047ab9 */ /* 0x000fe40000000800 */
[----:B------:R-:W-:-:S13]  /*17520*/  ISETP.GE.OR P1, PT, R7, UR4, !P0 ;  /* 0x0000000407007c0c */ /* 0x000fda000c726670 */
[----:B------:R-:W0:Y:S08]  /*17530*/  @!P1 LDC.64 R4, c[0x0][0xc80] ;  /* 0x00032000ff049b82 */ /* 0x000e300000000a00 */
[----:B------:R-:W1:Y:S01]  /*17540*/  @!P1 LDC.64 R2, c[0x0][0xc78] ;  /* 0x00031e00ff029b82 */ /* 0x000e620000000a00 */
[----:B------:R-:W-:Y:S01]  /*17550*/  CS2R R24, SRZ ;  /* 0x0000000000187805 */ /* 0x000fe2000001ff00 */
[----:B------:R-:W-:-:S02]  /*17560*/  IMAD.MOV.U32 R8, RZ, RZ, RZ ;  /* 0x000000ffff087224 */ /* 0x000fc400078e00ff */
[----:B------:R-:W-:Y:S02]  /*17570*/  IMAD.MOV.U32 R11, RZ, RZ, RZ ;  /* 0x000000ffff0b7224 */ /* 0x000fe400078e00ff */
[----:B------:R-:W-:Y:S02]  /*17580*/  IMAD.MOV.U32 R6, RZ, RZ, R14 ;  /* 0x000000ffff067224 */ /* 0x000fe400078e000e */
[----:B0-----:R-:W-:-:S06]  /*17590*/  @!P1 IMAD.WIDE R4, R7, 0x4, R4 ;  /* 0x0000000407049825 */ /* 0x001fcc00078e0204 */
[----:B------:R-:W2:Y:S01]  /*175a0*/  @!P1 LDG.E R4, desc[UR52][R4.64] ;  /* 0x0000003404049981 */ /* 0x000ea2000c1e1900 */
[----:B-1----:R-:W-:-:S06]  /*175b0*/  @!P1 IMAD.WIDE R2, R7, 0x4, R2 ;  /* 0x0000000407029825 */ /* 0x002fcc00078e0202 */
[----:B------:R-:W3:Y:S01]  /*175c0*/  @!P1 LDG.E R2, desc[UR52][R2.64] ;  /* 0x0000003402029981 */ /* 0x000ee2000c1e1900 */
[C---:B------:R-:W-:Y:S02]  /*175d0*/  ISETP.GE.U32.AND P2, PT, R9.reuse, 0x2, PT ;  /* 0x000000020900780c */ /* 0x040fe40003f46070 */
[C---:B------:R-:W-:Y:S02]  /*175e0*/  ISETP.GE.U32.AND P3, PT, R9.reuse, 0x4, PT ;  /* 0x000000040900780c */ /* 0x040fe40003f66070 */
        /* <DEDUP_REMOVED lines=9> */
.L_x_1294:
[----:B------:R-:W-:Y:S01]  /*17680*/  IMAD.MOV.U32 R12, RZ, RZ, 0x2 ;  /* 0x00000002ff0c7424 */ /* 0x000fe200078e00ff */
[----:B------:R-:W-:-:S05]  /*17690*/  SEL R14, R14, RZ, P1 ;  /* 0x000000ff0e0e7207 */ /* 0x000fca0000800000 */
[----:B------:R-:W-:-:S04]  /*176a0*/  IMAD.IADD R7, R13, 0x1, R14 ;  /* 0x000000010d077824 */ /* 0x000fc800078e020e */
[----:B------:R-:W-:-:S07]  /*176b0*/  IMAD.MOV.U32 R13, RZ, RZ, R7 ;  /* 0x000000ffff0d7224 */ /* 0x000fce00078e0007 */
[----:B------:R-:W-:Y:S05]  /*176c0*/  WARPSYNC.COLLECTIVE R15, `(.L_x_1295) ;  /* 0x000000000f087348 */ /* 0x000fea0003c00000 */
[----:B------:R0:W1:Y:S02]  /*176d0*/  SHFL.UP P6, R14, R13, R12, R11 ;  /* 0x0400000c0d0e7389 */ /* 0x00006400000c000b */
[----:B01----:R-:W-:Y:S01]  /*176e0*/  ENDCOLLECTIVE ;  /* 0x000000000000791b */ /* 0x003fe20003800000 */
.L_x_1295:
[----:B------:R-:W-:Y:S01]  /*176f0*/  IMAD.MOV.U32 R12, RZ, RZ, 0x4 ;  /* 0x00000004ff0c7424 */ /* 0x000fe200078e00ff */
[----:B------:R-:W-:-:S05]  /*17700*/  SEL R2, R14, RZ, P2 ;  /* 0x000000ff0e027207 */ /* 0x000fca0001000000 */
[----:B------:R-:W-:-:S04]  /*17710*/  IMAD.IADD R2, R7, 0x1, R2 ;  /* 0x0000000107027824 */ /* 0x000fc800078e0202 */
[----:B------:R-:W-:-:S07]  /*17720*/  IMAD.MOV.U32 R13, RZ, RZ, R2 ;  /* 0x000000ffff0d7224 */ /* 0x000fce00078e0002 */
[----:B------:R-:W-:Y:S05]  /*17730*/  WARPSYNC.COLLECTIVE R15, `(.L_x_1296) ;  /* 0x000000000f087348 */ /* 0x000fea0003c00000 */
[----:B------:R0:W1:Y:S02]  /*17740*/  SHFL.UP P6, R14, R13, R12, R11 ;  /* 0x0400000c0d0e7389 */ /* 0x00006400000c000b */
[----:B01----:R-:W-:Y:S01]  /*17750*/  ENDCOLLECTIVE ;  /* 0x000000000000791b */ /* 0x003fe20003800000 */
.L_x_1296:
[----:B------:R-:W-:Y:S01]  /*17760*/  IMAD.MOV.U32 R12, RZ, RZ, 0x8 ;  /* 0x00000008ff0c7424 */ /* 0x000fe200078e00ff */
[----:B------:R-:W-:-:S05]  /*17770*/  SEL R3, R14, RZ, P3 ;  /* 0x000000ff0e037207 */ /* 0x000fca0001800000 */
[----:B------:R-:W-:-:S04]  /*17780*/  IMAD.IADD R3, R2, 0x1, R3 ;  /* 0x0000000102037824 */ /* 0x000fc800078e0203 */
[----:B------:R-:W-:-:S07]  /*17790*/  IMAD.MOV.U32 R13, RZ, RZ, R3 ;  /* 0x000000ffff0d7224 */ /* 0x000fce00078e0003 */
[----:B------:R-:W-:Y:S05]  /*177a0*/  WARPSYNC.COLLECTIVE R15, `(.L_x_1297) ;  /* 0x000000000f087348 */ /* 0x000fea0003c00000 */
[----:B------:R0:W1:Y:S02]  /*177b0*/  SHFL.UP P6, R14, R13, R12, R11 ;  /* 0x0400000c0d0e7389 */ /* 0x00006400000c000b */
[----:B01----:R-:W-:Y:S01]  /*177c0*/  ENDCOLLECTIVE ;  /* 0x000000000000791b */ /* 0x003fe20003800000 */
.L_x_1297:
[----:B------:R-:W-:Y:S01]  /*177d0*/  IMAD.MOV.U32 R12, RZ, RZ, 0x10 ;  /* 0x00000010ff0c7424 */ /* 0x000fe200078e00ff */
[----:B------:R-:W-:-:S05]  /*177e0*/  SEL R4, R14, RZ, P4 ;  /* 0x000000ff0e047207 */ /* 0x000fca0002000000 */
[----:B------:R-:W-:-:S04]  /*177f0*/  IMAD.IADD R4, R3, 0x1, R4 ;  /* 0x0000000103047824 */ /* 0x000fc800078e0204 */
[----:B------:R-:W-:-:S07]  /*17800*/  IMAD.MOV.U32 R13, RZ, RZ, R4 ;  /* 0x000000ffff0d7224 */ /* 0x000fce00078e0004 */
[----:B------:R-:W-:Y:S05]  /*17810*/  WARPSYNC.COLLECTIVE R15, `(.L_x_1298) ;  /* 0x000000000f087348 */ /* 0x000fea0003c00000 */
[----:B------:R0:W1:Y:S02]  /*17820*/  SHFL.UP P6, R14, R13, R12, R11 ;  /* 0x0400000c0d0e7389 */ /* 0x00006400000c000b */
[----:B01----:R-:W-:Y:S01]  /*17830*/  ENDCOLLECTIVE ;  /* 0x000000000000791b */ /* 0x003fe20003800000 */
.L_x_1298:
        /* <DEDUP_REMOVED lines=8> */
.L_x_1299:
[----:B------:R-:W-:Y:S05]  /*178c0*/  BRA `(.L_x_1300) ;  /* 0xffffffd4000c7947 */ /* 0x000fea000383ffff */
.L_x_1229:
[----:B------:R-:W-:Y:S01]  /*178d0*/  BSSY B0, `(.L_x_1301) ;  /* 0x0000007000007945 */ /* 0x000fe20003800000 */
[----:B--2---:R-:W-:Y:S02]  /*178e0*/  IMAD.MOV.U32 R12, RZ, RZ, 0x1 ;  /* 0x00000001ff0c7424 */ /* 0x004fe400078e00ff */
[----:B------:R-:W-:Y:S02]  /*178f0*/  IMAD.MOV.U32 R11, RZ, RZ, RZ ;  /* 0x000000ffff0b7224 */ /* 0x000fe400078e00ff */
[----:B------:R-:W-:-:S07]  /*17900*/  IMAD.MOV.U32 R15, RZ, RZ, -0x1 ;  /* 0xffffffffff0f7424 */ /* 0x000fce00078e00ff */
[----:B------:R-:W-:Y:S05]  /*17910*/  WARPSYNC.COLLECTIVE R15, `(.L_x_1302) ;  /* 0x000000000f087348 */ /* 0x000fea0003c00000 */
[----:B------:R0:W1:Y:S02]  /*17920*/  SHFL.UP P6, R14, R13, R12, R11 ;  /* 0x0400000c0d0e7389 */ /* 0x00006400000c000b */
[----:B01----:R-:W-:Y:S01]  /*17930*/  ENDCOLLECTIVE ;  /* 0x000000000000791b */ /* 0x003fe20003800000 */
.L_x_1302:
[----:B------:R-:W-:Y:S05]  /*17940*/  BSYNC B0 ;  /* 0x0000000000007941 */ /* 0x000fea0003800000 */
.L_x_1301:
        /* <DEDUP_REMOVED lines=8> */
.L_x_1303:
[----:B------:R-:W-:Y:S01]  /*179d0*/  IMAD.MOV.U32 R12, RZ, RZ, 0x4 ;  /* 0x00000004ff0c7424 */ /* 0x000fe200078e00ff */
[----:B------:R-:W-:-:S05]  /*179e0*/  SEL R2, R14, RZ, P2 ;  /* 0x000000ff0e027207 */ /* 0x000fca0001000000 */
[----:B------:R-:W-:-:S04]  /*179f0*/  IMAD.IADD R2, R13, 0x1, R2 ;  /* 0x000000010d027824 */ /* 0x000fc800078e0202 */
[----:B------:R-:W-:-:S07]  /*17a00*/  IMAD.MOV.U32 R13, RZ, RZ, R2 ;  /* 0x000000ffff0d7224 */ /* 0x000fce00078e0002 */
[----:B------:R-:W-:Y:S05]  /*17a10*/  WARPSYNC.COLLECTIVE R15, `(.L_x_1304) ;  /* 0x000000000f087348 */ /* 0x000fea0003c00000 */
[----:B------:R0:W1:Y:S02]  /*17a20*/  SHFL.UP P6, R14, R13, R12, R11 ;  /* 0x0400000c0d0e7389 */ /* 0x00006400000c000b */
[----:B01----:R-:W-:Y:S01]  /*17a30*/  ENDCOLLECTIVE ;  /* 0x000000000000791b */ /* 0x003fe20003800000 */
.L_x_1304:
[----:B------:R-:W-:Y:S01]  /*17a40*/  IMAD.MOV.U32 R12, RZ, RZ, 0x8 ;  /* 0x00000008ff0c7424 */ /* 0x000fe200078e00ff */
[----:B------:R-:W-:-:S05]  /*17a50*/  SEL R3, R14, RZ, P3 ;  /* 0x000000ff0e037207 */ /* 0x000fca0001800000 */
[----:B------:R-:W-:-:S04]  /*17a60*/  IMAD.IADD R3, R2, 0x1, R3 ;  /* 0x0000000102037824 */ /* 0x000fc800078e0203 */
[----:B------:R-:W-:-:S07]  /*17a70*/  IMAD.MOV.U32 R13, RZ, RZ, R3 ;  /* 0x000000ffff0d7224 */ /* 0x000fce00078e0003 */
[----:B------:R-:W-:Y:S05]  /*17a80*/  WARPSYNC.COLLECTIVE R15, `(.L_x_1305) ;  /* 0x000000000f087348 */ /* 0x000fea0003c00000 */
[----:B------:R0:W1:Y:S02]  /*17a90*/  SHFL.UP P6, R14, R13, R12, R11 ;  /* 0x0400000c0d0e7389 */ /* 0x00006400000c000b */
[----:B01----:R-:W-:Y:S01]  /*17aa0*/  ENDCOLLECTIVE ;  /* 0x000000000000791b */ /* 0x003fe20003800000 */
.L_x_1305:
[----:B------:R-:W-:Y:S01]  /*17ab0*/  IMAD.MOV.U32 R12, RZ, RZ, 0x10 ;  /* 0x00000010ff0c7424 */ /* 0x000fe200078e00ff */
[----:B------:R-:W-:-:S05]  /*17ac0*/  SEL R4, R14, RZ, P4 ;  /* 0x000000ff0e047207 */ /* 0x000fca0002000000 */
[----:B------:R-:W-:-:S04]  /*17ad0*/  IMAD.IADD R4, R3, 0x1, R4 ;  /* 0x0000000103047824 */ /* 0x000fc800078e0204 */
[----:B------:R-:W-:-:S07]  /*17ae0*/  IMAD.MOV.U32 R13, RZ, RZ, R4 ;  /* 0x000000ffff0d7224 */ /* 0x000fce00078e0004 */
[----:B------:R-:W-:Y:S05]  /*17af0*/  WARPSYNC.COLLECTIVE R15, `(.L_x_1306) ;  /* 0x000000000f087348 */ /* 0x000fea0003c00000 */
[----:B------:R0:W1:Y:S02]  /*17b00*/  SHFL.UP P6, R14, R13, R12, R11 ;  /* 0x0400000c0d0e7389 */ /* 0x00006400000c000b */
[----:B01----:R-:W-:Y:S01]  /*17b10*/  ENDCOLLECTIVE ;  /* 0x000000000000791b */ /* 0x003fe20003800000 */
.L_x_1306:
        /* <DEDUP_REMOVED lines=8> */
.L_x_1307:
[----:B------:R-:W-:Y:S05]  /*17ba0*/  BRA `(.L_x_1308) ;  /* 0xffffffd000f87947 */ /* 0x000fea000383ffff */
.L_x_1231:
[----:B------:R-:W-:Y:S01]  /*17bb0*/  BSSY B0, `(.L_x_1309) ;  /* 0x0000006000007945 */ /* 0x000fe20003800000 */
[----:B------:R-:W-:Y:S01]  /*17bc0*/  PLOP3.LUT P6, PT, P6, PT, PT, 0x8, 0x0 ;  /* 0x000000000000781c */ /* 0x000fe200037ce170 */
[----:B------:R-:W-:-:S12]  /*17bd0*/  IMAD.MOV.U32 R15, RZ, RZ, -0x1 ;  /* 0xffffffffff0f7424 */ /* 0x000fd800078e00ff */
[----:B0-2---:R-:W-:Y:S05]  /*17be0*/  WARPSYNC.COLLECTIVE R15, `(.L_x_1310) ;  /* 0x000000000f087348 */ /* 0x005fea0003c00000 */
[----:B------:R-:W-:Y:S01]  /*17bf0*/  VOTE.ANY R14, PT, P6 ;  /* 0x00000000000e7806 */ /* 0x000fe200030e0100 */
[----:B0-2---:R-:W-:Y:S06]  /*17c00*/  ENDCOLLECTIVE ;  /* 0x000000000000791b */ /* 0x005fec0003800000 */
.L_x_1310:
[----:B------:R-:W-:Y:S05]  /*17c10*/  BSYNC B0 ;  /* 0x0000000000007941 */ /* 0x000fea0003800000 */
.L_x_1309:
[----:B------:R-:W-:Y:S02]  /*17c20*/  IMAD.MOV.U32 R2, RZ, RZ, R14 ;  /* 0x000000ffff027224 */ /* 0x000fe400078e000e */
[----:B------:R-:W-:Y:S02]  /*17c30*/  IMAD.MOV.U32 R13, RZ, RZ, R25 ;  /* 0x000000ffff0d7224 */ /* 0x000fe400078e0019 */
[----:B------:R0:W1:Y:S01]  /*17c40*/  POPC R12, R2 ;  /* 0x00000002000c7309 */ /* 0x0000620000000000 */
[----:B------:R-:W-:Y:S02]  /*17c50*/  IMAD.MOV.U32 R11, RZ, RZ, 0x1f ;  /* 0x0000001fff0b7424 */ /* 0x000fe400078e00ff */
[----:B------:R-:W-:-:S07]  /*17c60*/  IMAD.MOV.U32 R15, RZ, RZ, -0x1 ;  /* 0xffffffffff0f7424 */ /* 0x000fce00078e00ff */
[----:B01----:R-:W-:Y:S05]  /*17c70*/  WARPSYNC.COLLECTIVE R15, `(.L_x_1311) ;  /* 0x000000000f087348 */ /* 0x003fea0003c00000 */
[----:B-1----:R1:W2:Y:S02]  /*17c80*/  SHFL.IDX P6, R14, R13, R12, R11 ;  /* 0x0000000c0d0e7389 */ /* 0x0022a400000c000b */
[----:B012---:R-:W-:Y:S01]  /*17c90*/  ENDCOLLECTIVE ;  /* 0x000000000000791b */ /* 0x007fe20003800000 */
.L_x_1311:
[----:B------:R-:W-:Y:S02]  /*17ca0*/  IMAD.IADD R27, R12, 0x1, R27 ;  /* 0x000000010c1b7824 */ /* 0x000fe400078e021b */
[----:B------:R-:W-:Y:S02]  /*17cb0*/  IMAD.MOV.U32 R13, RZ, RZ, R8 ;  /* 0x000000ffff0d7224 */ /* 0x000fe400078e0008 */
[----:B------:R-:W-:-:S07]  /*17cc0*/  IMAD.MOV.U32 R25, RZ, RZ, R14 ;  /* 0x000000ffff197224 */ /* 0x000fce00078e000e */
[----:B------:R-:W-:Y:S05]  /*17cd0*/  WARPSYNC.COLLECTIVE R15, `(.L_x_1312) ;  /* 0x000000000f087348 */ /* 0x000fea0003c00000 */
[----:B------:R0:W1:Y:S02]  /*17ce0*/  SHFL.IDX P6, R14, R13, R12, R11 ;  /* 0x0000000c0d0e7389 */ /* 0x00006400000c000b */
[----:B01----:R-:W-:Y:S01]  /*17cf0*/  ENDCOLLECTIVE ;  /* 0x000000000000791b */ /* 0x003fe20003800000 */
.L_x_1312:
[----:B------:R-:W-:Y:S01]  /*17d00*/  IMAD.MOV.U32 R8, RZ, RZ, R14 ;  /* 0x000000ffff087224 */ /* 0x000fe200078e000e */
[----:B------:R-:W-:Y:S06]  /*17d10*/  BRA `(.L_x_1313) ;  /* 0xffffffd000dc7947 */ /* 0x000fec000383ffff */
.L_x_1233:
[----:B------:R-:W-:Y:S01]  /*17d20*/  BSSY B0, `(.L_x_1314) ;  /* 0x0000007000007945 */ /* 0x000fe20003800000 */
[----:B------:R-:W-:Y:S02]  /*17d30*/  IMAD.MOV.U32 R13, RZ, RZ, R3 ;  /* 0x000000ffff0d7224 */ /* 0x000fe400078e0003 */
[----:B------:R-:W-:Y:S02]  /*17d40*/  IMAD.MOV.U32 R11, RZ, RZ, 0x1f ;  /* 0x0000001fff0b7424 */ /* 0x000fe400078e00ff */
[----:B------:R-:W-:-:S07]  /*17d50*/  IMAD.MOV.U32 R15, RZ, RZ, -0x1 ;  /* 0xffffffffff0f7424 */ /* 0x000fce00078e00ff */
[----:B0-23--:R-:W-:Y:S05]  /*17d60*/  WARPSYNC.COLLECTIVE R15, `(.L_x_1315) ;  /* 0x000000000f087348 */ /* 0x00dfea0003c00000 */
[----:B------:R1:W4:Y:S02]  /*17d70*/  SHFL.IDX P6, R14, R13, R12, R11 ;  /* 0x0000000c0d0e7389 */ /* 0x00032400000c000b */
[----:B01234-:R-:W-:Y:S01]  /*17d80*/  ENDCOLLECTIVE ;  /* 0x000000000000791b */ /* 0x01ffe20003800000 */
.L_x_1315:
[----:B------:R-:W-:Y:S05]  /*17d90*/  BSYNC B0 ;  /* 0x0000000000007941 */ /* 0x000fea0003800000 */
.L_x_1314:
[----:B------:R-:W-:Y:S01]  /*17da0*/  IMAD.MOV.U32 R24, RZ, RZ, R14 ;  /* 0x000000ffff187224 */ /* 0x000fe200078e000e */
[----:B------:R-:W-:Y:S06]  /*17db0*/  BRA `(.L_x_1232) ;  /* 0xffffffd000cc7947 */ /* 0x000fec000383ffff */
.L_x_1239:
[----:B0-----:R0:W2:Y:S02]  /*17dc0*/  SYNCS.PHASECHK.TRANS64.TRYWAIT P0, [R9+URZ+0x16820], R0 ;  /* 0x01682000090075a7 */ /* 0x0010a4000800017f */
[----:B--2---:R-:W-:Y:S05]  /*17dd0*/  @!P0 NANOSLEEP.SYNCS 0x989680 ;  /* 0x009896800000895d */ /* 0x004fea0003900000 */
[----:B------:R-:W2:Y:S02]  /*17de0*/  @!P0 SYNCS.PHASECHK.TRANS64 P0, [R9+URZ+0x16820], R0 ;  /* 0x01682000090085a7 */ /* 0x000ea4000800007f */
[----:B--2---:R-:W-:Y:S05]  /*17df0*/  @!P0 BRA `(.L_x_1239) ;  /* 0xfffffffc00f08947 */ /* 0x004fea000383ffff */
[----:B------:R-:W-:Y:S05]  /*17e00*/  BRA `(.L_x_1316) ;  /* 0xffffffdc00247947 */ /* 0x000fea000383ffff */
.L_x_1240:
[----:B------:R-:W2:Y:S01]  /*17e10*/  S2R R2, SR_TID.X ;  /* 0x0000000000027919 */ /* 0x000ea20000002100 */
[----:B------:R-:W-:Y:S01]  /*17e20*/  BSSY B0, `(.L_x_1317) ;  /* 0x000000a000007945 */ /* 0x000fe20003800000 */
[----:B------:R-:W-:Y:S02]  /*17e30*/  IMAD.MOV.U32 R12, RZ, RZ, RZ ;  /* 0x000000ffff0c7224 */ /* 0x000fe400078e00ff */
[----:B------:R-:W-:Y:S02]  /*17e40*/  IMAD.MOV.U32 R11, RZ, RZ, 0x1f ;  /* 0x0000001fff0b7424 */ /* 0x000fe400078e00ff */
[----:B------:R-:W-:Y:S01]  /*17e50*/  IMAD.MOV.U32 R15, RZ, RZ, -0x1 ;  /* 0xffffffffff0f7424 */ /* 0x000fe200078e00ff */
[----:B--2---:R-:W-:-:S04]  /*17e60*/  SHF.R.U32.HI R2, RZ, 0x5, R2 ;  /* 0x00000005ff027819 */ /* 0x004fc80000011602 */
[----:B------:R-:W-:-:S05]  /*17e70*/  LOP3.LUT R2, R2, 0x3, RZ, 0xc0, !PT ;  /* 0x0000000302027812 */ /* 0x000fca00078ec0ff */
[----:B------:R-:W-:-:S07]  /*17e80*/  IMAD.MOV.U32 R13, RZ, RZ, R2 ;  /* 0x000000ffff0d7224 */ /* 0x000fce00078e0002 */
[----:B01-3--:R-:W-:Y:S05]  /*17e90*/  WARPSYNC.COLLECTIVE R15, `(.L_x_1318) ;  /* 0x000000000f087348 */ /* 0x00bfea0003c00000 */
[----:B------:R2:W4:Y:S02]  /*17ea0*/  SHFL.IDX P6, R14, R13, R12, R11 ;  /* 0x0000000c0d0e7389 */ /* 0x00052400000c000b */
[----:B01234-:R-:W-:Y:S01]  /*17eb0*/  ENDCOLLECTIVE ;  /* 0x000000000000791b */ /* 0x01ffe20003800000 */
.L_x_1318:
[----:B------:R-:W-:Y:S05]  /*17ec0*/  BSYNC B0 ;  /* 0x0000000000007941 */ /* 0x000fea0003800000 */
.L_x_1317:
[----:B------:R-:W-:Y:S05]  /*17ed0*/  BRA `(.L_x_1319) ;  /* 0xffffffdc000c7947 */ /* 0x000fea000383ffff */
.L_x_1243:
[----:B------:R-:W-:Y:S01]  /*17ee0*/  BSSY B1, `(.L_x_1320) ;  /* 0x0000006000017945 */ /* 0x000fe20003800000 */
[----:B------:R-:W-:-:S07]  /*17ef0*/  IMAD.MOV.U32 R15, RZ, RZ, -0x1 ;  /* 0xffffffffff0f7424 */ /* 0x000fce00078e00ff */
[----:B01-3--:R-:W-:Y:S05]  /*17f00*/  WARPSYNC.COLLECTIVE R15, `(.L_x_1321) ;  /* 0x000000000f0c7348 */ /* 0x00bfea0003c00000 */
[----:B------:R-:W-:Y:S02]  /*17f10*/  ELECT P6, UR62, PT ;  /* 0x00000000003e782f */ /* 0x000fe400038c0000 */
[----:B------:R-:W-:Y:S01]  /*17f20*/  MOV R14, UR62 ;  /* 0x0000003e000e7c02 */ /* 0x000fe20008000f00 */
[----:B01-3--:R-:W-:Y:S10]  /*17f30*/  ENDCOLLECTIVE ;  /* 0x000000000000791b */ /* 0x00bff40003800000 */
.L_x_1321:
[----:B------:R-:W-:Y:S05]  /*17f40*/  BSYNC B1 ;  /* 0x0000000000017941 */ /* 0x000fea0003800000 */
.L_x_1320:
[----:B------:R-:W-:Y:S05]  /*17f50*/  BRA `(.L_x_1322) ;  /* 0xffffffdc00047947 */ /* 0x000fea000383ffff */
.L_x_1245:
[----:B0-----:R0:W1:Y:S02]  /*17f60*/  SYNCS.PHASECHK.TRANS64.TRYWAIT P0, [R7+URZ], R2 ;  /* 0x00000002070075a7 */ /* 0x001064000800017f */
[----:B-1----:R-:W-:Y:S05]  /*17f70*/  @!P0 NANOSLEEP.SYNCS 0x989680 ;  /* 0x009896800000895d */ /* 0x002fea0003900000 */
[----:B------:R-:W1:Y:S02]  /*17f80*/  @!P0 SYNCS.PHASECHK.TRANS64 P0, [R7+URZ], R2 ;  /* 0x00000002070085a7 */ /* 0x000e64000800007f */
[----:B-1----:R-:W-:Y:S05]  /*17f90*/  @!P0 BRA `(.L_x_1245) ;  /* 0xfffffffc00f08947 */ /* 0x002fea000383ffff */
[----:B------:R-:W-:Y:S05]  /*17fa0*/  BRA `(.L_x_1323) ;  /* 0xffffffdc00387947 */ /* 0x000fea000383ffff */
.L_x_1246:
[----:B-1----:R1:W2:Y:S02]  /*17fb0*/  SYNCS.PHASECHK.TRANS64.TRYWAIT P0, [R3+URZ], R0 ;  /* 0x00000000030075a7 */ /* 0x0022a4000800017f */
[----:B--2---:R-:W-:Y:S05]  /*17fc0*/  @!P0 NANOSLEEP.SYNCS 0x989680 ;  /* 0x009896800000895d */ /* 0x004fea0003900000 */
[----:B------:R-:W2:Y:S02]  /*17fd0*/  @!P0 SYNCS.PHASECHK.TRANS64 P0, [R3+URZ], R0 ;  /* 0x00000000030085a7 */ /* 0x000ea4000800007f */
[----:B--2---:R-:W-:Y:S05]  /*17fe0*/  @!P0 BRA `(.L_x_1246) ;  /* 0xfffffffc00f08947 */ /* 0x004fea000383ffff */
[----:B------:R-:W-:Y:S05]  /*17ff0*/  BRA `(.L_x_1324) ;  /* 0xffffffdc002c7947 */ /* 0x000fea000383ffff */
.L_x_1248:
[----:B-1----:R1:W2:Y:S02]  /*18000*/  SYNCS.PHASECHK.TRANS64.TRYWAIT P0, [R5+URZ], R2 ;  /* 0x00000002050075a7 */ /* 0x0022a4000800017f */
[----:B--2---:R-:W-:Y:S05]  /*18010*/  @!P0 NANOSLEEP.SYNCS 0x989680 ;  /* 0x009896800000895d */ /* 0x004fea0003900000 */
[----:B------:R-:W2:Y:S02]  /*18020*/  @!P0 SYNCS.PHASECHK.TRANS64 P0, [R5+URZ], R2 ;  /* 0x00000002050085a7 */ /* 0x000ea4000800007f */
[----:B--2---:R-:W-:Y:S05]  /*18030*/  @!P0 BRA `(.L_x_1248) ;  /* 0xfffffffc00f08947 */ /* 0x004fea000383ffff */
[----:B------:R-:W-:Y:S05]  /*18040*/  BRA `(.L_x_1325) ;  /* 0xffffffdc00307947 */ /* 0x000fea000383ffff */
.L_x_1326:
        /* <DEDUP_REMOVED lines=11> */
.L_x_2706:


//--------------------- .text._ZN7cutlass13device_kernelIN5flash11enable_sm90INS1_16FlashAttnFwdSm90INS1_25CollectiveMainloopFwdSm90ILi2EN4cute5tupleIJNS5_1CILi1EEES8_S8_EEENS6_IJNS7_ILi192EEENS7_ILi128EEENS7_ILi64EEEEEELi64ENS_10bfloat16_tEfNS_4arch4Sm90ELb0ELb1ELb0ELb1ELb0ELb1ELb0ELb1ELb1ELb1ELb1ELb0EEENS1_21CollectiveEpilogueFwdINS6_IJSA_SC_SB_EEES9_SE_SG_Li384ELb1ELb1ELb1ELb0EEENS1_36VarlenDynamicPersistentTileSchedulerILi192ELi128ELi384ELi128ELb1ELb1ELb1ELb1ELb0ELb1EEEEEEEEEvNT_6ParamsE --------------------------
	.section	.text._ZN7cutlass13device_kernelIN5flash11enable_sm90INS1_16FlashAttnFwdSm90INS1_25CollectiveMainloopFwdSm90ILi2EN4cute5tupleIJNS5_1CILi1EEES8_S8_EEENS6_IJNS7_ILi192EEENS7_ILi128EEENS7_ILi64EEEEEELi64ENS_10bfloat16_tEfNS_4arch4Sm90ELb0ELb1ELb0ELb1ELb0ELb1ELb0ELb1ELb1ELb1ELb1ELb0EEENS1_21CollectiveEpilogueFwdINS6_IJSA_SC_SB_EEES9_SE_SG_Li384ELb1ELb1ELb1ELb0EEENS1_36VarlenDynamicPersistentTileSchedulerILi192ELi128ELi384ELi128ELb1ELb1ELb1ELb1ELb0ELb1EEEEEEEEEvNT_6ParamsE,"ax",@progbits
	.align	128
.text._ZN7cutlass13device_kernelIN5flash11enable_sm90INS1_16FlashAttnFwdSm90INS1_25CollectiveMainloopFwdSm90ILi2EN4cute5tupleIJNS5_1CILi1EEES8_S8_EEENS6_IJNS7_ILi192EEENS7_ILi128EEENS7_ILi64EEEEEELi64ENS_10bfloat16_tEfNS_4arch4Sm90ELb0ELb1ELb0ELb1ELb0ELb1ELb0ELb1ELb1ELb1ELb1ELb0EEENS1_21CollectiveEpilogueFwdINS6_IJSA_SC_SB_EEES9_SE_SG_Li384ELb1ELb1ELb1ELb0EEENS1_36VarlenDynamicPersistentTileSchedulerILi192ELi128ELi384ELi128ELb1ELb1ELb1ELb1ELb0ELb1EEEEEEEEEvNT_6ParamsE:
        .type           _ZN7cutlass13device_kernelIN5flash11enable_sm90INS1_16FlashAttnFwdSm90INS1_25CollectiveMainloopFwdSm90ILi2EN4cute5tupleIJNS5_1CILi1EEES8_S8_EEENS6_IJNS7_ILi192EEENS7_ILi128EEENS7_ILi64EEEEEELi64ENS_10bfloat16_tEfNS_4arch4Sm90ELb0ELb1ELb0ELb1ELb0ELb1ELb0ELb1ELb1ELb1ELb1ELb0EEENS1_21CollectiveEpilogueFwdINS6_IJSA_SC_SB_EEES9_SE_SG_Li384ELb1ELb1ELb1ELb0EEENS1_36VarlenDynamicPersistentTileSchedulerILi192ELi128ELi384ELi128ELb1ELb1ELb1ELb1ELb0ELb1EEEEEEEEEvNT_6ParamsE,@function
        .size           _ZN7cutlass13device_kernelIN5flash11enable_sm90INS1_16FlashAttnFwdSm90INS1_25CollectiveMainloopFwdSm90ILi2EN4cute5tupleIJNS5_1CILi1EEES8_S8_EEENS6_IJNS7_ILi192EEENS7_ILi128EEENS7_ILi64EEEEEELi64ENS_10bfloat16_tEfNS_4arch4Sm90ELb0ELb1ELb0ELb1ELb0ELb1ELb0ELb1ELb1ELb1ELb1ELb0EEENS1_21CollectiveEpilogueFwdINS6_IJSA_SC_SB_EEES9_SE_SG_Li384ELb1ELb1ELb1ELb0EEENS1_36VarlenDynamicPersistentTileSchedulerILi192ELi128ELi384ELi128ELb1ELb1ELb1ELb1ELb0ELb1EEEEEEEEEvNT_6ParamsE,(.L_x_2707 - _ZN7cutlass13device_kernelIN5flash11enable_sm90INS1_16FlashAttnFwdSm90INS1_25CollectiveMainloopFwdSm90ILi2EN4cute5tupleIJNS5_1CILi1EEES8_S8_EEENS6_IJNS7_ILi192EEENS7_ILi128EEENS7_ILi64EEEEEELi64ENS_10bfloat16_tEfNS_4arch4Sm90ELb0ELb1ELb0ELb1ELb0ELb1ELb0ELb1ELb1ELb1ELb1ELb0EEENS1_21CollectiveEpilogueFwdINS6_IJSA_SC_SB_EEES9_SE_SG_Li384ELb1ELb1ELb1ELb0EEENS1_36VarlenDynamicPersistentTileSchedulerILi192ELi128ELi384ELi128ELb1ELb1ELb1ELb1ELb0ELb1EEEEEEEEEvNT_6ParamsE)
        .other          _ZN7cutlass13device_kernelIN5flash11enable_sm90INS1_16FlashAttnFwdSm90INS1_25CollectiveMainloopFwdSm90ILi2EN4cute5tupleIJNS5_1CILi1EEES8_S8_EEENS6_IJNS7_ILi192EEENS7_ILi128EEENS7_ILi64EEEEEELi64ENS_10bfloat16_tEfNS_4arch4Sm90ELb0ELb1ELb0ELb1ELb0ELb1ELb0ELb1ELb1ELb1ELb1ELb0EEENS1_21CollectiveEpilogueFwdINS6_IJSA_SC_SB_EEES9_SE_SG_Li384ELb1ELb1ELb1ELb0EEENS1_36VarlenDynamicPersistentTileSchedulerILi192ELi128ELi384ELi128ELb1ELb1ELb1ELb1ELb0ELb1EEEEEEEEEvNT_6ParamsE,@"STO_CUDA_ENTRY STV_DEFAULT"
_ZN7cutlass13device_kernelIN5flash11enable_sm90INS1_16FlashAttnFwdSm90INS1_25CollectiveMainloopFwdSm90ILi2EN4cute5tupleIJNS5_1CILi1EEES8_S8_EEENS6_IJNS7_ILi192EEENS7_ILi128EEENS7_ILi64EEEEEELi64ENS_10bfloat16_tEfNS_4arch4Sm90ELb0ELb1ELb0ELb1ELb0ELb1ELb0ELb1ELb1ELb1ELb1ELb0EEENS1_21CollectiveEpilogueFwdINS6_IJSA_SC_SB_EEES9_SE_SG_Li384ELb1ELb1ELb1ELb0EEENS1_36VarlenDynamicPersistentTileSchedulerILi192ELi128ELi384ELi128ELb1ELb1ELb1ELb1ELb0ELb1EEEEEEEEEvNT_6ParamsE:
        /* <DEDUP_REMOVED lines=23> */
.L_x_1328:
[----:B------:R-:W-:Y:S05]  /*0170*/  BSYNC B0 ;  /* 0x0000000000007941 */ /* 0x000fea0003800000 */
.L_x_1327:
        /* <DEDUP_REMOVED lines=40> */
.L_x_1329:
        /* <DEDUP_REMOVED lines=22> */
.L_x_1330:
        /* <DEDUP_REMOVED lines=18> */
.L_x_1331:
        /* <DEDUP_REMOVED lines=22> */
.L_x_1332:
        /* <DEDUP_REMOVED lines=22> */
.L_x_1333:
        /* <DEDUP_REMOVED lines=9> */
.L_x_1336:
[----:B------:R-:W-:-:S08]  /*09d0*/  NOP ;  /* 0x0000000000007918 */ /* 0x000fd00000000000 */
[----:B------:R-:W0:Y:S02]  /*09e0*/  USETMAXREG.TRY_ALLOC.CTAPOOL UP0, 0xa0 ;  /* 0x000000a0000079c8 */ /* 0x000e240008000600 */
[----:B0-----:R-:W-:-:S13]  /*09f0*/  PLOP3.LUT P0, PT, PT, PT, UP0, 0x80, 0x0 ;  /* 0x000000000000781c */ /* 0x001fda0003f0f008 */
[----:B------:R-:W-:Y:S05]  /*0a00*/  @!P0 BRA `(.L_x_1336) ;  /* 0xfffffffc00f08947 */ /* 0x000fea000383ffff */
[----:B------:R-:W0:Y:S01]  /*0a10*/  S2R R0, SR_TID.X ;  /* 0x0000000000007919 */ /* 0x000e220000002100 */
[----:B------:R-:W1:Y:S01]  /*0a20*/  S2UR UR5, SR_CgaCtaId ;  /* 0x00000000000579c3 */ /* 0x000e620000008800 */
[----:B------:R-:W-:Y:S01]  /*0a30*/  UMOV UR4, 0x400 ;  /* 0x0000040000047882 */ /* 0x000fe20000000000 */
[----:B------:R-:W-:-:S06]  /*0a40*/  LOP3.LUT R22, R22, 0xbfffffff, RZ, 0xc0, !PT ;  /* 0xbfffffff16167812 */ /* 0x000fcc00078ec0ff */
[----:B------:R-:W-:Y:S06]  /*0a50*/  BAR.ARV 0x8, 0x200 ;  /* 0x0208000000007b1d */ /* 0x000fec0000002000 */
[----:B-1----:R-:W-:-:S06]  /*0a60*/  ULEA UR4, UR5, UR4, 0x18 ;  /* 0x0000000405047291 */ /* 0x002fcc000f8ec03f */
[----:B------:R-:W-:Y:S01]  /*0a70*/  IMAD.U32 R16, RZ, RZ, UR4 ;  /* 0x00000004ff107e24 */ /* 0x000fe2000f8e00ff */
[----:B0-----:R-:W-:Y:S01]  /*0a80*/  SHF.R.U32.HI R0, RZ, 0x7, R0 ;  /* 0x00000007ff007819 */ /* 0x001fe20000011600 */
[----:B------:R-:W-:-:S03]  /*0a90*/  ULDC UR4, c[0x0][0xc3c] ;  /* 0x00030f0000047ab9 */ /* 0x000fc60000000800 */
[----:B------:R-:W-:-:S13]  /*0aa0*/  ISETP.NE.AND P0, PT, R0, 0x1, PT ;  /* 0x000000010000780c */ /* 0x000fda0003f05270 */
[----:B------:R-:W-:Y:S01]  /*0ab0*/  @P0 LOP3.LUT R22, R22, 0x40000000, RZ, 0xfc, !PT ;  /* 0x4000000016160812 */ /* 0x000fe200078efcff */
[----:B------:R-:W-:Y:S08]  /*0ac0*/  @!P0 BAR.ARV 0x9, 0x100 ;  /* 0x0244000000008b1d */ /* 0x000ff00000002000 */
[----:B------:R-:W-:Y:S06]  /*0ad0*/  BAR.SYNC.DEFER_BLOCKING 0x5, 0x200 ;  /* 0x0148000000007b1d */ /* 0x000fec0000010000 */
[----:B------:R-:W0:Y:S02]  /*0ae0*/  LDS.128 R28, [R16+0x168d0] ;  /* 0x0168d000101c7984 */ /* 0x000e240000000c00 */
[----:B------:R-:W-:Y:S06]  /*0af0*/  BAR.ARV 0x4, 0x200 ;  /* 0x0108000000007b1d */ /* 0x000fec0000002000 */
[----:B0-----:R-:W-:-:S13]  /*0b00*/  ISETP.GE.AND P0, PT, R31, UR4, PT ;  /* 0x000000041f007c0c */ /* 0x001fda000bf06270 */
[----:B------:R-:W-:Y:S05]  /*0b10*/  @P0 BRA `(.L_x_1337) ;  /* 0x000001e800cc0947 */ /* 0x000fea0003800000 */
[----:B------:R-:W3:Y:S01]  /*0b20*/  LDL R12, [R1+0x54] ;  /* 0x00005400010c7983 */ /* 0x000ee20000100800 */
[----:B------:R-:W0:Y:S02]  /*0b30*/  S2R R0, SR_TID.X ;  /* 0x0000000000007919 */ /* 0x000e240000002100 */
[----:B0-----:R-:W-:-:S05]  /*0b40*/  VIADD R11, R0, 0xffffff80 ;  /* 0xffffff80000b7836 */ /* 0x001fca0000000000 */
[----:B------:R-:W-:-:S04]  /*0b50*/  SHF.R.S32.HI R0, RZ, 0x1f, R11 ;  /* 0x0000001fff007819 */ /* 0x000fc8000001140b */
[----:B--2---:R-:W-:-:S04]  /*0b60*/  LEA.HI R2, R0, R11, RZ, 0x7 ;  /* 0x0000000b00027211 */ /* 0x004fc800078f38ff */
[----:B------:R-:W-:-:S05]  /*0b70*/  LOP3.LUT R3, R2, 0xffffff80, RZ, 0xc0, !PT ;  /* 0xffffff8002037812 */ /* 0x000fca00078ec0ff */
[----:B------:R-:W-:-:S05]  /*0b80*/  IMAD.IADD R10, R11, 0x1, -R3 ;  /* 0x000000010b0a7824 */ /* 0x000fca00078e0a03 */
[----:B------:R-:W-:-:S04]  /*0b90*/  SHF.R.S32.HI R6, RZ, 0x1f, R10 ;  /* 0x0000001fff067819 */ /* 0x000fc8000001140a */
[----:B------:R-:W-:Y:S02]  /*0ba0*/  LEA.HI R7, R6, R10, RZ, 0x2 ;  /* 0x0000000a06077211 */ /* 0x000fe400078f10ff */
[CC--:B------:R-:W-:Y:S02]  /*0bb0*/  LEA.HI R3, R0.reuse, R11.reuse, RZ, 0x5 ;  /* 0x0000000b00037211 */ /* 0x0c0fe400078f28ff */
[--C-:B------:R-:W-:Y:S02]  /*0bc0*/  SHF.R.S32.HI R8, RZ, 0x2, R7.reuse ;  /* 0x00000002ff087819 */ /* 0x100fe40000011407 */
[----:B------:R-:W-:Y:S02]  /*0bd0*/  SHF.R.S32.HI R9, RZ, 0x1f, R7 ;  /* 0x0000001fff097819 */ /* 0x000fe40000011407 */
[----:B------:R-:W-:Y:S02]  /*0be0*/  SHF.R.S32.HI R13, RZ, 0x7, R2 ;  /* 0x00000007ff0d7819 */ /* 0x000fe40000011402 */
[----:B------:R-:W-:-:S02]  /*0bf0*/  LEA.HI R4, R0, R11, RZ, 0x4 ;  /* 0x0000000b00047211 */ /* 0x000fc400078f20ff */
[----:B------:R-:W-:Y:S02]  /*0c00*/  LEA.HI R9, R9, R8, RZ, 0x3 ;  /* 0x0000000809097211 */ /* 0x000fe400078f18ff */
[----:B------:R-:W-:Y:S01]  /*0c10*/  SHF.R.S32.HI R14, RZ, 0x5, R3 ;  /* 0x00000005ff0e7819 */ /* 0x000fe20000011403 */
[----:B------:R-:W-:Y:S01]  /*0c20*/  IMAD.HI R3, R13, 0x55555556, RZ ;  /* 0x555555560d037827 */ /* 0x000fe200078e02ff */
[----:B------:R-:W-:Y:S02]  /*0c30*/  SHF.R.S32.HI R5, RZ, 0x4, R4 ;  /* 0x00000004ff057819 */ /* 0x000fe40000011404 */
[----:B------:R-:W-:Y:S02]  /*0c40*/  LOP3.LUT R9, R9, 0xfffffff8, RZ, 0xc0, !PT ;  /* 0xfffffff809097812 */ /* 0x000fe400078ec0ff */
[----:B------:R-:W-:Y:S02]  /*0c50*/  LEA.HI R6, R6, R10, RZ, 0x5 ;  /* 0x0000000a06067211 */ /* 0x000fe400078f28ff */
[----:B------:R-:W-:-:S02]  /*0c60*/  LOP3.LUT R2, R4, 0x3fffff0, RZ, 0xc0, !PT ;  /* 0x03fffff004027812 */ /* 0x000fc400078ec0ff */
[----:B------:R-:W-:Y:S01]  /*0c70*/  LEA.HI R4, R4, R5, RZ, 0x1 ;  /* 0x0000000504047211 */ /* 0x000fe200078f08ff */
[----:B------:R-:W-:Y:S01]  /*0c80*/  IMAD.IADD R9, R8, 0x1, -R9 ;  /* 0x0000000108097824 */ /* 0x000fe200078e0a09 */
[----:B------:R-:W-:Y:S02]  /*0c90*/  LEA.HI R3, R3, R3, RZ, 0x1 ;  /* 0x0000000303037211 */ /* 0x000fe400078f08ff */
[----:B------:R-:W-:Y:S02]  /*0ca0*/  SHF.R.S32.HI R6, RZ, 0x5, R6 ;  /* 0x00000005ff067819 */ /* 0x000fe40000011406 */
[----:B------:R-:W-:Y:S01]  /*0cb0*/  LOP3.LUT R4, R4, 0x1ffffffe, RZ, 0xc0, !PT ;  /* 0x1ffffffe04047812 */ /* 0x000fe200078ec0ff */
[----:B------:R-:W-:Y:S02]  /*0cc0*/  IMAD.IADD R2, R11, 0x1, -R2 ;  /* 0x000000010b027824 */ /* 0x000fe400078e0a02 */
[----:B------:R-:W-:Y:S02]  /*0cd0*/  IMAD R3, R3, -0x3, R13 ;  /* 0xfffffffd03037824 */ /* 0x000fe400078e020d */
[----:B------:R-:W-:-:S02]  /*0ce0*/  IMAD R6, R6, 0x10, R9 ;  /* 0x0000001006067824 */ /* 0x000fc400078e0209 */
[----:B------:R-:W-:Y:S02]  /*0cf0*/  IMAD.IADD R4, R5, 0x1, -R4 ;  /* 0x0000000105047824 */ /* 0x000fe400078e0a04 */
[----:B------:R-:W-:Y:S02]  /*0d00*/  IMAD R5, R14, 0x10, R2 ;  /* 0x000000100e057824 */ /* 0x000fe400078e0202 */
[----:B------:R-:W-:-:S05]  /*0d10*/  IMAD R8, R3, 0x40, R6 ;  /* 0x0000004003087824 */ /* 0x000fca00078e0206 */
[----:B------:R-:W-:Y:S01]  /*0d20*/  STL [R1+0x64], R8 ;  /* 0x0000640801007387 */ /* 0x000fe20000100800 */
[----:B------:R-:W-:Y:S01]  /*0d30*/  LEA.HI R3, R0, R11, RZ, 0x3 ;  /* 0x0000000b00037211 */ /* 0x000fe200078f18ff */
[----:B------:R-:W-:-:S03]  /*0d40*/  IMAD R5, R5, 0x8, R4 ;  /* 0x0000000805057824 */ /* 0x000fc600078e0204 */
[----:B------:R-:W-:Y:S02]  /*0d50*/  SHF.R.S32.HI R4, RZ, 0x3, R3 ;  /* 0x00000003ff047819 */ /* 0x000fe40000011403 */
[----:B------:R-:W-:-:S05]  /*0d60*/  LOP3.LUT R3, R3, 0xfffffff8, RZ, 0xc0, !PT ;  /* 0xfffffff803037812 */ /* 0x000fca00078ec0ff */
[----:B------:R-:W-:Y:S01]  /*0d70*/  IMAD.IADD R3, R11, 0x1, -R3 ;  /* 0x000000010b037824 */ /* 0x000fe200078e0a03 */
[----:B------:R-:W-:Y:S02]  /*0d80*/  LOP3.LUT R7, R7, 0x7ffffffc, RZ, 0xc0, !PT ;  /* 0x7ffffffc07077812 */ /* 0x000fe400078ec0ff */
[----:B------:R-:W-:-:S03]  /*0d90*/  CS2R R152, SRZ ;  /* 0x0000000000987805 */ /* 0x000fc6000001ff00 */
[----:B------:R-:W-:Y:S02]  /*0da0*/  IMAD.IADD R7, R10, 0x1, -R7 ;  /* 0x000000010a077824 */ /* 0x000fe400078e0a07 */
[----:B------:R-:W-:Y:S02]  /*0db0*/  IMAD.MOV.U32 R17, RZ, RZ, RZ ;  /* 0x000000ffff117224 */ /* 0x000fe400078e00ff */
[----:B------:R-:W-:Y:S01]  /*0dc0*/  IMAD.SHL.U32 R156, R7, 0x2, RZ ;  /* 0x00000002079c7824 */ /* 0x000fe200078e00ff */
[----:B---3--:R-:W-:-:S05]  /*0dd0*/  LOP3.LUT R2, R12, 0x1, RZ, 0xfc, !PT ;  /* 0x000000010c027812 */ /* 0x008fca00078efcff */
[----:B------:R0:W-:Y:S02]  /*0de0*/  STL [R1+0x14], R2 ;  /* 0x0000140201007387 */ /* 0x0001e40000100800 */
[----:B0-----:R-:W-:-:S04]  /*0df0*/  LEA.HI R2, R0, R11, RZ, 0x2 ;  /* 0x0000000b00027211 */ /* 0x001fc800078f10ff */
[--C-:B------:R-:W-:Y:S02]  /*0e00*/  SHF.R.S32.HI R23, RZ, 0x2, R2.reuse ;  /* 0x00000002ff177819 */ /* 0x100fe40000011402 */
[----:B------:R-:W-:Y:S02]  /*0e10*/  LOP3.LUT R0, R2, 0xfffffffc, RZ, 0xc0, !PT ;  /* 0xfffffffc02007812 */ /* 0x000fe400078ec0ff */
[----:B------:R-:W-:Y:S01]  /*0e20*/  SHF.R.S32.HI R2, RZ, 0x1f, R2 ;  /* 0x0000001fff027819 */ /* 0x000fe20000011402 */
[----:B------:R-:W-:-:S03]  /*0e30*/  VIADD R9, R23, 0x60 ;  /* 0x0000006017097836 */ /* 0x000fc60000000000 */
[----:B------:R-:W-:Y:S02]  /*0e40*/  LEA.HI R2, R2, R23, RZ, 0x3 ;  /* 0x0000001702027211 */ /* 0x000fe400078f18ff */
[----:B------:R-:W-:Y:S02]  /*0e50*/  SHF.R.S32.HI R4, RZ, 0x1f, R9 ;  /* 0x0000001fff047819 */ /* 0x000fe40000011409 */
[----:B------:R-:W-:Y:S01]  /*0e60*/  LOP3.LUT R2, R2, 0xfffffff8, RZ, 0xc0, !PT ;  /* 0xfffffff802027812 */ /* 0x000fe200078ec0ff */
[----:B------:R-:W-:Y:S01]  /*0e70*/  IMAD.IADD R6, R11, 0x1, -R0 ;  /* 0x000000010b067824 */ /* 0x000fe200078e0a00 */
[----:B------:R-:W-:Y:S01]  /*0e80*/  LEA.HI R4, R4, R9, RZ, 0x3 ;  /* 0x0000000904047211 */ /* 0x000fe200078f18ff */
[----:B------:R-:W-:Y:S02]  /*0e90*/  IMAD.SHL.U32 R3, R9, 0x40, RZ ;  /* 0x0000004009037824 */ /* 0x000fe400078e00ff */
[----:B------:R-:W-:Y:S02]  /*0ea0*/  IMAD.IADD R2, R23, 0x1, -R2 ;  /* 0x0000000117027824 */ /* 0x000fe400078e0a02 */
[----:B------:R-:W-:Y:S01]  /*0eb0*/  IMAD.SHL.U32 R18, R6, 0x8, RZ ;  /* 0x0000000806127824 */ /* 0x000fe200078e00ff */
[----:B------:R-:W-:Y:S01]  /*0ec0*/  LOP3.LUT R3, R3, 0x1c0, RZ, 0xc0, !PT ;  /* 0x000001c003037812 */ /* 0x000fe200078ec0ff */
[----:B------:R-:W-:Y:S01]  /*0ed0*/  IMAD.SHL.U32 R4, R4, 0x40, RZ ;  /* 0x0000004004047824 */ /* 0x000fe200078e00ff */
[----:B------:R-:W-:Y:S01]  /*0ee0*/  STL [R1+0x58], RZ ;  /* 0x000058ff01007387 */ /* 0x000fe20000100800 */
[----:B------:R-:W-:-:S02]  /*0ef0*/  SHF.R.S32.HI R0, RZ, 0x1f, R23 ;  /* 0x0000001fff007819 */ /* 0x000fc40000011417 */
[C---:B------:R-:W-:Y:S01]  /*0f00*/  LEA.HI R0, R6.reuse, R6, RZ, 0x1 ;  /* 0x0000000606007211 */ /* 0x040fe200078f08ff */
[----:B------:R-:W-:Y:S01]  /*0f10*/  STL [R1+0x18], RZ ;  /* 0x000018ff01007387 */ /* 0x000fe20000100800 */
[----:B------:R-:W-:Y:S01]  /*0f20*/  IMAD.SHL.U32 R154, R6, 0x4, RZ ;  /* 0x00000004069a7824 */ /* 0x000fe200078e00ff */
[----:B------:R-:W-:Y:S02]  /*0f30*/  SHF.R.U32.HI R9, RZ, 0x3, R3 ;  /* 0x00000003ff097819 */ /* 0x000fe40000011603 */
[----:B------:R0:W-:Y:S01]  /*0f40*/  STL [R1+0x40], R2 ;  /* 0x0000400201007387 */ /* 0x0001e20000100800 */
[----:B------:R-:W-:Y:S02]  /*0f50*/  LOP3.LUT R0, R0, 0x1ffffffe, RZ, 0xc0, !PT ;  /* 0x1ffffffe00007812 */ /* 0x000fe400078ec0ff */
[----:B0-----:R-:W-:Y:S02]  /*0f60*/  LOP3.LUT R2, R3, 0x38, R18, 0xf8, !PT ;  /* 0x0000003803027812 */ /* 0x001fe400078ef812 */
[----:B------:R-:W-:Y:S01]  /*0f70*/  LOP3.LUT R3, R4, 0xfffffe00, RZ, 0xc0, !PT ;  /* 0xfffffe0004037812 */ /* 0x000fe200078ec0ff */
[----:B------:R-:W-:-:S02]  /*0f80*/  VIADD R4, R154, 0x10 ;  /* 0x000000109a047836 */ /* 0x000fc40000000000 */
[----:B------:R-:W-:Y:S02]  /*0f90*/  IMAD.IADD R0, R6, 0x1, -R0 ;  /* 0x0000000106007824 */ /* 0x000fe400078e0a00 */
[----:B------:R0:W-:Y:S02]  /*0fa0*/  STL [R1+0x44], R3 ;  /* 0x0000440301007387 */ /* 0x0001e40000100800 */
[----:B------:R-:W-:Y:S02]  /*0fb0*/  IMAD R0, R0, 0x8, R8 ;  /* 0x0000000800007824 */ /* 0x000fe400078e0208 */
[----:B------:R1:W-:Y:S01]  /*0fc0*/  STL [R1+0x1c], R4 ;  /* 0x00001c0401007387 */ /* 0x0003e20000100800 */
[----:B0-----:R-:W-:Y:S01]  /*0fd0*/  LOP3.LUT R3, R3, R2, R9, 0xf6, !PT ;  /* 0x0000000203037212 */ /* 0x001fe200078ef609 */
[----:B-1----:R-:W-:-:S04]  /*0fe0*/  IMAD.SHL.U32 R4, R5, 0x8, RZ ;  /* 0x0000000805047824 */ /* 0x002fc800078e00ff */
[----:B------:R-:W-:Y:S01]  /*0ff0*/  IMAD R2, R3, 0x2, R16 ;  /* 0x0000000203027824 */ /* 0x000fe200078e0210 */
[----:B------:R0:W-:Y:S04]  /*1000*/  STL [R1+0x68], R4 ;  /* 0x0000680401007387 */ /* 0x0001e80000100800 */
[----:B------:R0:W-:Y:S04]  /*1010*/  STL [R1+0x30], R0 ;  /* 0x0000300001007387 */ /* 0x0001e80000100800 */
[----:B------:R0:W-:Y:S02]  /*1020*/  STL [R1+0x60], R2 ;  /* 0x0000600201007387 */ /* 0x0001e40000100800 */
.L_x_1539:
[----:B------:R-:W-:Y:S05]  /*1030*/  YIELD ;  /* 0x0000000000007946 */ /* 0x000fea0003800000 */
[----:B------:R-:W-:Y:S01]  /*1040*/  ULDC.64 UR4, c[0x0][0xa28] ;  /* 0x00028a0000047ab9 */ /* 0x000fe20000000a00 */
[----:B0-23--:R-:W0:Y:S01]  /*1050*/  LDC.64 R4, c[0x0][0xa08] ;  /* 0x00028200ff047b82 */ /* 0x00de220000000a00 */
[----:B------:R-:W-:Y:S01]  /*1060*/  ISETP.NE.U32.AND P1, PT, RZ, UR4, PT ;  /* 0x00000004ff007c0c */ /* 0x000fe2000bf25070 */
[----:B------:R-:W-:Y:S02]  /*1070*/  IMAD.MOV.U32 R10, RZ, RZ, RZ ;  /* 0x000000ffff0a7224 */ /* 0x000fe400078e00ff */
[----:B------:R-:W-:Y:S01]  /*1080*/  IMAD.MOV.U32 R28, RZ, RZ, RZ ;  /* 0x000000ffff1c7224 */ /* 0x000fe200078e00ff */
[----:B------:R-:W-:Y:S01]  /*1090*/  ISETP.NE.AND.EX P1, PT, RZ, UR5, PT, P1 ;  /* 0x00000005ff007c0c */ /* 0x000fe2000bf25310 */
[----:B------:R-:W-:-:S02]  /*10a0*/  ULDC.64 UR4, c[0x0][0xa18] ;  /* 0x0002860000047ab9 */ /* 0x000fc40000000a00 */
[----:B------:R-:W-:-:S04]  /*10b0*/  ISETP.NE.U32.AND P2, PT, RZ, UR4, PT ;  /* 0x00000004ff007c0c */ /* 0x000fc8000bf45070 */
[----:B------:R-:W-:Y:S01]  /*10c0*/  ISETP.NE.AND.EX P2, PT, RZ, UR5, PT, P2 ;  /* 0x00000005ff007c0c */ /* 0x000fe2000bf45320 */
[----:B------:R-:W-:Y:S02]  /*10d0*/  ULDC.64 UR4, c[0x0][0xa08] ;  /* 0x0002820000047ab9 */ /* 0x000fe40000000a00 */
[----:B------:R-:W-:-:S03]  /*10e0*/  ISETP.NE.U32.AND P0, PT, RZ, UR4, PT ;  /* 0x00000004ff007c0c */ /* 0x000fc6000bf05070 */
[----:B----4-:R-:W1:Y:S01]  /*10f0*/  @P1 LDC.64 R2, c[0x0][0xa28] ;  /* 0x00028a00ff021b82 */ /* 0x010e620000000a00 */
[----:B------:R-:W-:Y:S01]  /*1100*/  ISETP.NE.AND.EX P0, PT, RZ, UR5, PT, P0 ;  /* 0x00000005ff007c0c */ /* 0x000fe2000bf05300 */
[----:B0-----:R-:W-:-:S06]  /*1110*/  IMAD.WIDE R8, R31, 0x4, R4 ;  /* 0x000000041f087825 */ /* 0x001fcc00078e0204 */
[----:B------:R-:W0:Y:S01]  /*1120*/  @P2 LDC.64 R6, c[0x0][0xa18] ;  /* 0x00028600ff062b82 */ /* 0x000e220000000a00 */
[----:B------:R-:W-:Y:S02]  /*1130*/  ULDC UR4, c[0x0][0x288] ;  /* 0x0000a20000047ab9 */ /* 0x000fe40000000800 */
[----:B------:R-:W-:Y:S01]  /*1140*/  IMAD.U32 R157, RZ, RZ, UR4 ;  /* 0x00000004ff9d7e24 */ /* 0x000fe2000f8e00ff */
[----:B------:R-:W-:Y:S02]  /*1150*/  ULDC.64 UR4, c[0x0][0x418] ;  /* 0x0001060000047ab9 */ /* 0x000fe40000000a00 */
[----:B------:R2:W5:Y:S01]  /*1160*/  @P0 LDG.E R28, desc[UR40][R8.64] ;  /* 0x00000028081c0981 */ /* 0x000562000c1e1900 */
[----:B-1----:R-:W-:-:S05]  /*1170*/  @P1 IMAD.WIDE R2, R31, 0x4, R2 ;  /* 0x000000041f021825 */ /* 0x002fca00078e0202 */
[----:B------:R2:W5:Y:S01]  /*1180*/  @P1 LDG.E R10, desc[UR40][R2.64] ;  /* 0x00000028020a1981 */ /* 0x000562000c1e1900 */
[----:B0-----:R-:W-:-:S05]  /*1190*/  @P2 IMAD.WIDE R4, R31, 0x4, R6 ;  /* 0x000000041f042825 */ /* 0x001fca00078e0206 */
        /* <DEDUP_REMOVED lines=10> */
[----:B--2---:R-:W-:Y:S06]  /*1240*/  @P2 BRA `(.L_x_1338) ;  /* 0x0000000000242947 */ /* 0x004fec0003800000 */
        /* <DEDUP_REMOVED lines=9> */
.L_x_1338:
        /* <DEDUP_REMOVED lines=11> */
[----:B------:R-:W0:Y:S02]  /*1390*/  LDC.64 R2, c[0x0][0xa20] ;  /* 0x00028800ff027b82 */ /* 0x000e240000000a00 */
[----:B0-----:R-:W-:-:S05]  /*13a0*/  IMAD.WIDE R2, R31, 0x4, R2 ;  /* 0x000000041f027825 */ /* 0x001fca00078e0202 */
[----:B------:R0:W5:Y:S01]  /*13b0*/  LDG.E R33, desc[UR40][R2.64] ;  /* 0x0000002802217981 */ /* 0x000162000c1e1900 */
[----:B------:R-:W-:Y:S05]  /*13c0*/  BRA `(.L_x_1340) ;  /* 0x0000000000107947 */ /* 0x000fea0003800000 */
.L_x_1339:
[----:B------:R-:W-:Y:S05]  /*13d0*/  @!P0 BRA `(.L_x_1340) ;  /* 0x00000000000c8947 */ /* 0x000fea0003800000 */
[----:B------:R-:W2:Y:S04]  /*13e0*/  LDG.E R0, desc[UR40][R8.64] ;  /* 0x0000002808007981 */ /* 0x000ea8000c1e1900 */
[----:B------:R-:W2:Y:S02]  /*13f0*/  LDG.E R33, desc[UR40][R8.64+0x4] ;  /* 0x0000042808217981 */ /* 0x000ea4000c1e1900 */
[----:B--2---:R-:W-:-:S07]  /*1400*/  IMAD.IADD R33, R33, 0x1, -R0 ;  /* 0x0000000121217824 */ /* 0x004fce00078e0a00 */
.L_x_1340:
[----:B------:R-:W-:Y:S01]  /*1410*/  ULDC.64 UR4, c[0x0][0xa10] ;  /* 0x0002840000047ab9 */ /* 0x000fe20000000a00 */
[----:B------:R-:W1:Y:S01]  /*1420*/  LDC R4, c[0x0][0x448] ;  /* 0x00011200ff047b82 */ /* 0x000e620000000800 */
[----:B------:R-:W-:-:S04]  /*1430*/  ISETP.NE.U32.AND P0, PT, RZ, UR4, PT ;  /* 0x00000004ff007c0c */ /* 0x000fc8000bf05070 */
[----:B------:R-:W-:Y:S01]  /*1440*/  ISETP.NE.AND.EX P0, PT, RZ, UR5, PT, P0 ;  /* 0x00000005ff007c0c */ /* 0x000fe2000bf05300 */
[----:B------:R-:W-:Y:S02]  /*1450*/  ULDC.64 UR4, c[0x0][0xa30] ;  /* 0x00028c0000047ab9 */ /* 0x000fe40000000a00 */
[----:B------:R-:W-:-:S04]  /*1460*/  ISETP.NE.U32.AND P1, PT, RZ, UR4, PT ;  /* 0x00000004ff007c0c */ /* 0x000fc8000bf25070 */
[----:B------:R-:W-:-:S06]  /*1470*/  ISETP.NE.AND.EX P1, PT, RZ, UR5, PT, P1 ;  /* 0x00000005ff007c0c */ /* 0x000fcc000bf25310 */
[----:B------:R-:W2:Y:S08]  /*1480*/  @P0 LDC.64 R6, c[0x0][0xa10] ;  /* 0x00028400ff060b82 */ /* 0x000eb00000000a00 */
[----:B------:R-:W3:Y:S01]  /*1490*/  @P1 LDC.64 R8, c[0x0][0xa30] ;  /* 0x00028c00ff081b82 */ /* 0x000ee20000000a00 */
[----:B--2---:R-:W-:-:S05]  /*14a0*/  @P0 IMAD.WIDE R6, R31, 0x4, R6 ;  /* 0x000000041f060825 */ /* 0x004fca00078e0206 */
[----:B------:R-:W2:Y:S04]  /*14b0*/  @P0 LDG.E R0, desc[UR40][R6.64] ;  /* 0x0000002806000981 */ /* 0x000ea8000c1e1900 */
[----:B0-----:R-:W2:Y:S01]  /*14c0*/  @P0 LDG.E R3, desc[UR40][R6.64+0x4] ;  /* 0x0000042806030981 */ /* 0x001ea2000c1e1900 */
[----:B-----5:R-:W-:Y:S02]  /*14d0*/  IMAD.MOV.U32 R2, RZ, RZ, R33 ;  /* 0x000000ffff027224 */ /* 0x020fe400078e0021 */
[----:B---3--:R-:W-:-:S05]  /*14e0*/  @P1 IMAD.WIDE R8, R31, 0x4, R8 ;  /* 0x000000041f081825 */ /* 0x008fca00078e0208 */
[----:B------:R0:W5:Y:S01]  /*14f0*/  @P1 LDG.E R2, desc[UR40][R8.64] ;  /* 0x0000002808021981 */ /* 0x000162000c1e1900 */
[----:B-1----:R-:W-:Y:S01]  /*1500*/  ISETP.NE.AND P1, PT, R4, 0x1, PT ;  /* 0x000000010400780c */ /* 0x002fe20003f25270 */
[----:B------:R-:W-:Y:S01]  /*1510*/  IMAD.IADD R15, R33, 0x1, -R10 ;  /* 0x00000001210f7824 */ /* 0x000fe200078e0a0a */
[----:B------:R-:W1:Y:S01]  /*1520*/  LDC.64 R4, c[0x0][0x9e0] ;  /* 0x00027800ff047b82 */ /* 0x000e620000000a00 */
[----:B------:R-:W-:-:S05]  /*1530*/  IMAD R20, R29, 0xc0, RZ ;  /* 0x000000c01d147824 */ /* 0x000fca00078e02ff */
[----:B------:R3:W-:Y:S05]  /*1540*/  STL [R1+0x20], R20 ;  /* 0x0000201401007387 */ /* 0x0007ea0000100800 */
[----:B------:R-:W4:Y:S08]  /*1550*/  @P1 LDC R11, c[0x0][0x44c] ;  /* 0x00011300ff0b1b82 */ /* 0x000f300000000800 */
[----:B------:R-:W0:Y:S01]  /*1560*/  @P1 LDC R12, c[0x0][0x450] ;  /* 0x00011400ff0c1b82 */ /* 0x000e220000000800 */
[----:B-1----:R-:W-:Y:S01]  /*1570*/  ISETP.GE.AND P2, PT, R5, 0x1, PT ;  /* 0x000000010500780c */ /* 0x002fe20003f46270 */
[----:B--2---:R-:W-:-:S02]  /*1580*/  @P0 IMAD.IADD R24, R3, 0x1, -R0 ;  /* 0x0000000103180824 */ /* 0x004fc400078e0a00 */
[----:B------:R-:W-:Y:S02]  /*1590*/  VIADD R0, R20, 0xbf ;  /* 0x000000bf14007836 */ /* 0x000fe40000000000 */
[----:B------:R-:W-:Y:S02]  /*15a0*/  IMAD.IADD R14, R15, 0x1, R24 ;  /* 0x000000010f0e7824 */ /* 0x000fe400078e0218 */
[----:B----4-:R-:W-:-:S03]  /*15b0*/  @P1 IMAD.HI.U32 R3, R0, R11, RZ ;  /* 0x0000000b00031227 */ /* 0x010fc600078e00ff */
[----:B------:R3:W-:Y:S01]  /*15c0*/  STL [R1+0x10], R14 ;  /* 0x0000100e01007387 */ /* 0x0007e20000100800 */
[----:B------:R-:W-:Y:S01]  /*15d0*/  IMAD.MOV.U32 R7, RZ, RZ, R0 ;  /* 0x000000ffff077224 */ /* 0x000fe200078e0000 */
[----:B0-----:R-:W-:Y:S01]  /*15e0*/  @P1 SHF.R.U32.HI R7, RZ, R12, R3 ;  /* 0x0000000cff071219 */ /* 0x001fe20000011603 */
[C---:B------:R-:W-:Y:S01]  /*15f0*/  VIADD R0, R14.reuse, 0x7f ;  /* 0x0000007f0e007836 */ /* 0x040fe20000000000 */
[----:B------:R-:W-:-:S04]  /*1600*/  IADD3 R90, R14, 0x1, -R157 ;  /* 0x000000010e5a7810 */ /* 0x000fc80007ffe89d */
[----:B------:R-:W-:Y:S01]  /*1610*/  SHF.R.S32.HI R3, RZ, 0x1f, R0 ;  /* 0x0000001fff037819 */ /* 0x000fe20000011400 */
[----:B------:R-:W-:-:S03]  /*1620*/  IMAD.IADD R9, R90, 0x1, R7 ;  /* 0x000000015a097824 */ /* 0x000fc600078e0207 */
[----:B------:R-:W-:Y:S01]  /*1630*/  LEA.HI R3, R3, R0, RZ, 0x7 ;  /* 0x0000000003037211 */ /* 0x000fe200078f38ff */
[----:B------:R-:W-:-:S03]  /*1640*/  IMAD.IADD R4, R9, 0x1, R4 ;  /* 0x0000000109047824 */ /* 0x000fc600078e0204 */
[----:B------:R-:W-:Y:S01]  /*1650*/  SHF.R.S32.HI R91, RZ, 0x7, R3 ;  /* 0x00000007ff5b7819 */ /* 0x000fe20000011403 */
[----:B---3--:R-:W-:Y:S06]  /*1660*/  @!P2 BRA `(.L_x_1341) ;  /* 0x000000000048a947 */ /* 0x008fec0003800000 */
        /* <DEDUP_REMOVED lines=11> */
.L_x_1343:
[----:B------:R-:W-:-:S13]  /*1720*/  ISETP.NE.AND P0, PT, R5, 0x1, PT ;  /* 0x000000010500780c */ /* 0x000fda0003f05270 */
[----:B------:R-:W0:Y:S02]  /*1730*/  @P0 LDC.64 R6, c[0x0][0x9e8] ;  /* 0x00027a00ff060b82 */ /* 0x000e240000000a00 */
[----:B0-----:R-:W-:-:S05]  /*1740*/  @P0 IMAD.HI.U32 R6, R0, R6, RZ ;  /* 0x0000000600060227 */ /* 0x001fca00078e00ff */
[----:B------:R-:W-:-:S07]  /*1750*/  @P0 SHF.R.U32.HI R0, RZ, R7, R6 ;  /* 0x00000007ff000219 */ /* 0x000fce0000011606 */
.L_x_1344:
[----:B------:R-:W-:Y:S05]  /*1760*/  BSYNC B0 ;  /* 0x0000000000007941 */ /* 0x000fea0003800000 */
.L_x_1342:
[----:B------:R-:W-:-:S05]  /*1770*/  IMAD R3, R0, R5, R5 ;  /* 0x0000000500037224 */ /* 0x000fca00078e0205 */
[----:B------:R-:W-:-:S07]  /*1780*/  VIMNMX R4, R4, R3, PT ;  /* 0x0000000304047248 */ /* 0x000fce0003fe0100 */
.L_x_1341:
[----:B------:R-:W0:Y:S01]  /*1790*/  @P1 LDC R0, c[0x0][0x44c] ;  /* 0x00011300ff001b82 */ /* 0x000e220000000800 */
[----:B------:R-:W-:Y:S01]  /*17a0*/  VIADD R4, R4, 0x7f ;  /* 0x0000007f04047836 */ /* 0x000fe20000000000 */
[----:B------:R-:W-:Y:S01]  /*17b0*/  ULDC UR4, c[0x0][0x9dc] ;  /* 0x0002770000047ab9 */ /* 0x000fe20000000800 */
[----:B------:R-:W-:Y:S02]  /*17c0*/  IMAD.MOV.U32 R7, RZ, RZ, R20 ;  /* 0x000000ffff077224 */ /* 0x000fe400078e0014 */
[----:B------:R-:W-:Y:S01]  /*17d0*/  IMAD.IADD R92, R14, 0x1, -R157 ;  /* 0x000000010e5c7824 */ /* 0x000fe200078e0a9d */
[----:B------:R-:W-:Y:S02]  /*17e0*/  SHF.R.S32.HI R3, RZ, 0x1f, R4 ;  /* 0x0000001fff037819 */ /* 0x000fe40000011404 */
[----:B------:R-:W1:Y:S02]  /*17f0*/  @P1 LDC R9, c[0x0][0x450] ;  /* 0x00011400ff091b82 */ /* 0x000e640000000800 */
[----:B------:R-:W-:Y:S01]  /*1800*/  LEA.HI R3, R3, R4, RZ, 0x7 ;  /* 0x0000000403037211 */ /* 0x000fe200078f38ff */
[----:B0-----:R-:W-:-:S05]  /*1810*/  @P1 IMAD.HI.U32 R0, R20, R0, RZ ;  /* 0x0000000014001227 */ /* 0x001fca00078e00ff */
[----:B-1----:R-:W-:Y:S02]  /*1820*/  @P1 SHF.R.U32.HI R7, RZ, R9, R0 ;  /* 0x00000009ff071219 */ /* 0x002fe40000011600 */
[----:B------:R-:W-:-:S03]  /*1830*/  SHF.R.S32.HI R0, RZ, 0x7, R3 ;  /* 0x00000007ff007819 */ /* 0x000fc60000011403 */
[----:B------:R-:W-:Y:S01]  /*1840*/  IMAD.IADD R3, R92, 0x1, R7 ;  /* 0x000000015c037824 */ /* 0x000fe200078e0207 */
[----:B------:R-:W-:-:S03]  /*1850*/  VIMNMX R8, R91, R0, PT ;  /* 0x000000005b087248 */ /* 0x000fc60003fe0100 */
[----:B------:R-:W-:Y:S01]  /*1860*/  VIADD R0, R3, -UR4 ;  /* 0x8000000403007c36 */ /* 0x000fe20008000000 */
[----:B------:R-:W-:Y:S06]  /*1870*/  @!P2 BRA `(.L_x_1345) ;  /* 0x000000000044a947 */ /* 0x000fec0003800000 */
[----:B------:R-:W-:Y:S01]  /*1880*/  ISETP.GT.AND P0, PT, R3, -0x1, PT ;  /* 0xffffffff0300780c */ /* 0x000fe20003f04270 */
[----:B------:R-:W-:-:S12]  /*1890*/  BSSY B0, `(.L_x_1346) ;  /* 0x000000d000007945 */ /* 0x000fd80003800000 */
        /* <DEDUP_REMOVED lines=8> */
.L_x_1347:
[----:B------:R-:W-:-:S13]  /*1920*/  ISETP.NE.AND P0, PT, R5, 0x1, PT ;  /* 0x000000010500780c */ /* 0x000fda0003f05270 */
[----:B------:R-:W0:Y:S02]  /*1930*/  @P0 LDC.64 R6, c[0x0][0x9e8] ;  /* 0x00027a00ff060b82 */ /* 0x000e240000000a00 */
[----:B0-----:R-:W-:-:S05]  /*1940*/  @P0 IMAD.HI.U32 R4, R3, R6, RZ ;  /* 0x0000000603040227 */ /* 0x001fca00078e00ff */
[----:B------:R-:W-:-:S07]  /*1950*/  @P0 SHF.R.U32.HI R3, RZ, R7, R4 ;  /* 0x00000007ff030219 */ /* 0x000fce0000011604 */
.L_x_1348:
[----:B------:R-:W-:Y:S05]  /*1960*/  BSYNC B0 ;  /* 0x0000000000007941 */ /* 0x000fea0003800000 */
.L_x_1346:
[----:B------:R-:W-:-:S05]  /*1970*/  IMAD R3, R3, R5, RZ ;  /* 0x0000000503037224 */ /* 0x000fca00078e02ff */
[----:B------:R-:W-:-:S07]  /*1980*/  VIMNMX R0, R0, R3, !PT ;  /* 0x0000000300007248 */ /* 0x000fce0007fe0100 */
.L_x_1345:
[----:B------:R-:W-:Y:S01]  /*1990*/  SHF.R.S32.HI R3, RZ, 0x1f, R0 ;  /* 0x0000001fff037819 */ /* 0x000fe20000011400 */
[----:B------:R-:W-:Y:S01]  /*19a0*/  BSSY B0, `(.L_x_1349) ;  /* 0x000002a000007945 */ /* 0x000fe20003800000 */
[----:B------:R-:W-:Y:S02]  /*19b0*/  LOP3.LUT R14, R13, 0xff, RZ, 0xc0, !PT ;  /* 0x000000ff0d0e7812 */ /* 0x000fe400078ec0ff */
[----:B------:R-:W-:Y:S01]  /*19c0*/  LEA.HI R3, R3, R0, RZ, 0x7 ;  /* 0x0000000003037211 */ /* 0x000fe200078f38ff */
[----:B------:R-:W-:Y:S01]  /*19d0*/  IMAD.MOV.U32 R0, RZ, RZ, RZ ;  /* 0x000000ffff007224 */ /* 0x000fe200078e00ff */
[----:B------:R-:W-:Y:S01]  /*19e0*/  SHF.R.U32.HI R4, RZ, 0x10, R13 ;  /* 0x00000010ff047819 */ /* 0x000fe2000001160d */
[----:B------:R0:W-:Y:S01]  /*19f0*/  STL [R1+0x5c], R14 ;  /* 0x00005c0e01007387 */ /* 0x0001e20000100800 */
[----:B------:R-:W-:-:S03]  /*1a00*/  SHF.R.S32.HI R3, RZ, 0x7, R3 ;  /* 0x00000007ff037819 */ /* 0x000fc60000011403 */
[----:B------:R0:W-:Y:S01]  /*1a10*/  STL [R1+0x4c], R4 ;  /* 0x00004c0401007387 */ /* 0x0001e20000100800 */
[----:B------:R-:W-:-:S04]  /*1a20*/  VIMNMX R9, RZ, R3, !PT ;  /* 0x00000003ff097248 */ /* 0x000fc80007fe0100 */
[----:B------:R-:W-:-:S13]  /*1a30*/  ISETP.GT.AND P0, PT, R8, R9, PT ;  /* 0x000000090800720c */ /* 0x000fda0003f04270 */
[----:B0-----:R-:W-:Y:S05]  /*1a40*/  @!P0 BRA `(.L_x_1350) ;  /* 0x00000000007c8947 */ /* 0x001fea0003800000 */
[----:B------:R-:W-:Y:S01]  /*1a50*/  ISETP.NE.AND P0, PT, R4, RZ, PT ;  /* 0x000000ff0400720c */ /* 0x000fe20003f05270 */
[----:B------:R-:W-:-:S03]  /*1a60*/  ULDC UR4, c[0x0][0x9f0] ;  /* 0x00027c0000047ab9 */ /* 0x000fc60000000800 */
[----:B------:R-:W-:-:S04]  /*1a70*/  SEL R11, R4, UR4, P0 ;  /* 0x00000004040b7c07 */ /* 0x000fc80008000000 */
[-C--:B------:R-:W-:Y:S02]  /*1a80*/  IABS R6, R11.reuse ;  /* 0x0000000b00067213 */ /* 0x080fe40000000000 */
[----:B------:R-:W-:Y:S02]  /*1a90*/  IADD3 R0, R11, -0x1, R8 ;  /* 0xffffffff0b007810 */ /* 0x000fe40007ffe008 */
[----:B------:R-:W0:Y:S01]  /*1aa0*/  I2F.RP R3, R6 ;  /* 0x0000000600037306 */ /* 0x000e220000209400 */
[----:B------:R-:W-:Y:S02]  /*1ab0*/  IABS R12, R11 ;  /* 0x0000000b000c7213 */ /* 0x000fe40000000000 */
[----:B------:R-:W-:-:S05]  /*1ac0*/  IMAD.IADD R0, R0, 0x1, -R9 ;  /* 0x0000000100007824 */ /* 0x000fca00078e0a09 */
        /* <DEDUP_REMOVED lines=10> */
[----:B------:R-:W-:-:S04]  /*1b70*/  IMAD.HI.U32 R5, R5, R7, R4 ;  /* 0x0000000705057227 */ /* 0x000fc800078e0004 */
[----:B------:R-:W-:-:S04]  /*1b80*/  IMAD.MOV.U32 R4, RZ, RZ, R10 ;  /* 0x000000ffff047224 */ /* 0x000fc800078e000a */
        /* <DEDUP_REMOVED lines=11> */
.L_x_1350:
[----:B------:R-:W-:Y:S05]  /*1c40*/  BSYNC B0 ;  /* 0x0000000000007941 */ /* 0x000fea0003800000 */
.L_x_1349:
[----:B------:R-:W-:-:S05]  /*1c50*/  IMAD R3, R14, R0, R9 ;  /* 0x000000000e037224 */ /* 0x000fca00078e0209 */
[C---:B------:R-:W-:Y:S01]  /*1c60*/  VIADDMNMX R0, R3.reuse, R0, R8, PT ;  /* 0x0000000003007246 */ /* 0x040fe20003800108 */
[----:B------:R-:W-:-:S04]  /*1c70*/  IMAD R3, R3, 0x80, -R15 ;  /* 0x0000008003037824 */ /* 0x000fc800078e0a0f */
[----:B------:R-:W-:Y:S01]  /*1c80*/  IMAD R5, R0, 0x80, -R15 ;  /* 0x0000008000057824 */ /* 0x000fe200078e0a0f */
[----:B------:R-:W-:-:S04]  /*1c90*/  VIMNMX R3, RZ, R3, !PT ;  /* 0x00000003ff037248 */ /* 0x000fc80007fe0100 */
[----:B------:R-:W-:Y:S02]  /*1ca0*/  VIMNMX R0, R5, R24, PT ;  /* 0x0000001805007248 */ /* 0x000fe40003fe0100 */
[----:B------:R-:W-:Y:S02]  /*1cb0*/  SHF.R.U32.HI R27, RZ, 0x7, R3 ;  /* 0x00000007ff1b7819 */ /* 0x000fe40000011603 */
[----:B------:R-:W-:-:S03]  /*1cc0*/  ISETP.GT.AND P0, PT, R0, R3, PT ;  /* 0x000000030000720c */ /* 0x000fc60003f04270 */
[----:B------:R-:W-:-:S10]  /*1cd0*/  IMAD.MOV.U32 R26, RZ, RZ, R27 ;  /* 0x000000ffff1a7224 */ /* 0x000fd400078e001b */
[----:B------:R-:W-:-:S05]  /*1ce0*/  @P0 VIADD R0, R0, 0x7f ;  /* 0x0000007f00000836 */ /* 0x000fca0000000000 */
[----:B------:R-:W-:-:S04]  /*1cf0*/  @P0 SHF.R.S32.HI R3, RZ, 0x1f, R0 ;  /* 0x0000001fff030819 */ /* 0x000fc80000011400 */
[----:B------:R-:W-:-:S04]  /*1d00*/  @P0 LEA.HI R3, R3, R0, RZ, 0x7 ;  /* 0x0000000003030211 */ /* 0x000fc800078f38ff */
[----:B------:R-:W-:Y:S02]  /*1d10*/  @P0 SHF.R.S32.HI R26, RZ, 0x7, R3 ;  /* 0x00000007ff1a0819 */ /* 0x000fe40000011403 */
        /* <DEDUP_REMOVED lines=22> */
[----:B-1---5:R-:W-:Y:S05]  /*1e80*/  CALL.ABS.NOINC R14 ;  /* 0x000000000e007343 */ /* 0x022fea0003c00000 */
.L_x_1353:
[----:B------:R-:W-:Y:S05]  /*1e90*/  BSYNC B6 ;  /* 0x0000000000067941 */ /* 0x000fea0003800000 */
.L_x_1352:
        /* <DEDUP_REMOVED lines=20> */
.L_x_1355:
[----:B------:R-:W-:Y:S05]  /*1fe0*/  BSYNC B6 ;  /* 0x0000000000067941 */ /* 0x000fea0003800000 */
.L_x_1354:
[----:B------:R-:W-:Y:S01]  /*1ff0*/  ULDC.64 UR4, c[0x0][0x9f8] ;  /* 0x00027e0000047ab9 */ /* 0x000fe20000000a00 */
[----:B------:R-:W2:Y:S01]  /*2000*/  LDL R12, [R1+0x40] ;  /* 0x00004000010c7983 */ /* 0x000ea20000100800 */
[----:B------:R-:W-:Y:S01]  /*2010*/  ISETP.NE.U32.AND P0, PT, RZ, UR4, PT ;  /* 0x00000004ff007c0c */ /* 0x000fe2000bf05070 */
[----:B------:R-:W0:Y:S02]  /*2020*/  LDC.64 R72, c[0x0][0x300] ;  /* 0x0000c000ff487b82 */ /* 0x000e240000000a00 */
[----:B------:R-:W3:Y:S01]  /*2030*/  LDL R14, [R1+0x44] ;  /* 0x00004400010e7983 */ /* 0x000ee20000100800 */
[----:B------:R-:W-:Y:S01]  /*2040*/  ISETP.NE.AND.EX P0, PT, RZ, UR5, PT, P0 ;  /* 0x00000005ff007c0c */ /* 0x000fe2000bf05300 */
[----:B------:R-:W-:Y:S01]  /*2050*/  IMAD.IADD R28, R28, 0x1, R33 ;  /* 0x000000011c1c7824 */ /* 0x000fe200078e0221 */
[----:B------:R-:W-:Y:S01]  /*2060*/  ULDC.64 UR4, c[0x0][0xa08] ;  /* 0x0002820000047ab9 */ /* 0x000fe20000000a00 */
[----:B------:R-:W1:Y:S01]  /*2070*/  S2R R20, SR_TID.X ;  /* 0x0000000000147919 */ /* 0x000e620000002100 */
[----:B------:R-:W-:Y:S01]  /*2080*/  SHF.R.S32.HI R19, RZ, 0x1f, R18 ;  /* 0x0000001fff137819 */ /* 0x000fe20000011412 */
[----:B------:R-:W4:Y:S08]  /*2090*/  LDC R15, c[0x0][0x3f4] ;  /* 0x0000fd00ff0f7b82 */ /* 0x000f300000000800 */
[----:B------:R-:W1:Y:S08]  /*20a0*/  @P0 LDC.64 R4, c[0x0][0x9f8] ;  /* 0x00027e00ff040b82 */ /* 0x000e700000000a00 */
[----:B------:R-:W4:Y:S01]  /*20b0*/  LDC.64 R70, c[0x0][0x3f8] ;  /* 0x0000fe00ff467b82 */ /* 0x000f220000000a00 */
[----:B-1----:R-:W-:-:S05]  /*20c0*/  @P0 IMAD.WIDE R4, R31, 0x4, R4 ;  /* 0x000000041f040825 */ /* 0x002fca00078e0204 */
[----:B------:R1:W3:Y:S01]  /*20d0*/  @P0 LDG.E R31, desc[UR40][R4.64] ;  /* 0x00000028041f0981 */ /* 0x0002e2000c1e1900 */
[----:B------:R-:W-:Y:S01]  /*20e0*/  SHF.R.S32.HI R33, RZ, 0x1f, R28 ;  /* 0x0000001fff217819 */ /* 0x000fe2000001141c */
[CC--:B0-----:R-:W-:Y:S01]  /*20f0*/  IMAD.WIDE.U32 R6, R28.reuse, R72.reuse, RZ ;  /* 0x000000481c067225 */ /* 0x0c1fe200078e00ff */
[----:B------:R-:W-:Y:S02]  /*2100*/  ISETP.NE.U32.AND P0, PT, RZ, UR4, PT ;  /* 0x00000004ff007c0c */ /* 0x000fe4000bf05070 */
[----:B------:R-:W-:Y:S01]  /*2110*/  SHF.R.U32.HI R35, RZ, 0x7, R20 ;  /* 0x00000007ff237819 */ /* 0x000fe20000011614 */
[----:B------:R-:W-:Y:S01]  /*2120*/  IMAD R0, R33, R72, RZ ;  /* 0x0000004821007224 */ /* 0x000fe200078e02ff */
[----:B------:R-:W-:Y:S01]  /*2130*/  ISETP.NE.AND.EX P0, PT, RZ, UR5, PT, P0 ;  /* 0x00000005ff007c0c */ /* 0x000fe2000bf05300 */
[----:B------:R-:W-:Y:S01]  /*2140*/  ULDC.64 UR4, c[0x0][0x308] ;  /* 0x0000c20000047ab9 */ /* 0x000fe20000000a00 */
[----:B------:R-:W-:Y:S01]  /*2150*/  ISETP.NE.AND P6, PT, R35, 0x1, PT ;  /* 0x000000012300780c */ /* 0x000fe20003fc5270 */
[----:B------:R-:W-:Y:S01]  /*2160*/  IMAD R3, R28, R73, R0 ;  /* 0x000000491c037224 */ /* 0x000fe200078e0200 */
[----:B------:R-:W-:-:S03]  /*2170*/  SHF.R.S32.HI R34, RZ, 0x1f, R23 ;  /* 0x0000001fff227819 */ /* 0x000fc60000011417 */
[----:B------:R-:W-:Y:S02]  /*2180*/  IMAD.IADD R7, R7, 0x1, R3 ;  /* 0x0000000107077824 */ /* 0x000fe400078e0203 */
[----:B-1----:R-:W-:-:S04]  /*2190*/  IMAD.WIDE.U32 R4, R32, UR4, R6 ;  /* 0x0000000420047c25 */ /* 0x002fc8000f8e0006 */
[----:B------:R-:W-:Y:S01]  /*21a0*/  IMAD R5, R32, UR5, R5 ;  /* 0x0000000520057c24 */ /* 0x000fe2000f8e0205 */
[----:B------:R-:W-:Y:S01]  /*21b0*/  ULDC.64 UR4, c[0x0][0x310] ;  /* 0x0000c40000047ab9 */ /* 0x000fe20000000a00 */
[----:B------:R-:W-:Y:S01]  /*21c0*/  IMAD.WIDE.U32 R6, R23, R72, R18 ;  /* 0x0000004817067225 */ /* 0x000fe200078e0012 */
[----:B------:R-:W-:-:S03]  /*21d0*/  SHF.R.S32.HI R155, RZ, 0x1f, R154 ;  /* 0x0000001fff9b7819 */ /* 0x000fc6000001149a */
[----:B----4-:R-:W-:Y:S01]  /*21e0*/  IMAD.WIDE.U32 R52, R23, R70, R154 ;  /* 0x0000004617347225 */ /* 0x010fe200078e009a */
[----:B------:R-:W-:-:S03]  /*21f0*/  LOP3.LUT R22, R22, 0xfffffffb, RZ, 0xc0, !PT ;  /* 0xfffffffb16167812 */ /* 0x000fc600078ec0ff */
[----:B------:R-:W-:Y:S02]  /*2200*/  VIADD R65, R18, 0x20 ;  /* 0x0000002012417836 */ /* 0x000fe40000000000 */
[----:B------:R-:W-:Y:S02]  /*2210*/  VIADD R63, R35, 0x8 ;  /* 0x00000008233f7836 */ /* 0x000fe40000000000 */
[----:B------:R-:W-:Y:S02]  /*2220*/  IMAD.SHL.U32 R62, R15, 0x2, RZ ;  /* 0x000000020f3e7824 */ /* 0x000fe400078e00ff */
[C---:B--2---:R-:W-:Y:S01]  /*2230*/  IMAD.SHL.U32 R69, R12.reuse, 0x40, RZ ;  /* 0x000000400c457824 */ /* 0x044fe200078e00ff */
[----:B------:R-:W-:Y:S01]  /*2240*/  LOP3.LUT P1, RZ, R12, 0x4, RZ, 0xc0, !PT ;  /* 0x000000040cff7812 */ /* 0x000fe2000782c0ff */
[----:B------:R-:W-:Y:S01]  /*2250*/  VIADD R12, R23, 0x60 ;  /* 0x00000060170c7836 */ /* 0x000fe20000000000 */
[----:B---3--:R-:W-:Y:S02]  /*2260*/  SHF.R.S32.HI R0, RZ, 0x1f, R31 ;  /* 0x0000001fff007819 */ /* 0x008fe4000001141f */
[----:B------:R-:W-:-:S02]  /*2270*/  SEL R31, R31, RZ, !P0 ;  /* 0x000000ff1f1f7207 */ /* 0x000fc40004000000 */
[----:B------:R-:W-:-:S03]  /*2280*/  SEL R10, R0, RZ, !P0 ;  /* 0x000000ff000a7207 */ /* 0x000fc60004000000 */
[----:B------:R-:W-:Y:S02]  /*2290*/  IMAD.WIDE.U32 R56, R31, UR4, R4 ;  /* 0x000000041f387c25 */ /* 0x000fe4000f8e0004 */
[----:B------:R-:W0:Y:S02]  /*22a0*/  LDC.64 R4, c[0x0][0x408] ;  /* 0x00010200ff047b82 */ /* 0x000e240000000a00 */
[----:B------:R-:W-:Y:S01]  /*22b0*/  IMAD R0, R10, UR4, RZ ;  /* 0x000000040a007c24 */ /* 0x000fe2000f8e02ff */
[----:B------:R-:W-:-:S03]  /*22c0*/  IADD3 R75, P0, R56, R6, RZ ;  /* 0x00000006384b7210 */ /* 0x000fc60007f1e0ff */
[----:B------:R-:W-:Y:S01]  /*22d0*/  IMAD R3, R31, UR5, R0 ;  /* 0x000000051f037c24 */ /* 0x000fe2000f8e0200 */
[----:B------:R-:W-:Y:S05]  /*22e0*/  @!P6 WARPSYNC.ALL ;  /* 0x000000000000e948 */ /* 0x000fea0003800000 */
[----:B------:R-:W-:Y:S01]  /*22f0*/  ULDC.64 UR4, c[0x0][0x330] ;  /* 0x0000cc0000047ab9 */ /* 0x000fe20000000a00 */
[----:B------:R-:W-:Y:S02]  /*2300*/  IMAD R0, R34, R72, RZ ;  /* 0x0000004822007224 */ /* 0x000fe400078e02ff */
[----:B------:R-:W-:-:S04]  /*2310*/  IMAD.WIDE.U32 R8, R32, UR4, R18 ;  /* 0x0000000420087c25 */ /* 0x000fc8000f8e0012 */
[----:B------:R-:W-:Y:S01]  /*2320*/  IMAD R9, R32, UR5, R9 ;  /* 0x0000000520097c24 */ /* 0x000fe2000f8e0209 */
[----:B------:R-:W-:Y:S01]  /*2330*/  ULDC.64 UR4, c[0x0][0x338] ;  /* 0x0000ce0000047ab9 */ /* 0x000fe20000000a00 */
[----:B------:R-:W1:Y:S01]  /*2340*/  S2R R32, SR_TID.X ;  /* 0x0000000000207919 */ /* 0x000e620000002100 */
[----:B------:R-:W-:Y:S02]  /*2350*/  IMAD R11, R23, R73, R0 ;  /* 0x00000049170b7224 */ /* 0x000fe400078e0200 */
[----:B------:R-:W-:Y:S02]  /*2360*/  IMAD.IADD R76, R57, 0x1, R3 ;  /* 0x00000001394c7824 */ /* 0x000fe400078e0203 */
[----:B------:R-:W-:-:S03]  /*2370*/  IMAD R3, R10, UR4, RZ ;  /* 0x000000040a037c24 */ /* 0x000fc6000f8e02ff */
[----:B------:R-:W-:Y:S02]  /*2380*/  IADD3.X R74, R76, R7, R11, P0, !PT ;  /* 0x000000074c4a7210 */ /* 0x000fe400007fe40b */
[----:B------:R-:W-:Y:S01]  /*2390*/  ISETP.GE.AND P0, PT, R18, R15, PT ;  /* 0x0000000f1200720c */ /* 0x000fe20003f06270 */
[----:B------:R-:W-:Y:S02]  /*23a0*/  IMAD R13, R31, UR5, R3 ;  /* 0x000000051f0d7c24 */ /* 0x000fe4000f8e0203 */
[----:B------:R-:W-:Y:S01]  /*23b0*/  IMAD R0, R34, R70, RZ ;  /* 0x0000004622007224 */ /* 0x000fe200078e02ff */
[----:B------:R-:W-:Y:S01]  /*23c0*/  SEL R3, R15, RZ, P0 ;  /* 0x000000ff0f037207 */ /* 0x000fe20000000000 */
[----:B------:R-:W-:Y:S01]  /*23d0*/  IMAD.WIDE.U32 R54, R31, UR4, R8 ;  /* 0x000000041f367c25 */ /* 0x000fe2000f8e0008 */
[----:B------:R-:W-:Y:S01]  /*23e0*/  SHF.R.S32.HI R64, RZ, 0x1f, R12 ;  /* 0x0000001fff407819 */ /* 0x000fe2000001140c */
[----:B------:R-:W-:Y:S02]  /*23f0*/  ULDC UR4, c[0x0][0x2f4] ;  /* 0x0000bd0000047ab9 */ /* 0x000fe40000000800 */
[----:B------:R-:W-:-:S02]  /*2400*/  IMAD R7, R23, R71, R0 ;  /* 0x0000004717077224 */ /* 0x000fc400078e0200 */
[----:B0-----:R-:W-:Y:S02]  /*2410*/  IMAD R0, R34, R4, RZ ;  /* 0x0000000422007224 */ /* 0x001fe400078e02ff */
[----:B------:R-:W-:Y:S02]  /*2420*/  IMAD.IADD R3, R18, 0x1, R3 ;  /* 0x0000000112037824 */ /* 0x000fe400078e0203 */
[----:B------:R-:W-:-:S04]  /*2430*/  IMAD.WIDE.U32 R30, R23, R70, R18 ;  /* 0x00000046171e7225 */ /* 0x000fc800078e0012 */
[----:B------:R-:W-:-:S04]  /*2440*/  IMAD.WIDE.U32 R20, R23, R4, R154 ;  /* 0x0000000417147225 */ /* 0x000fc800078e009a */
[C---:B------:R-:W-:Y:S01]  /*2450*/  IMAD R9, R23.reuse, R5, R0 ;  /* 0x0000000517097224 */ /* 0x040fe200078e0200 */
[----:B------:R-:W-:Y:S01]  /*2460*/  SHF.R.S32.HI R0, RZ, 0x1f, R3 ;  /* 0x0000001fff007819 */ /* 0x000fe20000011403 */
[----:B------:R-:W-:-:S04]  /*2470*/  IMAD.WIDE.U32 R10, R23, R4, R18 ;  /* 0x00000004170a7225 */ /* 0x000fc800078e0012 */
[----:B------:R-:W-:Y:S02]  /*2480*/  IMAD.SHL.U32 R12, R12, 0x40, RZ ;  /* 0x000000400c0c7824 */ /* 0x000fe400078e00ff */
[----:B------:R-:W-:Y:S02]  /*2490*/  IMAD.IADD R53, R53, 0x1, R7 ;  /* 0x0000000135357824 */ /* 0x000fe400078e0207 */
[----:B------:R-:W-:Y:S01]  /*24a0*/  IMAD.IADD R31, R7, 0x1, R31 ;  /* 0x00000001071f7824 */ /* 0x000fe200078e021f */
[----:B-----5:R-:W-:Y:S01]  /*24b0*/  SHF.R.S32.HI R7, RZ, 0x1f, R2 ;  /* 0x0000001fff077819 */ /* 0x020fe20000011402 */
[----:B-1----:R-:W-:Y:S01]  /*24c0*/  VIADD R36, R32, 0xffffff80 ;  /* 0xffffff8020247836 */ /* 0x002fe20000000000 */
[----:B------:R-:W-:Y:S01]  /*24d0*/  LEA.HI R0, R0, R3, RZ, 0x3 ;  /* 0x0000000300007211 */ /* 0x000fe200078f18ff */
[----:B------:R-:W-:Y:S01]  /*24e0*/  IMAD.IADD R21, R21, 0x1, R9 ;  /* 0x0000000115157824 */ /* 0x000fe200078e0209 */
[----:B------:R-:W-:Y:S01]  /*24f0*/  LOP3.LUT R12, R12, 0x1c0, RZ, 0xc0, !PT ;  /* 0x000001c00c0c7812 */ /* 0x000fe200078ec0ff */
[----:B------:R-:W-:Y:S01]  /*2500*/  IMAD.IADD R11, R9, 0x1, R11 ;  /* 0x00000001090b7824 */ /* 0x000fe200078e020b */
[----:B------:R-:W-:Y:S01]  /*2510*/  LOP3.LUT R69, R69, 0x1c0, RZ, 0xc0, !PT ;  /* 0x000001c045457812 */ /* 0x000fe200078ec0ff */
[C---:B------:R-:W-:Y:S01]  /*2520*/  IMAD R3, R7.reuse, R70, RZ ;  /* 0x0000004607037224 */ /* 0x040fe200078e02ff */
[----:B------:R-:W-:Y:S01]  /*2530*/  SHF.L.U64.HI R68, R4, 0x7, R5 ;  /* 0x0000000704447819 */ /* 0x000fe20000010205 */
[-C--:B------:R-:W-:Y:S01]  /*2540*/  IMAD R7, R7, R4.reuse, RZ ;  /* 0x0000000407077224 */ /* 0x080fe200078e02ff */
[----:B------:R-:W-:Y:S01]  /*2550*/  SHF.R.S32.HI R32, RZ, 0x1f, R36 ;  /* 0x0000001fff207819 */ /* 0x000fe20000011424 */
[----:B------:R-:W-:-:S04]  /*2560*/  IMAD.WIDE.U32 R20, R2, R4, R20 ;  /* 0x0000000402147225 */ /* 0x000fc800078e0014 */
[----:B------:R-:W-:-:S04]  /*2570*/  IMAD.WIDE.U32 R10, R2, R4, R10 ;  /* 0x00000004020a7225 */ /* 0x000fc800078e000a */
[----:B------:R-:W-:Y:S01]  /*2580*/  IMAD.SHL.U32 R67, R4, 0x80, RZ ;  /* 0x0000008004437824 */ /* 0x000fe200078e00ff */
[----:B------:R-:W-:Y:S01]  /*2590*/  LOP3.LUT R4, R12, 0x38, R0, 0xf8, !PT ;  /* 0x000000380c047812 */ /* 0x000fe200078ef800 */
[----:B------:R-:W-:Y:S01]  /*25a0*/  VIADD R12, R23, 0x60 ;  /* 0x00000060170c7836 */ /* 0x000fe20000000000 */
[----:B------:R-:W-:Y:S01]  /*25b0*/  SHF.R.U32.HI R66, RZ, 0x3, R69 ;  /* 0x00000003ff427819 */ /* 0x000fe20000011645 */
[----:B------:R-:W-:Y:S01]  /*25c0*/  IMAD R59, R2, R71, R3 ;  /* 0x00000047023b7224 */ /* 0x000fe200078e0203 */
[----:B------:R-:W-:Y:S02]  /*25d0*/  LOP3.LUT R3, R69, 0x18, R18, 0xf8, !PT ;  /* 0x0000001845037812 */ /* 0x000fe400078ef812 */
[----:B------:R-:W-:Y:S01]  /*25e0*/  LEA.HI R32, R32, R36, RZ, 0x5 ;  /* 0x0000002420207211 */ /* 0x000fe200078f28ff */
[----:B------:R-:W-:Y:S01]  /*25f0*/  IMAD.SHL.U32 R12, R12, 0x40, RZ ;  /* 0x000000400c0c7824 */ /* 0x000fe200078e00ff */
[----:B------:R-:W-:Y:S02]  /*2600*/  LOP3.LUT R3, R3, R66, RZ, 0x3c, !PT ;  /* 0x0000004203037212 */ /* 0x000fe400078e3cff */
[----:B------:R-:W-:-:S02]  /*2610*/  SHF.R.S32.HI R32, RZ, 0x5, R32 ;  /* 0x00000005ff207819 */ /* 0x000fc40000011420 */
[----:B------:R-:W-:Y:S01]  /*2620*/  LOP3.LUT R12, R12, 0x1c0, RZ, 0xc0, !PT ;  /* 0x000001c00c0c7812 */ /* 0x000fe200078ec0ff */
[----:B------:R-:W-:Y:S02]  /*2630*/  IMAD R7, R2, R5, R7 ;  /* 0x0000000502077224 */ /* 0x000fe400078e0207 */
[----:B------:R-:W-:Y:S01]  /*2640*/  IMAD R61, R32, 0x200, R3 ;  /* 0x00000200203d7824 */ /* 0x000fe200078e0203 */
[----:B------:R-:W-:Y:S02]  /*2650*/  LOP3.LUT R3, R69, 0x38, R0, 0xf8, !PT ;  /* 0x0000003845037812 */ /* 0x000fe400078ef800 */
[----:B------:R-:W-:Y:S02]  /*2660*/  SHF.R.U32.HI R12, RZ, 0x3, R12 ;  /* 0x00000003ff0c7819 */ /* 0x000fe4000001160c */
[----:B------:R-:W-:Y:S01]  /*2670*/  @P1 LOP3.LUT R22, R22, 0x4, RZ, 0xfc, !PT ;  /* 0x0000000416161812 */ /* 0x000fe200078efcff */
[----:B------:R-:W-:Y:S01]  /*2680*/  IMAD.WIDE.U32 R52, R2, R70, R52 ;  /* 0x0000004602347225 */ /* 0x000fe200078e0034 */
[----:B------:R-:W-:-:S02]  /*2690*/  IADD3 R8, P1, R23, R28, RZ ;  /* 0x0000001c17087210 */ /* 0x000fc40007f3e0ff */
[----:B------:R-:W-:Y:S01]  /*26a0*/  LOP3.LUT R3, R3, R66, RZ, 0x3c, !PT ;  /* 0x0000004203037212 */ /* 0x000fe200078e3cff */
[----:B------:R-:W-:Y:S01]  /*26b0*/  IMAD.IADD R58, R21, 0x1, R7 ;  /* 0x00000001153a7824 */ /* 0x000fe200078e0207 */
[----:B------:R-:W-:Y:S01]  /*26c0*/  LOP3.LUT R12, R4, R12, RZ, 0x3c, !PT ;  /* 0x0000000c040c7212 */ /* 0x000fe200078e3cff */
[----:B------:R-:W-:Y:S01]  /*26d0*/  IMAD.IADD R28, R7, 0x1, R11 ;  /* 0x00000001071c7824 */ /* 0x000fe200078e020b */
[----:B------:R-:W-:Y:S01]  /*26e0*/  LOP3.LUT R7, R0, 0xfffffff8, RZ, 0xc0, !PT ;  /* 0xfffffff800077812 */ /* 0x000fe200078ec0ff */
[----:B------:R-:W-:Y:S01]  /*26f0*/  IMAD.WIDE.U32 R30, R2, R70, R30 ;  /* 0x00000046021e7225 */ /* 0x000fe200078e001e */
[----:B------:R-:W-:Y:S02]  /*2700*/  SHF.L.U64.HI R73, R72, 0x7, R73 ;  /* 0x0000000748497819 */ /* 0x000fe40000010249 */
[----:B------:R-:W-:Y:S01]  /*2710*/  SHF.L.U64.HI R71, R70, 0x7, R71 ;  /* 0x0000000746477819 */ /* 0x000fe20000010247 */
[----:B------:R-:W-:Y:S01]  /*2720*/  IMAD.X R9, R34, 0x1, R33, P1 ;  /* 0x0000000122097824 */ /* 0x000fe200008e0621 */
[----:B------:R-:W-:Y:S01]  /*2730*/  SHF.R.S32.HI R6, RZ, 0x3, R0 ;  /* 0x00000003ff067819 */ /* 0x000fe20000011400 */
[----:B------:R-:W-:Y:S01]  /*2740*/  IMAD.IADD R60, R53, 0x1, R59 ;  /* 0x00000001353c7824 */ /* 0x000fe200078e023b */
[----:B------:R-:W-:Y:S01]  /*2750*/  ISETP.GE.AND P1, PT, R18, UR4, PT ;  /* 0x0000000412007c0c */ /* 0x000fe2000bf26270 */
[----:B------:R-:W-:Y:S01]  /*2760*/  IMAD R4, R32, 0x200, R3 ;  /* 0x0000020020047824 */ /* 0x000fe200078e0203 */
[----:B------:R-:W-:Y:S01]  /*2770*/  @!P6 BAR.SYNC.DEFER_BLOCKING 0x9, 0x100 ;  /* 0x024400000000eb1d */ /* 0x000fe20000010000 */
[----:B------:R-:W-:Y:S01]  /*2780*/  IMAD.SHL.U32 R72, R72, 0x80, RZ ;  /* 0x0000008048487824 */ /* 0x000fe200078e00ff */
[----:B------:R-:W-:Y:S01]  /*2790*/  ISETP.GE.AND P2, PT, R65, UR4, PT ;  /* 0x0000000441007c0c */ /* 0x000fe2000bf46270 */
[----:B------:R-:W-:Y:S01]  /*27a0*/  IMAD.SHL.U32 R70, R70, 0x80, RZ ;  /* 0x0000008046467824 */ /* 0x000fe200078e00ff */
[----:B------:R-:W-:Y:S01]  /*27b0*/  SHF.R.S32.HI R5, RZ, 0x1f, R7 ;  /* 0x0000001fff057819 */ /* 0x000fe20000011407 */
[----:B------:R-:W-:-:S02]  /*27c0*/  IMAD.IADD R59, R59, 0x1, R31 ;  /* 0x000000013b3b7824 */ /* 0x000fc400078e021f */
[----:B------:R-:W-:Y:S02]  /*27d0*/  IMAD.IADD R3, R14, 0x1, R12 ;  /* 0x000000010e037824 */ /* 0x000fe400078e020c */
[----:B------:R-:W-:-:S07]  /*27e0*/  IMAD.IADD R0, R55, 0x1, R13 ;  /* 0x0000000137007824 */ /* 0x000fce00078e020d */
.L_x_1405:
[----:B------:R-:W2:Y:S01]  /*27f0*/  LDL R34, [R1+0x40] ;  /* 0x0000400001227983 */ /* 0x000ea20000100800 */
[----:B0-----:R-:W0:Y:S01]  /*2800*/  LDC.64 R84, c[0x0][0x300] ;  /* 0x0000c000ff547b82 */ /* 0x001e220000000a00 */
[----:B------:R-:W-:Y:S01]  /*2810*/  VIADD R32, R26, 0xffffffff ;  /* 0xffffffff1a207836 */ /* 0x000fe20000000000 */
[----:B------:R-:W-:Y:S01]  /*2820*/  LOP3.LUT R22, R22, 0xfffffffd, RZ, 0xc0, !PT ;  /* 0xfffffffd16167812 */ /* 0x000fe200078ec0ff */
[----:B------:R-:W-:Y:S05]  /*2830*/  YIELD ;  /* 0x0000000000007946 */ /* 0x000fea0003800000 */
[----:B------:R-:W-:Y:S01]  /*2840*/  SHF.R.S32.HI R77, RZ, 0x1f, R32 ;  /* 0x0000001fff4d7819 */ /* 0x000fe20000011420 */
[----:B------:R-:W1:Y:S01]  /*2850*/  LDC.64 R78, c[0x0][0x2e8] ;  /* 0x0000ba00ff4e7b82 */ /* 0x000e620000000a00 */
[-C--:B------:R-:W-:Y:S01]  /*2860*/  IMAD R13, R73, R32.reuse, RZ ;  /* 0x00000020490d7224 */ /* 0x080fe200078e02ff */
[----:B------:R-:W-:Y:S01]  /*2870*/  BSSY B0, `(.L_x_1356) ;  /* 0x00002fc000007945 */ /* 0x000fe20003800000 */
[----:B------:R-:W-:-:S04]  /*2880*/  IMAD.WIDE.U32 R14, R72, R32, RZ ;  /* 0x00000020480e7225 */ /* 0x000fc800078e00ff */
[----:B------:R-:W-:Y:S01]  /*2890*/  IMAD R13, R77, R72, R13 ;  /* 0x000000484d0d7224 */ /* 0x000fe200078e020d */
[----:B------:R-:W3:Y:S01]  /*28a0*/  LDC R86, c[0x0][0x3f4] ;  /* 0x0000fd00ff567b82 */ /* 0x000ee20000000800 */
[----:B------:R-:W-:Y:S01]  /*28b0*/  IMAD.MOV.U32 R82, RZ, RZ, R14 ;  /* 0x000000ffff527224 */ /* 0x000fe200078e000e */
[----:B------:R-:W-:Y:S01]  /*28c0*/  IADD3 R26, P3, R75, R14, RZ ;  /* 0x0000000e4b1a7210 */ /* 0x000fe20007f7e0ff */
[----:B------:R-:W-:Y:S02]  /*28d0*/  IMAD.IADD R83, R15, 0x1, R13 ;  /* 0x000000010f537824 */ /* 0x000fe400078e020d */
[----:B0-----:R-:W-:-:S04]  /*28e0*/  IMAD.WIDE.U32 R12, R84, 0x60, R82 ;  /* 0x00000060540c7825 */ /* 0x001fc800078e0052 */
[----:B------:R-:W-:Y:S01]  /*28f0*/  IMAD R33, R85, 0x60, RZ ;  /* 0x0000006055217824 */ /* 0x000fe200078e02ff */
[----:B------:R-:W-:Y:S01]  /*2900*/  IADD3 R15, P4, R75, R12, RZ ;  /* 0x0000000c4b0f7210 */ /* 0x000fe20007f9e0ff */
[----:B------:R-:W-:-:S03]  /*2910*/  IMAD R12, R152, 0x2000, R61 ;  /* 0x00002000980c7824 */ /* 0x000fc600078e023d */
[----:B------:R-:W-:Y:S01]  /*2920*/  IADD3.X R14, R74, R13, R33, P4, !PT ;  /* 0x0000000d4a0e7210 */ /* 0x000fe200027fe421 */
[----:B------:R-:W-:Y:S01]  /*2930*/  IMAD.X R13, R83, 0x1, R74, P3 ;  /* 0x00000001530d7824 */ /* 0x000fe200018e064a */
[-C--:B-1----:R-:W-:Y:S01]  /*2940*/  LEA R38, P3, R26, R78.reuse, 0x1 ;  /* 0x0000004e1a267211 */ /* 0x082fe200078608ff */
[C---:B------:R-:W-:Y:S01]  /*2950*/  VIADD R80, R12.reuse, 0x20 ;  /* 0x000000200c507836 */ /* 0x040fe20000000000 */
[C---:B------:R-:W-:Y:S01]  /*2960*/  LEA R36, P4, R15.reuse, R78, 0x1 ;  /* 0x0000004e0f247211 */ /* 0x040fe200078808ff */
[----:B------:R-:W-:Y:S01]  /*2970*/  IMAD R81, R12, 0x2, R25 ;  /* 0x000000020c517824 */ /* 0x000fe200078e0219 */
[-C--:B------:R-:W-:Y:S01]  /*2980*/  LEA.HI.X R39, R26, R79.reuse, R13, 0x1, P3 ;  /* 0x0000004f1a277211 */ /* 0x080fe200018f0c0d */
[----:B------:R-:W-:Y:S01]  /*2990*/  IMAD.MOV.U32 R26, RZ, RZ, R32 ;  /* 0x000000ffff1a7224 */ /* 0x000fe200078e0020 */
[----:B---3--:R-:W-:Y:S02]  /*29a0*/  ISETP.GE.AND P3, PT, R86, 0x1, PT ;  /* 0x000000015600780c */ /* 0x008fe40003f66270 */
[----:B------:R-:W-:-:S02]  /*29b0*/  LEA.HI.X R37, R15, R79, R14, 0x1, P4 ;  /* 0x0000004f0f257211 */ /* 0x000fc400020f0c0e */
[----:B------:R-:W-:-:S13]  /*29c0*/  ISETP.GT.AND P4, PT, R32, R27, PT ;  /* 0x0000001b2000720c */ /* 0x000fda0003f84270 */
[----:B------:R-:W-:Y:S02]  /*29d0*/  @P4 LOP3.LUT R22, R22, 0x2, RZ, 0xfc, !PT ;  /* 0x0000000216164812 */ /* 0x000fe400078efcff */
[----:B--2---:R-:W-:-:S13]  /*29e0*/  LOP3.LUT P5, RZ, R34, 0x4, RZ, 0xc0, !PT ;  /* 0x0000000422ff7812 */ /* 0x004fda00078ac0ff */
[----:B------:R-:W-:-:S04]  /*29f0*/  @P5 VIADD R80, R12, 0xffffffe0 ;  /* 0xffffffe00c505836 */ /* 0x000fc80000000000 */
[----:B------:R-:W-:Y:S01]  /*2a00*/  IMAD R80, R80, 0x2, R25 ;  /* 0x0000000250507824 */ /* 0x000fe200078e0219 */
[----:B------:R-:W-:Y:S06]  /*2a10*/  @!P3 BRA `(.L_x_1357) ;  /* 0x0000002c0014b947 */ /* 0x000fec0003800000 */
[----:B------:R-:W-:Y:S01]  /*2a20*/  ULDC.U8 UR4, c[0x0][0x410] ;  /* 0x0001040000047ab9 */ /* 0x000fe20000000000 */
[-C--:B------:R-:W-:Y:S01]  /*2a30*/  IMAD R13, R71, R32.reuse, RZ ;  /* 0x00000020470d7224 */ /* 0x080fe200078e02ff */
[----:B------:R-:W-:Y:S01]  /*2a40*/  ISETP.NE.AND P3, PT, RZ, UR4, PT ;  /* 0x00000004ff007c0c */ /* 0x000fe2000bf65270 */
[----:B------:R-:W-:Y:S02]  /*2a50*/  IMAD R12, R68, R32, RZ ;  /* 0x00000020440c7224 */ /* 0x000fe400078e02ff */
[C---:B------:R-:W-:Y:S02]  /*2a60*/  IMAD R13, R77.reuse, R70, R13 ;  /* 0x000000464d0d7224 */ /* 0x040fe400078e020d */
[----:B------:R-:W-:Y:S02]  /*2a70*/  IMAD R88, R26, -0x80, R24 ;  /* 0xffffff801a587824 */ /* 0x000fe400078e0218 */
[----:B------:R-:W-:Y:S02]  /*2a80*/  IMAD R77, R77, R67, R12 ;  /* 0x000000434d4d7224 */ /* 0x000fe400078e020c */
[----:B------:R-:W-:Y:S01]  /*2a90*/  IMAD.WIDE.U32 R46, R70, R32, RZ ;  /* 0x00000020462e7225 */ /* 0x000fe200078e00ff */
[----:B------:R-:W-:-:S03]  /*2aa0*/  VIMNMX R88, R88, 0x80, PT ;  /* 0x0000008058587848 */ /* 0x000fc60003fe0100 */
[----:B------:R-:W-:-:S04]  /*2ab0*/  IMAD.WIDE.U32 R44, R67, R32, RZ ;  /* 0x00000020432c7225 */ /* 0x000fc800078e00ff */
[----:B------:R-:W-:Y:S02]  /*2ac0*/  IMAD.IADD R87, R47, 0x1, R13 ;  /* 0x000000012f577824 */ /* 0x000fe400078e020d */
[----:B------:R-:W-:Y:S01]  /*2ad0*/  IMAD.IADD R77, R45, 0x1, R77 ;  /* 0x000000012d4d7824 */ /* 0x000fe200078e024d */
[----:B------:R-:W-:Y:S06]  /*2ae0*/  @!P3 BRA `(.L_x_1358) ;  /* 0x000000140024b947 */ /* 0x000fec0003800000 */
[----:B------:R0:W5:Y:S01]  /*2af0*/  LDL R89, [R1+0x1c] ;  /* 0x00001c0001597983 */ /* 0x0001620000100800 */
        /* <DEDUP_REMOVED lines=10> */
[----:B0-----:R-:W-:Y:S06]  /*2ba0*/  @P4 BRA `(.L_x_1360) ;  /* 0x0000000000504947 */ /* 0x001fec0003800000 */
        /* <DEDUP_REMOVED lines=16> */
[----:B------:R0:W5:Y:S02]  /*2cb0*/  @!P3 LDG.E.64 R82, desc[UR40][R14.64] ;  /* 0x000000280e52b981 */ /* 0x000164000c1e1b00 */
[----:B-----5:R-:W-:-:S13]  /*2cc0*/  ISETP.GE.AND P3, PT, R89, R86, PT ;  /* 0x000000565900720c */ /* 0x020fda0003f66270 */
[----:B------:R0:W5:Y:S04]  /*2cd0*/  @!P3 LDG.E.64 R48, desc[UR40][R12.64+0x20] ;  /* 0x000020280c30b981 */ /* 0x000168000c1e1b00 */
[----:B------:R0:W5:Y:S02]  /*2ce0*/  @!P3 LDG.E.64 R50, desc[UR40][R14.64+0x20] ;  /* 0x000020280e32b981 */ /* 0x000164000c1e1b00 */
.L_x_1360:
[----:B------:R-:W-:Y:S05]  /*2cf0*/  BSYNC B1 ;  /* 0x0000000000017941 */ /* 0x000fea0003800000 */
.L_x_1359:
        /* <DEDUP_REMOVED lines=34> */
.L_x_1362:
[----:B------:R-:W-:Y:S05]  /*2f20*/  BSYNC B1 ;  /* 0x0000000000017941 */ /* 0x000fea0003800000 */
.L_x_1361:
[----:B------:R-:W2:Y:S01]  /*2f30*/  LDL R44, [R1+0x14] ;  /* 0x00001400012c7983 */ /* 0x000ea20000100800 */
[----:B0-----:R-:W-:Y:S01]  /*2f40*/  IMAD.MOV.U32 R12, RZ, RZ, R78 ;  /* 0x000000ffff0c7224 */ /* 0x001fe200078e004e */
        /* <DEDUP_REMOVED lines=29> */
[----:B--2---:R-:W-:-:S13]  /*3120*/  ISETP.NE.AND P3, PT, R44, 0x3, PT ;  /* 0x000000032c00780c */ /* 0x004fda0003f65270 */
[----:B------:R-:W-:Y:S05]  /*3130*/  @!P3 BRA `(.L_x_1363) ;  /* 0x000000000004b947 */ /* 0x000fea0003800000 */
[----:B------:R-:W-:Y:S01]  /*3140*/  BPT.TRAP 0x1 ;  /* 0x000000040000795c */ /* 0x000fe20000300000 */
.L_x_1363:
[----:B------:R-:W2:Y:S01]  /*3150*/  LDL R12, [R1+0x18] ;  /* 0x00001800010c7983 */ /* 0x000ea20000100800 */
[----:B------:R-:W-:Y:S01]  /*3160*/  IMAD R77, R152, 0x8, R16 ;  /* 0x00000008984d7824 */ /* 0x000fe200078e0210 */
[----:B------:R-:W-:Y:S01]  /*3170*/  BSSY B1, `(.L_x_1364) ;  /* 0x0000004000017945 */ /* 0x000fe20003800000 */
[----:B--2---:R-:W-:-:S04]  /*3180*/  SHF.L.U32 R89, R12, 0x1f, RZ ;  /* 0x0000001f0c597819 */ /* 0x004fc800000006ff */
[----:B------:R-:W0:Y:S02]  /*3190*/  SYNCS.PHASECHK.TRANS64.TRYWAIT P6, [R77+URZ+0x16890], R89 ;  /* 0x016890594d0075a7 */ /* 0x000e2400080c017f */
[----:B0-----:R-:W-:Y:S05]  /*31a0*/  @!P6 BRA `(.L_x_1365) ;  /* 0x000001c40030e947 */ /* 0x001fea0003800000 */
.L_x_1702:
[----:B------:R-:W-:Y:S05]  /*31b0*/  BSYNC B1 ;  /* 0x0000000000017941 */ /* 0x000fea0003800000 */
.L_x_1364:
        /* <DEDUP_REMOVED lines=8> */
[----:B------:R-:W-:Y:S02]  /*3240*/  SHF.R.U64 R102, R82, 0x10, R83 ;  /* 0x0000001052667819 */ /* 0x000fe40000001253 */
[--C-:B------:R-:W-:Y:S01]  /*3250*/  SHF.R.U64 R99, R78, 0x10, R79.reuse ;  /* 0x000000104e637819 */ /* 0x100fe2000000124f */
[C---:B--2---:R-:W-:Y:S01]  /*3260*/  IMAD.U32 R78, R14.reuse, 0x10000, RZ ;  /* 0x000100000e4e7824 */ /* 0x044fe200078e00ff */
[----:B------:R-:W-:Y:S02]  /*3270*/  SHF.R.U32.HI R100, RZ, 0x10, R79 ;  /* 0x00000010ff647819 */ /* 0x000fe4000001164f */
[----:B------:R-:W-:Y:S01]  /*3280*/  LOP3.LUT R79, R14, 0xffff0000, RZ, 0xc0, !PT ;  /* 0xffff00000e4f7812 */ /* 0x000fe200078ec0ff */
[C---:B------:R-:W-:Y:S01]  /*3290*/  IMAD.U32 R14, R15.reuse, 0x10000, RZ ;  /* 0x000100000f0e7824 */ /* 0x040fe200078e00ff */
[----:B------:R-:W-:Y:S02]  /*32a0*/  LOP3.LUT R44, R15, 0xffff0000, RZ, 0xc0, !PT ;  /* 0xffff00000f2c7812 */ /* 0x000fe400078ec0ff */
[----:B------:R-:W-:-:S02]  /*32b0*/  PRMT R102, R46, 0x5432, R102 ;  /* 0x000054322e667816 */ /* 0x000fc40000000066 */
[----:B------:R-:W-:Y:S01]  /*32c0*/  SHF.R.U32.HI R104, RZ, 0x10, R83 ;  /* 0x00000010ff687819 */ /* 0x000fe20000011653 */
[----:B------:R-:W-:Y:S01]  /*32d0*/  IMAD.U32 R83, R13, 0x10000, RZ ;  /* 0x000100000d537824 */ /* 0x000fe200078e00ff */
[----:B------:R-:W-:Y:S02]  /*32e0*/  PRMT R15, R101, 0x5410, R99 ;  /* 0x00005410650f7816 */ /* 0x000fe40000000063 */
[----:B------:R-:W-:Y:S01]  /*32f0*/  LOP3.LUT R82, R13, 0xffff0000, RZ, 0xc0, !PT ;  /* 0xffff00000d527812 */ /* 0x000fe200078ec0ff */
[----:B------:R-:W-:Y:S01]  /*3300*/  IMAD.U32 R13, R12, 0x10000, RZ ;  /* 0x000100000c0d7824 */ /* 0x000fe200078e00ff */
[C---:B------:R-:W-:Y:S01]  /*3310*/  LOP3.LUT R103, R102.reuse, 0xffff0000, RZ, 0xc0, !PT ;  /* 0xffff000066677812 */ /* 0x040fe200078ec0ff */
[----:B------:R-:W-:Y:S01]  /*3320*/  IMAD.U32 R102, R102, 0x10000, RZ ;  /* 0x0001000066667824 */ /* 0x000fe200078e00ff */
[----:B------:R-:W-:Y:S02]  /*3330*/  PRMT R100, R45, 0x5432, R100 ;  /* 0x000054322d647816 */ /* 0x000fe40000000064 */
[----:B------:R-:W-:Y:S01]  /*3340*/  PRMT R104, R47, 0x5432, R104 ;  /* 0x000054322f687816 */ /* 0x000fe20000000068 */
[----:B------:R-:W-:Y:S01]  /*3350*/  FMUL.FTZ R106, R82, R103 ;  /* 0x00000067526a7220 */ /* 0x000fe20000410000 */
[----:B------:R-:W-:Y:S01]  /*3360*/  LOP3.LUT R99, R15, 0xffff0000, RZ, 0xc0, !PT ;  /* 0xffff00000f637812 */ /* 0x000fe200078ec0ff */
[----:B------:R-:W-:-:S02]  /*3370*/  IMAD.U32 R101, R100, 0x10000, RZ ;  /* 0x0001000064657824 */ /* 0x000fc400078e00ff */
[----:B------:R-:W-:Y:S02]  /*3380*/  IMAD.U32 R105, R104, 0x10000, RZ ;  /* 0x0001000068697824 */ /* 0x000fe400078e00ff */
[-C--:B------:R-:W-:Y:S01]  /*3390*/  FMUL.FTZ R108, R82, R99.reuse ;  /* 0x00000063526c7220 */ /* 0x080fe20000410000 */
[----:B------:R-:W-:Y:S01]  /*33a0*/  LOP3.LUT R82, R12, 0xffff0000, RZ, 0xc0, !PT ;  /* 0xffff00000c527812 */ /* 0x000fe200078ec0ff */
[----:B------:R-:W-:Y:S01]  /*33b0*/  FFMA.FTZ R12, R83, R99, -R106 ;  /* 0x00000063530c7223 */ /* 0x000fe2000001086a */
[----:B------:R-:W-:Y:S01]  /*33c0*/  FMUL.FTZ R107, R79, R105 ;  /* 0x000000694f6b7220 */ /* 0x000fe20000410000 */
[----:B------:R-:W-:Y:S01]  /*33d0*/  FFMA.FTZ R103, R83, R103, R108 ;  /* 0x0000006753677223 */ /* 0x000fe2000001006c */
[-C--:B------:R-:W-:Y:S01]  /*33e0*/  FMUL.FTZ R99, R79, R101.reuse ;  /* 0x000000654f637220 */ /* 0x080fe20000410000 */
[----:B------:R-:W-:Y:S01]  /*33f0*/  LOP3.LUT R83, R104, 0xffff0000, RZ, 0xc0, !PT ;  /* 0xffff000068537812 */ /* 0x000fe200078ec0ff */
[----:B------:R-:W-:Y:S01]  /*3400*/  IMAD.U32 R15, R15, 0x10000, RZ ;  /* 0x000100000f0f7824 */ /* 0x000fe200078e00ff */
[----:B------:R-:W-:Y:S01]  /*3410*/  LOP3.LUT R79, R100, 0xffff0000, RZ, 0xc0, !PT ;  /* 0xffff0000644f7812 */ /* 0x000fe200078ec0ff */
[C---:B------:R-:W-:Y:S01]  /*3420*/  FFMA.FTZ R107, R78.reuse, R101, -R107 ;  /* 0x000000654e6b7223 */ /* 0x040fe2000001086b */
[----:B------:R-:W-:Y:S01]  /*3430*/  FFMA.FTZ R78, R78, R105, R99 ;  /* 0x000000694e4e7223 */ /* 0x000fe20000010063 */
[----:B------:R-:W-:Y:S01]  /*3440*/  FMUL.FTZ R101, R44, R83 ;  /* 0x000000532c657220 */ /* 0x000fe20000410000 */
[----:B------:R-:W-:Y:S01]  /*3450*/  FMUL.FTZ R99, R82, R15 ;  /* 0x0000000f52637220 */ /* 0x000fe20000410000 */
[-C--:B------:R-:W-:Y:S01]  /*3460*/  FMUL.FTZ R100, R44, R79.reuse ;  /* 0x0000004f2c647220 */ /* 0x080fe20000410000 */
[-C--:B------:R-:W-:Y:S01]  /*3470*/  FMUL.FTZ R44, R82, R102.reuse ;  /* 0x00000066522c7220 */ /* 0x080fe20000410000 */
[C---:B------:R-:W-:Y:S01]  /*3480*/  FFMA.FTZ R101, R14.reuse, R79, -R101 ;  /* 0x0000004f0e657223 */ /* 0x040fe20000010865 */
[C---:B------:R-:W-:Y:S01]  /*3490*/  FFMA.FTZ R99, R13.reuse, R102, R99 ;  /* 0x000000660d637223 */ /* 0x040fe20000010063 */
[----:B------:R-:W-:Y:S01]  /*34a0*/  FFMA.FTZ R100, R14, R83, R100 ;  /* 0x000000530e647223 */ /* 0x000fe20000010064 */
[----:B------:R-:W-:Y:S01]  /*34b0*/  FFMA.FTZ R44, R13, R15, -R44 ;  /* 0x0000000f0d2c7223 */ /* 0x000fe2000001082c */
[----:B------:R-:W-:-:S02]  /*34c0*/  F2FP.BF16.F32.PACK_AB R13, R103, R12 ;  /* 0x0000000c670d723e */ /* 0x000fc400000010ff */
[----:B------:R-:W-:Y:S02]  /*34d0*/  F2FP.BF16.F32.PACK_AB R14, R78, R107 ;  /* 0x0000006b4e0e723e */ /* 0x000fe400000010ff */
[----:B------:R-:W-:Y:S02]  /*34e0*/  F2FP.BF16.F32.PACK_AB R15, R100, R101 ;  /* 0x00000065640f723e */ /* 0x000fe400000010ff */
[----:B------:R-:W-:-:S07]  /*34f0*/  F2FP.BF16.F32.PACK_AB R12, R99, R44 ;  /* 0x0000002c630c723e */ /* 0x000fce00000010ff */
.L_x_1371:
[----:B------:R-:W-:Y:S05]  /*3500*/  BSYNC B3 ;  /* 0x0000000000037941 */ /* 0x000fea0003800000 */
.L_x_1370:
[----:B--2---:R1:W-:Y:S02]  /*3510*/  STG.E.128 desc[UR40][R38.64], R12 ;  /* 0x0000000c26007986 */ /* 0x0043e4000c101d28 */
.L_x_1369:
[----:B------:R-:W-:Y:S05]  /*3520*/  BSYNC B2 ;  /* 0x0000000000027941 */ /* 0x000fea0003800000 */
.L_x_1368:
[----:B------:R-:W-:Y:S05]  /*3530*/  @P2 BRA `(.L_x_1367) ;  /* 0x0000000000d02947 */ /* 0x000fea0003800000 */
[----:B------:R-:W2:Y:S01]  /*3540*/  LDL R44, [R1+0x1c] ;  /* 0x00001c00012c7983 */ /* 0x000ea20000100800 */
[----:B------:R-:W-:Y:S03]  /*3550*/  BSSY B2, `(.L_x_1372) ;  /* 0x0000031000027945 */ /* 0x000fe60003800000 */
[----:B-1----:R1:W3:Y:S01]  /*3560*/  LDS.128 R12, [R80+0xe000] ;  /* 0x00e00000500c7984 */ /* 0x0022e20000000c00 */
[----:B--2---:R-:W-:-:S13]  /*3570*/  ISETP.GE.AND P4, PT, R44, R86, PT ;  /* 0x000000562c00720c */ /* 0x004fda0003f86270 */
[----:B-1-3--:R-:W-:Y:S05]  /*3580*/  @P4 BRA `(.L_x_1373) ;  /* 0x0000000000b44947 */ /* 0x00afea0003800000 */
[----:B------:R-:W-:Y:S02]  /*3590*/  SHF.R.U64 R79, R50, 0x10, R51 ;  /* 0x00000010324f7819 */ /* 0x000fe40000001233 */
[----:B------:R-:W-:Y:S02]  /*35a0*/  SHF.R.U64 R83, R48, 0x10, R49 ;  /* 0x0000001030537819 */ /* 0x000fe40000001231 */
[----:B------:R-:W-:Y:S02]  /*35b0*/  SHF.R.U32.HI R48, RZ, 0x10, R51 ;  /* 0x00000010ff307819 */ /* 0x000fe40000011633 */
[----:B------:R-:W-:Y:S01]  /*35c0*/  SHF.R.U32.HI R78, RZ, 0x10, R49 ;  /* 0x00000010ff4e7819 */ /* 0x000fe20000011631 */
[----:B------:R-:W-:Y:S01]  /*35d0*/  IMAD.U32 R49, R14, 0x10000, RZ ;  /* 0x000100000e317824 */ /* 0x000fe200078e00ff */
        /* <DEDUP_REMOVED lines=9> */
[----:B------:R-:W-:Y:S01]  /*3670*/  IMAD.U32 R96, R96, 0x10000, RZ ;  /* 0x0001000060607824 */ /* 0x000fe200078e00ff */
[----:B------:R-:W-:Y:S01]  /*3680*/  LOP3.LUT R50, R14, 0xffff0000, RZ, 0xc0, !PT ;  /* 0xffff00000e327812 */ /* 0x000fe200078ec0ff */
[C---:B------:R-:W-:Y:S01]  /*3690*/  IMAD.U32 R14, R15.reuse, 0x10000, RZ ;  /* 0x000100000f0e7824 */ /* 0x040fe200078e00ff */
[----:B------:R-:W-:Y:S01]  /*36a0*/  LOP3.LUT R44, R15, 0xffff0000, RZ, 0xc0, !PT ;  /* 0xffff00000f2c7812 */ /* 0x000fe200078ec0ff */
[----:B------:R-:W-:Y:S01]  /*36b0*/  FMUL.FTZ R100, R48, R79 ;  /* 0x0000004f30647220 */ /* 0x000fe20000410000 */
[----:B------:R-:W-:-:S02]  /*36c0*/  IMAD.U32 R15, R13, 0x10000, RZ ;  /* 0x000100000d0f7824 */ /* 0x000fc400078e00ff */
[-C--:B------:R-:W-:Y:S01]  /*36d0*/  FMUL.FTZ R48, R48, R51.reuse ;  /* 0x0000003330307220 */ /* 0x080fe20000410000 */
[----:B------:R-:W-:Y:S01]  /*36e0*/  LOP3.LUT R95, R95, 0xffff0000, RZ, 0xc0, !PT ;  /* 0xffff00005f5f7812 */ /* 0x000fe200078ec0ff */
[C---:B------:R-:W-:Y:S01]  /*36f0*/  IMAD.U32 R13, R12.reuse, 0x10000, RZ ;  /* 0x000100000c0d7824 */ /* 0x040fe200078e00ff */
[----:B------:R-:W-:Y:S01]  /*3700*/  LOP3.LUT R97, R97, 0xffff0000, RZ, 0xc0, !PT ;  /* 0xffff000061617812 */ /* 0x000fe200078ec0ff */
[C---:B------:R-:W-:Y:S01]  /*3710*/  FFMA.FTZ R100, R15.reuse, R51, -R100 ;  /* 0x000000330f647223 */ /* 0x040fe20000010864 */
[----:B------:R-:W-:Y:S01]  /*3720*/  LOP3.LUT R12, R12, 0xffff0000, RZ, 0xc0, !PT ;  /* 0xffff00000c0c7812 */ /* 0x000fe200078ec0ff */
[----:B------:R-:W-:Y:S01]  /*3730*/  FFMA.FTZ R79, R15, R79, R48 ;  /* 0x0000004f0f4f7223 */ /* 0x000fe20000010030 */
[----:B------:R-:W-:Y:S02]  /*3740*/  IMAD.U32 R98, R98, 0x10000, RZ ;  /* 0x0001000062627824 */ /* 0x000fe400078e00ff */
[C---:B------:R-:W-:Y:S01]  /*3750*/  FMUL.FTZ R51, R44.reuse, R95 ;  /* 0x0000005f2c337220 */ /* 0x040fe20000410000 */
[-C--:B------:R-:W-:Y:S01]  /*3760*/  FMUL.FTZ R48, R44, R97.reuse ;  /* 0x000000612c307220 */ /* 0x080fe20000410000 */
[----:B------:R-:W-:Y:S01]  /*3770*/  FMUL.FTZ R102, R50, R82 ;  /* 0x0000005232667220 */ /* 0x000fe20000410000 */
[C---:B------:R-:W-:Y:S01]  /*3780*/  FMUL.FTZ R44, R12.reuse, R96 ;  /* 0x000000600c2c7220 */ /* 0x040fe20000410000 */
[----:B------:R-:W-:Y:S01]  /*3790*/  FMUL.FTZ R15, R12, R98 ;  /* 0x000000620c0f7220 */ /* 0x000fe20000410000 */
[C---:B------:R-:W-:Y:S01]  /*37a0*/  FFMA.FTZ R51, R14.reuse, R97, -R51 ;  /* 0x000000610e337223 */ /* 0x040fe20000010833 */
        /* <DEDUP_REMOVED lines=10> */
[----:B------:R-:W-:-:S07]  /*3850*/  F2FP.BF16.F32.PACK_AB R14, R49, R102 ;  /* 0x00000066310e723e */ /* 0x000fce00000010ff */
.L_x_1373:
[----:B------:R-:W-:Y:S05]  /*3860*/  BSYNC B2 ;  /* 0x0000000000027941 */ /* 0x000fea0003800000 */
.L_x_1372:
[----:B------:R2:W-:Y:S02]  /*3870*/  STG.E.128 desc[UR40][R38.64+0x40], R12 ;  /* 0x0000400c26007986 */ /* 0x0005e4000c101d28 */
.L_x_1367:
[----:B------:R-:W-:Y:S05]  /*3880*/  BSYNC B1 ;  /* 0x0000000000017941 */ /* 0x000fea0003800000 */
.L_x_1366:
[----:B------:R-:W-:Y:S05]  /*3890*/  @P5 BRA `(.L_x_1374) ;  /* 0x0000001c00e45947 */ /* 0x000fea0003800000 */
[----:B------:R-:W-:Y:S04]  /*38a0*/  BSSY B1, `(.L_x_1375) ;  /* 0x0000036000017945 */ /* 0x000fe80003800000 */
[----:B------:R-:W-:Y:S05]  /*38b0*/  @P1 BRA `(.L_x_1376) ;  /* 0x0000000000d01947 */ /* 0x000fea0003800000 */
[----:B-12---:R1:W2:Y:S01]  /*38c0*/  LDS.128 R12, [R81+0x11000] ;  /* 0x01100000510c7984 */ /* 0x0062a20000000c00 */
        /* <DEDUP_REMOVED lines=24> */
[----:B------:R-:W-:Y:S01]  /*3a50*/  FMUL.FTZ R15, R15, R42 ;  /* 0x0000002a0f0f7220 */ /* 0x000fe20000410000 */
        /* <DEDUP_REMOVED lines=11> */
[CC--:B------:R-:W-:Y:S01]  /*3b10*/  FMUL.FTZ R15, R41.reuse, R94.reuse ;  /* 0x0000005e290f7220 */ /* 0x0c0fe20000410000 */
[----:B------:R-:W-:Y:S01]  /*3b20*/  FMUL.FTZ R12, R12, R85 ;  /* 0x000000550c0c7220 */ /* 0x000fe20000410000 */
[----:B------:R-:W-:Y:S01]  /*3b30*/  FMUL.FTZ R41, R41, R87 ;  /* 0x0000005729297220 */ /* 0x000fe20000410000 */
        /* <DEDUP_REMOVED lines=10> */
.L_x_1378:
[----:B------:R-:W-:Y:S05]  /*3be0*/  BSYNC B2 ;  /* 0x0000000000027941 */ /* 0x000fea0003800000 */
.L_x_1377:
[----:B--2---:R3:W-:Y:S02]  /*3bf0*/  STG.E.128 desc[UR40][R36.64], R12 ;  /* 0x0000000c24007986 */ /* 0x0047e4000c101d28 */
.L_x_1376:
[----:B------:R-:W-:Y:S05]  /*3c00*/  BSYNC B1 ;  /* 0x0000000000017941 */ /* 0x000fea0003800000 */
.L_x_1375:
[----:B------:R-:W-:Y:S05]  /*3c10*/  @P2 BRA `(.L_x_1374) ;  /* 0x0000001c00042947 */ /* 0x000fea0003800000 */
[----:B-12---:R-:W2:Y:S01]  /*3c20*/  LDL R38, [R1+0x1c] ;  /* 0x00001c0001267983 */ /* 0x006ea20000100800 */
[----:B------:R-:W-:Y:S03]  /*3c30*/  BSSY B1, `(.L_x_1379) ;  /* 0x0000032000017945 */ /* 0x000fe60003800000 */
[----:B---3--:R1:W3:Y:S01]  /*3c40*/  LDS.128 R12, [R80+0x11000] ;  /* 0x01100000500c7984 */ /* 0x0082e20000000c00 */
[----:B--2---:R-:W-:-:S13]  /*3c50*/  ISETP.GE.AND P4, PT, R38, R86, PT ;  /* 0x000000562600720c */ /* 0x004fda0003f86270 */
[----:B-1-3--:R-:W-:Y:S05]  /*3c60*/  @P4 BRA `(.L_x_1380) ;  /* 0x0000000000b84947 */ /* 0x00afea0003800000 */
[----:B------:R-:W-:Y:S01]  /*3c70*/  SHF.R.U64 R38, R34, 0x10, R35 ;  /* 0x0000001022267819 */ /* 0x000fe20000001223 */
[----:B------:R-:W-:Y:S01]  /*3c80*/  IMAD.U32 R34, R15, 0x10000, RZ ;  /* 0x000100000f227824 */ /* 0x000fe200078e00ff */
        /* <DEDUP_REMOVED lines=44> */
.L_x_1380:
[----:B------:R-:W-:Y:S05]  /*3f50*/  BSYNC B1 ;  /* 0x0000000000017941 */ /* 0x000fea0003800000 */
.L_x_1379:
[----:B------:R1:W-:Y:S01]  /*3f60*/  STG.E.128 desc[UR40][R36.64+0x40], R12 ;  /* 0x0000400c24007986 */ /* 0x0003e2000c101d28 */
[----:B------:R-:W-:Y:S05]  /*3f70*/  BRA `(.L_x_1374) ;  /* 0x00000018002c7947 */ /* 0x000fea0003800000 */
.L_x_1358:
[C---:B------:R-:W-:Y:S02]  /*3f80*/  ISETP.GE.AND P3, PT, R23.reuse, R88, PT ;  /* 0x000000581700720c */ /* 0x040fe40003f66270 */
[----:B------:R-:W-:Y:S02]  /*3f90*/  CS2R R34, SRZ ;  /* 0x0000000000227805 */ /* 0x000fe4000001ff00 */
[----:B------:R-:W-:Y:S01]  /*3fa0*/  CS2R R32, SRZ ;  /* 0x0000000000207805 */ /* 0x000fe2000001ff00 */
[----:B------:R-:W-:Y:S01]  /*3fb0*/  VIADD R40, R23, 0x60 ;  /* 0x0000006017287836 */ /* 0x000fe20000000000 */
[----:B------:R-:W-:-:S13]  /*3fc0*/  ISETP.GE.OR P3, PT, R18, R86, P3 ;  /* 0x000000561200720c */ /* 0x000fda0001f66670 */
[----:B------:R-:W0:Y:S01]  /*3fd0*/  @!P3 LDC.64 R36, c[0x0][0x3e8] ;  /* 0x0000fa00ff24bb82 */ /* 0x000e220000000a00 */
[----:B------:R-:W-:-:S05]  /*3fe0*/  @!P3 IADD3 R14, P4, R30, R46, RZ ;  /* 0x0000002e1e0eb210 */ /* 0x000fca0007f9e0ff */
[----:B------:R-:W-:Y:S01]  /*3ff0*/  @!P3 IMAD.X R15, R87, 0x1, R59, P4 ;  /* 0x00000001570fb824 */ /* 0x000fe200020e063b */
        /* <DEDUP_REMOVED lines=12> */
[CC--:B------:R-:W-:Y:S01]  /*40c0*/  ISETP.GE.OR P3, PT, R18.reuse, R86.reuse, P3 ;  /* 0x000000561200720c */ /* 0x0c0fe20001f66670 */
[----:B------:R-:W-:Y:S01]  /*40d0*/  BSSY B1, `(.L_x_1381) ;  /* 0x000001b000017945 */ /* 0x000fe20003800000 */
[----:B0-----:R-:W-:Y:S02]  /*40e0*/  CS2R R38, SRZ ;  /* 0x0000000000267805 */ /* 0x001fe4000001ff00 */
[----:B------:R-:W-:Y:S02]  /*40f0*/  CS2R R42, SRZ ;  /* 0x00000000002a7805 */ /* 0x000fe4000001ff00 */
[----:B------:R-:W-:Y:S02]  /*4100*/  CS2R R40, SRZ ;  /* 0x0000000000287805 */ /* 0x000fe4000001ff00 */
[----:B-1----:R-:W-:Y:S02]  /*4110*/  CS2R R36, SRZ ;  /* 0x0000000000247805 */ /* 0x002fe4000001ff00 */
[----:B------:R-:W-:-:S03]  /*4120*/  ISETP.GE.AND P4, PT, R18, R86, PT ;  /* 0x000000561200720c */ /* 0x000fc60003f86270 */
[----:B------:R-:W-:Y:S10]  /*4130*/  @P3 BRA `(.L_x_1382) ;  /* 0x0000000000503947 */ /* 0x000ff40003800000 */
        /* <DEDUP_REMOVED lines=20> */
.L_x_1382:
[----:B------:R-:W-:Y:S05]  /*4280*/  BSYNC B1 ;  /* 0x0000000000017941 */ /* 0x000fea0003800000 */
.L_x_1381:
[----:B------:R-:W2:Y:S01]  /*4290*/  LDL R48, [R1+0x14] ;  /* 0x0000140001307983 */ /* 0x000ea20000100800 */
[----:B-----5:R-:W-:Y:S02]  /*42a0*/  IMAD.MOV.U32 R44, RZ, RZ, R38 ;  /* 0x000000ffff2c7224 */ /* 0x020fe400078e0026 */
[----:B------:R-:W-:Y:S02]  /*42b0*/  IMAD.MOV.U32 R45, RZ, RZ, R39 ;  /* 0x000000ffff2d7224 */ /* 0x000fe400078e0027 */
        /* <DEDUP_REMOVED lines=33> */
.L_x_1383:
[----:B------:R-:W2:Y:S01]  /*44d0*/  LDL R44, [R1+0x18] ;  /* 0x00001800012c7983 */ /* 0x000ea20000100800 */
[----:B------:R-:W-:Y:S01]  /*44e0*/  IMAD R77, R152, 0x8, R16 ;  /* 0x00000008984d7824 */ /* 0x000fe200078e0210 */
[----:B------:R-:W0:Y:S01]  /*44f0*/  LDC R93, c[0x0][0x2f4] ;  /* 0x0000bd00ff5d7b82 */ /* 0x000e220000000800 */
[----:B------:R-:W-:Y:S01]  /*4500*/  BSSY B1, `(.L_x_1384) ;  /* 0x0000005000017945 */ /* 0x000fe20003800000 */
[----:B0-----:R-:W-:Y:S01]  /*4510*/  IMAD.IADD R95, R93, 0x1, -R62 ;  /* 0x000000015d5f7824 */ /* 0x001fe200078e0a3e */
[----:B--2---:R-:W-:-:S04]  /*4520*/  SHF.L.U32 R89, R44, 0x1f, RZ ;  /* 0x0000001f2c597819 */ /* 0x004fc800000006ff */
[----:B------:R-:W0:Y:S02]  /*4530*/  SYNCS.PHASECHK.TRANS64.TRYWAIT P5, [R77+URZ+0x16890], R89 ;  /* 0x016890594d0075a7 */ /* 0x000e2400080a017f */
[----:B0-----:R-:W-:Y:S05]  /*4540*/  @!P5 BRA `(.L_x_1385) ;  /* 0x000001b0005cd947 */ /* 0x001fea0003800000 */
.L_x_1703:
[----:B------:R-:W-:Y:S05]  /*4550*/  BSYNC B1 ;  /* 0x0000000000017941 */ /* 0x000fea0003800000 */
.L_x_1384:
        /* <DEDUP_REMOVED lines=20> */
[----:B------:R-:W-:-:S04]  /*46a0*/  SHF.R.S32.HI R46, RZ, 0x5, R46 ;  /* 0x00000005ff2e7819 */ /* 0x000fc8000001142e */
[----:B------:R-:W-:-:S04]  /*46b0*/  LOP3.LUT R45, R69, 0x38, R98, 0xf8, !PT ;  /* 0x00000038452d7812 */ /* 0x000fc800078ef862 */
[----:B------:R-:W-:-:S05]  /*46c0*/  LOP3.LUT R45, R45, R66, RZ, 0x3c, !PT ;  /* 0x000000422d2d7212 */ /* 0x000fca00078e3cff */
[----:B------:R-:W-:Y:S02]  /*46d0*/  IMAD R47, R46, 0x200, R45 ;  /* 0x000002002e2f7824 */ /* 0x000fe400078e022d */
[C---:B------:R-:W-:Y:S02]  /*46e0*/  IMAD R45, R152.reuse, 0x2000, R4 ;  /* 0x00002000982d7824 */ /* 0x040fe400078e0204 */
[----:B------:R-:W-:Y:S02]  /*46f0*/  IMAD R47, R152, 0x2000, R47 ;  /* 0x00002000982f7824 */ /* 0x000fe400078e022f */
[--C-:B------:R-:W-:Y:S02]  /*4700*/  IMAD R45, R45, 0x2, R16.reuse ;  /* 0x000000022d2d7824 */ /* 0x100fe400078e0210 */
[----:B------:R-:W-:-:S04]  /*4710*/  IMAD R48, R47, 0x2, R16 ;  /* 0x000000022f307824 */ /* 0x000fc800078e0210 */
[----:B------:R-:W1:Y:S04]  /*4720*/  LDS.128 R44, [R45+0xe400] ;  /* 0x00e400002d2c7984 */ /* 0x000e680000000c00 */
[----:B------:R-:W2:Y:S01]  /*4730*/  LDS.128 R48, [R48+0xe400] ;  /* 0x00e4000030307984 */ /* 0x000ea20000000c00 */
[----:B------:R-:W-:Y:S05]  /*4740*/  @P4 BRA `(.L_x_1389) ;  /* 0x0000000400684947 */ /* 0x000fea0003800000 */
[----:B------:R-:W-:Y:S01]  /*4750*/  SHF.R.U32.HI R100, RZ, 0x10, R13 ;  /* 0x00000010ff647819 */ /* 0x000fe2000001160d */
[C---:B-1----:R-:W-:Y:S01]  /*4760*/  IMAD.U32 R99, R45.reuse, 0x10000, RZ ;  /* 0x000100002d637824 */ /* 0x042fe200078e00ff */
[----:B------:R-:W-:Y:S02]  /*4770*/  SHF.R.U32.HI R111, RZ, 0x10, R33 ;  /* 0x00000010ff6f7819 */ /* 0x000fe40000011621 */
[----:B------:R-:W-:Y:S02]  /*4780*/  PRMT R100, R106, 0x5432, R100 ;  /* 0x000054326a647816 */ /* 0x000fe40000000064 */
[----:B------:R-:W-:Y:S01]  /*4790*/  LOP3.LUT R101, R45, 0xffff0000, RZ, 0xc0, !PT ;  /* 0xffff00002d657812 */ /* 0x000fe200078ec0ff */
[C---:B--2---:R-:W-:Y:S01]  /*47a0*/  IMAD.U32 R45, R49.reuse, 0x10000, RZ ;  /* 0x00010000312d7824 */ /* 0x044fe200078e00ff */
[----:B------:R-:W-:Y:S01]  /*47b0*/  PRMT R111, R110, 0x5410, R111 ;  /* 0x000054106e6f7816 */ /* 0x000fe2000000006f */
[----:B------:R-:W-:Y:S01]  /*47c0*/  IMAD.U32 R116, R100, 0x10000, RZ ;  /* 0x0001000064747824 */ /* 0x000fe200078e00ff */
[----:B------:R-:W-:-:S02]  /*47d0*/  LOP3.LUT R110, R49, 0xffff0000, RZ, 0xc0, !PT ;  /* 0xffff0000316e7812 */ /* 0x000fc400078ec0ff */
[----:B------:R-:W-:Y:S01]  /*47e0*/  SHF.R.U64 R12, R12, 0x10, R13 ;  /* 0x000000100c0c7819 */ /* 0x000fe2000000120d */
[----:B------:R-:W-:Y:S02]  /*47f0*/  IMAD.U32 R112, R111, 0x10000, RZ ;  /* 0x000100006f707824 */ /* 0x000fe400078e00ff */
[C---:B------:R-:W-:Y:S01]  /*4800*/  FMUL.FTZ R49, R45.reuse, R116 ;  /* 0x000000742d317220 */ /* 0x040fe20000410000 */
[----:B------:R-:W-:Y:S02]  /*4810*/  SHF.R.U64 R13, R14, 0x10, R15 ;  /* 0x000000100e0d7819 */ /* 0x000fe4000000120f */
[----:B------:R-:W-:Y:S01]  /*4820*/  SHF.R.U64 R14, R32, 0x10, R33 ;  /* 0x00000010200e7819 */ /* 0x000fe20000001221 */
[-C--:B------:R-:W-:Y:S01]  /*4830*/  FMUL.FTZ R118, R45, R112.reuse ;  /* 0x000000702d767220 */ /* 0x080fe20000410000 */
[----:B------:R-:W-:Y:S01]  /*4840*/  FFMA.FTZ R49, R99, R112, R49 ;  /* 0x0000007063317223 */ /* 0x000fe20000010031 */
[----:B------:R-:W-:Y:S01]  /*4850*/  LOP3.LUT R111, R111, 0xffff0000, RZ, 0xc0, !PT ;  /* 0xffff00006f6f7812 */ /* 0x000fe200078ec0ff */
[----:B------:R-:W-:Y:S01]  /*4860*/  IMAD.U32 R33, R44, 0x10000, RZ ;  /* 0x000100002c217824 */ /* 0x000fe200078e00ff */
[--C-:B------:R-:W-:Y:S01]  /*4870*/  SHF.R.U64 R32, R34, 0x10, R35.reuse ;  /* 0x0000001022207819 */ /* 0x100fe20000001223 */
[----:B------:R-:W-:Y:S01]  /*4880*/  FFMA.FTZ R45, R99, R116, -R118 ;  /* 0x00000074632d7223 */ /* 0x000fe20000010876 */
[----:B------:R-:W-:Y:S01]  /*4890*/  LOP3.LUT R112, R100, 0xffff0000, RZ, 0xc0, !PT ;  /* 0xffff000064707812 */ /* 0x000fe200078ec0ff */
[CC--:B------:R-:W-:Y:S01]  /*48a0*/  FMUL.FTZ R116, R110.reuse, R111.reuse ;  /* 0x0000006f6e747220 */ /* 0x0c0fe20000410000 */
[----:B------:R-:W-:Y:S01]  /*48b0*/  SHF.R.U32.HI R34, RZ, 0x10, R35 ;  /* 0x00000010ff227819 */ /* 0x000fe20000011623 */
[----:B------:R-:W-:Y:S01]  /*48c0*/  IMAD.U32 R99, R47, 0x10000, RZ ;  /* 0x000100002f637824 */ /* 0x000fe200078e00ff */
[----:B------:R-:W-:Y:S01]  /*48d0*/  SHF.R.U32.HI R15, RZ, 0x10, R15 ;  /* 0x00000010ff0f7819 */ /* 0x000fe2000001160f */
[-C--:B------:R-:W-:Y:S01]  /*48e0*/  FMUL.FTZ R118, R110, R112.reuse ;  /* 0x000000706e767220 */ /* 0x080fe20000410000 */
[----:B------:R-:W-:Y:S01]  /*48f0*/  PRMT R13, R114, 0x5410, R13 ;  /* 0x00005410720d7816 */ /* 0x000fe2000000000d */
[C---:B------:R-:W-:Y:S01]  /*4900*/  FFMA.FTZ R110, R101.reuse, R112, -R116 ;  /* 0x00000070656e7223 */ /* 0x040fe20000010874 */
[----:B------:R-:W-:Y:S01]  /*4910*/  PRMT R114, R104, 0x5432, R34 ;  /* 0x0000543268727816 */ /* 0x000fe20000000022 */
[----:B------:R-:W-:Y:S01]  /*4920*/  FFMA.FTZ R112, R101, R111, R118 ;  /* 0x0000006f65707223 */ /* 0x000fe20000010076 */
[----:B------:R-:W-:Y:S01]  /*4930*/  PRMT R113, R113, 0x5410, R15 ;  /* 0x0000541071717816 */ /* 0x000fe2000000000f */
[----:B------:R-:W-:Y:S01]  /*4940*/  IMAD.U32 R111, R51, 0x10000, RZ ;  /* 0x00010000336f7824 */ /* 0x000fe200078e00ff */
[----:B------:R-:W-:Y:S01]  /*4950*/  PRMT R34, R103, 0x5432, R14 ;  /* 0x0000543267227816 */ /* 0x000fe2000000000e */
[C---:B------:R-:W-:Y:S01]  /*4960*/  IMAD.U32 R116, R114.reuse, 0x10000, RZ ;  /* 0x0001000072747824 */ /* 0x040fe200078e00ff */
[----:B------:R-:W-:Y:S01]  /*4970*/  LOP3.LUT R51, R51, 0xffff0000, RZ, 0xc0, !PT ;  /* 0xffff000033337812 */ /* 0x000fe200078ec0ff */
[----:B------:R-:W-:Y:S01]  /*4980*/  IMAD.U32 R118, R113, 0x10000, RZ ;  /* 0x0001000071767824 */ /* 0x000fe200078e00ff */
[----:B------:R-:W-:Y:S01]  /*4990*/  LOP3.LUT R114, R114, 0xffff0000, RZ, 0xc0, !PT ;  /* 0xffff000072727812 */ /* 0x000fe200078ec0ff */
[----:B------:R-:W-:Y:S01]  /*49a0*/  FMUL.FTZ R14, R111, R116 ;  /* 0x000000746f0e7220 */ /* 0x000fe20000410000 */
[----:B------:R-:W-:Y:S01]  /*49b0*/  LOP3.LUT R120, R113, 0xffff0000, RZ, 0xc0, !PT ;  /* 0xffff000071787812 */ /* 0x000fe200078ec0ff */
[-C--:B------:R-:W-:Y:S01]  /*49c0*/  FMUL.FTZ R111, R111, R118.reuse ;  /* 0x000000766f6f7220 */ /* 0x080fe20000410000 */
[----:B------:R-:W-:Y:S01]  /*49d0*/  PRMT R12, R105, 0x5432, R12 ;  /* 0x00005432690c7816 */ /* 0x000fe2000000000c */
[----:B------:R-:W-:Y:S01]  /*49e0*/  FFMA.FTZ R14, R99, R118, -R14 ;  /* 0x00000076630e7223 */ /* 0x000fe2000001080e */
[----:B------:R-:W-:-:S02]  /*49f0*/  IMAD.U32 R35, R48, 0x10000, RZ ;  /* 0x0001000030237824 */ /* 0x000fc400078e00ff */
[----:B------:R-:W-:Y:S01]  /*4a00*/  FFMA.FTZ R99, R99, R116, R111 ;  /* 0x0000007463637223 */ /* 0x000fe2000001006f */
[----:B------:R-:W-:Y:S01]  /*4a10*/  LOP3.LUT R47, R47, 0xffff0000, RZ, 0xc0, !PT ;  /* 0xffff00002f2f7812 */ /* 0x000fe200078ec0ff */
[C---:B------:R-:W-:Y:S01]  /*4a20*/  FMUL.FTZ R122, R51.reuse, R114 ;  /* 0x00000072337a7220 */ /* 0x040fe20000410000 */
[----:B------:R-:W-:Y:S02]  /*4a30*/  IMAD.U32 R116, R34, 0x10000, RZ ;  /* 0x0001000022747824 */ /* 0x000fe400078e00ff */
[-C--:B------:R-:W-:Y:S01]  /*4a40*/  FMUL.FTZ R124, R51, R120.reuse ;  /* 0x00000078337c7220 */ /* 0x080fe20000410000 */
[----:B------:R-:W-:Y:S01]  /*4a50*/  LOP3.LUT R48, R48, 0xffff0000, RZ, 0xc0, !PT ;  /* 0xffff000030307812 */ /* 0x000fe200078ec0ff */
[----:B------:R-:W-:Y:S01]  /*4a60*/  IMAD.U32 R118, R12, 0x10000, RZ ;  /* 0x000100000c767824 */ /* 0x000fe200078e00ff */
[----:B------:R-:W-:Y:S01]  /*4a70*/  LOP3.LUT R51, R34, 0xffff0000, RZ, 0xc0, !PT ;  /* 0xffff000022337812 */ /* 0x000fe200078ec0ff */
[----:B------:R-:W-:Y:S01]  /*4a80*/  FFMA.FTZ R15, R47, R120, -R122 ;  /* 0x000000782f0f7223 */ /* 0x000fe2000001087a */
[----:B------:R-:W-:Y:S01]  /*4a90*/  LOP3.LUT R111, R12, 0xffff0000, RZ, 0xc0, !PT ;  /* 0xffff00000c6f7812 */ /* 0x000fe200078ec0ff */
[C---:B------:R-:W-:Y:S01]  /*4aa0*/  FMUL.FTZ R12, R35.reuse, R116 ;  /* 0x00000074230c7220 */ /* 0x040fe20000410000 */
[----:B------:R-:W-:Y:S01]  /*4ab0*/  LOP3.LUT R44, R44, 0xffff0000, RZ, 0xc0, !PT ;  /* 0xffff00002c2c7812 */ /* 0x000fe200078ec0ff */
[----:B------:R-:W-:Y:S01]  /*4ac0*/  FMUL.FTZ R35, R35, R118 ;  /* 0x0000007623237220 */ /* 0x000fe20000410000 */
[----:B------:R-:W-:Y:S01]  /*4ad0*/  FFMA.FTZ R114, R47, R114, R124 ;  /* 0x000000722f727223 */ /* 0x000fe2000001007c */
[----:B------:R-:W-:Y:S01]  /*4ae0*/  PRMT R32, R102, 0x5432, R32 ;  /* 0x0000543266207816 */ /* 0x000fe20000000020 */
[----:B------:R-:W-:Y:S01]  /*4af0*/  FMUL.FTZ R47, R48, R51 ;  /* 0x00000033302f7220 */ /* 0x000fe20000410000 */
[C---:B------:R-:W-:Y:S01]  /*4b00*/  FFMA.FTZ R12, R33.reuse, R118, -R12 ;  /* 0x00000076210c7223 */ /* 0x040fe2000001080c */
[----:B------:R-:W-:Y:S01]  /*4b10*/  FFMA.FTZ R33, R33, R116, R35 ;  /* 0x0000007421217223 */ /* 0x000fe20000010023 */
[----:B------:R-:W-:-:S02]  /*4b20*/  IMAD.U32 R101, R50, 0x10000, RZ ;  /* 0x0001000032657824 */ /* 0x000fc400078e00ff */
[-C--:B------:R-:W-:Y:S01]  /*4b30*/  FMUL.FTZ R113, R48, R111.reuse ;  /* 0x0000006f30717220 */ /* 0x080fe20000410000 */
[----:B------:R-:W-:Y:S01]  /*4b40*/  FFMA.FTZ R35, R44, R111, -R47 ;  /* 0x0000006f2c237223 */ /* 0x000fe2000001082f */
[----:B------:R-:W-:Y:S01]  /*4b50*/  LOP3.LUT R50, R50, 0xffff0000, RZ, 0xc0, !PT ;  /* 0xffff000032327812 */ /* 0x000fe200078ec0ff */
[C---:B------:R-:W-:Y:S01]  /*4b60*/  IMAD.U32 R47, R32.reuse, 0x10000, RZ ;  /* 0x00010000202f7824 */ /* 0x040fe200078e00ff */
[----:B------:R-:W-:Y:S01]  /*4b70*/  LOP3.LUT R111, R32, 0xffff0000, RZ, 0xc0, !PT ;  /* 0xffff0000206f7812 */ /* 0x000fe200078ec0ff */
[C---:B------:R-:W-:Y:S01]  /*4b80*/  IMAD.U32 R34, R13.reuse, 0x10000, RZ ;  /* 0x000100000d227824 */ /* 0x040fe200078e00ff */
[----:B------:R-:W-:Y:S01]  /*4b90*/  LOP3.LUT R13, R13, 0xffff0000, RZ, 0xc0, !PT ;  /* 0xffff00000d0d7812 */ /* 0x000fe200078ec0ff */
[----:B------:R-:W-:Y:S02]  /*4ba0*/  IMAD.U32 R100, R46, 0x10000, RZ ;  /* 0x000100002e647824 */ /* 0x000fe400078e00ff */
[----:B------:R-:W-:Y:S01]  /*4bb0*/  FFMA.FTZ R44, R44, R51, R113 ;  /* 0x000000332c2c7223 */ /* 0x000fe20000010071 */
[----:B------:R-:W-:Y:S01]  /*4bc0*/  LOP3.LUT R46, R46, 0xffff0000, RZ, 0xc0, !PT ;  /* 0xffff00002e2e7812 */ /* 0x000fe200078ec0ff */
        /* <DEDUP_REMOVED lines=11> */
[----:B------:R-:W-:Y:S01]  /*4c80*/  F2FP.BF16.F32.PACK_AB R46, R34, R51 ;  /* 0x00000033222e723e */ /* 0x000fe200000010ff */
[----:B------:R-:W-:Y:S01]  /*4c90*/  IMAD.MOV.U32 R44, RZ, RZ, R12 ;  /* 0x000000ffff2c7224 */ /* 0x000fe200078e000c */
[----:B------:R-:W-:Y:S01]  /*4ca0*/  F2FP.BF16.F32.PACK_AB R45, R110, R45 ;  /* 0x0000002d6e2d723e */ /* 0x000fe200000010ff */
[----:B------:R-:W-:Y:S01]  /*4cb0*/  IMAD.MOV.U32 R51, RZ, RZ, R99 ;  /* 0x000000ffff337224 */ /* 0x000fe200078e0063 */
[----:B------:R-:W-:Y:S02]  /*4cc0*/  F2FP.BF16.F32.PACK_AB R47, R15, R14 ;  /* 0x0000000e0f2f723e */ /* 0x000fe400000010ff */
[----:B------:R-:W-:-:S02]  /*4cd0*/  F2FP.BF16.F32.PACK_AB R49, R112, R49 ;  /* 0x000000317031723e */ /* 0x000fc400000010ff */
[----:B------:R-:W-:-:S07]  /*4ce0*/  F2FP.BF16.F32.PACK_AB R50, R111, R32 ;  /* 0x000000206f32723e */ /* 0x000fce00000010ff */
.L_x_1389:
[----:B------:R-:W-:Y:S05]  /*4cf0*/  BSYNC B2 ;  /* 0x0000000000027941 */ /* 0x000fea0003800000 */
.L_x_1388:
        /* <DEDUP_REMOVED lines=12> */
.L_x_1387:
[----:B------:R-:W-:Y:S05]  /*4dc0*/  BSYNC B1 ;  /* 0x0000000000017941 */ /* 0x000fea0003800000 */
.L_x_1386:
        /* <DEDUP_REMOVED lines=9> */
[C---:B------:R-:W-:Y:S01]  /*4e60*/  VIADD R15, R23.reuse, 0x60 ;  /* 0x00000060170f7836 */ /* 0x040fe20000000000 */
        /* <DEDUP_REMOVED lines=28> */
[----:B------:R-:W-:Y:S01]  /*5030*/  SHF.R.U64 R48, R38, 0x10, R39 ;  /* 0x0000001026307819 */ /* 0x000fe20000001227 */
[----:B------:R-:W-:Y:S01]  /*5040*/  IMAD.U32 R38, R33, 0x10000, RZ ;  /* 0x0001000021267824 */ /* 0x000fe200078e00ff */
[----:B------:R-:W-:Y:S02]  /*5050*/  PRMT R102, R102, 0x5410, R85 ;  /* 0x0000541066667816 */ /* 0x000fe40000000055 */
[----:B------:R-:W-:Y:S02]  /*5060*/  PRMT R106, R106, 0x5410, R95 ;  /* 0x000054106a6a7816 */ /* 0x000fe4000000005f */
[----:B------:R-:W-:-:S02]  /*5070*/  SHF.R.U64 R50, R42, 0x10, R43 ;  /* 0x000000102a327819 */ /* 0x000fc4000000122b */
[----:B------:R-:W-:Y:S01]  /*5080*/  PRMT R109, R109, 0x5410, R48 ;  /* 0x000054106d6d7816 */ /* 0x000fe20000000030 */
[----:B------:R-:W-:Y:S01]  /*5090*/  IMAD.U32 R48, R102, 0x10000, RZ ;  /* 0x0001000066307824 */ /* 0x000fe200078e00ff */
[----:B------:R-:W-:Y:S01]  /*50a0*/  SHF.R.U64 R84, R40, 0x10, R41 ;  /* 0x0000001028547819 */ /* 0x000fe20000001229 */
[----:B-1----:R-:W-:Y:S01]  /*50b0*/  IMAD.U32 R41, R13, 0x10000, RZ ;  /* 0x000100000d297824 */ /* 0x002fe200078e00ff */
[----:B------:R-:W-:Y:S01]  /*50c0*/  SHF.R.U32.HI R51, RZ, 0x10, R43 ;  /* 0x00000010ff337819 */ /* 0x000fe2000001162b */
[----:B------:R-:W-:Y:S01]  /*50d0*/  IMAD.U32 R43, R106, 0x10000, RZ ;  /* 0x000100006a2b7824 */ /* 0x000fe200078e00ff */
[----:B------:R-:W-:Y:S01]  /*50e0*/  SHF.R.U32.HI R87, RZ, 0x10, R39 ;  /* 0x00000010ff577819 */ /* 0x000fe20000011627 */
[----:B------:R-:W-:Y:S01]  /*50f0*/  IMAD.U32 R40, R15, 0x10000, RZ ;  /* 0x000100000f287824 */ /* 0x000fe200078e00ff */
[----:B------:R-:W-:Y:S01]  /*5100*/  PRMT R105, R105, 0x5410, R50 ;  /* 0x0000541069697816 */ /* 0x000fe20000000032 */
[CC--:B------:R-:W-:Y:S01]  /*5110*/  FMUL.FTZ R50, R38.reuse, R48.reuse ;  /* 0x0000003026327220 */ /* 0x0c0fe20000410000 */
[----:B------:R-:W-:Y:S01]  /*5120*/  PRMT R103, R103, 0x5410, R84 ;  /* 0x0000541067677816 */ /* 0x000fe20000000054 */
[-C--:B------:R-:W-:Y:S01]  /*5130*/  FMUL.FTZ R84, R38, R43.reuse ;  /* 0x0000002b26547220 */ /* 0x080fe20000410000 */
[----:B------:R-:W-:Y:S01]  /*5140*/  PRMT R104, R104, 0x5410, R51 ;  /* 0x0000541068687816 */ /* 0x000fe20000000033 */
[C---:B------:R-:W-:Y:S01]  /*5150*/  FFMA.FTZ R38, R41.reuse, R43, -R50 ;  /* 0x0000002b29267223 */ /* 0x040fe20000010832 */
[----:B------:R-:W-:Y:S01]  /*5160*/  PRMT R108, R108, 0x5410, R87 ;  /* 0x000054106c6c7816 */ /* 0x000fe20000000057 */
[----:B------:R-:W-:Y:S01]  /*5170*/  FFMA.FTZ R41, R41, R48, R84 ;  /* 0x0000003029297223 */ /* 0x000fe20000010054 */
[----:B------:R-:W-:Y:S01]  /*5180*/  LOP3.LUT R42, R33, 0xffff0000, RZ, 0xc0, !PT ;  /* 0xffff0000212a7812 */ /* 0x000fe200078ec0ff */
[----:B------:R-:W-:Y:S01]  /*5190*/  IMAD.U32 R85, R104, 0x10000, RZ ;  /* 0x0001000068557824 */ /* 0x000fe200078e00ff */
[----:B------:R-:W-:Y:S01]  /*51a0*/  LOP3.LUT R102, R102, 0xffff0000, RZ, 0xc0, !PT ;  /* 0xffff000066667812 */ /* 0x000fe200078ec0ff */
[----:B------:R-:W-:Y:S01]  /*51b0*/  IMAD.U32 R51, R108, 0x10000, RZ ;  /* 0x000100006c337824 */ /* 0x000fe200078e00ff */
[----:B------:R-:W-:Y:S01]  /*51c0*/  LOP3.LUT R43, R106, 0xffff0000, RZ, 0xc0, !PT ;  /* 0xffff00006a2b7812 */ /* 0x000fe200078ec0ff */
[----:B------:R-:W-:Y:S01]  /*51d0*/  FMUL.FTZ R87, R46, R85 ;  /* 0x000000552e577220 */ /* 0x000fe20000410000 */
[----:B------:R-:W-:Y:S01]  /*51e0*/  SHF.R.U64 R86, R36, 0x10, R37 ;  /* 0x0000001024567819 */ /* 0x000fe20000001225 */
[CC--:B------:R-:W-:Y:S01]  /*51f0*/  FMUL.FTZ R50, R42.reuse, R102.reuse ;  /* 0x000000662a327220 */ /* 0x0c0fe20000410000 */
[----:B------:R-:W-:Y:S01]  /*5200*/  LOP3.LUT R39, R13, 0xffff0000, RZ, 0xc0, !PT ;  /* 0xffff00000d277812 */ /* 0x000fe200078ec0ff */
[----:B------:R-:W-:Y:S01]  /*5210*/  FMUL.FTZ R42, R42, R43 ;  /* 0x0000002b2a2a7220 */ /* 0x000fe20000410000 */
[----:B------:R-:W-:Y:S01]  /*5220*/  LOP3.LUT R35, R35, 0xffff0000, RZ, 0xc0, !PT ;  /* 0xffff000023237812 */ /* 0x000fe200078ec0ff */
[----:B------:R-:W-:Y:S01]  /*5230*/  FMUL.FTZ R46, R46, R51 ;  /* 0x000000332e2e7220 */ /* 0x000fe20000410000 */
[----:B------:R-:W-:Y:S01]  /*5240*/  LOP3.LUT R104, R104, 0xffff0000, RZ, 0xc0, !PT ;  /* 0xffff000068687812 */ /* 0x000fe200078ec0ff */
[----:B------:R-:W-:Y:S01]  /*5250*/  FFMA.FTZ R43, R39, R43, -R50 ;  /* 0x0000002b272b7223 */ /* 0x000fe20000010832 */
[----:B------:R-:W-:Y:S01]  /*5260*/  PRMT R107, R107, 0x5410, R86 ;  /* 0x000054106b6b7816 */ /* 0x000fe20000000056 */
[----:B------:R-:W-:Y:S01]  /*5270*/  FFMA.FTZ R42, R39, R102, R42 ;  /* 0x00000066272a7223 */ /* 0x000fe2000001002a */
[----:B------:R-:W-:Y:S01]  /*5280*/  LOP3.LUT R108, R108, 0xffff0000, RZ, 0xc0, !PT ;  /* 0xffff00006c6c7812 */ /* 0x000fe200078ec0ff */
[----:B------:R-:W-:Y:S01]  /*5290*/  FFMA.FTZ R39, R40, R51, -R87 ;  /* 0x0000003328277223 */ /* 0x000fe20000010857 */
[----:B------:R-:W-:Y:S01]  /*52a0*/  LOP3.LUT R37, R15, 0xffff0000, RZ, 0xc0, !PT ;  /* 0xffff00000f257812 */ /* 0x000fe200078ec0ff */
[----:B------:R-:W-:Y:S01]  /*52b0*/  FMUL.FTZ R50, R35, R104 ;  /* 0x0000006823327220 */ /* 0x000fe20000410000 */
[----:B------:R-:W-:-:S02]  /*52c0*/  IMAD.U32 R33, R32, 0x10000, RZ ;  /* 0x0001000020217824 */ /* 0x000fc400078e00ff */
[----:B------:R-:W-:Y:S01]  /*52d0*/  FFMA.FTZ R40, R40, R85, R46 ;  /* 0x0000005528287223 */ /* 0x000fe2000001002e */
[----:B------:R-:W-:Y:S02]  /*52e0*/  IMAD.U32 R48, R103, 0x10000, RZ ;  /* 0x0001000067307824 */ /* 0x000fe400078e00ff */
[-C--:B------:R-:W-:Y:S01]  /*52f0*/  FMUL.FTZ R84, R35, R108.reuse ;  /* 0x0000006c23547220 */ /* 0x080fe20000410000 */
[----:B------:R-:W-:Y:S02]  /*5300*/  IMAD.U32 R46, R107, 0x10000, RZ ;  /* 0x000100006b2e7824 */ /* 0x000fe400078e00ff */
[----:B------:R-:W-:Y:S01]  /*5310*/  FFMA.FTZ R108, R37, R108, -R50 ;  /* 0x0000006c256c7223 */ /* 0x000fe20000010832 */
[C---:B------:R-:W-:Y:S01]  /*5320*/  FMUL.FTZ R50, R33.reuse, R48 ;  /* 0x0000003021327220 */ /* 0x040fe20000410000 */
[----:B------:R-:W-:Y:S02]  /*5330*/  IMAD.U32 R13, R12, 0x10000, RZ ;  /* 0x000100000c0d7824 */ /* 0x000fe400078e00ff */
[----:B------:R-:W-:Y:S01]  /*5340*/  FMUL.FTZ R33, R33, R46 ;  /* 0x0000002e21217220 */ /* 0x000fe20000410000 */
[----:B------:R-:W-:Y:S01]  /*5350*/  LOP3.LUT R36, R32, 0xffff0000, RZ, 0xc0, !PT ;  /* 0xffff000020247812 */ /* 0x000fe200078ec0ff */
[C---:B------:R-:W-:Y:S01]  /*5360*/  IMAD.U32 R15, R14.reuse, 0x10000, RZ ;  /* 0x000100000e0f7824 */ /* 0x040fe200078e00ff */
[----:B------:R-:W-:Y:S01]  /*5370*/  LOP3.LUT R103, R103, 0xffff0000, RZ, 0xc0, !PT ;  /* 0xffff000067677812 */ /* 0x000fe200078ec0ff */
[----:B------:R-:W-:Y:S01]  /*5380*/  FFMA.FTZ R48, R13, R48, R33 ;  /* 0x000000300d307223 */ /* 0x000fe20000010021 */
[----:B------:R-:W-:Y:S01]  /*5390*/  LOP3.LUT R107, R107, 0xffff0000, RZ, 0xc0, !PT ;  /* 0xffff00006b6b7812 */ /* 0x000fe200078ec0ff */
[----:B------:R-:W-:Y:S01]  /*53a0*/  FFMA.FTZ R85, R37, R104, R84 ;  /* 0x0000006825557223 */ /* 0x000fe20000010054 */
[----:B------:R-:W-:Y:S01]  /*53b0*/  LOP3.LUT R32, R14, 0xffff0000, RZ, 0xc0, !PT ;  /* 0xffff00000e207812 */ /* 0x000fe200078ec0ff */
[----:B------:R-:W-:Y:S01]  /*53c0*/  IMAD.U32 R14, R34, 0x10000, RZ ;  /* 0x00010000220e7824 */ /* 0x000fe200078e00ff */
[----:B------:R-:W-:Y:S01]  /*53d0*/  LOP3.LUT R12, R12, 0xffff0000, RZ, 0xc0, !PT ;  /* 0xffff00000c0c7812 */ /* 0x000fe200078ec0ff */
[----:B------:R-:W-:Y:S01]  /*53e0*/  FFMA.FTZ R50, R13, R46, -R50 ;  /* 0x0000002e0d327223 */ /* 0x000fe20000010832 */
[----:B------:R-:W-:Y:S01]  /*53f0*/  IMAD.U32 R33, R105, 0x10000, RZ ;  /* 0x0001000069217824 */ /* 0x000fe200078e00ff */
[----:B------:R-:W-:Y:S01]  /*5400*/  LOP3.LUT R34, R34, 0xffff0000, RZ, 0xc0, !PT ;  /* 0xffff000022227812 */ /* 0x000fe200078ec0ff */
[C---:B------:R-:W-:Y:S01]  /*5410*/  FMUL.FTZ R35, R36.reuse, R103 ;  /* 0x0000006724237220 */ /* 0x040fe20000410000 */
[-C--:B------:R-:W-:Y:S01]  /*5420*/  FMUL.FTZ R37, R36, R107.reuse ;  /* 0x0000006b24257220 */ /* 0x080fe20000410000 */
[----:B------:R-:W-:Y:S01]  /*5430*/  IMAD.U32 R13, R109, 0x10000, RZ ;  /* 0x000100006d0d7824 */ /* 0x000fe200078e00ff */
[----:B------:R-:W-:Y:S01]  /*5440*/  LOP3.LUT R105, R105, 0xffff0000, RZ, 0xc0, !PT ;  /* 0xffff000069697812 */ /* 0x000fe200078ec0ff */
[C---:B------:R-:W-:Y:S01]  /*5450*/  FFMA.FTZ R35, R12.reuse, R107, -R35 ;  /* 0x0000006b0c237223 */ /* 0x040fe20000010823 */
[----:B------:R-:W-:Y:S01]  /*5460*/  LOP3.LUT R109, R109, 0xffff0000, RZ, 0xc0, !PT ;  /* 0xffff00006d6d7812 */ /* 0x000fe200078ec0ff */
[----:B------:R-:W-:Y:S01]  /*5470*/  FFMA.FTZ R37, R12, R103, R37 ;  /* 0x000000670c257223 */ /* 0x000fe20000010025 */
[----:B------:R-:W-:Y:S01]  /*5480*/  FMUL.FTZ R12, R14, R33 ;  /* 0x000000210e0c7220 */ /* 0x000fe20000410000 */
[----:B------:R-:W-:Y:S01]  /*5490*/  FMUL.FTZ R51, R34, R105 ;  /* 0x0000006922337220 */ /* 0x000fe20000410000 */
        /* <DEDUP_REMOVED lines=14> */
[----:B------:R-:W-:Y:S01]  /*5580*/  F2FP.BF16.F32.PACK_AB R15, R108, R39 ;  /* 0x000000276c0f723e */ /* 0x000fe200000010ff */
[----:B------:R-:W-:Y:S01]  /*5590*/  IMAD.MOV.U32 R34, RZ, RZ, R105 ;  /* 0x000000ffff227224 */ /* 0x000fe200078e0069 */
[----:B------:R-:W-:-:S02]  /*55a0*/  F2FP.BF16.F32.PACK_AB R33, R42, R41 ;  /* 0x000000292a21723e */ /* 0x000fc400000010ff */
[----:B------:R-:W-:-:S07]  /*55b0*/  F2FP.BF16.F32.PACK_AB R32, R37, R48 ;  /* 0x000000302520723e */ /* 0x000fce00000010ff */
.L_x_1391:
[----:B------:R-:W-:Y:S05]  /*55c0*/  BSYNC B1 ;  /* 0x0000000000017941 */ /* 0x000fea0003800000 */
.L_x_1390:
[----:B-1----:R3:W-:Y:S01]  /*55d0*/  STG.E.128 desc[UR40][R44.64], R12 ;  /* 0x0000000c2c007986 */ /* 0x0027e2000c101d28 */
[----:B------:R-:W-:-:S13]  /*55e0*/  ISETP.GE.AND P4, PT, R49, R93, PT ;  /* 0x0000005d3100720c */ /* 0x000fda0003f86270 */
[----:B------:R-:W-:Y:S05]  /*55f0*/  @P4 BRA `(.L_x_1374) ;  /* 0x00000000008c4947 */ /* 0x000fea0003800000 */
[--C-:B---3--:R-:W-:Y:S02]  /*5600*/  SHF.R.S32.HI R12, RZ, 0x1f, R49.reuse ;  /* 0x0000001fff0c7819 */ /* 0x108fe40000011431 */
[----:B------:R-:W-:-:S04]  /*5610*/  IADD3 R49, P4, P5, R56, R82, R49 ;  /* 0x0000005238317210 */ /* 0x000fc80007d9e031 */
[----:B------:R-:W-:Y:S02]  /*5620*/  IADD3.X R12, R76, R47, R12, P4, P5 ;  /* 0x0000002f4c0c7210 */ /* 0x000fe400027ea40c */
[----:B------:R-:W-:-:S04]  /*5630*/  LEA R78, P4, R49, R78, 0x1 ;  /* 0x0000004e314e7211 */ /* 0x000fc800078808ff */
[----:B------:R-:W-:-:S05]  /*5640*/  LEA.HI.X R79, R49, R79, R12, 0x1, P4 ;  /* 0x0000004f314f7211 */ /* 0x000fca00020f0c0c */
[----:B--2---:R4:W-:Y:S01]  /*5650*/  STG.E.128 desc[UR40][R78.64], R32 ;  /* 0x000000204e007986 */ /* 0x0049e2000c101d28 */
[----:B------:R-:W-:Y:S05]  /*5660*/  BRA `(.L_x_1374) ;  /* 0x0000000000707947 */ /* 0x000fea0003800000 */
.L_x_1357:
[----:B------:R-:W2:Y:S02]  /*5670*/  LDL R12, [R1+0x14] ;  /* 0x00001400010c7983 */ /* 0x000ea40000100800 */
[----:B--2---:R-:W-:-:S13]  /*5680*/  ISETP.NE.AND P3, PT, R12, 0x3, PT ;  /* 0x000000030c00780c */ /* 0x004fda0003f65270 */
[----:B------:R-:W-:Y:S05]  /*5690*/  @!P3 BRA `(.L_x_1392) ;  /* 0x000000000004b947 */ /* 0x000fea0003800000 */
[----:B------:R-:W-:Y:S01]  /*56a0*/  BPT.TRAP 0x1 ;  /* 0x000000040000795c */ /* 0x000fe20000300000 */
.L_x_1392:
[----:B------:R-:W2:Y:S01]  /*56b0*/  LDL R12, [R1+0x18] ;  /* 0x00001800010c7983 */ /* 0x000ea20000100800 */
[----:B------:R-:W-:Y:S01]  /*56c0*/  IMAD R77, R152, 0x8, R16 ;  /* 0x00000008984d7824 */ /* 0x000fe200078e0210 */
[----:B------:R-:W-:Y:S01]  /*56d0*/  BSSY B1, `(.L_x_1393) ;  /* 0x0000006000017945 */ /* 0x000fe20003800000 */
[----:B------:R-:W-:-:S05]  /*56e0*/  IMAD R88, R26, -0x80, R24 ;  /* 0xffffff801a587824 */ /* 0x000fca00078e0218 */
[----:B------:R-:W-:Y:S02]  /*56f0*/  VIMNMX R88, R88, 0x80, PT ;  /* 0x0000008058587848 */ /* 0x000fe40003fe0100 */
[----:B--2---:R-:W-:-:S04]  /*5700*/  SHF.L.U32 R89, R12, 0x1f, RZ ;  /* 0x0000001f0c597819 */ /* 0x004fc800000006ff */
[----:B------:R-:W0:Y:S02]  /*5710*/  SYNCS.PHASECHK.TRANS64.TRYWAIT P4, [R77+URZ+0x16890], R89 ;  /* 0x016890594d0075a7 */ /* 0x000e24000808017f */
[----:B0-----:R-:W-:Y:S05]  /*5720*/  @!P4 BRA `(.L_x_1394) ;  /* 0x0000019c00f8c947 */ /* 0x001fea0003800000 */
.L_x_1704:
[----:B------:R-:W-:Y:S05]  /*5730*/  BSYNC B1 ;  /* 0x0000000000017941 */ /* 0x000fea0003800000 */
.L_x_1393:
[----:B------:R-:W-:Y:S01]  /*5740*/  ISETP.GE.AND P4, PT, R23, R88, PT ;  /* 0x000000581700720c */ /* 0x000fe20003f86270 */
[----:B------:R-:W-:-:S12]  /*5750*/  BSSY B1, `(.L_x_1395) ;  /* 0x0000006000017945 */ /* 0x000fd80003800000 */
[----:B------:R-:W-:Y:S05]  /*5760*/  @P4 BRA `(.L_x_1396) ;  /* 0x0000000000104947 */ /* 0x000fea0003800000 */
[----:B------:R-:W1:Y:S04]  /*5770*/  @!P1 LDS.128 R12, [R81+0xe000] ;  /* 0x00e00000510c9984 */ /* 0x000e680000000c00 */
[----:B------:R-:W2:Y:S04]  /*5780*/  @!P2 LDS.128 R32, [R80+0xe000] ;  /* 0x00e000005020a984 */ /* 0x000ea80000000c00 */
[----:B-1----:R1:W-:Y:S04]  /*5790*/  @!P1 STG.E.128 desc[UR40][R38.64], R12 ;  /* 0x0000000c26009986 */ /* 0x0023e8000c101d28 */
[----:B--2---:R1:W-:Y:S02]  /*57a0*/  @!P2 STG.E.128 desc[UR40][R38.64+0x40], R32 ;  /* 0x000040202600a986 */ /* 0x0043e4000c101d28 */
.L_x_1396:
[----:B------:R-:W-:Y:S05]  /*57b0*/  BSYNC B1 ;  /* 0x0000000000017941 */ /* 0x000fea0003800000 */
.L_x_1395:
[----:B-1----:R-:W-:-:S05]  /*57c0*/  VIADD R12, R23, 0x60 ;  /* 0x00000060170c7836 */ /* 0x002fca0000000000 */
[----:B------:R-:W-:-:S13]  /*57d0*/  ISETP.GE.AND P4, PT, R12, R88, PT ;  /* 0x000000580c00720c */ /* 0x000fda0003f86270 */
[----:B------:R-:W-:Y:S05]  /*57e0*/  @P4 BRA `(.L_x_1374) ;  /* 0x0000000000104947 */ /* 0x000fea0003800000 */
[----:B------:R-:W1:Y:S04]  /*57f0*/  @!P1 LDS.128 R12, [R81+0x11000] ;  /* 0x01100000510c9984 */ /* 0x000e680000000c00 */
[----:B------:R-:W2:Y:S04]  /*5800*/  @!P2 LDS.128 R32, [R80+0x11000] ;  /* 0x011000005020a984 */ /* 0x000ea80000000c00 */
[----:B-1----:R1:W-:Y:S04]  /*5810*/  @!P1 STG.E.128 desc[UR40][R36.64], R12 ;  /* 0x0000000c24009986 */ /* 0x0023e8000c101d28 */
[----:B--2---:R1:W-:Y:S02]  /*5820*/  @!P2 STG.E.128 desc[UR40][R36.64+0x40], R32 ;  /* 0x000040202400a986 */ /* 0x0043e4000c101d28 */
.L_x_1374:
[----:B------:R-:W-:Y:S05]  /*5830*/  BSYNC B0 ;  /* 0x0000000000007941 */ /* 0x000fea0003800000 */
.L_x_1356:
[----:B-123--:R-:W1:Y:S01]  /*5840*/  S2R R12, SR_TID.X ;  /* 0x00000000000c7919 */ /* 0x00ee620000002100 */
        /* <DEDUP_REMOVED lines=16> */
.L_x_1398:
[----:B------:R-:W-:Y:S05]  /*5950*/  BSYNC B0 ;  /* 0x0000000000007941 */ /* 0x000fea0003800000 */
.L_x_1397:
[----:B------:R-:W2:Y:S01]  /*5960*/  SYNCS.PHASECHK.TRANS64.TRYWAIT P3, [R77+URZ+0x168b0], R89 ;  /* 0x0168b0594d0075a7 */ /* 0x000ea2000806017f */
[----:B------:R-:W-:Y:S01]  /*5970*/  ULDC UR42, c[0x0][0x2f4] ;  /* 0x0000bd00002a7ab9 */ /* 0x000fe20000000800 */
[----:B------:R-:W-:Y:S01]  /*5980*/  ULDC.64 UR36, c[0x0][0x328] ;  /* 0x0000ca0000247ab9 */ /* 0x000fe20000000a00 */
[----:B------:R-:W-:Y:S01]  /*5990*/  ULDC.64 UR38, c[0x0][0x318] ;  /* 0x0000c60000267ab9 */ /* 0x000fe20000000a00 */
[----:B------:R-:W-:Y:S01]  /*59a0*/  BSSY B0, `(.L_x_1399) ;  /* 0x0000003000007945 */ /* 0x000fe20003800000 */
[----:B----4-:R-:W-:-:S03]  /*59b0*/  IMAD.WIDE R32, R26, 0x80, R8 ;  /* 0x000000801a207825 */ /* 0x010fc600078e0208 */
[----:B--2---:R-:W-:Y:S05]  /*59c0*/  @!P3 BRA `(.L_x_1400) ;  /* 0x0000019c0064b947 */ /* 0x004fea0003800000 */
.L_x_1705:
[----:B------:R-:W-:Y:S05]  /*59d0*/  BSYNC B0 ;  /* 0x0000000000007941 */ /* 0x000fea0003800000 */
.L_x_1399:
        /* <DEDUP_REMOVED lines=17> */
.L_x_1402:
[----:B------:R-:W-:Y:S05]  /*5af0*/  BSYNC B0 ;  /* 0x0000000000007941 */ /* 0x000fea0003800000 */
.L_x_1401:
        /* <DEDUP_REMOVED lines=20> */
.L_x_1404:
[----:B------:R-:W-:Y:S05]  /*5c40*/  BSYNC B0 ;  /* 0x0000000000007941 */ /* 0x000fea0003800000 */
.L_x_1403:
[----:B-1----:R-:W3:Y:S01]  /*5c50*/  LDL.LU R13, [R1+0x18] ;  /* 0x00001800010d7983 */ /* 0x002ee20000300800 */
[----:B------:R-:W-:Y:S01]  /*5c60*/  VIADD R152, R152, 0x1 ;  /* 0x0000000198987836 */ /* 0x000fe20000000000 */
[----:B------:R-:W-:Y:S01]  /*5c70*/  LOP3.LUT P5, RZ, R22, 0x2, RZ, 0xc0, !PT ;  /* 0x0000000216ff7812 */ /* 0x000fe200078ac0ff */
        /* <DEDUP_REMOVED lines=10> */
[----:B------:R-:W-:Y:S02]  /*5d20*/  SEL R12, RZ, 0x1, P3 ;  /* 0x00000001ff0c7807 */ /* 0x000fe40001800000 */
[----:B------:R-:W-:Y:S01]  /*5d30*/  SEL R152, R152, RZ, P3 ;  /* 0x000000ff98987207 */ /* 0x000fe20001800000 */
[----:B------:R0:W-:Y:S01]  /*5d40*/  @!P4 SYNCS.ARRIVE.TRANS64.RED.A1T0 RZ, [R77+URZ], RZ ;  /* 0x000000ff4dffc9a7 */ /* 0x0001e2000810043f */
[----:B---3--:R-:W-:-:S05]  /*5d50*/  LOP3.LUT R13, R13, R12, RZ, 0x3c, !PT ;  /* 0x0000000c0d0d7212 */ /* 0x008fca00078e3cff */
[----:B------:R0:W-:Y:S01]  /*5d60*/  STL [R1+0x18], R13 ;  /* 0x0000180d01007387 */ /* 0x0001e20000100800 */
[----:B------:R-:W-:Y:S05]  /*5d70*/  @P5 BRA `(.L_x_1405) ;  /* 0xffffffc8009c5947 */ /* 0x000fea000383ffff */
[----:B0-----:R-:W0:Y:S01]  /*5d80*/  S2R R13, SR_TID.X ;  /* 0x00000000000d7919 */ /* 0x001e220000002100 */
[----:B------:R-:W-:Y:S02]  /*5d90*/  PLOP3.LUT P0, PT, PT, PT, PT, 0x8, 0x0 ;  /* 0x000000000000781c */ /* 0x000fe40003f0e170 */
[----:B0-----:R-:W-:-:S04]  /*5da0*/  SHF.R.U32.HI R13, RZ, 0x7, R13 ;  /* 0x00000007ff0d7819 */ /* 0x001fc8000001160d */
[----:B------:R-:W-:-:S13]  /*5db0*/  ISETP.NE.AND P5, PT, R13, 0x1, PT ;  /* 0x000000010d00780c */ /* 0x000fda0003fa5270 */
[----:B------:R-:W-:Y:S06]  /*5dc0*/  @!P5 BAR.ARV 0x9, 0x100 ;  /* 0x024400000000db1d */ /* 0x000fec0000002000 */
.L_x_1351:
[----:B------:R-:W2:Y:S01]  /*5dd0*/  LDL R10, [R1+0x20] ;  /* 0x00002000010a7983 */ /* 0x000ea20000100800 */
[----:B------:R-:W0:Y:S08]  /*5de0*/  LDC R0, c[0x0][0x448] ;  /* 0x00011200ff007b82 */ /* 0x000e300000000800 */
[----:B------:R-:W1:Y:S01]  /*5df0*/  LDC.64 R6, c[0x0][0x9e0] ;  /* 0x00027800ff067b82 */ /* 0x000e620000000a00 */
[----:B0-----:R-:W-:-:S02]  /*5e00*/  ISETP.NE.AND P1, PT, R0, 0x1, PT ;  /* 0x000000010000780c */ /* 0x001fc40003f25270 */
[----:B-1----:R-:W-:-:S11]  /*5e10*/  ISETP.GE.AND P2, PT, R7, 0x1, PT ;  /* 0x000000010700780c */ /* 0x002fd60003f46270 */
[----:B------:R-:W0:Y:S08]  /*5e20*/  @P1 LDC R0, c[0x0][0x44c] ;  /* 0x00011300ff001b82 */ /* 0x000e300000000800 */
[----:B------:R-:W1:Y:S01]  /*5e30*/  @P1 LDC R5, c[0x0][0x450] ;  /* 0x00011400ff051b82 */ /* 0x000e620000000800 */
[----:B--2---:R-:W-:-:S04]  /*5e40*/  VIADD R3, R10, 0xbf ;  /* 0x000000bf0a037836 */ /* 0x004fc80000000000 */
[----:B0-----:R-:W-:-:S05]  /*5e50*/  @P1 IMAD.HI.U32 R0, R3, R0, RZ ;  /* 0x0000000003001227 */ /* 0x001fca00078e00ff */
[----:B-1----:R-:W-:-:S05]  /*5e60*/  @P1 SHF.R.U32.HI R3, RZ, R5, R0 ;  /* 0x00000005ff031219 */ /* 0x002fca0000011600 */
[----:B------:R-:W-:Y:S01]  /*5e70*/  IMAD.IADD R5, R90, 0x1, R3 ;  /* 0x000000015a057824 */ /* 0x000fe200078e0203 */
[----:B------:R-:W-:Y:S06]  /*5e80*/  @P0 BRA `(.L_x_1406) ;  /* 0x00000000000c0947 */ /* 0x000fec0003800000 */
[----:B------:R-:W0:Y:S01]  /*5e90*/  FENCE.VIEW.ASYNC.G ;  /* 0x00000000000073c6 */ /* 0x000e220000000100 */
[----:B------:R-:W-:Y:S05]  /*5ea0*/  WARPSYNC.ALL ;  /* 0x0000000000007948 */ /* 0x000fea0003800000 */
[----:B0-----:R-:W-:Y:S06]  /*5eb0*/  BAR.ARV 0xc, 0x200 ;  /* 0x0308000000007b1d */ /* 0x001fec0000002000 */
.L_x_1406:
[----:B------:R-:W-:Y:S01]  /*5ec0*/  IMAD.IADD R0, R5, 0x1, R6 ;  /* 0x0000000105007824 */ /* 0x000fe200078e0206 */
[----:B------:R-:W-:Y:S06]  /*5ed0*/  @!P2 BRA `(.L_x_1407) ;  /* 0x000000000048a947 */ /* 0x000fec0003800000 */
        /* <DEDUP_REMOVED lines=11> */
.L_x_1409:
[----:B------:R-:W-:-:S13]  /*5f90*/  ISETP.NE.AND P0, PT, R7, 0x1, PT ;  /* 0x000000010700780c */ /* 0x000fda0003f05270 */
[----:B------:R-:W0:Y:S02]  /*5fa0*/  @P0 LDC.64 R4, c[0x0][0x9e8] ;  /* 0x00027a00ff040b82 */ /* 0x000e240000000a00 */
[----:B0-----:R-:W-:-:S05]  /*5fb0*/  @P0 IMAD.HI.U32 R4, R3, R4, RZ ;  /* 0x0000000403040227 */ /* 0x001fca00078e00ff */
[----:B------:R-:W-:-:S07]  /*5fc0*/  @P0 SHF.R.U32.HI R3, RZ, R5, R4 ;  /* 0x00000005ff030219 */ /* 0x000fce0000011604 */
.L_x_1410:
[----:B------:R-:W-:Y:S05]  /*5fd0*/  BSYNC B0 ;  /* 0x0000000000007941 */ /* 0x000fea0003800000 */
.L_x_1408:
[----:B------:R-:W-:-:S05]  /*5fe0*/  IMAD R3, R3, R7, R7 ;  /* 0x0000000703037224 */ /* 0x000fca00078e0207 */
[----:B------:R-:W-:-:S07]  /*5ff0*/  VIMNMX R0, R0, R3, PT ;  /* 0x0000000300007248 */ /* 0x000fce0003fe0100 */
.L_x_1407:
[----:B------:R-:W0:Y:S01]  /*6000*/  @P1 LDC R4, c[0x0][0x44c] ;  /* 0x00011300ff041b82 */ /* 0x000e220000000800 */
[----:B------:R-:W-:Y:S01]  /*6010*/  VIADD R0, R0, 0x7f ;  /* 0x0000007f00007836 */ /* 0x000fe20000000000 */
[----:B------:R-:W-:Y:S01]  /*6020*/  ULDC UR4, c[0x0][0x9dc] ;  /* 0x0002770000047ab9 */ /* 0x000fe20000000800 */
[----:B------:R-:W-:-:S03]  /*6030*/  IMAD.MOV.U32 R5, RZ, RZ, R10 ;  /* 0x000000ffff057224 */ /* 0x000fc600078e000a */
[----:B------:R-:W-:Y:S02]  /*6040*/  SHF.R.S32.HI R3, RZ, 0x1f, R0 ;  /* 0x0000001fff037819 */ /* 0x000fe40000011400 */
[----:B------:R-:W1:Y:S02]  /*6050*/  @P1 LDC R9, c[0x0][0x450] ;  /* 0x00011400ff091b82 */ /* 0x000e640000000800 */
[----:B------:R-:W-:-:S04]  /*6060*/  LEA.HI R3, R3, R0, RZ, 0x7 ;  /* 0x0000000003037211 */ /* 0x000fc800078f38ff */
[----:B------:R-:W-:-:S04]  /*6070*/  SHF.R.S32.HI R0, RZ, 0x7, R3 ;  /* 0x00000007ff007819 */ /* 0x000fc80000011403 */
[----:B------:R-:W-:Y:S01]  /*6080*/  VIMNMX R91, R91, R0, PT ;  /* 0x000000005b5b7248 */ /* 0x000fe20003fe0100 */
[----:B0-----:R-:W-:-:S05]  /*6090*/  @P1 IMAD.HI.U32 R4, R10, R4, RZ ;  /* 0x000000040a041227 */ /* 0x001fca00078e00ff */
[----:B-1----:R-:W-:-:S05]  /*60a0*/  @P1 SHF.R.U32.HI R5, RZ, R9, R4 ;  /* 0x00000009ff051219 */ /* 0x002fca0000011604 */
[----:B------:R-:W-:-:S04]  /*60b0*/  IMAD.IADD R3, R92, 0x1, R5 ;  /* 0x000000015c037824 */ /* 0x000fc800078e0205 */
        /* <DEDUP_REMOVED lines=12> */
.L_x_1413:
[----:B------:R-:W-:-:S13]  /*6180*/  ISETP.NE.AND P0, PT, R7, 0x1, PT ;  /* 0x000000010700780c */ /* 0x000fda0003f05270 */
[----:B------:R-:W0:Y:S02]  /*6190*/  @P0 LDC.64 R4, c[0x0][0x9e8] ;  /* 0x00027a00ff040b82 */ /* 0x000e240000000a00 */
[----:B0-----:R-:W-:-:S05]  /*61a0*/  @P0 IMAD.HI.U32 R4, R3, R4, RZ ;  /* 0x0000000403040227 */ /* 0x001fca00078e00ff */
[----:B------:R-:W-:-:S07]  /*61b0*/  @P0 SHF.R.U32.HI R3, RZ, R5, R4 ;  /* 0x00000005ff030219 */ /* 0x000fce0000011604 */
.L_x_1414:
[----:B------:R-:W-:Y:S05]  /*61c0*/  BSYNC B0 ;  /* 0x0000000000007941 */ /* 0x000fea0003800000 */
.L_x_1412:
[----:B------:R-:W-:-:S05]  /*61d0*/  IMAD R3, R3, R7, RZ ;  /* 0x0000000703037224 */ /* 0x000fca00078e02ff */
[----:B------:R-:W-:-:S07]  /*61e0*/  VIMNMX R0, R0, R3, !PT ;  /* 0x0000000300007248 */ /* 0x000fce0007fe0100 */
.L_x_1411:
[----:B------:R-:W-:Y:S01]  /*61f0*/  SHF.R.S32.HI R3, RZ, 0x1f, R0 ;  /* 0x0000001fff037819 */ /* 0x000fe20000011400 */
[----:B------:R-:W-:Y:S01]  /*6200*/  BSSY B0, `(.L_x_1415) ;  /* 0x0000027000007945 */ /* 0x000fe20003800000 */
[----:B------:R-:W-:Y:S02]  /*6210*/  IMAD.MOV.U32 R88, RZ, RZ, RZ ;  /* 0x000000ffff587224 */ /* 0x000fe400078e00ff */
[----:B------:R-:W-:-:S04]  /*6220*/  LEA.HI R3, R3, R0, RZ, 0x7 ;  /* 0x0000000003037211 */ /* 0x000fc800078f38ff */
[----:B------:R-:W-:-:S04]  /*6230*/  SHF.R.S32.HI R3, RZ, 0x7, R3 ;  /* 0x00000007ff037819 */ /* 0x000fc80000011403 */
[----:B------:R-:W-:-:S04]  /*6240*/  VIMNMX R9, RZ, R3, !PT ;  /* 0x00000003ff097248 */ /* 0x000fc80007fe0100 */
[----:B------:R-:W-:-:S13]  /*6250*/  ISETP.GT.AND P0, PT, R91, R9, PT ;  /* 0x000000095b00720c */ /* 0x000fda0003f04270 */
[----:B------:R-:W-:Y:S05]  /*6260*/  @!P0 BRA `(.L_x_1416) ;  /* 0x0000000000808947 */ /* 0x000fea0003800000 */
[----:B------:R-:W2:Y:S01]  /*6270*/  LDL R4, [R1+0x4c] ;  /* 0x00004c0001047983 */ /* 0x000ea20000100800 */
[----:B------:R-:W-:Y:S01]  /*6280*/  ULDC UR4, c[0x0][0x9f0] ;  /* 0x00027c0000047ab9 */ /* 0x000fe20000000800 */
[----:B--2---:R-:W-:-:S04]  /*6290*/  ISETP.NE.AND P0, PT, R4, RZ, PT ;  /* 0x000000ff0400720c */ /* 0x004fc80003f05270 */
        /* <DEDUP_REMOVED lines=29> */
.L_x_1416:
[----:B------:R-:W-:Y:S05]  /*6470*/  BSYNC B0 ;  /* 0x0000000000007941 */ /* 0x000fea0003800000 */
.L_x_1415:
        /* <DEDUP_REMOVED lines=18> */
[----:B--2---:R-:W-:-:S05]  /*65a0*/  IMAD R0, R0, R88, R9 ;  /* 0x0000005800007224 */ /* 0x004fca00078e0209 */
[----:B------:R0:W-:Y:S01]  /*65b0*/  STL [R1+0x38], R0 ;  /* 0x0000380001007387 */ /* 0x0001e20000100800 */
[----:B------:R-:W-:Y:S02]  /*65c0*/  VIADDMNMX R88, R0, R88, R91, PT ;  /* 0x0000005800587246 */ /* 0x000fe4000380015b */
[----:B------:R-:W-:Y:S02]  /*65d0*/  CS2R R90, SRZ ;  /* 0x00000000005a7805 */ /* 0x000fe4000001ff00 */
[----:B------:R-:W-:-:S13]  /*65e0*/  ISETP.GT.AND P1, PT, R88, R0, PT ;  /* 0x000000005800720c */ /* 0x000fda0003f24270 */
[----:B0-----:R-:W-:Y:S05]  /*65f0*/  @!P1 BRA `(.L_x_1417) ;  /* 0x000000f000349947 */ /* 0x001fea0003800000 */
[----:B------:R-:W-:-:S03]  /*6600*/  UMOV UR4, 0xffffffff ;  /* 0xffffffff00047882 */ /* 0x000fc60000000000 */
[----:B------:R-:W-:Y:S05]  /*6610*/  BRA.DIV UR4, `(.L_x_1418) ;  /* 0x0000019204647947 */ /* 0x000fea000b800000 */
[----:B------:R-:W0:Y:S02]  /*6620*/  S2R R0, SR_TID.X ;  /* 0x0000000000007919 */ /* 0x000e240000002100 */
[----:B0-----:R-:W-:-:S05]  /*6630*/  VIADD R3, R0, 0xffffff80 ;  /* 0xffffff8000037836 */ /* 0x001fca0000000000 */
[----:B------:R-:W-:-:S04]  /*6640*/  SHF.R.S32.HI R0, RZ, 0x1f, R3 ;  /* 0x0000001fff007819 */ /* 0x000fc80000011403 */
[----:B------:R-:W-:-:S04]  /*6650*/  LEA.HI R0, R0, R3, RZ, 0x7 ;  /* 0x0000000300007211 */ /* 0x000fc800078f38ff */
[----:B------:R-:W-:-:S06]  /*6660*/  SHF.R.S32.HI R0, RZ, 0x7, R0 ;  /* 0x00000007ff007819 */ /* 0x000fcc0000011400 */
[----:B------:R-:W0:Y:S04]  /*6670*/  SHFL.IDX PT, R0, R0, RZ, 0x1f ;  /* 0x00001fff00007589 */ /* 0x000e2800000e0000 */
[----:B0-----:R1:W-:Y:S02]  /*6680*/  STL [R1+0x24], R0 ;  /* 0x0000240001007387 */ /* 0x0013e40000100800 */
.L_x_1708:
[----:B------:R-:W1:Y:S01]  /*6690*/  LDL R3, [R1+0x24] ;  /* 0x0000240001037983 */ /* 0x000e620000100800 */
[----:B------:R-:W-:Y:S01]  /*66a0*/  BSSY B6, `(.L_x_1419) ;  /* 0x000001b000067945 */ /* 0x000fe20003800000 */
[----:B-1----:R-:W-:-:S05]  /*66b0*/  IMAD.HI R0, R3, 0x55555556, RZ ;  /* 0x5555555603007827 */ /* 0x002fca00078e02ff */
[----:B------:R-:W-:-:S05]  /*66c0*/  LEA.HI R0, R0, R0, RZ, 0x1 ;  /* 0x0000000000007211 */ /* 0x000fca00078f08ff */
[----:B------:R-:W-:Y:S02]  /*66d0*/  IMAD R0, R0, -0x3, R3 ;  /* 0xfffffffd00007824 */ /* 0x000fe400078e0203 */
[----:B------:R-:W-:-:S04]  /*66e0*/  VIADD R3, R16, 0x8400 ;  /* 0x0000840010037836 */ /* 0x000fc80000000000 */
[----:B------:R-:W-:Y:S01]  /*66f0*/  IMAD R0, R0, 0x2000, R3 ;  /* 0x0000200000007824 */ /* 0x000fe200078e0203 */
[----:B------:R-:W-:-:S04]  /*6700*/  LOP3.LUT P0, RZ, R3, 0x3ff, RZ, 0xc0, !PT ;  /* 0x000003ff03ff7812 */ /* 0x000fc8000780c0ff */
[----:B------:R-:W-:Y:S02]  /*6710*/  SHF.R.U32.HI R0, RZ, 0x4, R0 ;  /* 0x00000004ff007819 */ /* 0x000fe40000011600 */
[----:B------:R-:W-:Y:S02]  /*6720*/  P2R R24, PR, RZ, 0x1 ;  /* 0x00000001ff187803 */ /* 0x000fe40000000000 */
[----:B------:R-:W-:-:S05]  /*6730*/  LOP3.LUT R28, R0, 0x3fff, RZ, 0xc0, !PT ;  /* 0x00003fff001c7812 */ /* 0x000fca00078ec0ff */
        /* <DEDUP_REMOVED lines=17> */
.L_x_1420:
[----:B------:R-:W-:Y:S05]  /*6850*/  BSYNC B6 ;  /* 0x0000000000067941 */ /* 0x000fea0003800000 */
.L_x_1419:
        /* <DEDUP_REMOVED lines=13> */
.L_x_1424:
[----:B--2---:R2:W3:Y:S02]  /*6930*/  SYNCS.PHASECHK.TRANS64.TRYWAIT P0, [R16+URZ+0x16800], R3 ;  /* 0x01680003100075a7 */ /* 0x0044e4000800017f */
[----:B---3--:R-:W-:Y:S05]  /*6940*/  @!P0 NANOSLEEP.SYNCS 0x989680 ;  /* 0x009896800000895d */ /* 0x008fea0003900000 */
[----:B------:R-:W3:Y:S02]  /*6950*/  @!P0 SYNCS.PHASECHK.TRANS64 P0, [R16+URZ+0x16800], R3 ;  /* 0x01680003100085a7 */ /* 0x000ee4000800007f */
[----:B---3--:R-:W-:Y:S05]  /*6960*/  @!P0 BRA `(.L_x_1424) ;  /* 0xfffffffc00f08947 */ /* 0x008fea000383ffff */
.L_x_1423:
[----:B------:R-:W-:Y:S05]  /*6970*/  BSYNC B0 ;  /* 0x0000000000007941 */ /* 0x000fea0003800000 */
.L_x_1422:
[----:B------:R-:W-:Y:S05]  /*6980*/  BRA `(.L_x_1425) ;  /* 0x0000003000207947 */ /* 0x000fea0003800000 */
.L_x_1421:
[----:B------:R-:W-:Y:S01]  /*6990*/  ISETP.NE.AND P0, PT, R24, RZ, PT ;  /* 0x000000ff1800720c */ /* 0x000fe20003f05270 */
[----:B------:R-:W-:Y:S01]  /*69a0*/  ULDC.64 UR4, c[0x0][0x3f8] ;  /* 0x0000fe0000047ab9 */ /* 0x000fe20000000a00 */
[----:B-----5:R-:W-:Y:S01]  /*69b0*/  SHF.R.S32.HI R0, RZ, 0x1f, R2 ;  /* 0x0000001fff007819 */ /* 0x020fe20000011402 */
[----:B------:R-:W-:Y:S01]  /*69c0*/  ULDC.64 UR6, c[0x0][0x408] ;  /* 0x0001020000067ab9 */ /* 0x000fe20000000a00 */
[----:B------:R-:W-:Y:S01]  /*69d0*/  IMAD.WIDE.U32 R26, R2, UR4, RZ ;  /* 0x00000004021a7c25 */ /* 0x000fe2000f8e00ff */
[----:B------:R-:W-:Y:S03]  /*69e0*/  BSSY B6, `(.L_x_1426) ;  /* 0x0000019000067945 */ /* 0x000fe60003800000 */
[C---:B------:R-:W-:Y:S02]  /*69f0*/  IMAD R3, R0.reuse, UR4, RZ ;  /* 0x0000000400037c24 */ /* 0x040fe4000f8e02ff */
[----:B------:R-:W-:-:S02]  /*6a00*/  IMAD R5, R0, UR6, RZ ;  /* 0x0000000600057c24 */ /* 0x000fc4000f8e02ff */
[C---:B------:R-:W-:Y:S02]  /*6a10*/  IMAD R3, R2.reuse, UR5, R3 ;  /* 0x0000000502037c24 */ /* 0x040fe4000f8e0203 */
[C---:B------:R-:W-:Y:S02]  /*6a20*/  IMAD R5, R2.reuse, UR7, R5 ;  /* 0x0000000702057c24 */ /* 0x040fe4000f8e0205 */
[----:B------:R-:W-:-:S04]  /*6a30*/  IMAD.WIDE.U32 R24, R2, UR6, RZ ;  /* 0x0000000602187c25 */ /* 0x000fc8000f8e00ff */
[----:B------:R-:W-:Y:S02]  /*6a40*/  IMAD.IADD R31, R3, 0x1, R27 ;  /* 0x00000001031f7824 */ /* 0x000fe400078e021b */
[----:B------:R-:W-:Y:S01]  /*6a50*/  IMAD.IADD R35, R5, 0x1, R25 ;  /* 0x0000000105237824 */ /* 0x000fe200078e0219 */
[----:B------:R-:W-:Y:S06]  /*6a60*/  @!P0 BRA `(.L_x_1427) ;  /* 0x0000000000408947 */ /* 0x000fec0003800000 */
        /* <DEDUP_REMOVED lines=13> */
[----:B-1----:R-:W-:-:S07]  /*6b40*/  IMAD.MOV.U32 R13, RZ, RZ, RZ ;  /* 0x000000ffff0d7224 */ /* 0x002fce00078e00ff */
[----:B------:R-:W-:-:S07]  /*6b50*/  LEPC R20, `(.L_x_1427) ;  /* 0x000000001014794e */ /* 0x000fce0000000000 */
[----:B0-2---:R-:W-:Y:S05]  /*6b60*/  CALL.ABS.NOINC R2 ;  /* 0x0000000002007343 */ /* 0x005fea0003c00000 */
.L_x_1427:
[----:B------:R-:W-:Y:S05]  /*6b70*/  BSYNC B6 ;  /* 0x0000000000067941 */ /* 0x000fea0003800000 */
.L_x_1426:
[----:B------:R-:W2:Y:S01]  /*6b80*/  LDL R2, [R1+0x20] ;  /* 0x0000200001027983 */ /* 0x000ea20000100800 */
[----:B------:R-:W-:Y:S01]  /*6b90*/  ULDC.U8 UR4, c[0x0][0x410] ;  /* 0x0001040000047ab9 */ /* 0x000fe20000000000 */
[----:B------:R-:W-:Y:S01]  /*6ba0*/  BSSY B0, `(.L_x_1428) ;  /* 0x00002de000007945 */ /* 0x000fe20003800000 */
[----:B------:R-:W-:Y:S01]  /*6bb0*/  ISETP.NE.AND P0, PT, RZ, UR4, PT ;  /* 0x00000004ff007c0c */ /* 0x000fe2000bf05270 */
[----:B--2---:R-:W-:-:S12]  /*6bc0*/  IMAD.IADD R33, R23, 0x1, R2 ;  /* 0x0000000117217824 */ /* 0x004fd800078e0202 */
[----:B------:R-:W-:Y:S05]  /*6bd0*/  @!P0 BRA `(.L_x_1429) ;  /* 0x0000001400d48947 */ /* 0x000fea0003800000 */
[----:B------:R-:W2:Y:S01]  /*6be0*/  LDL R40, [R1+0x1c] ;  /* 0x00001c0001287983 */ /* 0x000ea20000100800 */
[----:B------:R-:W1:Y:S01]  /*6bf0*/  LDC R34, c[0x0][0x448] ;  /* 0x00011200ff227b82 */ /* 0x000e620000000800 */
[----:B------:R-:W-:Y:S01]  /*6c00*/  ULDC.64 UR4, c[0x0][0x3f8] ;  /* 0x0000fe0000047ab9 */ /* 0x000fe20000000a00 */
[----:B------:R-:W-:Y:S01]  /*6c10*/  ULDC.64 UR6, c[0x0][0x408] ;  /* 0x0001020000067ab9 */ /* 0x000fe20000000a00 */
[----:B------:R-:W3:Y:S01]  /*6c20*/  S2R R2, SR_TID.X ;  /* 0x0000000000027919 */ /* 0x000ee20000002100 */
[----:B-1----:R-:W-:Y:S01]  /*6c30*/  ISETP.NE.AND P0, PT, R34, 0x1, PT ;  /* 0x000000012200780c */ /* 0x002fe20003f05270 */
[----:B---3--:R-:W-:-:S12]  /*6c40*/  VIADD R20, R2, 0xffffff80 ;  /* 0xffffff8002147836 */ /* 0x008fd80000000000 */
[----:B------:R-:W1:Y:S01]  /*6c50*/  @P0 LDC R0, c[0x0][0x44c] ;  /* 0x00011300ff000b82 */ /* 0x000e620000000800 */
[----:B------:R-:W-:-:S07]  /*6c60*/  SHF.R.S32.HI R2, RZ, 0x1f, R20 ;  /* 0x0000001fff027819 */ /* 0x000fce0000011414 */
[----:B------:R-:W3:Y:S01]  /*6c70*/  @P0 LDC R3, c[0x0][0x450] ;  /* 0x00011400ff030b82 */ /* 0x000ee20000000800 */
[----:B------:R-:W-:-:S04]  /*6c80*/  LEA.HI R2, R2, R20, RZ, 0x2 ;  /* 0x0000001402027211 */ /* 0x000fc800078f10ff */
[----:B------:R-:W-:-:S05]  /*6c90*/  LOP3.LUT R2, R2, 0xfffffffc, RZ, 0xc0, !PT ;  /* 0xfffffffc02027812 */ /* 0x000fca00078ec0ff */
[----:B------:R-:W-:-:S04]  /*6ca0*/  IMAD.IADD R2, R20, 0x1, -R2 ;  /* 0x0000000114027824 */ /* 0x000fc800078e0a02 */
[----:B------:R-:W-:-:S04]  /*6cb0*/  IMAD R7, R2, 0x60, R33 ;  /* 0x0000006002077824 */ /* 0x000fc800078e0221 */
[----:B-1----:R-:W-:-:S05]  /*6cc0*/  @P0 IMAD.HI.U32 R0, R7, R0, RZ ;  /* 0x0000000007000227 */ /* 0x002fca00078e00ff */
[----:B---3--:R-:W-:-:S04]  /*6cd0*/  @P0 SHF.R.U32.HI R7, RZ, R3, R0 ;  /* 0x00000003ff070219 */ /* 0x008fc80000011600 */
[----:B------:R-:W-:Y:S01]  /*6ce0*/  SHF.R.S32.HI R0, RZ, 0x1f, R7 ;  /* 0x0000001fff007819 */ /* 0x000fe20000011407 */
[----:B------:R-:W-:Y:S02]  /*6cf0*/  IMAD.MOV.U32 R4, RZ, RZ, R26 ;  /* 0x000000ffff047224 */ /* 0x000fe400078e001a */
[----:B------:R-:W-:Y:S02]  /*6d00*/  IMAD.MOV.U32 R5, RZ, RZ, R31 ;  /* 0x000000ffff057224 */ /* 0x000fe400078e001f */
[C---:B------:R-:W-:Y:S02]  /*6d10*/  IMAD R6, R0.reuse, UR4, RZ ;  /* 0x0000000400067c24 */ /* 0x040fe4000f8e02ff */
[----:B------:R-:W-:Y:S02]  /*6d20*/  IMAD.MOV.U32 R2, RZ, RZ, R24 ;  /* 0x000000ffff027224 */ /* 0x000fe400078e0018 */
[----:B------:R-:W-:Y:S02]  /*6d30*/  IMAD.MOV.U32 R3, RZ, RZ, R35 ;  /* 0x000000ffff037224 */ /* 0x000fe400078e0023 */
[----:B------:R-:W-:-:S02]  /*6d40*/  IMAD R0, R0, UR6, RZ ;  /* 0x0000000600007c24 */ /* 0x000fc4000f8e02ff */
[----:B------:R-:W-:-:S04]  /*6d50*/  IMAD.WIDE.U32 R4, R7, UR4, R4 ;  /* 0x0000000407047c25 */ /* 0x000fc8000f8e0004 */
[C---:B------:R-:W-:Y:S01]  /*6d60*/  IMAD R9, R7.reuse, UR5, R6 ;  /* 0x0000000507097c24 */ /* 0x040fe2000f8e0206 */
[----:B------:R-:W-:Y:S01]  /*6d70*/  ULDC.64 UR4, c[0x0][0x3e8] ;  /* 0x0000fa0000047ab9 */ /* 0x000fe20000000a00 */
[----:B------:R-:W-:-:S04]  /*6d80*/  IMAD.WIDE.U32 R2, R7, UR6, R2 ;  /* 0x0000000607027c25 */ /* 0x000fc8000f8e0002 */
[----:B------:R-:W-:Y:S01]  /*6d90*/  IMAD R7, R7, UR7, R0 ;  /* 0x0000000707077c24 */ /* 0x000fe2000f8e0200 */
[----:B------:R-:W-:Y:S01]  /*6da0*/  ULDC.64 UR6, c[0x0][0x400] ;  /* 0x0001000000067ab9 */ /* 0x000fe20000000a00 */
[----:B------:R-:W-:Y:S01]  /*6db0*/  IMAD.IADD R5, R5, 0x1, R9 ;  /* 0x0000000105057824 */ /* 0x000fe200078e0209 */
[----:B------:R-:W-:Y:S01]  /*6dc0*/  LEA R0, P0, R4, UR4, 0x1 ;  /* 0x0000000404007c11 */ /* 0x000fe2000f8008ff */
[----:B------:R-:W-:Y:S01]  /*6dd0*/  IMAD.IADD R7, R3, 0x1, R7 ;  /* 0x0000000103077824 */ /* 0x000fe200078e0207 */
[----:B------:R-:W-:Y:S01]  /*6de0*/  LEA R6, P1, R2, UR6, 0x1 ;  /* 0x0000000602067c11 */ /* 0x000fe2000f8208ff */
[----:B------:R-:W-:Y:S01]  /*6df0*/  UMOV UR4, 0xffffffff ;  /* 0xffffffff00047882 */ /* 0x000fe20000000000 */
[----:B------:R-:W-:Y:S02]  /*6e00*/  LEA.HI.X R4, R4, UR5, R5, 0x1, P0 ;  /* 0x0000000504047c11 */ /* 0x000fe400080f0c05 */
[----:B------:R-:W-:Y:S02]  /*6e10*/  LEA.HI.X R7, R2, UR7, R7, 0x1, P1 ;  /* 0x0000000702077c11 */ /* 0x000fe400088f0c07 */
[----:B--2---:R-:W-:Y:S01]  /*6e20*/  SHF.R.S32.HI R36, RZ, 0x1f, R40 ;  /* 0x0000001fff247819 */ /* 0x004fe20000011428 */
[----:B------:R-:W-:Y:S06]  /*6e30*/  BRA.DIV UR4, `(.L_x_1430) ;  /* 0x0000018a049c7947 */ /* 0x000fec000b800000 */
[----:B------:R1:W2:Y:S04]  /*6e40*/  SHFL.IDX PT, R3, R4, RZ, 0x1c1f ;  /* 0x001c1fff04037589 */ /* 0x0002a800000e0000 */
[----:B------:R1:W3:Y:S04]  /*6e50*/  SHFL.IDX PT, R2, R0, RZ, 0x1c1f ;  /* 0x001c1fff00027589 */ /* 0x0002e800000e0000 */
[----:B------:R1:W4:Y:S04]  /*6e60*/  SHFL.IDX PT, R5, R7, RZ, 0x1c1f ;  /* 0x001c1fff07057589 */ /* 0x00032800000e0000 */
[----:B0-----:R1:W0:Y:S02]  /*6e70*/  SHFL.IDX PT, R14, R6, RZ, 0x1c1f ;  /* 0x001c1fff060e7589 */ /* 0x00122400000e0000 */
.L_x_1714:
[----:B------:R-:W-:Y:S01]  /*6e80*/  IMAD R34, R157, R34, RZ ;  /* 0x000000229d227224 */ /* 0x000fe200078e02ff */
[----:B------:R-:W-:Y:S01]  /*6e90*/  BSSY B1, `(.L_x_1431) ;  /* 0x000001b000017945 */ /* 0x000fe20003800000 */
[----:B------:R-:W-:Y:S02]  /*6ea0*/  CS2R R30, SRZ ;  /* 0x00000000001e7805 */ /* 0x000fe4000001ff00 */
[----:B------:R-:W-:Y:S02]  /*6eb0*/  CS2R R24, SRZ ;  /* 0x0000000000187805 */ /* 0x000fe4000001ff00 */
[----:B------:R-:W-:Y:S02]  /*6ec0*/  CS2R R26, SRZ ;  /* 0x00000000001a7805 */ /* 0x000fe4000001ff00 */
[----:B------:R-:W-:Y:S02]  /*6ed0*/  ISETP.GE.AND P0, PT, R33, R34, PT ;  /* 0x000000222100720c */ /* 0x000fe40003f06270 */
[----:B------:R-:W-:-:S11]  /*6ee0*/  CS2R R20, SRZ ;  /* 0x0000000000147805 */ /* 0x000fd6000001ff00 */
[----:B------:R-:W-:Y:S05]  /*6ef0*/  @P0 BRA `(.L_x_1432) ;  /* 0x0000000000500947 */ /* 0x000fea0003800000 */
[----:B------:R-:W-:Y:S01]  /*6f00*/  ULDC UR4, c[0x0][0x3f4] ;  /* 0x0000fd0000047ab9 */ /* 0x000fe20000000800 */
[----:B------:R-:W-:Y:S02]  /*6f10*/  CS2R R26, SRZ ;  /* 0x00000000001a7805 */ /* 0x000fe4000001ff00 */
[----:B------:R-:W-:Y:S02]  /*6f20*/  ISETP.GE.AND P3, PT, R40, UR4, PT ;  /* 0x0000000428007c0c */ /* 0x000fe4000bf66270 */
[----:B------:R-:W-:Y:S01]  /*6f30*/  ISETP.GE.AND P2, PT, R154, UR4, PT ;  /* 0x000000049a007c0c */ /* 0x000fe2000bf46270 */
[----:B----4-:R-:W-:-:S10]  /*6f40*/  IMAD.MOV.U32 R15, RZ, RZ, R5 ;  /* 0x000000ffff0f7224 */ /* 0x010fd400078e0005 */
[C---:B------:R-:W-:Y:S01]  /*6f50*/  @!P3 IMAD.SHL.U32 R13, R40.reuse, 0x2, RZ ;  /* 0x00000002280db824 */ /* 0x040fe200078e00ff */
[----:B------:R-:W-:Y:S01]  /*6f60*/  @!P3 SHF.L.U64.HI R24, R40, 0x1, R36 ;  /* 0x000000012818b819 */ /* 0x000fe20000010224 */
[----:B--23--:R-:W-:-:S03]  /*6f70*/  @!P2 IMAD.WIDE R8, R154, 0x2, R2 ;  /* 0x000000029a08a825 */ /* 0x00cfc600078e0202 */
[-C--:B------:R-:W-:Y:S02]  /*6f80*/  @!P3 IADD3 R2, P0, R2, R13.reuse, RZ ;  /* 0x0000000d0202b210 */ /* 0x080fe40007f1e0ff */
[----:B0-----:R-:W-:Y:S02]  /*6f90*/  @!P3 IADD3 R12, P1, R14, R13, RZ ;  /* 0x0000000d0e0cb210 */ /* 0x001fe40007f3e0ff */
        /* <DEDUP_REMOVED lines=10> */
.L_x_1432:
[----:B------:R-:W-:Y:S05]  /*7040*/  BSYNC B1 ;  /* 0x0000000000017941 */ /* 0x000fea0003800000 */
.L_x_1431:
[----:B0----5:R-:W-:Y:S01]  /*7050*/  IMAD.MOV.U32 R8, RZ, RZ, R25 ;  /* 0x000000ffff087224 */ /* 0x021fe200078e0019 */
[----:B------:R-:W-:Y:S01]  /*7060*/  UMOV UR4, 0xffffffff ;  /* 0xffffffff00047882 */ /* 0x000fe20000000000 */
[----:B---3--:R-:W-:Y:S02]  /*7070*/  IMAD.MOV.U32 R2, RZ, RZ, R30 ;  /* 0x000000ffff027224 */ /* 0x008fe400078e001e */
[----:B--2---:R-:W-:Y:S01]  /*7080*/  IMAD.MOV.U32 R3, RZ, RZ, R31 ;  /* 0x000000ffff037224 */ /* 0x004fe200078e001f */
[----:B------:R-:W-:Y:S01]  /*7090*/  PRMT R39, R8, 0x7610, R39 ;  /* 0x0000761008277816 */ /* 0x000fe20000000027 */
[----:B----4-:R-:W-:Y:S01]  /*70a0*/  IMAD.MOV.U32 R5, RZ, RZ, R24 ;  /* 0x000000ffff057224 */ /* 0x010fe200078e0018 */
        /* <DEDUP_REMOVED lines=9> */
[----:B------:R-:W-:Y:S02]  /*7140*/  CS2R R8, SRZ ;  /* 0x0000000000087805 */ /* 0x000fe4000001ff00 */
[----:B------:R-:W-:Y:S02]  /*7150*/  PRMT R38, R38, 0x5410, R3 ;  /* 0x0000541026267816 */ /* 0x000fe40000000003 */
[----:B------:R-:W-:Y:S01]  /*7160*/  PRMT R42, R5, 0x7610, R42 ;  /* 0x00007610052a7816 */ /* 0x000fe2000000002a */
[----:B------:R-:W-:Y:S06]  /*7170*/  BRA.DIV UR4, `(.L_x_1433) ;  /* 0x0000018a043c7947 */ /* 0x000fec000b800000 */
[----:B------:R0:W2:Y:S04]  /*7180*/  SHFL.IDX PT, R3, R4, 0x1, 0x1c1f ;  /* 0x003c1f0004037f89 */ /* 0x0000a800000e0000 */
[----:B------:R0:W3:Y:S04]  /*7190*/  SHFL.IDX PT, R2, R0, 0x1, 0x1c1f ;  /* 0x003c1f0000027f89 */ /* 0x0000e800000e0000 */
[----:B------:R0:W4:Y:S04]  /*71a0*/  SHFL.IDX PT, R5, R7, 0x1, 0x1c1f ;  /* 0x003c1f0007057f89 */ /* 0x00012800000e0000 */
[----:B------:R0:W0:Y:S02]  /*71b0*/  SHFL.IDX PT, R14, R6, 0x1, 0x1c1f ;  /* 0x003c1f00060e7f89 */ /* 0x00002400000e0000 */
.L_x_1720:
[----:B01----:R-:W5:Y:S04]  /*71c0*/  LDL R4, [R1+0x58] ;  /* 0x0000580001047983 */ /* 0x003f680000100800 */
[----:B------:R-:W2:Y:S01]  /*71d0*/  LDL R44, [R1+0x40] ;  /* 0x00004000012c7983 */ /* 0x000ea20000100800 */
[----:B------:R-:W-:Y:S01]  /*71e0*/  VIADD R33, R33, 0x60 ;  /* 0x0000006021217836 */ /* 0x000fe20000000000 */
[----:B------:R-:W-:Y:S01]  /*71f0*/  BSSY B1, `(.L_x_1434) ;  /* 0x000001f000017945 */ /* 0x000fe20003800000 */
[----:B------:R-:W-:Y:S02]  /*7200*/  CS2R R12, SRZ ;  /* 0x00000000000c7805 */ /* 0x000fe4000001ff00 */
[----:B------:R-:W-:Y:S02]  /*7210*/  CS2R R10, SRZ ;  /* 0x00000000000a7805 */ /* 0x000fe4000001ff00 */
[----:B------:R-:W-:-:S02]  /*7220*/  ISETP.GE.AND P0, PT, R33, R34, PT ;  /* 0x000000222100720c */ /* 0x000fc40003f06270 */
[----:B------:R-:W-:Y:S02]  /*7230*/  CS2R R32, SRZ ;  /* 0x0000000000207805 */ /* 0x000fe4000001ff00 */
[----:B-----5:R-:W-:-:S04]  /*7240*/  LEA.HI R0, R4, R4, RZ, 0x1 ;  /* 0x0000000404007211 */ /* 0x020fc800078f08ff */
[----:B------:R-:W-:Y:S01]  /*7250*/  LOP3.LUT R0, R0, 0xfffffffe, RZ, 0xc0, !PT ;  /* 0xfffffffe00007812 */ /* 0x000fe200078ec0ff */
[----:B--2---:R-:W-:-:S04]  /*7260*/  IMAD.SHL.U32 R35, R44, 0x40, RZ ;  /* 0x000000402c237824 */ /* 0x004fc800078e00ff */
[----:B------:R-:W-:-:S05]  /*7270*/  IMAD.IADD R0, R4, 0x1, -R0 ;  /* 0x0000000104007824 */ /* 0x000fca00078e0a00 */
[----:B------:R-:W-:Y:S01]  /*7280*/  SHF.L.U32 R43, R0, 0x1f, RZ ;  /* 0x0000001f002b7819 */ /* 0x000fe200000006ff */
[----:B------:R-:W-:Y:S06]  /*7290*/  @P0 BRA `(.L_x_1435) ;  /* 0x0000000000500947 */ /* 0x000fec0003800000 */
[----:B------:R-:W-:Y:S01]  /*72a0*/  ULDC UR4, c[0x0][0x3f4] ;  /* 0x0000fd0000047ab9 */ /* 0x000fe20000000800 */
[----:B------:R-:W-:Y:S02]  /*72b0*/  CS2R R32, SRZ ;  /* 0x0000000000207805 */ /* 0x000fe4000001ff00 */
[----:B------:R-:W-:Y:S02]  /*72c0*/  ISETP.GE.AND P3, PT, R40, UR4, PT ;  /* 0x0000000428007c0c */ /* 0x000fe4000bf66270 */
[----:B------:R-:W-:Y:S01]  /*72d0*/  ISETP.GE.AND P2, PT, R154, UR4, PT ;  /* 0x000000049a007c0c */ /* 0x000fe2000bf46270 */
[----:B----4-:R-:W-:Y:S01]  /*72e0*/  IMAD.MOV.U32 R15, RZ, RZ, R5 ;  /* 0x000000ffff0f7224 */ /* 0x010fe200078e0005 */
[----:B------:R-:W-:-:S09]  /*72f0*/  CS2R R10, SRZ ;  /* 0x00000000000a7805 */ /* 0x000fd2000001ff00 */
[C---:B------:R-:W-:Y:S01]  /*7300*/  @!P3 IMAD.SHL.U32 R9, R40.reuse, 0x2, RZ ;  /* 0x000000022809b824 */ /* 0x040fe200078e00ff */
[----:B------:R-:W-:Y:S01]  /*7310*/  @!P3 SHF.L.U64.HI R0, R40, 0x1, R36 ;  /* 0x000000012800b819 */ /* 0x000fe20000010224 */
[----:B---3--:R-:W-:-:S03]  /*7320*/  @!P2 IMAD.WIDE R6, R154, 0x2, R2 ;  /* 0x000000029a06a825 */ /* 0x008fc600078e0202 */
[-C--:B------:R-:W-:Y:S02]  /*7330*/  @!P3 IADD3 R2, P0, R2, R9.reuse, RZ ;  /* 0x000000090202b210 */ /* 0x080fe40007f1e0ff */
[----:B------:R-:W-:Y:S02]  /*7340*/  @!P3 IADD3 R4, P1, R14, R9, RZ ;  /* 0x000000090e04b210 */ /* 0x000fe40007f3e0ff */
[----:B------:R-:W-:Y:S02]  /*7350*/  CS2R R8, SRZ ;  /* 0x0000000000087805 */ /* 0x000fe4000001ff00 */
[----:B------:R-:W-:Y:S01]  /*7360*/  CS2R R12, SRZ ;  /* 0x00000000000c7805 */ /* 0x000fe2000001ff00 */
[----:B------:R-:W-:Y:S01]  /*7370*/  @!P2 IMAD.WIDE R14, R154, 0x2, R14 ;  /* 0x000000029a0ea825 */ /* 0x000fe200078e020e */
[----:B------:R0:W5:Y:S03]  /*7380*/  @!P2 LD.E.64 R32, desc[UR40][R6.64] ;  /* 0x000000280620a980 */ /* 0x000166000c101b00 */
[--C-:B------:R-:W-:Y:S01]  /*7390*/  @!P3 IMAD.X R3, R3, 0x1, R0.reuse, P0 ;  /* 0x000000010303b824 */ /* 0x100fe200000e0600 */
[----:B------:R0:W5:Y:S01]  /*73a0*/  @!P2 LD.E.64 R8, desc[UR40][R14.64] ;  /* 0x000000280e08a980 */ /* 0x000162000c101b00 */
[----:B------:R-:W-:-:S03]  /*73b0*/  @!P3 IMAD.X R5, R5, 0x1, R0, P1 ;  /* 0x000000010505b824 */ /* 0x000fc600008e0600 */
[----:B------:R0:W5:Y:S04]  /*73c0*/  @!P3 LD.E.64 R10, desc[UR40][R2.64] ;  /* 0x00000028020ab980 */ /* 0x000168000c101b00 */
[----:B------:R0:W5:Y:S02]  /*73d0*/  @!P3 LD.E.64 R12, desc[UR40][R4.64] ;  /* 0x00000028040cb980 */ /* 0x000164000c101b00 */
.L_x_1435:
[----:B------:R-:W-:Y:S05]  /*73e0*/  BSYNC B1 ;  /* 0x0000000000017941 */ /* 0x000fea0003800000 */
.L_x_1434:
[----:B0-----:R-:W0:Y:S01]  /*73f0*/  S2R R6, SR_TID.X ;  /* 0x0000000000067919 */ /* 0x001e220000002100 */
[----:B------:R-:W1:Y:S01]  /*7400*/  SYNCS.PHASECHK.TRANS64.TRYWAIT P0, [R16+URZ+0x16800], R43 ;  /* 0x0168002b100075a7 */ /* 0x000e62000800017f */
[----:B------:R-:W-:Y:S01]  /*7410*/  LOP3.LUT R35, R35, 0x1c0, RZ, 0xc0, !PT ;  /* 0x000001c023237812 */ /* 0x000fe200078ec0ff */
[----:B---3-5:R-:W-:Y:S01]  /*7420*/  IMAD.MOV.U32 R2, RZ, RZ, R8 ;  /* 0x000000ffff027224 */ /* 0x028fe200078e0008 */
[----:B------:R-:W-:Y:S01]  /*7430*/  BSSY B1, `(.L_x_1436) ;  /* 0x000001e000017945 */ /* 0x000fe20003800000 */
[----:B----4-:R-:W-:Y:S01]  /*7440*/  IMAD.MOV.U32 R5, RZ, RZ, R32 ;  /* 0x000000ffff057224 */ /* 0x010fe200078e0020 */
[----:B------:R-:W-:Y:S01]  /*7450*/  LOP3.LUT R0, R35, 0x18, R18, 0xf8, !PT ;  /* 0x0000001823007812 */ /* 0x000fe200078ef812 */
[----:B------:R-:W-:Y:S01]  /*7460*/  IMAD.MOV.U32 R4, RZ, RZ, R13 ;  /* 0x000000ffff047224 */ /* 0x000fe200078e000d */
[----:B------:R-:W-:Y:S01]  /*7470*/  SHF.R.U32.HI R35, RZ, 0x3, R35 ;  /* 0x00000003ff237819 */ /* 0x000fe20000011623 */
[----:B------:R-:W-:Y:S01]  /*7480*/  IMAD R14, R29, -0xc0, R34 ;  /* 0xffffff401d0e7824 */ /* 0x000fe200078e0222 */
[----:B------:R-:W-:Y:S01]  /*7490*/  PRMT R36, R2, 0x7610, R36 ;  /* 0x0000761002247816 */ /* 0x000fe20000000024 */
[----:B------:R-:W-:Y:S01]  /*74a0*/  IMAD.MOV.U32 R2, RZ, RZ, R9 ;  /* 0x000000ffff027224 */ /* 0x000fe200078e0009 */
[----:B------:R-:W-:Y:S01]  /*74b0*/  LOP3.LUT R0, R0, R35, RZ, 0x3c, !PT ;  /* 0x0000002300007212 */ /* 0x000fe200078e3cff */
[----:B------:R-:W-:Y:S01]  /*74c0*/  IMAD.MOV.U32 R3, RZ, RZ, R12 ;  /* 0x000000ffff037224 */ /* 0x000fe200078e000c */
[----:B------:R-:W-:-:S02]  /*74d0*/  PRMT R37, R5, 0x7610, R37 ;  /* 0x0000761005257816 */ /* 0x000fc40000000025 */
[----:B------:R-:W-:Y:S01]  /*74e0*/  PRMT R15, R4, 0x7610, R15 ;  /* 0x00007610040f7816 */ /* 0x000fe2000000000f */
[----:B------:R-:W-:Y:S01]  /*74f0*/  IMAD.MOV.U32 R4, RZ, RZ, R10 ;  /* 0x000000ffff047224 */ /* 0x000fe200078e000a */
[----:B------:R-:W-:Y:S02]  /*7500*/  PRMT R35, R2, 0x7610, R35 ;  /* 0x0000761002237816 */ /* 0x000fe40000000023 */
[----:B------:R-:W-:Y:S02]  /*7510*/  VIMNMX R14, R14, 0xc0, PT ;  /* 0x000000c00e0e7848 */ /* 0x000fe40003fe0100 */
[----:B------:R-:W-:Y:S02]  /*7520*/  PRMT R29, R4, 0x7610, R29 ;  /* 0x00007610041d7816 */ /* 0x000fe4000000001d */
[----:B------:R-:W-:Y:S02]  /*7530*/  LOP3.LUT P2, RZ, R44, 0x4, RZ, 0xc0, !PT ;  /* 0x000000042cff7812 */ /* 0x000fe4000784c0ff */
[----:B------:R-:W-:Y:S01]  /*7540*/  ISETP.GE.AND P1, PT, R23, R14, PT ;  /* 0x0000000e1700720c */ /* 0x000fe20003f26270 */
[----:B0-----:R-:W-:-:S05]  /*7550*/  VIADD R7, R6, 0xffffff80 ;  /* 0xffffff8006077836 */ /* 0x001fca0000000000 */
[----:B------:R-:W-:-:S04]  /*7560*/  SHF.R.S32.HI R6, RZ, 0x1f, R7 ;  /* 0x0000001fff067819 */ /* 0x000fc80000011407 */
[----:B------:R-:W-:-:S04]  /*7570*/  LEA.HI R6, R6, R7, RZ, 0x5 ;  /* 0x0000000706067211 */ /* 0x000fc800078f28ff */
[----:B------:R-:W-:-:S05]  /*7580*/  SHF.R.S32.HI R6, RZ, 0x5, R6 ;  /* 0x00000005ff067819 */ /* 0x000fca0000011406 */
[----:B------:R-:W-:Y:S02]  /*7590*/  IMAD R5, R6, 0x200, R0 ;  /* 0x0000020006057824 */ /* 0x000fe400078e0200 */
[----:B------:R-:W-:Y:S02]  /*75a0*/  IMAD.MOV.U32 R0, RZ, RZ, R33 ;  /* 0x000000ffff007224 */ /* 0x000fe400078e0021 */
[----:B------:R-:W-:Y:S02]  /*75b0*/  IMAD R2, R5, 0x2, R16 ;  /* 0x0000000205027824 */ /* 0x000fe400078e0210 */
[----:B------:R-:W-:Y:S01]  /*75c0*/  IMAD.MOV.U32 R5, RZ, RZ, R11 ;  /* 0x000000ffff057224 */ /* 0x000fe200078e000b */
[----:B------:R-:W-:Y:S01]  /*75d0*/  PRMT R40, R0, 0x7610, R40 ;  /* 0x0000761000287816 */ /* 0x000fe20000000028 */
[C---:B------:R-:W-:Y:S02]  /*75e0*/  VIADD R4, R2.reuse, 0x8400 ;  /* 0x0000840002047836 */ /* 0x040fe40000000000 */
[----:B------:R-:W-:Y:S01]  /*75f0*/  VIADD R0, R2, 0x8440 ;  /* 0x0000844002007836 */ /* 0x000fe20000000000 */
[----:B-1----:R-:W-:Y:S06]  /*7600*/  @!P0 BRA `(.L_x_1437) ;  /* 0x0000018400888947 */ /* 0x002fec0003800000 */
.L_x_1721:
[----:B------:R-:W-:Y:S05]  /*7610*/  BSYNC B1 ;  /* 0x0000000000017941 */ /* 0x000fea0003800000 */
.L_x_1436:
[----:B------:R-:W-:Y:S01]  /*7620*/  BSSY B1, `(.L_x_1438) ;  /* 0x0000068000017945 */ /* 0x000fe20003800000 */
[----:B------:R-:W-:Y:S01]  /*7630*/  PRMT R34, R5, 0x7610, R34 ;  /* 0x0000761005227816 */ /* 0x000fe20000000022 */
[----:B------:R-:W-:Y:S02]  /*7640*/  @P2 VIADD R0, R4, 0xffffffc0 ;  /* 0xffffffc004002836 */ /* 0x000fe40000000000 */
[----:B------:R-:W-:Y:S05]  /*7650*/  @P1 BRA `(.L_x_1439) ;  /* 0x0000000400901947 */ /* 0x000fea0003800000 */
[----:B------:R-:W2:Y:S01]  /*7660*/  LDL R6, [R1+0x1c] ;  /* 0x00001c0001067983 */ /* 0x000ea20000100800 */
[----:B------:R-:W1:Y:S01]  /*7670*/  LDC R5, c[0x0][0x3f4] ;  /* 0x0000fd00ff057b82 */ /* 0x000e620000000800 */
[----:B------:R-:W-:Y:S01]  /*7680*/  BSSY B2, `(.L_x_1440) ;  /* 0x0000032000027945 */ /* 0x000fe20003800000 */
[-C--:B-1----:R-:W-:Y:S02]  /*7690*/  ISETP.GE.AND P0, PT, R154, R5.reuse, PT ;  /* 0x000000059a00720c */ /* 0x082fe40003f06270 */
[----:B--2---:R-:W-:-:S11]  /*76a0*/  ISETP.GE.AND P1, PT, R6, R5, PT ;  /* 0x000000050600720c */ /* 0x004fd60003f26270 */
[----:B------:R-:W-:Y:S05]  /*76b0*/  @P0 BRA `(.L_x_1441) ;  /* 0x0000000000b80947 */ /* 0x000fea0003800000 */
[----:B------:R-:W1:Y:S01]  /*76c0*/  LDS.128 R4, [R2+0x8400] ;  /* 0x0084000002047984 */ /* 0x000e620000000c00 */
[----:B------:R-:W-:Y:S02]  /*76d0*/  SHF.R.U32.HI R47, RZ, 0x10, R31 ;  /* 0x00000010ff2f7819 */ /* 0x000fe4000001161f */
[--C-:B------:R-:W-:Y:S02]  /*76e0*/  SHF.R.U32.HI R44, RZ, 0x10, R27.reuse ;  /* 0x00000010ff2c7819 */ /* 0x100fe4000001161b */
[----:B0-----:R-:W-:Y:S02]  /*76f0*/  SHF.R.U64 R43, R26, 0x10, R27 ;  /* 0x000000101a2b7819 */ /* 0x001fe4000000121b */
[----:B------:R-:W-:Y:S02]  /*7700*/  PRMT R47, R45, 0x5410, R47 ;  /* 0x000054102d2f7816 */ /* 0x000fe4000000002f */
[----:B------:R-:W-:Y:S02]  /*7710*/  PRMT R44, R38, 0x5432, R44 ;  /* 0x00005432262c7816 */ /* 0x000fe4000000002c */
[----:B------:R-:W-:Y:S01]  /*7720*/  PRMT R43, R48, 0x5410, R43 ;  /* 0x00005410302b7816 */ /* 0x000fe2000000002b */
[C---:B------:R-:W-:Y:S01]  /*7730*/  IMAD.U32 R48, R47.reuse, 0x10000, RZ ;  /* 0x000100002f307824 */ /* 0x040fe200078e00ff */
[----:B------:R-:W-:Y:S01]  /*7740*/  SHF.R.U64 R46, R30, 0x10, R31 ;  /* 0x000000101e2e7819 */ /* 0x000fe2000000121f */
[----:B------:R-:W-:Y:S01]  /*7750*/  IMAD.U32 R45, R44, 0x10000, RZ ;  /* 0x000100002c2d7824 */ /* 0x000fe200078e00ff */
[----:B------:R-:W-:-:S02]  /*7760*/  LOP3.LUT R47, R47, 0xffff0000, RZ, 0xc0, !PT ;  /* 0xffff00002f2f7812 */ /* 0x000fc400078ec0ff */
[----:B------:R-:W-:Y:S02]  /*7770*/  LOP3.LUT R44, R44, 0xffff0000, RZ, 0xc0, !PT ;  /* 0xffff00002c2c7812 */ /* 0x000fe400078ec0ff */
[----:B------:R-:W-:Y:S02]  /*7780*/  PRMT R46, R37, 0x5432, R46 ;  /* 0x00005432252e7816 */ /* 0x000fe4000000002e */
[C---:B-1----:R-:W-:Y:S01]  /*7790*/  LOP3.LUT R27, R6.reuse, 0xffff0000, RZ, 0xc0, !PT ;  /* 0xffff0000061b7812 */ /* 0x042fe200078ec0ff */
[----:B------:R-:W-:Y:S01]  /*77a0*/  IMAD.U32 R26, R6, 0x10000, RZ ;  /* 0x00010000061a7824 */ /* 0x000fe200078e00ff */
[C---:B------:R-:W-:Y:S01]  /*77b0*/  LOP3.LUT R31, R7.reuse, 0xffff0000, RZ, 0xc0, !PT ;  /* 0xffff0000071f7812 */ /* 0x040fe200078ec0ff */
[----:B------:R-:W-:Y:S02]  /*77c0*/  IMAD.U32 R30, R7, 0x10000, RZ ;  /* 0x00010000071e7824 */ /* 0x000fe400078e00ff */
[C---:B------:R-:W-:Y:S01]  /*77d0*/  FMUL.FTZ R49, R27.reuse, R48 ;  /* 0x000000301b317220 */ /* 0x040fe20000410000 */
[----:B------:R-:W-:Y:S01]  /*77e0*/  FMUL.FTZ R27, R27, R45 ;  /* 0x0000002d1b1b7220 */ /* 0x000fe20000410000 */
[----:B------:R-:W-:Y:S01]  /*77f0*/  FMUL.FTZ R51, R31, R47 ;  /* 0x0000002f1f337220 */ /* 0x000fe20000410000 */
[----:B------:R-:W-:-:S02]  /*7800*/  IMAD.U32 R6, R4, 0x10000, RZ ;  /* 0x0001000004067824 */ /* 0x000fc400078e00ff */
[C---:B------:R-:W-:Y:S01]  /*7810*/  FFMA.FTZ R49, R26.reuse, R45, -R49 ;  /* 0x0000002d1a317223 */ /* 0x040fe20000010831 */
[----:B------:R-:W-:Y:S01]  /*7820*/  FMUL.FTZ R45, R31, R44 ;  /* 0x0000002c1f2d7220 */ /* 0x000fe20000410000 */
[----:B------:R-:W-:Y:S02]  /*7830*/  IMAD.U32 R7, R5, 0x10000, RZ ;  /* 0x0001000005077824 */ /* 0x000fe400078e00ff */
[----:B------:R-:W-:Y:S01]  /*7840*/  FFMA.FTZ R48, R26, R48, R27 ;  /* 0x000000301a307223 */ /* 0x000fe2000001001b */
[----:B------:R-:W-:Y:S01]  /*7850*/  IMAD.U32 R31, R46, 0x10000, RZ ;  /* 0x000100002e1f7824 */ /* 0x000fe200078e00ff */
[----:B------:R-:W-:Y:S01]  /*7860*/  LOP3.LUT R4, R4, 0xffff0000, RZ, 0xc0, !PT ;  /* 0xffff000004047812 */ /* 0x000fe200078ec0ff */
[----:B------:R-:W-:Y:S01]  /*7870*/  IMAD.U32 R27, R43, 0x10000, RZ ;  /* 0x000100002b1b7824 */ /* 0x000fe200078e00ff */
[----:B------:R-:W-:Y:S01]  /*7880*/  LOP3.LUT R5, R5, 0xffff0000, RZ, 0xc0, !PT ;  /* 0xffff000005057812 */ /* 0x000fe200078ec0ff */
[----:B------:R-:W-:Y:S01]  /*7890*/  FFMA.FTZ R51, R30, R44, -R51 ;  /* 0x0000002c1e337223 */ /* 0x000fe20000010833 */
[----:B------:R-:W-:Y:S01]  /*78a0*/  LOP3.LUT R46, R46, 0xffff0000, RZ, 0xc0, !PT ;  /* 0xffff00002e2e7812 */ /* 0x000fe200078ec0ff */
[----:B------:R-:W-:Y:S01]  /*78b0*/  FFMA.FTZ R50, R30, R47, R45 ;  /* 0x0000002f1e327223 */ /* 0x000fe2000001002d */
[----:B------:R-:W-:Y:S01]  /*78c0*/  LOP3.LUT R26, R43, 0xffff0000, RZ, 0xc0, !PT ;  /* 0xffff00002b1a7812 */ /* 0x000fe200078ec0ff */
[C---:B------:R-:W-:Y:S01]  /*78d0*/  FMUL.FTZ R43, R4.reuse, R31 ;  /* 0x0000001f042b7220 */ /* 0x040fe20000410000 */
[----:B------:R-:W-:Y:S01]  /*78e0*/  FMUL.FTZ R30, R4, R27 ;  /* 0x0000001b041e7220 */ /* 0x000fe20000410000 */
[----:B------:R-:W-:-:S02]  /*78f0*/  FMUL.FTZ R44, R5, R46 ;  /* 0x0000002e052c7220 */ /* 0x000fc40000410000 */
[-C--:B------:R-:W-:Y:S01]  /*7900*/  FMUL.FTZ R45, R5, R26.reuse ;  /* 0x0000001a052d7220 */ /* 0x080fe20000410000 */
[C---:B------:R-:W-:Y:S01]  /*7910*/  FFMA.FTZ R4, R6.reuse, R27, -R43 ;  /* 0x0000001b06047223 */ /* 0x040fe2000001082b */
[----:B------:R-:W-:Y:S01]  /*7920*/  FFMA.FTZ R31, R6, R31, R30 ;  /* 0x0000001f061f7223 */ /* 0x000fe2000001001e */
[C---:B------:R-:W-:Y:S01]  /*7930*/  FFMA.FTZ R5, R7.reuse, R26, -R44 ;  /* 0x0000001a07057223 */ /* 0x040fe2000001082c */
[----:B------:R-:W-:Y:S01]  /*7940*/  FFMA.FTZ R46, R7, R46, R45 ;  /* 0x0000002e072e7223 */ /* 0x000fe2000001002d */
[----:B------:R-:W-:Y:S02]  /*7950*/  F2FP.BF16.F32.PACK_AB R6, R48, R49 ;  /* 0x000000313006723e */ /* 0x000fe400000010ff */
[----:B------:R-:W-:Y:S02]  /*7960*/  F2FP.BF16.F32.PACK_AB R7, R50, R51 ;  /* 0x000000333207723e */ /* 0x000fe400000010ff */
[----:B------:R-:W-:Y:S02]  /*7970*/  F2FP.BF16.F32.PACK_AB R4, R31, R4 ;  /* 0x000000041f04723e */ /* 0x000fe400000010ff */
[----:B------:R-:W-:-:S05]  /*7980*/  F2FP.BF16.F32.PACK_AB R5, R46, R5 ;  /* 0x000000052e05723e */ /* 0x000fca00000010ff */
[----:B------:R1:W-:Y:S02]  /*7990*/  STS.128 [R2+0x8400], R4 ;  /* 0x0084000402007388 */ /* 0x0003e40000000c00 */
.L_x_1441:
[----:B------:R-:W-:Y:S05]  /*79a0*/  BSYNC B2 ;  /* 0x0000000000027941 */ /* 0x000fea0003800000 */
.L_x_1440:
[----:B------:R-:W-:Y:S05]  /*79b0*/  @P1 BRA `(.L_x_1439) ;  /* 0x0000000000b81947 */ /* 0x000fea0003800000 */
[----:B-1----:R-:W1:Y:S01]  /*79c0*/  LDS.128 R4, [R0] ;  /* 0x0000000000047984 */ /* 0x002e620000000c00 */
[--C-:B------:R-:W-:Y:S02]  /*79d0*/  SHF.R.U64 R27, R20, 0x10, R21.reuse ;  /* 0x00000010141b7819 */ /* 0x100fe40000001215 */
[----:B------:R-:W-:Y:S02]  /*79e0*/  SHF.R.U32.HI R20, RZ, 0x10, R21 ;  /* 0x00000010ff147819 */ /* 0x000fe40000011615 */
[--C-:B------:R-:W-:Y:S02]  /*79f0*/  SHF.R.U64 R21, R24, 0x10, R25.reuse ;  /* 0x0000001018157819 */ /* 0x100fe40000001219 */
[----:B------:R-:W-:Y:S02]  /*7a00*/  SHF.R.U32.HI R24, RZ, 0x10, R25 ;  /* 0x00000010ff187819 */ /* 0x000fe40000011619 */
[----:B------:R-:W-:Y:S02]  /*7a10*/  PRMT R41, R41, 0x5410, R20 ;  /* 0x0000541029297816 */ /* 0x000fe40000000014 */
[----:B------:R-:W-:-:S02]  /*7a20*/  PRMT R39, R39, 0x5410, R24 ;  /* 0x0000541027277816 */ /* 0x000fc40000000018 */
[----:B------:R-:W-:Y:S01]  /*7a30*/  PRMT R38, R38, 0x5410, R21 ;  /* 0x0000541026267816 */ /* 0x000fe20000000015 */
[----:B------:R-:W-:Y:S01]  /*7a40*/  IMAD.U32 R26, R41, 0x10000, RZ ;  /* 0x00010000291a7824 */ /* 0x000fe200078e00ff */
[----:B------:R-:W-:Y:S01]  /*7a50*/  PRMT R42, R42, 0x5410, R27 ;  /* 0x000054102a2a7816 */ /* 0x000fe2000000001b */
[C---:B------:R-:W-:Y:S01]  /*7a60*/  IMAD.U32 R27, R39.reuse, 0x10000, RZ ;  /* 0x00010000271b7824 */ /* 0x040fe200078e00ff */
[----:B------:R-:W-:Y:S02]  /*7a70*/  LOP3.LUT R39, R39, 0xffff0000, RZ, 0xc0, !PT ;  /* 0xffff000027277812 */ /* 0x000fe400078ec0ff */
[----:B------:R-:W-:Y:S02]  /*7a80*/  LOP3.LUT R41, R41, 0xffff0000, RZ, 0xc0, !PT ;  /* 0xffff000029297812 */ /* 0x000fe400078ec0ff */
[C---:B-1----:R-:W-:Y:S01]  /*7a90*/  LOP3.LUT R21, R6.reuse, 0xffff0000, RZ, 0xc0, !PT ;  /* 0xffff000006157812 */ /* 0x042fe200078ec0ff */
[----:B------:R-:W-:Y:S01]  /*7aa0*/  IMAD.U32 R20, R6, 0x10000, RZ ;  /* 0x0001000006147824 */ /* 0x000fe200078e00ff */
[C---:B------:R-:W-:Y:S01]  /*7ab0*/  LOP3.LUT R25, R7.reuse, 0xffff0000, RZ, 0xc0, !PT ;  /* 0xffff000007197812 */ /* 0x040fe200078ec0ff */
[----:B------:R-:W-:-:S02]  /*7ac0*/  IMAD.U32 R24, R7, 0x10000, RZ ;  /* 0x0001000007187824 */ /* 0x000fc400078e00ff */
[CC--:B------:R-:W-:Y:S01]  /*7ad0*/  FMUL.FTZ R30, R21.reuse, R26.reuse ;  /* 0x0000001a151e7220 */ /* 0x0c0fe20000410000 */
[----:B------:R-:W-:Y:S01]  /*7ae0*/  FMUL.FTZ R31, R21, R27 ;  /* 0x0000001b151f7220 */ /* 0x000fe20000410000 */
[C---:B------:R-:W-:Y:S01]  /*7af0*/  FMUL.FTZ R21, R25.reuse, R39 ;  /* 0x0000002719157220 */ /* 0x040fe20000410000 */
[----:B------:R-:W-:Y:S02]  /*7b00*/  IMAD.U32 R6, R4, 0x10000, RZ ;  /* 0x0001000004067824 */ /* 0x000fe400078e00ff */
[----:B0-----:R-:W-:Y:S01]  /*7b10*/  FFMA.FTZ R43, R20, R27, R30 ;  /* 0x0000001b142b7223 */ /* 0x001fe2000001001e */
[-C--:B------:R-:W-:Y:S01]  /*7b20*/  FMUL.FTZ R27, R25, R41.reuse ;  /* 0x00000029191b7220 */ /* 0x080fe20000410000 */
[----:B------:R-:W-:Y:S01]  /*7b30*/  FFMA.FTZ R41, R24, R41, -R21 ;  /* 0x0000002918297223 */ /* 0x000fe20000010815 */
[C---:B------:R-:W-:Y:S01]  /*7b40*/  IMAD.U32 R7, R5.reuse, 0x10000, RZ ;  /* 0x0001000005077824 */ /* 0x040fe200078e00ff */
[----:B------:R-:W-:Y:S01]  /*7b50*/  LOP3.LUT R4, R4, 0xffff0000, RZ, 0xc0, !PT ;  /* 0xffff000004047812 */ /* 0x000fe200078ec0ff */
[----:B------:R-:W-:Y:S01]  /*7b60*/  IMAD.U32 R25, R38, 0x10000, RZ ;  /* 0x0001000026197824 */ /* 0x000fe200078e00ff */
[----:B------:R-:W-:Y:S01]  /*7b70*/  LOP3.LUT R5, R5, 0xffff0000, RZ, 0xc0, !PT ;  /* 0xffff000005057812 */ /* 0x000fe200078ec0ff */
[----:B------:R-:W-:Y:S01]  /*7b80*/  IMAD.U32 R21, R42, 0x10000, RZ ;  /* 0x000100002a157824 */ /* 0x000fe200078e00ff */
[----:B------:R-:W-:Y:S01]  /*7b90*/  LOP3.LUT R38, R38, 0xffff0000, RZ, 0xc0, !PT ;  /* 0xffff000026267812 */ /* 0x000fe200078ec0ff */
[----:B------:R-:W-:Y:S01]  /*7ba0*/  FFMA.FTZ R26, R20, R26, -R31 ;  /* 0x0000001a141a7223 */ /* 0x000fe2000001081f */
[----:B------:R-:W-:Y:S01]  /*7bb0*/  LOP3.LUT R42, R42, 0xffff0000, RZ, 0xc0, !PT ;  /* 0xffff00002a2a7812 */ /* 0x000fe200078ec0ff */
[----:B------:R-:W-:Y:S01]  /*7bc0*/  FFMA.FTZ R30, R24, R39, R27 ;  /* 0x00000027181e7223 */ /* 0x000fe2000001001b */
[C---:B------:R-:W-:Y:S01]  /*7bd0*/  FMUL.FTZ R27, R4.reuse, R25 ;  /* 0x00000019041b7220 */ /* 0x040fe20000410000 */
[-C--:B------:R-:W-:Y:S01]  /*7be0*/  FMUL.FTZ R20, R4, R21.reuse ;  /* 0x0000001504147220 */ /* 0x080fe20000410000 */
[C---:B------:R-:W-:Y:S01]  /*7bf0*/  FMUL.FTZ R24, R5.reuse, R38 ;  /* 0x0000002605187220 */ /* 0x040fe20000410000 */
[-C--:B------:R-:W-:Y:S01]  /*7c00*/  FMUL.FTZ R31, R5, R42.reuse ;  /* 0x0000002a051f7220 */ /* 0x080fe20000410000 */
        /* <DEDUP_REMOVED lines=9> */
.L_x_1439:
[----:B------:R-:W-:Y:S05]  /*7ca0*/  BSYNC B1 ;  /* 0x0000000000017941 */ /* 0x000fea0003800000 */
.L_x_1438:
[----:B-12---:R-:W-:-:S05]  /*7cb0*/  VIADD R4, R23, 0x60 ;  /* 0x0000006017047836 */ /* 0x006fca0000000000 */
[----:B------:R-:W-:-:S13]  /*7cc0*/  ISETP.GE.AND P0, PT, R4, R14, PT ;  /* 0x0000000e0400720c */ /* 0x000fda0003f06270 */
        /* <DEDUP_REMOVED lines=8> */
[----:B------:R-:W-:Y:S02]  /*7d50*/  SHF.R.U64 R21, R8, 0x10, R9 ;  /* 0x0000001008157819 */ /* 0x000fe40000001209 */
[----:B------:R-:W-:Y:S02]  /*7d60*/  SHF.R.U64 R14, R32, 0x10, R33 ;  /* 0x00000010200e7819 */ /* 0x000fe40000001221 */
[----:B------:R-:W-:Y:S02]  /*7d70*/  SHF.R.U32.HI R8, RZ, 0x10, R9 ;  /* 0x00000010ff087819 */ /* 0x000fe40000011609 */
[----:B------:R-:W-:Y:S02]  /*7d80*/  SHF.R.U32.HI R33, RZ, 0x10, R33 ;  /* 0x00000010ff217819 */ /* 0x000fe40000011621 */
[----:B------:R-:W-:Y:S02]  /*7d90*/  PRMT R35, R35, 0x5410, R8 ;  /* 0x0000541023237816 */ /* 0x000fe40000000008 */
[----:B------:R-:W-:-:S02]  /*7da0*/  PRMT R40, R40, 0x5410, R33 ;  /* 0x0000541028287816 */ /* 0x000fc40000000021 */
[----:B------:R-:W-:Y:S01]  /*7db0*/  PRMT R36, R36, 0x5410, R21 ;  /* 0x0000541024247816 */ /* 0x000fe20000000015 */
[C---:B------:R-:W-:Y:S01]  /*7dc0*/  IMAD.U32 R24, R35.reuse, 0x10000, RZ ;  /* 0x0001000023187824 */ /* 0x040fe200078e00ff */
[----:B------:R-:W-:Y:S01]  /*7dd0*/  LOP3.LUT R35, R35, 0xffff0000, RZ, 0xc0, !PT ;  /* 0xffff000023237812 */ /* 0x000fe200078ec0ff */
[C---:B------:R-:W-:Y:S01]  /*7de0*/  IMAD.U32 R21, R40.reuse, 0x10000, RZ ;  /* 0x0001000028157824 */ /* 0x040fe200078e00ff */
[----:B------:R-:W-:Y:S02]  /*7df0*/  LOP3.LUT R25, R40, 0xffff0000, RZ, 0xc0, !PT ;  /* 0xffff000028197812 */ /* 0x000fe400078ec0ff */
[----:B------:R-:W-:Y:S02]  /*7e00*/  PRMT R37, R37, 0x5410, R14 ;  /* 0x0000541025257816 */ /* 0x000fe4000000000e */
[C---:B-1----:R-:W-:Y:S01]  /*7e10*/  LOP3.LUT R9, R6.reuse, 0xffff0000, RZ, 0xc0, !PT ;  /* 0xffff000006097812 */ /* 0x042fe200078ec0ff */
[----:B------:R-:W-:Y:S01]  /*7e20*/  IMAD.U32 R8, R6, 0x10000, RZ ;  /* 0x0001000006087824 */ /* 0x000fe200078e00ff */
[C---:B------:R-:W-:Y:S01]  /*7e30*/  LOP3.LUT R20, R7.reuse, 0xffff0000, RZ, 0xc0, !PT ;  /* 0xffff000007147812 */ /* 0x040fe200078ec0ff */
[----:B------:R-:W-:-:S02]  /*7e40*/  IMAD.U32 R14, R7, 0x10000, RZ ;  /* 0x00010000070e7824 */ /* 0x000fc400078e00ff */
[CC--:B------:R-:W-:Y:S01]  /*7e50*/  FMUL.FTZ R27, R9.reuse, R24.reuse ;  /* 0x00000018091b7220 */ /* 0x0c0fe20000410000 */
[-C--:B------:R-:W-:Y:S01]  /*7e60*/  FMUL.FTZ R9, R9, R21.reuse ;  /* 0x0000001509097220 */ /* 0x080fe20000410000 */
[C---:B------:R-:W-:Y:S01]  /*7e70*/  IMAD.U32 R6, R4.reuse, 0x10000, RZ ;  /* 0x0001000004067824 */ /* 0x040fe200078e00ff */
[----:B------:R-:W-:Y:S01]  /*7e80*/  LOP3.LUT R4, R4, 0xffff0000, RZ, 0xc0, !PT ;  /* 0xffff000004047812 */ /* 0x000fe200078ec0ff */
[C---:B------:R-:W-:Y:S01]  /*7e90*/  FFMA.FTZ R26, R8.reuse, R21, -R27 ;  /* 0x00000015081a7223 */ /* 0x040fe2000001081b */
[C---:B------:R-:W-:Y:S02]  /*7ea0*/  IMAD.U32 R7, R5.reuse, 0x10000, RZ ;  /* 0x0001000005077824 */ /* 0x040fe400078e00ff */
[----:B------:R-:W-:Y:S01]  /*7eb0*/  FFMA.FTZ R31, R8, R24, R9 ;  /* 0x00000018081f7223 */ /* 0x000fe20000010009 */
[----:B------:R-:W-:Y:S01]  /*7ec0*/  IMAD.U32 R21, R36, 0x10000, RZ ;  /* 0x0001000024157824 */ /* 0x000fe200078e00ff */
[----:B------:R-:W-:Y:S01]  /*7ed0*/  LOP3.LUT R5, R5, 0xffff0000, RZ, 0xc0, !PT ;  /* 0xffff000005057812 */ /* 0x000fe200078ec0ff */
[C---:B------:R-:W-:Y:S01]  /*7ee0*/  FMUL.FTZ R33, R20.reuse, R35 ;  /* 0x0000002314217220 */ /* 0x040fe20000410000 */
[-C--:B------:R-:W-:Y:S01]  /*7ef0*/  FMUL.FTZ R27, R20, R25.reuse ;  /* 0x00000019141b7220 */ /* 0x080fe20000410000 */
[----:B------:R-:W-:Y:S01]  /*7f00*/  LOP3.LUT R36, R36, 0xffff0000, RZ, 0xc0, !PT ;  /* 0xffff000024247812 */ /* 0x000fe200078ec0ff */
[C---:B------:R-:W-:Y:S01]  /*7f10*/  IMAD.U32 R9, R37.reuse, 0x10000, RZ ;  /* 0x0001000025097824 */ /* 0x040fe200078e00ff */
[----:B------:R-:W-:Y:S01]  /*7f20*/  LOP3.LUT R8, R37, 0xffff0000, RZ, 0xc0, !PT ;  /* 0xffff000025087812 */ /* 0x000fe200078ec0ff */
[C---:B------:R-:W-:Y:S01]  /*7f30*/  FFMA.FTZ R33, R14.reuse, R25, -R33 ;  /* 0x000000190e217223 */ /* 0x040fe20000010821 */
        /* <DEDUP_REMOVED lines=14> */
.L_x_1444:
[----:B------:R-:W-:Y:S05]  /*8020*/  BSYNC B1 ;  /* 0x0000000000017941 */ /* 0x000fea0003800000 */
.L_x_1443:
[----:B------:R-:W-:Y:S05]  /*8030*/  @P1 BRA `(.L_x_1442) ;  /* 0x0000001800501947 */ /* 0x000fea0003800000 */
[----:B-1----:R-:W1:Y:S01]  /*8040*/  LDS.128 R4, [R0+0x3000] ;  /* 0x0030000000047984 */ /* 0x002e620000000c00 */
[----:B------:R-:W-:Y:S02]  /*8050*/  SHF.R.U64 R2, R10, 0x10, R11 ;  /* 0x000000100a027819 */ /* 0x000fe4000000120b */
[--C-:B------:R-:W-:Y:S02]  /*8060*/  SHF.R.U64 R10, R12, 0x10, R13.reuse ;  /* 0x000000100c0a7819 */ /* 0x100fe4000000120d */
[----:B------:R-:W-:Y:S02]  /*8070*/  SHF.R.U32.HI R12, RZ, 0x10, R13 ;  /* 0x00000010ff0c7819 */ /* 0x000fe4000001160d */
[----:B------:R-:W-:Y:S02]  /*8080*/  SHF.R.U32.HI R11, RZ, 0x10, R11 ;  /* 0x00000010ff0b7819 */ /* 0x000fe4000001160b */
[----:B------:R-:W-:Y:S02]  /*8090*/  PRMT R15, R15, 0x5410, R12 ;  /* 0x000054100f0f7816 */ /* 0x000fe4000000000c */
[----:B------:R-:W-:-:S02]  /*80a0*/  PRMT R34, R34, 0x5410, R11 ;  /* 0x0000541022227816 */ /* 0x000fc4000000000b */
[C---:B------:R-:W-:Y:S01]  /*80b0*/  LOP3.LUT R12, R15.reuse, 0xffff0000, RZ, 0xc0, !PT ;  /* 0xffff00000f0c7812 */ /* 0x040fe200078ec0ff */
[----:B------:R-:W-:Y:S01]  /*80c0*/  IMAD.U32 R13, R15, 0x10000, RZ ;  /* 0x000100000f0d7824 */ /* 0x000fe200078e00ff */
[----:B------:R-:W-:Y:S01]  /*80d0*/  PRMT R10, R3, 0x5410, R10 ;  /* 0x00005410030a7816 */ /* 0x000fe2000000000a */
[C---:B------:R-:W-:Y:S01]  /*80e0*/  IMAD.U32 R11, R34.reuse, 0x10000, RZ ;  /* 0x00010000220b7824 */ /* 0x040fe200078e00ff */
[----:B------:R-:W-:Y:S02]  /*80f0*/  LOP3.LUT R34, R34, 0xffff0000, RZ, 0xc0, !PT ;  /* 0xffff000022227812 */ /* 0x000fe400078ec0ff */
[----:B------:R-:W-:Y:S01]  /*8100*/  PRMT R29, R29, 0x5410, R2 ;  /* 0x000054101d1d7816 */ /* 0x000fe20000000002 */
        /* <DEDUP_REMOVED lines=8> */
[----:B------:R-:W-:Y:S01]  /*8190*/  FMUL.FTZ R20, R7, R12 ;  /* 0x0000000c07147220 */ /* 0x000fe20000410000 */
[----:B------:R-:W-:-:S02]  /*81a0*/  IMAD.U32 R4, R5, 0x10000, RZ ;  /* 0x0001000005047824 */ /* 0x000fc400078e00ff */
[C---:B------:R-:W-:Y:S01]  /*81b0*/  FFMA.FTZ R15, R8.reuse, R11, -R15 ;  /* 0x0000000b080f7223 */ /* 0x040fe2000001080f */
[----:B------:R-:W-:Y:S01]  /*81c0*/  FFMA.FTZ R14, R8, R13, R6 ;  /* 0x0000000d080e7223 */ /* 0x000fe20000010006 */
[-C--:B------:R-:W-:Y:S01]  /*81d0*/  FMUL.FTZ R8, R7, R34.reuse ;  /* 0x0000002207087220 */ /* 0x080fe20000410000 */
[C---:B------:R-:W-:Y:S01]  /*81e0*/  IMAD.U32 R7, R10.reuse, 0x10000, RZ ;  /* 0x000100000a077824 */ /* 0x040fe200078e00ff */
[----:B------:R-:W-:Y:S01]  /*81f0*/  LOP3.LUT R5, R5, 0xffff0000, RZ, 0xc0, !PT ;  /* 0xffff000005057812 */ /* 0x000fe200078ec0ff */
[----:B------:R-:W-:Y:S01]  /*8200*/  IMAD.U32 R6, R29, 0x10000, RZ ;  /* 0x000100001d067824 */ /* 0x000fe200078e00ff */
[----:B------:R-:W-:Y:S01]  /*8210*/  LOP3.LUT R10, R10, 0xffff0000, RZ, 0xc0, !PT ;  /* 0xffff00000a0a7812 */ /* 0x000fe200078ec0ff */
[----:B------:R-:W-:Y:S01]  /*8220*/  FFMA.FTZ R20, R9, R34, -R20 ;  /* 0x0000002209147223 */ /* 0x000fe20000010814 */
[----:B------:R-:W-:Y:S01]  /*8230*/  LOP3.LUT R29, R29, 0xffff0000, RZ, 0xc0, !PT ;  /* 0xffff00001d1d7812 */ /* 0x000fe200078ec0ff */
[----:B------:R-:W-:Y:S01]  /*8240*/  FFMA.FTZ R11, R9, R12, R8 ;  /* 0x0000000c090b7223 */ /* 0x000fe20000010008 */
[C---:B------:R-:W-:Y:S01]  /*8250*/  FMUL.FTZ R9, R3.reuse, R7 ;  /* 0x0000000703097220 */ /* 0x040fe20000410000 */
[----:B------:R-:W-:Y:S01]  /*8260*/  FMUL.FTZ R8, R3, R6 ;  /* 0x0000000603087220 */ /* 0x000fe20000410000 */
        /* <DEDUP_REMOVED lines=10> */
[----:B------:R2:W-:Y:S01]  /*8310*/  STS.128 [R0+0x3000], R4 ;  /* 0x0030000400007388 */ /* 0x0005e20000000c00 */
[----:B------:R-:W-:Y:S05]  /*8320*/  BRA `(.L_x_1442) ;  /* 0x0000001400947947 */ /* 0x000fea0003800000 */
.L_x_1429:
[----:B------:R-:W1:Y:S01]  /*8330*/  S2R R0, SR_TID.X ;  /* 0x0000000000007919 */ /* 0x000e620000002100 */
[----:B------:R-:W2:Y:S01]  /*8340*/  LDC R30, c[0x0][0x448] ;  /* 0x00011200ff1e7b82 */ /* 0x000ea20000000800 */
[----:B------:R-:W-:Y:S01]  /*8350*/  ULDC.64 UR4, c[0x0][0x3f8] ;  /* 0x0000fe0000047ab9 */ /* 0x000fe20000000a00 */
[----:B------:R-:W-:Y:S01]  /*8360*/  ULDC.64 UR6, c[0x0][0x408] ;  /* 0x0001020000067ab9 */ /* 0x000fe20000000a00 */
[----:B------:R-:W-:Y:S01]  /*8370*/  IMAD.MOV.U32 R27, RZ, RZ, R31 ;  /* 0x000000ffff1b7224 */ /* 0x000fe200078e001f */
[----:B------:R-:W-:Y:S02]  /*8380*/  SHF.R.S32.HI R41, RZ, 0x1f, R18 ;  /* 0x0000001fff297819 */ /* 0x000fe40000011412 */
[----:B--2---:R-:W-:Y:S01]  /*8390*/  ISETP.NE.AND P0, PT, R30, 0x1, PT ;  /* 0x000000011e00780c */ /* 0x004fe20003f05270 */
[----:B-1----:R-:W-:-:S05]  /*83a0*/  VIADD R0, R0, 0xffffff80 ;  /* 0xffffff8000007836 */ /* 0x002fca0000000000 */
[----:B------:R-:W-:-:S07]  /*83b0*/  SHF.R.S32.HI R2, RZ, 0x1f, R0 ;  /* 0x0000001fff027819 */ /* 0x000fce0000011400 */
[----:B------:R-:W1:Y:S01]  /*83c0*/  @P0 LDC R3, c[0x0][0x450] ;  /* 0x00011400ff030b82 */ /* 0x000e620000000800 */
[----:B------:R-:W-:-:S04]  /*83d0*/  LEA.HI R2, R2, R0, RZ, 0x2 ;  /* 0x0000000002027211 */ /* 0x000fc800078f10ff */
[----:B------:R-:W-:-:S05]  /*83e0*/  LOP3.LUT R2, R2, 0xfffffffc, RZ, 0xc0, !PT ;  /* 0xfffffffc02027812 */ /* 0x000fca00078ec0ff */
[----:B------:R-:W-:Y:S02]  /*83f0*/  IMAD.IADD R2, R0, 0x1, -R2 ;  /* 0x0000000100027824 */ /* 0x000fe400078e0a02 */
[----:B------:R-:W2:Y:S02]  /*8400*/  @P0 LDC R0, c[0x0][0x44c] ;  /* 0x00011300ff000b82 */ /* 0x000ea40000000800 */
[----:B------:R-:W-:Y:S02]  /*8410*/  IMAD R5, R2, 0x60, R33 ;  /* 0x0000006002057824 */ /* 0x000fe400078e0221 */
[----:B------:R-:W-:Y:S02]  /*8420*/  IMAD.MOV.U32 R2, RZ, RZ, R24 ;  /* 0x000000ffff027224 */ /* 0x000fe400078e0018 */
[----:B--2---:R-:W-:-:S05]  /*8430*/  @P0 IMAD.HI.U32 R0, R5, R0, RZ ;  /* 0x0000000005000227 */ /* 0x004fca00078e00ff */
[----:B-1----:R-:W-:Y:S01]  /*8440*/  @P0 SHF.R.U32.HI R5, RZ, R3, R0 ;  /* 0x00000003ff050219 */ /* 0x002fe20000011600 */
[----:B------:R-:W-:-:S03]  /*8450*/  IMAD.MOV.U32 R3, RZ, RZ, R35 ;  /* 0x000000ffff037224 */ /* 0x000fc600078e0023 */
[----:B------:R-:W-:Y:S01]  /*8460*/  SHF.R.S32.HI R0, RZ, 0x1f, R5 ;  /* 0x0000001fff007819 */ /* 0x000fe20000011405 */
[----:B------:R-:W-:-:S04]  /*8470*/  IMAD.WIDE.U32 R26, R5, UR4, R26 ;  /* 0x00000004051a7c25 */ /* 0x000fc8000f8e001a */
[C---:B------:R-:W-:Y:S02]  /*8480*/  IMAD R4, R0.reuse, UR4, RZ ;  /* 0x0000000400047c24 */ /* 0x040fe4000f8e02ff */
[----:B------:R-:W-:Y:S02]  /*8490*/  IMAD R0, R0, UR6, RZ ;  /* 0x0000000600007c24 */ /* 0x000fe4000f8e02ff */
[C---:B------:R-:W-:Y:S01]  /*84a0*/  IMAD R7, R5.reuse, UR5, R4 ;  /* 0x0000000505077c24 */ /* 0x040fe2000f8e0204 */
[----:B------:R-:W-:Y:S01]  /*84b0*/  ULDC.64 UR4, c[0x0][0x3e8] ;  /* 0x0000fa0000047ab9 */ /* 0x000fe20000000a00 */
[C---:B------:R-:W-:Y:S01]  /*84c0*/  IMAD.WIDE.U32 R2, R5.reuse, UR6, R2 ;  /* 0x0000000605027c25 */ /* 0x040fe2000f8e0002 */
[----:B------:R-:W-:Y:S01]  /*84d0*/  LEA R24, P0, R26, UR4, 0x1 ;  /* 0x000000041a187c11 */ /* 0x000fe2000f8008ff */
[----:B------:R-:W-:Y:S02]  /*84e0*/  UMOV UR4, 0xffffffff ;  /* 0xffffffff00047882 */ /* 0x000fe40000000000 */
[----:B------:R-:W-:Y:S01]  /*84f0*/  IMAD R25, R5, UR7, R0 ;  /* 0x0000000705197c24 */ /* 0x000fe2000f8e0200 */
[----:B------:R-:W-:Y:S01]  /*8500*/  ULDC.64 UR6, c[0x0][0x400] ;  /* 0x0001000000067ab9 */ /* 0x000fe20000000a00 */
[----:B------:R-:W-:Y:S01]  /*8510*/  IMAD.IADD R5, R27, 0x1, R7 ;  /* 0x000000011b057824 */ /* 0x000fe200078e0207 */
[----:B------:R-:W-:Y:S01]  /*8520*/  LEA R27, P1, R2, UR6, 0x1 ;  /* 0x00000006021b7c11 */ /* 0x000fe2000f8208ff */
[----:B------:R-:W-:-:S03]  /*8530*/  IMAD.IADD R25, R3, 0x1, R25 ;  /* 0x0000000103197824 */ /* 0x000fc600078e0219 */
[----:B------:R-:W-:Y:S02]  /*8540*/  LEA.HI.X R26, R26, UR5, R5, 0x1, P0 ;  /* 0x000000051a1a7c11 */ /* 0x000fe400080f0c05 */
[----:B------:R-:W-:Y:S01]  /*8550*/  LEA.HI.X R25, R2, UR7, R25, 0x1, P1 ;  /* 0x0000000702197c11 */ /* 0x000fe200088f0c19 */
[----:B------:R-:W-:Y:S06]  /*8560*/  BRA.DIV UR4, `(.L_x_1445) ;  /* 0x0000017604c47947 */ /* 0x000fec000b800000 */
[----:B------:R-:W1:Y:S01]  /*8570*/  LDC R39, c[0x0][0x3f4] ;  /* 0x0000fd00ff277b82 */ /* 0x000e620000000800 */
[----:B------:R-:W2:Y:S01]  /*8580*/  SHFL.IDX PT, R2, R24, RZ, 0x1c1f ;  /* 0x001c1fff18027589 */ /* 0x000ea200000e0000 */
[----:B------:R-:W-:-:S03]  /*8590*/  IMAD R30, R157, R30, RZ ;  /* 0x0000001e9d1e7224 */ /* 0x000fc600078e02ff */
[----:B------:R-:W3:Y:S04]  /*85a0*/  SHFL.IDX PT, R0, R26, RZ, 0x1c1f ;  /* 0x001c1fff1a007589 */ /* 0x000ee800000e0000 */
[----:B0-----:R-:W0:Y:S04]  /*85b0*/  SHFL.IDX PT, R14, R27, RZ, 0x1c1f ;  /* 0x001c1fff1b0e7589 */ /* 0x001e2800000e0000 */
[----:B------:R-:W4:Y:S01]  /*85c0*/  SHFL.IDX PT, R3, R25, RZ, 0x1c1f ;  /* 0x001c1fff19037589 */ /* 0x000f2200000e0000 */
[----:B-1----:R-:W-:-:S04]  /*85d0*/  ISETP.GE.AND P0, PT, R18, R39, PT ;  /* 0x000000271200720c */ /* 0x002fc80003f06270 */
[----:B------:R-:W-:-:S13]  /*85e0*/  ISETP.GE.OR P1, PT, R33, R30, P0 ;  /* 0x0000001e2100720c */ /* 0x000fda0000726670 */
[C---:B------:R-:W-:Y:S01]  /*85f0*/  @!P1 IMAD.SHL.U32 R7, R18.reuse, 0x2, RZ ;  /* 0x0000000212079824 */ /* 0x040fe200078e00ff */
[----:B------:R-:W-:-:S04]  /*8600*/  @!P1 SHF.L.U64.HI R4, R18, 0x1, R41 ;  /* 0x0000000112049819 */ /* 0x000fc80000010229 */
[----:B--2---:R-:W-:-:S05]  /*8610*/  @!P1 IADD3 R2, P2, R2, R7, RZ ;  /* 0x0000000702029210 */ /* 0x004fca0007f5e0ff */
[----:B---3--:R-:W-:Y:S02]  /*8620*/  @!P1 IMAD.X R5, R0, 0x1, R4, P2 ;  /* 0x0000000100059824 */ /* 0x008fe400010e0604 */
[----:B------:R-:W-:Y:S02]  /*8630*/  @!P1 IMAD.MOV.U32 R8, RZ, RZ, R2 ;  /* 0x000000ffff089224 */ /* 0x000fe400078e0002 */
[----:B------:R-:W-:-:S06]  /*8640*/  @!P1 IMAD.MOV.U32 R9, RZ, RZ, R5 ;  /* 0x000000ffff099224 */ /* 0x000fcc00078e0005 */
[----:B------:R-:W2:Y:S01]  /*8650*/  @!P1 LD.E.128 R8, desc[UR40][R8.64] ;  /* 0x0000002808089980 */ /* 0x000ea2000c101d00 */
[----:B0-----:R-:W-:-:S05]  /*8660*/  @!P1 IADD3 R14, P2, R14, R7, RZ ;  /* 0x000000070e0e9210 */ /* 0x001fca0007f5e0ff */
[----:B----4-:R-:W-:-:S04]  /*8670*/  @!P1 IMAD.X R3, R3, 0x1, R4, P2 ;  /* 0x0000000103039824 */ /* 0x010fc800010e0604 */
[----:B------:R-:W-:-:S05]  /*8680*/  @!P1 IMAD.MOV.U32 R15, RZ, RZ, R3 ;  /* 0x000000ffff0f9224 */ /* 0x000fca00078e0003 */
[----:B------:R0:W3:Y:S01]  /*8690*/  @!P1 LD.E.128 R4, desc[UR40][R14.64] ;  /* 0x000000280e049980 */ /* 0x0000e2000c101d00 */
[----:B------:R-:W-:Y:S02]  /*86a0*/  CS2R R34, SRZ ;  /* 0x0000000000227805 */ /* 0x000fe4000001ff00 */
[----:B------:R-:W-:Y:S02]  /*86b0*/  CS2R R36, SRZ ;  /* 0x0000000000247805 */ /* 0x000fe4000001ff00 */
[----:B------:R-:W-:Y:S01]  /*86c0*/  CS2R R20, SRZ ;  /* 0x0000000000147805 */ /* 0x000fe2000001ff00 */
[----:B------:R-:W1:Y:S04]  /*86d0*/  SHFL.IDX PT, R24, R24, 0x1, 0x1c1f ;  /* 0x003c1f0018187f89 */ /* 0x000e6800000e0000 */
[----:B------:R-:W4:Y:S04]  /*86e0*/  SHFL.IDX PT, R25, R25, 0x1, 0x1c1f ;  /* 0x003c1f0019197f89 */ /* 0x000f2800000e0000 */
[----:B0-----:R0:W0:Y:S01]  /*86f0*/  SHFL.IDX PT, R14, R27, 0x1, 0x1c1f ;  /* 0x003c1f001b0e7f89 */ /* 0x00102200000e0000 */
[----:B--2---:R-:W-:-:S02]  /*8700*/  @!P1 IMAD.MOV.U32 R34, RZ, RZ, R8 ;  /* 0x000000ffff229224 */ /* 0x004fc400078e0008 */
[----:B------:R-:W-:Y:S02]  /*8710*/  @!P1 IMAD.MOV.U32 R35, RZ, RZ, R9 ;  /* 0x000000ffff239224 */ /* 0x000fe400078e0009 */
[----:B------:R-:W-:Y:S02]  /*8720*/  IMAD.MOV.U32 R0, RZ, RZ, R34 ;  /* 0x000000ffff007224 */ /* 0x000fe400078e0022 */
[----:B------:R-:W-:Y:S02]  /*8730*/  IMAD.MOV.U32 R2, RZ, RZ, R35 ;  /* 0x000000ffff027224 */ /* 0x000fe400078e0023 */
[----:B------:R-:W-:Y:S01]  /*8740*/  @!P1 IMAD.MOV.U32 R36, RZ, RZ, R10 ;  /* 0x000000ffff249224 */ /* 0x000fe200078e000a */
[----:B------:R-:W-:Y:S01]  /*8750*/  PRMT R40, R40, 0x5410, R0 ;  /* 0x0000541028287816 */ /* 0x000fe20000000000 */
[----:B------:R-:W-:Y:S01]  /*8760*/  @!P1 IMAD.MOV.U32 R37, RZ, RZ, R11 ;  /* 0x000000ffff259224 */ /* 0x000fe200078e000b */
[----:B------:R2:W0:Y:S01]  /*8770*/  SHFL.IDX PT, R0, R26, 0x1, 0x1c1f ;  /* 0x003c1f001a007f89 */ /* 0x00042200000e0000 */
[----:B------:R-:W-:-:S02]  /*8780*/  PRMT R53, R2, 0x7610, R53 ;  /* 0x0000761002357816 */ /* 0x000fc40000000035 */
[----:B------:R-:W-:Y:S01]  /*8790*/  CS2R R2, SRZ ;  /* 0x0000000000027805 */ /* 0x000fe2000001ff00 */
[----:B------:R-:W-:Y:S02]  /*87a0*/  IMAD.MOV.U32 R8, RZ, RZ, R36 ;  /* 0x000000ffff087224 */ /* 0x000fe400078e0024 */
[----:B------:R-:W-:Y:S02]  /*87b0*/  IMAD.MOV.U32 R9, RZ, RZ, R37 ;  /* 0x000000ffff097224 */ /* 0x000fe400078e0025 */
[----:B---3--:R-:W-:Y:S01]  /*87c0*/  @!P1 IMAD.MOV.U32 R20, RZ, RZ, R4 ;  /* 0x000000ffff149224 */ /* 0x008fe200078e0004 */
[----:B------:R-:W-:Y:S01]  /*87d0*/  PRMT R31, R8, 0x7610, R31 ;  /* 0x00007610081f7816 */ /* 0x000fe2000000001f */
[----:B------:R-:W-:Y:S01]  /*87e0*/  @!P1 IMAD.MOV.U32 R21, RZ, RZ, R5 ;  /* 0x000000ffff159224 */ /* 0x000fe200078e0005 */
[----:B------:R-:W-:Y:S01]  /*87f0*/  PRMT R32, R9, 0x7610, R32 ;  /* 0x0000761009207816 */ /* 0x000fe20000000020 */
[----:B------:R-:W-:Y:S02]  /*8800*/  @!P1 IMAD.MOV.U32 R2, RZ, RZ, R6 ;  /* 0x000000ffff029224 */ /* 0x000fe400078e0006 */
[----:B------:R-:W-:-:S02]  /*8810*/  @!P1 IMAD.MOV.U32 R3, RZ, RZ, R7 ;  /* 0x000000ffff039224 */ /* 0x000fc400078e0007 */
[----:B------:R-:W-:Y:S02]  /*8820*/  IMAD.MOV.U32 R4, RZ, RZ, R20 ;  /* 0x000000ffff047224 */ /* 0x000fe400078e0014 */
[----:B------:R-:W-:Y:S02]  /*8830*/  IMAD.MOV.U32 R5, RZ, RZ, R21 ;  /* 0x000000ffff057224 */ /* 0x000fe400078e0015 */
[----:B------:R-:W-:Y:S01]  /*8840*/  IMAD.MOV.U32 R6, RZ, RZ, R2 ;  /* 0x000000ffff067224 */ /* 0x000fe200078e0002 */
[----:B------:R-:W-:Y:S01]  /*8850*/  PRMT R31, R31, 0x5410, R4 ;  /* 0x000054101f1f7816 */ /* 0x000fe20000000004 */
[----:B------:R-:W-:Y:S01]  /*8860*/  IMAD.MOV.U32 R7, RZ, RZ, R3 ;  /* 0x000000ffff077224 */ /* 0x000fe200078e0003 */
[----:B------:R-:W-:Y:S02]  /*8870*/  PRMT R32, R32, 0x5410, R5 ;  /* 0x0000541020207816 */ /* 0x000fe40000000005 */
[----:B------:R-:W-:Y:S02]  /*8880*/  CS2R R4, SRZ ;  /* 0x0000000000047805 */ /* 0x000fe4000001ff00 */
[----:B------:R-:W-:-:S02]  /*8890*/  PRMT R49, R6, 0x7610, R49 ;  /* 0x0000761006317816 */ /* 0x000fc40000000031 */
[----:B012-4-:R-:W-:-:S07]  /*88a0*/  PRMT R38, R38, 0x5410, R7 ;  /* 0x0000541026267816 */ /* 0x017fce0000000007 */
.L_x_1731:
[----:B------:R-:W2:Y:S01]  /*88b0*/  LDL R7, [R1+0x58] ;  /* 0x0000580001077983 */ /* 0x000ea20000100800 */
[----:B------:R-:W-:Y:S01]  /*88c0*/  VIADD R33, R33, 0x60 ;  /* 0x0000006021217836 */ /* 0x000fe20000000000 */
[----:B------:R-:W-:Y:S01]  /*88d0*/  BSSY B1, `(.L_x_1446) ;  /* 0x0000016000017945 */ /* 0x000fe20003800000 */
[----:B------:R-:W-:Y:S02]  /*88e0*/  CS2R R8, SRZ ;  /* 0x0000000000087805 */ /* 0x000fe4000001ff00 */
[----:B------:R-:W-:Y:S02]  /*88f0*/  CS2R R10, SRZ ;  /* 0x00000000000a7805 */ /* 0x000fe4000001ff00 */
[----:B------:R-:W-:Y:S02]  /*8900*/  ISETP.GE.AND P1, PT, R33, R30, PT ;  /* 0x0000001e2100720c */ /* 0x000fe40003f26270 */
[----:B--2---:R-:W-:-:S04]  /*8910*/  LEA.HI R6, R7, R7, RZ, 0x1 ;  /* 0x0000000707067211 */ /* 0x004fc800078f08ff */
[----:B------:R-:W-:-:S05]  /*8920*/  LOP3.LUT R6, R6, 0xfffffffe, RZ, 0xc0, !PT ;  /* 0xfffffffe06067812 */ /* 0x000fca00078ec0ff */
[----:B------:R-:W-:Y:S01]  /*8930*/  IMAD.IADD R13, R7, 0x1, -R6 ;  /* 0x00000001070d7824 */ /* 0x000fe200078e0a06 */
[----:B------:R-:W-:-:S04]  /*8940*/  CS2R R6, SRZ ;  /* 0x0000000000067805 */ /* 0x000fc8000001ff00 */
[----:B------:R-:W-:Y:S01]  /*8950*/  SHF.L.U32 R13, R13, 0x1f, RZ ;  /* 0x0000001f0d0d7819 */ /* 0x000fe200000006ff */
[----:B------:R-:W-:Y:S06]  /*8960*/  @P1 BRA `(.L_x_1447) ;  /* 0x0000000000301947 */ /* 0x000fec0003800000 */
[----:B------:R-:W-:Y:S02]  /*8970*/  CS2R R6, SRZ ;  /* 0x0000000000067805 */ /* 0x000fe4000001ff00 */
[----:B------:R-:W-:Y:S02]  /*8980*/  CS2R R8, SRZ ;  /* 0x0000000000087805 */ /* 0x000fe4000001ff00 */
[----:B------:R-:W-:Y:S01]  /*8990*/  CS2R R10, SRZ ;  /* 0x00000000000a7805 */ /* 0x000fe2000001ff00 */
[----:B------:R-:W-:Y:S06]  /*89a0*/  @P0 BRA `(.L_x_1447) ;  /* 0x0000000000200947 */ /* 0x000fec0003800000 */
[C---:B------:R-:W-:Y:S01]  /*89b0*/  IMAD.SHL.U32 R7, R18.reuse, 0x2, RZ ;  /* 0x0000000212077824 */ /* 0x040fe200078e00ff */
[----:B------:R-:W-:-:S04]  /*89c0*/  SHF.L.U64.HI R5, R18, 0x1, R41 ;  /* 0x0000000112057819 */ /* 0x000fc80000010229 */
[-C--:B------:R-:W-:Y:S02]  /*89d0*/  IADD3 R8, P1, R24, R7.reuse, RZ ;  /* 0x0000000718087210 */ /* 0x080fe40007f3e0ff */
[----:B------:R-:W-:-:S03]  /*89e0*/  IADD3 R4, P2, R14, R7, RZ ;  /* 0x000000070e047210 */ /* 0x000fc60007f5e0ff */
[--C-:B------:R-:W-:Y:S02]  /*89f0*/  IMAD.X R9, R0, 0x1, R5.reuse, P1 ;  /* 0x0000000100097824 */ /* 0x100fe400008e0605 */
[----:B------:R-:W-:-:S04]  /*8a00*/  IMAD.X R5, R25, 0x1, R5, P2 ;  /* 0x0000000119057824 */ /* 0x000fc800010e0605 */
[----:B------:R-:W5:Y:S04]  /*8a10*/  LD.E.128 R8, desc[UR40][R8.64] ;  /* 0x0000002808087980 */ /* 0x000f68000c101d00 */
[----:B------:R-:W5:Y:S02]  /*8a20*/  LD.E.128 R4, desc[UR40][R4.64] ;  /* 0x0000002804047980 */ /* 0x000f64000c101d00 */
.L_x_1447:
[----:B------:R-:W-:Y:S05]  /*8a30*/  BSYNC B1 ;  /* 0x0000000000017941 */ /* 0x000fea0003800000 */
.L_x_1446:
[----:B------:R-:W0:Y:S01]  /*8a40*/  SYNCS.PHASECHK.TRANS64.TRYWAIT P1, [R16+URZ+0x16800], R13 ;  /* 0x0168000d100075a7 */ /* 0x000e22000802017f */
[----:B------:R-:W-:Y:S01]  /*8a50*/  IMAD R29, R29, -0xc0, R30 ;  /* 0xffffff401d1d7824 */ /* 0x000fe200078e021e */
[----:B------:R-:W-:Y:S01]  /*8a60*/  BSSY B1, `(.L_x_1448) ;  /* 0x0000014000017945 */ /* 0x000fe20003800000 */
[----:B------:R-:W-:Y:S02]  /*8a70*/  VIADD R15, R23, 0x60 ;  /* 0x00000060170f7836 */ /* 0x000fe40000000000 */
[----:B-----5:R-:W-:Y:S01]  /*8a80*/  IMAD.MOV.U32 R12, RZ, RZ, R4 ;  /* 0x000000ffff0c7224 */ /* 0x020fe200078e0004 */
[----:B------:R-:W-:Y:S01]  /*8a90*/  VIMNMX R0, R29, 0xc0, PT ;  /* 0x000000c01d007848 */ /* 0x000fe20003fe0100 */
[----:B------:R-:W-:Y:S02]  /*8aa0*/  IMAD.MOV.U32 R14, RZ, RZ, R5 ;  /* 0x000000ffff0e7224 */ /* 0x000fe400078e0005 */
[----:B------:R-:W-:Y:S01]  /*8ab0*/  IMAD.MOV.U32 R29, RZ, RZ, R11 ;  /* 0x000000ffff1d7224 */ /* 0x000fe200078e000b */
[----:B------:R-:W-:-:S02]  /*8ac0*/  ISETP.GE.OR P2, PT, R23, R0, P0 ;  /* 0x000000001700720c */ /* 0x000fc40000746670 */
[----:B------:R-:W-:Y:S01]  /*8ad0*/  ISETP.GE.OR P0, PT, R15, R0, P0 ;  /* 0x000000000f00720c */ /* 0x000fe20000706670 */
        /* <DEDUP_REMOVED lines=10> */
[----:B------:R-:W-:Y:S01]  /*8b80*/  PRMT R43, R15, 0x7610, R43 ;  /* 0x000076100f2b7816 */ /* 0x000fe2000000002b */
[----:B0-----:R-:W-:Y:S06]  /*8b90*/  @!P1 BRA `(.L_x_1449) ;  /* 0x0000017400b09947 */ /* 0x001fec0003800000 */
.L_x_1732:
[----:B------:R-:W-:Y:S05]  /*8ba0*/  BSYNC B1 ;  /* 0x0000000000017941 */ /* 0x000fea0003800000 */
.L_x_1448:
[----:B------:R-:W-:Y:S04]  /*8bb0*/  BSSY B1, `(.L_x_1450) ;  /* 0x0000070000017945 */ /* 0x000fe80003800000 */
[----:B------:R-:W-:Y:S05]  /*8bc0*/  @P2 BRA `(.L_x_1451) ;  /* 0x0000000400b82947 */ /* 0x000fea0003800000 */
[----:B------:R-:W2:Y:S01]  /*8bd0*/  LDL R12, [R1+0x40] ;  /* 0x00004000010c7983 */ /* 0x000ea20000100800 */
[----:B0-----:R-:W-:Y:S01]  /*8be0*/  IMAD.IADD R13, R18, 0x1, R39 ;  /* 0x00000001120d7824 */ /* 0x001fe200078e0227 */
[----:B------:R-:W-:Y:S01]  /*8bf0*/  SHF.R.U64 R48, R20, 0x10, R21 ;  /* 0x0000001014307819 */ /* 0x000fe20000001215 */
[----:B------:R-:W0:Y:S01]  /*8c00*/  S2R R14, SR_TID.X ;  /* 0x00000000000e7919 */ /* 0x000e220000002100 */
[----:B------:R-:W-:Y:S02]  /*8c10*/  SHF.R.U64 R34, R34, 0x10, R35 ;  /* 0x0000001022227819 */ /* 0x000fe40000001223 */
[----:B------:R-:W-:Y:S02]  /*8c20*/  SHF.R.U64 R46, R36, 0x10, R37 ;  /* 0x00000010242e7819 */ /* 0x000fe40000001225 */
[----:B------:R-:W-:Y:S02]  /*8c30*/  SHF.R.U64 R51, R2, 0x10, R3 ;  /* 0x0000001002337819 */ /* 0x000fe40000001203 */
[----:B------:R-:W-:-:S02]  /*8c40*/  PRMT R48, R31, 0x5432, R48 ;  /* 0x000054321f307816 */ /* 0x000fc40000000030 */
[----:B------:R-:W-:Y:S02]  /*8c50*/  PRMT R36, R40, 0x5432, R34 ;  /* 0x0000543228247816 */ /* 0x000fe40000000022 */
[----:B------:R-:W-:Y:S02]  /*8c60*/  SHF.R.U32.HI R45, RZ, 0x10, R35 ;  /* 0x00000010ff2d7819 */ /* 0x000fe40000011623 */
[----:B------:R-:W-:Y:S02]  /*8c70*/  PRMT R46, R31, 0x5410, R46 ;  /* 0x000054101f2e7816 */ /* 0x000fe4000000002e */
[----:B------:R-:W-:Y:S01]  /*8c80*/  PRMT R51, R49, 0x5410, R51 ;  /* 0x0000541031337816 */ /* 0x000fe20000000033 */
[----:B------:R-:W-:Y:S01]  /*8c90*/  IMAD.U32 R49, R48, 0x10000, RZ ;  /* 0x0001000030317824 */ /* 0x000fe200078e00ff */
[----:B------:R-:W-:Y:S01]  /*8ca0*/  SHF.R.U32.HI R47, RZ, 0x10, R37 ;  /* 0x00000010ff2f7819 */ /* 0x000fe20000011625 */
[----:B------:R-:W-:Y:S01]  /*8cb0*/  IMAD.U32 R37, R36, 0x10000, RZ ;  /* 0x0001000024257824 */ /* 0x000fe200078e00ff */
[----:B------:R-:W-:-:S02]  /*8cc0*/  SHF.R.U32.HI R50, RZ, 0x10, R21 ;  /* 0x00000010ff327819 */ /* 0x000fc40000011615 */
[----:B------:R-:W-:Y:S02]  /*8cd0*/  PRMT R45, R53, 0x5410, R45 ;  /* 0x00005410352d7816 */ /* 0x000fe4000000002d */
[C---:B------:R-:W-:Y:S02]  /*8ce0*/  PRMT R50, R32.reuse, 0x5432, R50 ;  /* 0x0000543220327816 */ /* 0x040fe40000000032 */
[----:B------:R-:W-:Y:S02]  /*8cf0*/  PRMT R47, R32, 0x5410, R47 ;  /* 0x00005410202f7816 */ /* 0x000fe4000000002f */
[----:B------:R-:W-:Y:S02]  /*8d00*/  SHF.R.U32.HI R52, RZ, 0x10, R3 ;  /* 0x00000010ff347819 */ /* 0x000fe40000011603 */
[----:B------:R-:W-:Y:S02]  /*8d10*/  LOP3.LUT R48, R48, 0xffff0000, RZ, 0xc0, !PT ;  /* 0xffff000030307812 */ /* 0x000fe400078ec0ff */
[----:B------:R-:W-:Y:S01]  /*8d20*/  LOP3.LUT R36, R36, 0xffff0000, RZ, 0xc0, !PT ;  /* 0xffff000024247812 */ /* 0x000fe200078ec0ff */
[----:B0-----:R-:W-:Y:S01]  /*8d30*/  VIADD R25, R14, 0xffffff80 ;  /* 0xffffff800e197836 */ /* 0x001fe20000000000 */
[----:B------:R-:W-:-:S04]  /*8d40*/  PRMT R52, R38, 0x5432, R52 ;  /* 0x0000543226347816 */ /* 0x000fc80000000034 */
[----:B------:R-:W-:-:S04]  /*8d50*/  SHF.R.S32.HI R24, RZ, 0x1f, R25 ;  /* 0x0000001fff187819 */ /* 0x000fc80000011419 */
[----:B------:R-:W-:-:S04]  /*8d60*/  LEA.HI R24, R24, R25, RZ, 0x5 ;  /* 0x0000001918187211 */ /* 0x000fc800078f28ff */
        /* <DEDUP_REMOVED lines=12> */
[----:B------:R-:W0:Y:S04]  /*8e30*/  LDS.128 R12, [R30+0x8400] ;  /* 0x008400001e0c7984 */ /* 0x000e280000000c00 */
[----:B------:R-:W1:Y:S01]  /*8e40*/  LDS.128 R24, [R33+0x8400] ;  /* 0x0084000021187984 */ /* 0x000e620000000c00 */
[C---:B0-----:R-:W-:Y:S01]  /*8e50*/  IMAD.U32 R2, R12.reuse, 0x10000, RZ ;  /* 0x000100000c027824 */ /* 0x041fe200078e00ff */
[----:B------:R-:W-:Y:S01]  /*8e60*/  LOP3.LUT R3, R12, 0xffff0000, RZ, 0xc0, !PT ;  /* 0xffff00000c037812 */ /* 0x000fe200078ec0ff */
[C---:B------:R-:W-:Y:S01]  /*8e70*/  IMAD.U32 R12, R13.reuse, 0x10000, RZ ;  /* 0x000100000d0c7824 */ /* 0x040fe200078e00ff */
[----:B------:R-:W-:Y:S01]  /*8e80*/  LOP3.LUT R13, R13, 0xffff0000, RZ, 0xc0, !PT ;  /* 0xffff00000d0d7812 */ /* 0x000fe200078ec0ff */
[C---:B-1----:R-:W-:Y:S01]  /*8e90*/  IMAD.U32 R31, R24.reuse, 0x10000, RZ ;  /* 0x00010000181f7824 */ /* 0x042fe200078e00ff */
[----:B------:R-:W-:Y:S01]  /*8ea0*/  LOP3.LUT R24, R24, 0xffff0000, RZ, 0xc0, !PT ;  /* 0xffff000018187812 */ /* 0x000fe200078ec0ff */
[C---:B------:R-:W-:Y:S01]  /*8eb0*/  IMAD.U32 R32, R25.reuse, 0x10000, RZ ;  /* 0x0001000019207824 */ /* 0x040fe200078e00ff */
[----:B------:R-:W-:Y:S01]  /*8ec0*/  LOP3.LUT R25, R25, 0xffff0000, RZ, 0xc0, !PT ;  /* 0xffff000019197812 */ /* 0x000fe200078ec0ff */
[C---:B------:R-:W-:Y:S01]  /*8ed0*/  FMUL.FTZ R53, R31.reuse, R49 ;  /* 0x000000311f357220 */ /* 0x040fe20000410000 */
[-C--:B------:R-:W-:Y:S01]  /*8ee0*/  FMUL.FTZ R31, R31, R37.reuse ;  /* 0x000000251f1f7220 */ /* 0x080fe20000410000 */
[C---:B------:R-:W-:Y:S01]  /*8ef0*/  FMUL.FTZ R54, R24.reuse, R48 ;  /* 0x0000003018367220 */ /* 0x040fe20000410000 */
[----:B------:R-:W-:Y:S01]  /*8f00*/  FMUL.FTZ R24, R24, R36 ;  /* 0x0000002418187220 */ /* 0x000fe20000410000 */
[----:B------:R-:W-:Y:S01]  /*8f10*/  FFMA.FTZ R53, R2, R37, -R53 ;  /* 0x0000002502357223 */ /* 0x000fe20000010835 */
[----:B------:R-:W-:-:S02]  /*8f20*/  IMAD.U32 R37, R50, 0x10000, RZ ;  /* 0x0001000032257824 */ /* 0x000fc400078e00ff */
[----:B------:R-:W-:Y:S01]  /*8f30*/  FFMA.FTZ R49, R2, R49, R31 ;  /* 0x0000003102317223 */ /* 0x000fe2000001001f */
[C---:B------:R-:W-:Y:S01]  /*8f40*/  IMAD.U32 R31, R45.reuse, 0x10000, RZ ;  /* 0x000100002d1f7824 */ /* 0x040fe200078e00ff */
[----:B------:R-:W-:Y:S01]  /*8f50*/  LOP3.LUT R50, R50, 0xffff0000, RZ, 0xc0, !PT ;  /* 0xffff000032327812 */ /* 0x000fe200078ec0ff */
[C---:B------:R-:W-:Y:S01]  /*8f60*/  FMUL.FTZ R55, R32.reuse, R37 ;  /* 0x0000002520377220 */ /* 0x040fe20000410000 */
[----:B------:R-:W-:Y:S01]  /*8f70*/  LOP3.LUT R2, R45, 0xffff0000, RZ, 0xc0, !PT ;  /* 0xffff00002d027812 */ /* 0x000fe200078ec0ff */
[-C--:B------:R-:W-:Y:S01]  /*8f80*/  FMUL.FTZ R32, R32, R31.reuse ;  /* 0x0000001f20207220 */ /* 0x080fe20000410000 */
[----:B------:R-:W-:Y:S02]  /*8f90*/  IMAD.U32 R34, R26, 0x10000, RZ ;  /* 0x000100001a227824 */ /* 0x000fe400078e00ff */
[C---:B------:R-:W-:Y:S01]  /*8fa0*/  FFMA.FTZ R55, R12.reuse, R31, -R55 ;  /* 0x0000001f0c377223 */ /* 0x040fe20000010837 */
[----:B------:R-:W-:Y:S01]  /*8fb0*/  FFMA.FTZ R54, R3, R36, -R54 ;  /* 0x0000002403367223 */ /* 0x000fe20000010836 */
[----:B------:R-:W-:Y:S01]  /*8fc0*/  FFMA.FTZ R32, R12, R37, R32 ;  /* 0x000000250c207223 */ /* 0x000fe20000010020 */
[----:B------:R-:W-:Y:S01]  /*8fd0*/  FMUL.FTZ R12, R25, R50 ;  /* 0x00000032190c7220 */ /* 0x000fe20000410000 */
[----:B------:R-:W-:Y:S01]  /*8fe0*/  FFMA.FTZ R24, R3, R48, R24 ;  /* 0x0000003003187223 */ /* 0x000fe20000010018 */
[----:B------:R-:W-:-:S02]  /*8ff0*/  IMAD.U32 R31, R51, 0x10000, RZ ;  /* 0x00010000331f7824 */ /* 0x000fc400078e00ff */
[-C--:B------:R-:W-:Y:S01]  /*9000*/  FMUL.FTZ R48, R25, R2.reuse ;  /* 0x0000000219307220 */ /* 0x080fe20000410000 */
[----:B------:R-:W-:Y:S02]  /*9010*/  IMAD.U32 R3, R46, 0x10000, RZ ;  /* 0x000100002e037824 */ /* 0x000fe400078e00ff */
[----:B------:R-:W-:Y:S01]  /*9020*/  FFMA.FTZ R36, R13, R2, -R12 ;  /* 0x000000020d247223 */ /* 0x000fe2000001080c */
[----:B------:R-:W-:Y:S02]  /*9030*/  IMAD.U32 R35, R27, 0x10000, RZ ;  /* 0x000100001b237824 */ /* 0x000fe400078e00ff */
[----:B------:R-:W-:Y:S01]  /*9040*/  FMUL.FTZ R37, R34, R31 ;  /* 0x0000001f22257220 */ /* 0x000fe20000410000 */
[----:B------:R-:W-:Y:S02]  /*9050*/  IMAD.U32 R12, R52, 0x10000, RZ ;  /* 0x00010000340c7824 */ /* 0x000fe400078e00ff */
[----:B------:R-:W-:Y:S01]  /*9060*/  FMUL.FTZ R34, R34, R3 ;  /* 0x0000000322227220 */ /* 0x000fe20000410000 */
[----:B------:R-:W-:-:S02]  /*9070*/  IMAD.U32 R20, R14, 0x10000, RZ ;  /* 0x000100000e147824 */ /* 0x000fc400078e00ff */
[----:B------:R-:W-:Y:S01]  /*9080*/  FFMA.FTZ R25, R13, R50, R48 ;  /* 0x000000320d197223 */ /* 0x000fe20000010030 */
[----:B------:R-:W-:Y:S02]  /*9090*/  IMAD.U32 R21, R15, 0x10000, RZ ;  /* 0x000100000f157824 */ /* 0x000fe400078e00ff */
[----:B------:R-:W-:Y:S01]  /*90a0*/  FMUL.FTZ R48, R35, R12 ;  /* 0x0000000c23307220 */ /* 0x000fe20000410000 */
[----:B------:R-:W-:Y:S01]  /*90b0*/  IMAD.U32 R2, R47, 0x10000, RZ ;  /* 0x000100002f027824 */ /* 0x000fe200078e00ff */
[----:B------:R-:W-:Y:S01]  /*90c0*/  LOP3.LUT R26, R26, 0xffff0000, RZ, 0xc0, !PT ;  /* 0xffff00001a1a7812 */ /* 0x000fe200078ec0ff */
[C---:B------:R-:W-:Y:S01]  /*90d0*/  FFMA.FTZ R37, R20.reuse, R3, -R37 ;  /* 0x0000000314257223 */ /* 0x040fe20000010825 */
[----:B------:R-:W-:Y:S01]  /*90e0*/  FFMA.FTZ R34, R20, R31, R34 ;  /* 0x0000001f14227223 */ /* 0x000fe20000010022 */
[----:B------:R-:W-:Y:S01]  /*90f0*/  LOP3.LUT R51, R51, 0xffff0000, RZ, 0xc0, !PT ;  /* 0xffff000033337812 */ /* 0x000fe200078ec0ff */
[-C--:B------:R-:W-:Y:S01]  /*9100*/  FMUL.FTZ R20, R35, R2.reuse ;  /* 0x0000000223147220 */ /* 0x080fe20000410000 */
[----:B------:R-:W-:Y:S01]  /*9110*/  LOP3.LUT R27, R27, 0xffff0000, RZ, 0xc0, !PT ;  /* 0xffff00001b1b7812 */ /* 0x000fe200078ec0ff */
[C---:B------:R-:W-:Y:S01]  /*9120*/  FFMA.FTZ R48, R21.reuse, R2, -R48 ;  /* 0x0000000215307223 */ /* 0x040fe20000010830 */
        /* <DEDUP_REMOVED lines=9> */
[-C--:B------:R-:W-:Y:S01]  /*91c0*/  FMUL.FTZ R27, R27, R2.reuse ;  /* 0x000000021b1b7220 */ /* 0x080fe20000410000 */
[----:B------:R-:W-:Y:S01]  /*91d0*/  F2FP.BF16.F32.PACK_AB R24, R24, R49 ;  /* 0x000000311818723e */ /* 0x000fe200000010ff */
[C---:B------:R-:W-:Y:S01]  /*91e0*/  FFMA.FTZ R20, R14.reuse, R3, -R13 ;  /* 0x000000030e147223 */ /* 0x040fe2000001080d */
[----:B------:R-:W-:Y:S01]  /*91f0*/  FFMA.FTZ R51, R14, R51, R26 ;  /* 0x000000330e337223 */ /* 0x000fe2000001001a */
[C---:B------:R-:W-:Y:S01]  /*9200*/  FFMA.FTZ R3, R15.reuse, R2, -R12 ;  /* 0x000000020f037223 */ /* 0x040fe2000001080c */
[----:B------:R-:W-:Y:S01]  /*9210*/  FFMA.FTZ R52, R15, R52, R27 ;  /* 0x000000340f347223 */ /* 0x000fe2000001001b */
[----:B------:R-:W-:-:S02]  /*9220*/  F2FP.BF16.F32.PACK_AB R12, R54, R53 ;  /* 0x00000035360c723e */ /* 0x000fc400000010ff */
[----:B------:R-:W-:Y:S02]  /*9230*/  F2FP.BF16.F32.PACK_AB R13, R36, R55 ;  /* 0x00000037240d723e */ /* 0x000fe400000010ff */
[----:B------:R-:W-:Y:S02]  /*9240*/  F2FP.BF16.F32.PACK_AB R14, R20, R37 ;  /* 0x00000025140e723e */ /* 0x000fe400000010ff */
[----:B------:R-:W-:Y:S02]  /*9250*/  F2FP.BF16.F32.PACK_AB R15, R3, R48 ;  /* 0x00000030030f723e */ /* 0x000fe400000010ff */
[----:B------:R-:W-:Y:S02]  /*9260*/  F2FP.BF16.F32.PACK_AB R25, R25, R32 ;  /* 0x000000201919723e */ /* 0x000fe400000010ff */
[----:B------:R-:W-:Y:S01]  /*9270*/  F2FP.BF16.F32.PACK_AB R26, R51, R34 ;  /* 0x00000022331a723e */ /* 0x000fe200000010ff */
[----:B------:R1:W-:Y:S01]  /*9280*/  STS.128 [R30+0x8400], R12 ;  /* 0x0084000c1e007388 */ /* 0x0003e20000000c00 */
[----:B------:R-:W-:-:S05]  /*9290*/  F2FP.BF16.F32.PACK_AB R27, R52, R21 ;  /* 0x00000015341b723e */ /* 0x000fca00000010ff */
[----:B------:R1:W-:Y:S02]  /*92a0*/  STS.128 [R33+0x8400], R24 ;  /* 0x0084001821007388 */ /* 0x0003e40000000c00 */
.L_x_1451:
[----:B------:R-:W-:Y:S05]  /*92b0*/  BSYNC B1 ;  /* 0x0000000000017941 */ /* 0x000fea0003800000 */
.L_x_1450:
[----:B------:R-:W-:Y:S01]  /*92c0*/  PRMT R2, R29, 0x5410, R0 ;  /* 0x000054101d027816 */ /* 0x000fe20000000000 */
[----:B------:R-:W-:Y:S06]  /*92d0*/  @P0 BRA `(.L_x_1442) ;  /* 0x0000000400a80947 */ /* 0x000fec0003800000 */
[----:B------:R-:W2:Y:S01]  /*92e0*/  LDL R3, [R1+0x44] ;  /* 0x0000440001037983 */ /* 0x000ea20000100800 */
[C---:B-1----:R-:W-:Y:S02]  /*92f0*/  VIADD R12, R23.reuse, 0x60 ;  /* 0x00000060170c7836 */ /* 0x042fe40000000000 */
[----:B0-----:R-:W-:Y:S01]  /*9300*/  VIADD R13, R23, 0x60 ;  /* 0x00000060170d7836 */ /* 0x001fe20000000000 */
[----:B------:R-:W3:Y:S01]  /*9310*/  LDL R32, [R1+0x60] ;  /* 0x0000600001207983 */ /* 0x000ee20000100800 */
[----:B------:R-:W-:Y:S02]  /*9320*/  IMAD.SHL.U32 R12, R12, 0x40, RZ ;  /* 0x000000400c0c7824 */ /* 0x000fe400078e00ff */
[----:B------:R-:W-:Y:S02]  /*9330*/  IMAD.SHL.U32 R13, R13, 0x40, RZ ;  /* 0x000000400d0d7824 */ /* 0x000fe400078e00ff */
[----:B------:R-:W-:Y:S01]  /*9340*/  IMAD.IADD R0, R18, 0x1, R39 ;  /* 0x0000000112007824 */ /* 0x000fe200078e0227 */
[----:B------:R-:W-:-:S02]  /*9350*/  LOP3.LUT R12, R12, 0x1c0, RZ, 0xc0, !PT ;  /* 0x000001c00c0c7812 */ /* 0x000fc400078ec0ff */
[----:B------:R-:W-:Y:S02]  /*9360*/  LOP3.LUT R13, R13, 0x1c0, RZ, 0xc0, !PT ;  /* 0x000001c00d0d7812 */ /* 0x000fe400078ec0ff */
[----:B------:R-:W-:Y:S02]  /*9370*/  SHF.R.U32.HI R12, RZ, 0x3, R12 ;  /* 0x00000003ff0c7819 */ /* 0x000fe4000001160c */
[----:B------:R-:W-:-:S04]  /*9380*/  LOP3.LUT R0, R13, 0x38, R0, 0xf8, !PT ;  /* 0x000000380d007812 */ /* 0x000fc800078ef800 */
[----:B------:R-:W-:Y:S02]  /*9390*/  LOP3.LUT R0, R0, R12, RZ, 0x3c, !PT ;  /* 0x0000000c00007212 */ /* 0x000fe400078e3cff */
[--C-:B------:R-:W-:Y:S02]  /*93a0*/  SHF.R.U64 R21, R8, 0x10, R9.reuse ;  /* 0x0000001008157819 */ /* 0x100fe40000001209 */
[----:B------:R-:W-:Y:S02]  /*93b0*/  SHF.R.U32.HI R8, RZ, 0x10, R9 ;  /* 0x00000010ff087819 */ /* 0x000fe40000011609 */
[----:B------:R-:W-:Y:S02]  /*93c0*/  SHF.R.U64 R9, R4, 0x10, R5 ;  /* 0x0000001004097819 */ /* 0x000fe40000001205 */
[----:B------:R-:W-:Y:S02]  /*93d0*/  PRMT R43, R43, 0x5410, R8 ;  /* 0x000054102b2b7816 */ /* 0x000fe40000000008 */
[----:B------:R-:W-:-:S02]  /*93e0*/  PRMT R42, R42, 0x5410, R9 ;  /* 0x000054102a2a7816 */ /* 0x000fc40000000009 */
[--C-:B------:R-:W-:Y:S02]  /*93f0*/  SHF.R.U64 R20, R10, 0x10, R11.reuse ;  /* 0x000000100a147819 */ /* 0x100fe4000000120b */
[----:B------:R-:W-:Y:S02]  /*9400*/  SHF.R.U32.HI R29, RZ, 0x10, R11 ;  /* 0x00000010ff1d7819 */ /* 0x000fe4000001160b */
[----:B------:R-:W-:Y:S02]  /*9410*/  SHF.R.U32.HI R4, RZ, 0x10, R5 ;  /* 0x00000010ff047819 */ /* 0x000fe40000011605 */
[----:B------:R-:W-:Y:S02]  /*9420*/  PRMT R44, R44, 0x5410, R21 ;  /* 0x000054102c2c7816 */ /* 0x000fe40000000015 */
[C---:B------:R-:W-:Y:S02]  /*9430*/  PRMT R20, R2.reuse, 0x5432, R20 ;  /* 0x0000543202147816 */ /* 0x040fe40000000014 */
[----:B------:R-:W-:Y:S01]  /*9440*/  PRMT R29, R2, 0x5410, R29 ;  /* 0x00005410021d7816 */ /* 0x000fe2000000001d */
[----:B------:R-:W-:Y:S01]  /*9450*/  IMAD.U32 R21, R44, 0x10000, RZ ;  /* 0x000100002c157824 */ /* 0x000fe200078e00ff */
[----:B------:R-:W-:-:S02]  /*9460*/  PRMT R41, R41, 0x5410, R4 ;  /* 0x0000541029297816 */ /* 0x000fc40000000004 */
[----:B------:R-:W-:Y:S01]  /*9470*/  LOP3.LUT R44, R44, 0xffff0000, RZ, 0xc0, !PT ;  /* 0xffff00002c2c7812 */ /* 0x000fe200078ec0ff */
[----:B--2---:R-:W-:-:S04]  /*9480*/  IMAD.IADD R3, R3, 0x1, R0 ;  /* 0x0000000103037824 */ /* 0x004fc800078e0200 */
[----:B------:R-:W-:Y:S01]  /*9490*/  IMAD R0, R3, 0x2, R16 ;  /* 0x0000000203007824 */ /* 0x000fe200078e0210 */
[----:B---3--:R-:W-:Y:S04]  /*94a0*/  LDS.128 R12, [R32+0x8400] ;  /* 0x00840000200c7984 */ /* 0x008fe80000000c00 */
[----:B------:R-:W0:Y:S01]  /*94b0*/  LDS.128 R24, [R0+0x8400] ;  /* 0x0084000000187984 */ /* 0x000e220000000c00 */
[--C-:B------:R-:W-:Y:S02]  /*94c0*/  SHF.R.U64 R3, R6, 0x10, R7.reuse ;  /* 0x0000001006037819 */ /* 0x100fe40000001207 */
[----:B------:R-:W-:Y:S02]  /*94d0*/  SHF.R.U32.HI R7, RZ, 0x10, R7 ;  /* 0x00000010ff077819 */ /* 0x000fe40000011607 */
[----:B------:R-:W-:-:S02]  /*94e0*/  PRMT R40, R40, 0x5410, R3 ;  /* 0x0000541028287816 */ /* 0x000fc40000000003 */
[----:B------:R-:W-:Y:S01]  /*94f0*/  PRMT R38, R38, 0x5410, R7 ;  /* 0x0000541026267816 */ /* 0x000fe20000000007 */
[C---:B0-----:R-:W-:Y:S01]  /*9500*/  IMAD.U32 R8, R24.reuse, 0x10000, RZ ;  /* 0x0001000018087824 */ /* 0x041fe200078e00ff */
[----:B------:R-:W-:Y:S01]  /*9510*/  LOP3.LUT R9, R24, 0xffff0000, RZ, 0xc0, !PT ;  /* 0xffff000018097812 */ /* 0x000fe200078ec0ff */
[C---:B------:R-:W-:Y:S01]  /*9520*/  IMAD.U32 R10, R25.reuse, 0x10000, RZ ;  /* 0x00010000190a7824 */ /* 0x040fe200078e00ff */
[----:B------:R-:W-:Y:S01]  /*9530*/  LOP3.LUT R24, R25, 0xffff0000, RZ, 0xc0, !PT ;  /* 0xffff000019187812 */ /* 0x000fe200078ec0ff */
[----:B------:R-:W-:Y:S01]  /*9540*/  IMAD.U32 R25, R42, 0x10000, RZ ;  /* 0x000100002a197824 */ /* 0x000fe200078e00ff */
[C---:B------:R-:W-:Y:S01]  /*9550*/  LOP3.LUT R3, R12.reuse, 0xffff0000, RZ, 0xc0, !PT ;  /* 0xffff00000c037812 */ /* 0x040fe200078ec0ff */
[----:B------:R-:W-:Y:S01]  /*9560*/  IMAD.U32 R2, R12, 0x10000, RZ ;  /* 0x000100000c027824 */ /* 0x000fe200078e00ff */
[C---:B------:R-:W-:Y:S01]  /*9570*/  LOP3.LUT R12, R13.reuse, 0xffff0000, RZ, 0xc0, !PT ;  /* 0xffff00000d0c7812 */ /* 0x040fe200078ec0ff */
[----:B------:R-:W-:Y:S01]  /*9580*/  FMUL.FTZ R31, R8, R25 ;  /* 0x00000019081f7220 */ /* 0x000fe20000410000 */
[----:B------:R-:W-:Y:S01]  /*9590*/  IMAD.U32 R4, R13, 0x10000, RZ ;  /* 0x000100000d047824 */ /* 0x000fe200078e00ff */
[C---:B------:R-:W-:Y:S01]  /*95a0*/  LOP3.LUT R6, R14.reuse, 0xffff0000, RZ, 0xc0, !PT ;  /* 0xffff00000e067812 */ /* 0x040fe200078ec0ff */
[----:B------:R-:W-:Y:S01]  /*95b0*/  IMAD.U32 R5, R14, 0x10000, RZ ;  /* 0x000100000e057824 */ /* 0x000fe200078e00ff */
[C---:B------:R-:W-:Y:S01]  /*95c0*/  LOP3.LUT R14, R15.reuse, 0xffff0000, RZ, 0xc0, !PT ;  /* 0xffff00000f0e7812 */ /* 0x040fe200078ec0ff */
[----:B------:R-:W-:Y:S01]  /*95d0*/  IMAD.U32 R7, R15, 0x10000, RZ ;  /* 0x000100000f077824 */ /* 0x000fe200078e00ff */
[C---:B------:R-:W-:Y:S01]  /*95e0*/  LOP3.LUT R13, R26.reuse, 0xffff0000, RZ, 0xc0, !PT ;  /* 0xffff00001a0d7812 */ /* 0x040fe200078ec0ff */
[----:B------:R-:W-:Y:S01]  /*95f0*/  IMAD.U32 R11, R26, 0x10000, RZ ;  /* 0x000100001a0b7824 */ /* 0x000fe200078e00ff */
[C---:B------:R-:W-:Y:S01]  /*9600*/  LOP3.LUT R26, R27.reuse, 0xffff0000, RZ, 0xc0, !PT ;  /* 0xffff00001b1a7812 */ /* 0x040fe200078ec0ff */
[----:B------:R-:W-:-:S02]  /*9610*/  IMAD.U32 R15, R27, 0x10000, RZ ;  /* 0x000100001b0f7824 */ /* 0x000fc400078e00ff */
[-C--:B------:R-:W-:Y:S01]  /*9620*/  FMUL.FTZ R33, R8, R21.reuse ;  /* 0x0000001508217220 */ /* 0x080fe20000410000 */
[----:B------:R-:W-:Y:S02]  /*9630*/  IMAD.U32 R27, R41, 0x10000, RZ ;  /* 0x00010000291b7824 */ /* 0x000fe400078e00ff */
[----:B------:R-:W-:Y:S01]  /*9640*/  FFMA.FTZ R31, R2, R21, -R31 ;  /* 0x00000015021f7223 */ /* 0x000fe2000001081f */
[----:B------:R-:W-:Y:S02]  /*9650*/  IMAD.U32 R21, R43, 0x10000, RZ ;  /* 0x000100002b157824 */ /* 0x000fe400078e00ff */
[----:B------:R-:W-:Y:S02]  /*9660*/  IMAD.U32 R8, R38, 0x10000, RZ ;  /* 0x0001000026087824 */ /* 0x000fe400078e00ff */
[----:B------:R-:W-:Y:S01]  /*9670*/  FMUL.FTZ R35, R10, R27 ;  /* 0x0000001b0a237220 */ /* 0x000fe20000410000 */
[----:B------:R-:W-:Y:S01]  /*9680*/  FFMA.FTZ R33, R2, R25, R33 ;  /* 0x0000001902217223 */ /* 0x000fe20000010021 */
[----:B------:R-:W-:-:S02]  /*9690*/  IMAD.U32 R2, R29, 0x10000, RZ ;  /* 0x000100001d027824 */ /* 0x000fc400078e00ff */
[-C--:B------:R-:W-:Y:S01]  /*96a0*/  FMUL.FTZ R25, R10, R21.reuse ;  /* 0x000000150a197220 */ /* 0x080fe20000410000 */
[C---:B------:R-:W-:Y:S01]  /*96b0*/  FMUL.FTZ R10, R15.reuse, R8 ;  /* 0x000000080f0a7220 */ /* 0x040fe20000410000 */
[----:B------:R-:W-:Y:S01]  /*96c0*/  LOP3.LUT R42, R42, 0xffff0000, RZ, 0xc0, !PT ;  /* 0xffff00002a2a7812 */ /* 0x000fe200078ec0ff */
[----:B------:R-:W-:Y:S01]  /*96d0*/  FFMA.FTZ R35, R4, R21, -R35 ;  /* 0x0000001504237223 */ /* 0x000fe20000010823 */
[-C--:B------:R-:W-:Y:S01]  /*96e0*/  FMUL.FTZ R21, R15, R2.reuse ;  /* 0x000000020f157220 */ /* 0x080fe20000410000 */
[----:B------:R-:W-:Y:S01]  /*96f0*/  LOP3.LUT R41, R41, 0xffff0000, RZ, 0xc0, !PT ;  /* 0xffff000029297812 */ /* 0x000fe200078ec0ff */
[----:B------:R-:W-:Y:S01]  /*9700*/  FFMA.FTZ R15, R7, R2, -R10 ;  /* 0x00000002070f7223 */ /* 0x000fe2000001080a */
[----:B------:R-:W-:Y:S01]  /*9710*/  LOP3.LUT R43, R43, 0xffff0000, RZ, 0xc0, !PT ;  /* 0xffff00002b2b7812 */ /* 0x000fe200078ec0ff */
[----:B------:R-:W-:Y:S01]  /*9720*/  FMUL.FTZ R2, R9, R42 ;  /* 0x0000002a09027220 */ /* 0x000fe20000410000 */
[----:B------:R-:W-:Y:S01]  /*9730*/  FFMA.FTZ R21, R7, R8, R21 ;  /* 0x0000000807157223 */ /* 0x000fe20000010015 */
[-C--:B------:R-:W-:Y:S01]  /*9740*/  FMUL.FTZ R8, R9, R44.reuse ;  /* 0x0000002c09087220 */ /* 0x080fe20000410000 */
[----:B------:R-:W-:Y:S01]  /*9750*/  FMUL.FTZ R7, R24, R41 ;  /* 0x0000002918077220 */ /* 0x000fe20000410000 */
[----:B------:R-:W-:Y:S01]  /*9760*/  FFMA.FTZ R25, R4, R27, R25 ;  /* 0x0000001b04197223 */ /* 0x000fe20000010019 */
[----:B------:R-:W-:Y:S01]  /*9770*/  FFMA.FTZ R44, R3, R44, -R2 ;  /* 0x0000002c032c7223 */ /* 0x000fe20000010802 */
[----:B------:R-:W-:Y:S01]  /*9780*/  FMUL.FTZ R24, R24, R43 ;  /* 0x0000002b18187220 */ /* 0x000fe20000410000 */
[----:B------:R-:W-:-:S02]  /*9790*/  IMAD.U32 R4, R40, 0x10000, RZ ;  /* 0x0001000028047824 */ /* 0x000fc400078e00ff */
[----:B------:R-:W-:Y:S02]  /*97a0*/  IMAD.U32 R2, R20, 0x10000, RZ ;  /* 0x0001000014027824 */ /* 0x000fe400078e00ff */
[C---:B------:R-:W-:Y:S01]  /*97b0*/  FFMA.FTZ R10, R12.reuse, R43, -R7 ;  /* 0x0000002b0c0a7223 */ /* 0x040fe20000010807 */
[----:B------:R-:W-:Y:S01]  /*97c0*/  FFMA.FTZ R24, R12, R41, R24 ;  /* 0x000000290c187223 */ /* 0x000fe20000010018 */
[----:B------:R-:W-:Y:S01]  /*97d0*/  FFMA.FTZ R8, R3, R42, R8 ;  /* 0x0000002a03087223 */ /* 0x000fe20000010008 */
[C---:B------:R-:W-:Y:S01]  /*97e0*/  FMUL.FTZ R30, R11.reuse, R4 ;  /* 0x000000040b1e7220 */ /* 0x040fe20000410000 */
[----:B------:R-:W-:Y:S01]  /*97f0*/  FMUL.FTZ R12, R11, R2 ;  /* 0x000000020b0c7220 */ /* 0x000fe20000410000 */
[----:B------:R-:W-:Y:S02]  /*9800*/  LOP3.LUT R40, R40, 0xffff0000, RZ, 0xc0, !PT ;  /* 0xffff000028287812 */ /* 0x000fe400078ec0ff */
[----:B------:R-:W-:Y:S02]  /*9810*/  LOP3.LUT R3, R38, 0xffff0000, RZ, 0xc0, !PT ;  /* 0xffff000026037812 */ /* 0x000fe400078ec0ff */
[----:B------:R-:W-:-:S02]  /*9820*/  LOP3.LUT R20, R20, 0xffff0000, RZ, 0xc0, !PT ;  /* 0xffff000014147812 */ /* 0x000fc400078ec0ff */
[----:B------:R-:W-:Y:S01]  /*9830*/  LOP3.LUT R29, R29, 0xffff0000, RZ, 0xc0, !PT ;  /* 0xffff00001d1d7812 */ /* 0x000fe200078ec0ff */
[C---:B------:R-:W-:Y:S01]  /*9840*/  FFMA.FTZ R30, R5.reuse, R2, -R30 ;  /* 0x00000002051e7223 */ /* 0x040fe2000001081e */
[----:B------:R-:W-:Y:S01]  /*9850*/  FFMA.FTZ R12, R5, R4, R12 ;  /* 0x00000004050c7223 */ /* 0x000fe2000001000c */
[C---:B------:R-:W-:Y:S01]  /*9860*/  FMUL.FTZ R5, R13.reuse, R40 ;  /* 0x000000280d057220 */ /* 0x040fe20000410000 */
[C---:B------:R-:W-:Y:S01]  /*9870*/  FMUL.FTZ R9, R26.reuse, R3 ;  /* 0x000000031a097220 */ /* 0x040fe20000410000 */
[-C--:B------:R-:W-:Y:S01]  /*9880*/  FMUL.FTZ R13, R13, R20.reuse ;  /* 0x000000140d0d7220 */ /* 0x080fe20000410000 */
[-C--:B------:R-:W-:Y:S01]  /*9890*/  FMUL.FTZ R26, R26, R29.reuse ;  /* 0x0000001d1a1a7220 */ /* 0x080fe20000410000 */
[----:B------:R-:W-:Y:S01]  /*98a0*/  FFMA.FTZ R7, R6, R20, -R5 ;  /* 0x0000001406077223 */ /* 0x000fe20000010805 */
[----:B------:R-:W-:Y:S01]  /*98b0*/  FFMA.FTZ R2, R14, R29, -R9 ;  /* 0x0000001d0e027223 */ /* 0x000fe20000010809 */
        /* <DEDUP_REMOVED lines=12> */
.L_x_1442:
[----:B------:R-:W-:Y:S05]  /*9980*/  BSYNC B0 ;  /* 0x0000000000007941 */ /* 0x000fea0003800000 */
.L_x_1428:
        /* <DEDUP_REMOVED lines=8> */
.L_x_1425:
[----:B--23--:R-:W2:Y:S02]  /*9a10*/  LDL R0, [R1+0x14] ;  /* 0x0000140001007983 */ /* 0x00cea40000100800 */
[----:B--2---:R-:W-:-:S13]  /*9a20*/  ISETP.NE.AND P0, PT, R0, 0x3, PT ;  /* 0x000000030000780c */ /* 0x004fda0003f05270 */
[----:B------:R-:W-:Y:S05]  /*9a30*/  @!P0 BRA `(.L_x_1452) ;  /* 0x0000000000048947 */ /* 0x000fea0003800000 */
[----:B------:R-:W-:Y:S01]  /*9a40*/  BPT.TRAP 0x1 ;  /* 0x000000040000795c */ /* 0x000fe20000300000 */
.L_x_1452:
[----:B-1----:R-:W-:Y:S01]  /*9a50*/  IMAD R7, R17, 0x8, R16 ;  /* 0x0000000811077824 */ /* 0x002fe200078e0210 */
[----:B------:R-:W-:-:S04]  /*9a60*/  SHF.L.U32 R0, R153, 0x1f, RZ ;  /* 0x0000001f99007819 */ /* 0x000fc800000006ff */
[----:B------:R1:W2:Y:S01]  /*9a70*/  SYNCS.PHASECHK.TRANS64.TRYWAIT P2, [R7+URZ+0x16830], R0 ;  /* 0x01683000070075a7 */ /* 0x0002a2000804017f */
[----:B------:R-:W-:Y:S05]  /*9a80*/  @!P0 BRA `(.L_x_1453) ;  /* 0x0000000000048947 */ /* 0x000fea0003800000 */
[----:B------:R-:W-:Y:S01]  /*9a90*/  BPT.TRAP 0x1 ;  /* 0x000000040000795c */ /* 0x000fe20000300000 */
.L_x_1453:
[----:B-----5:R-:W3:Y:S02]  /*9aa0*/  S2R R2, SR_TID.X ;  /* 0x0000000000027919 */ /* 0x020ee40000002100 */
[----:B---3--:R-:W-:-:S04]  /*9ab0*/  LOP3.LUT R2, R2, 0x7f, RZ, 0xc0, !PT ;  /* 0x0000007f02027812 */ /* 0x008fc800078ec0ff */
[----:B------:R-:W-:Y:S01]  /*9ac0*/  ISETP.NE.AND P1, PT, R2, RZ, PT ;  /* 0x000000ff0200720c */ /* 0x000fe20003f25270 */
[----:B--2---:R-:W-:-:S12]  /*9ad0*/  @P2 BRA `(.L_x_1454) ;  /* 0x0000000000082947 */ /* 0x004fd80003800000 */
[----:B------:R-:W2:Y:S02]  /*9ae0*/  SYNCS.PHASECHK.TRANS64.TRYWAIT P2, [R7+URZ+0x16830], R0 ;  /* 0x01683000070075a7 */ /* 0x000ea4000804017f */
[----:B--2---:R-:W-:Y:S05]  /*9af0*/  @!P2 BRA `(.L_x_1455) ;  /* 0x0000016400eca947 */ /* 0x004fea0003800000 */
.L_x_1454:
[----:B------:R-:W-:Y:S05]  /*9b00*/  WARPSYNC.ALL ;  /* 0x0000000000007948 */ /* 0x000fea0003800000 */
[----:B-12---:R-:W-:Y:S01]  /*9b10*/  VIADD R0, R16, 0xe400 ;  /* 0x0000e40010007836 */ /* 0x006fe20000000000 */
[----:B------:R-:W-:-:S04]  /*9b20*/  LOP3.LUT R10, R28, 0x10000, RZ, 0xfc, !PT ;  /* 0x000100001c0a7812 */ /* 0x000fc800078efcff */
[----:B------:R-:W-:-:S04]  /*9b30*/  SHF.R.U32.HI R0, RZ, 0x4, R0 ;  /* 0x00000004ff007819 */ /* 0x000fc80000011600 */
[----:B------:R-:W-:-:S04]  /*9b40*/  LOP3.LUT R0, R0, 0x3fff, RZ, 0xc0, !PT ;  /* 0x00003fff00007812 */ /* 0x000fc800078ec0ff */
[----:B------:R-:W-:Y:S01]  /*9b50*/  LOP3.LUT R2, R0, 0x10000, RZ, 0xfc, !PT ;  /* 0x0001000000027812 */ /* 0x000fe200078efcff */
[----:B------:R-:W-:Y:S02]  /*9b60*/  IMAD.MOV.U32 R11, RZ, RZ, 0x40000040 ;  /* 0x40000040ff0b7424 */ /* 0x000fe400078e00ff */
[----:B------:R-:W-:Y:S01]  /*9b70*/  IMAD.MOV.U32 R3, RZ, RZ, 0x40000040 ;  /* 0x40000040ff037424 */ /* 0x000fe200078e00ff */
[C---:B------:R-:W-:Y:S01]  /*9b80*/  R2UR UR4, R10.reuse ;  /* 0x000000000a0472ca */ /* 0x040fe200000e0000 */
[----:B------:R1:W-:Y:S01]  /*9b90*/  STL [R1+0x28], R2 ;  /* 0x0000280201007387 */ /* 0x0003e20000100800 */
[----:B------:R-:W-:Y:S01]  /*9ba0*/  R2UR UR5, R11 ;  /* 0x000000000b0572ca */ /* 0x000fe200000e0000 */
[----:B0-----:R-:W-:Y:S01]  /*9bb0*/  WARPGROUP.ARRIVE ;  /* 0x00000000000079c5 */ /* 0x001fe20000000000 */
[----:B------:R-:W-:Y:S01]  /*9bc0*/  R2UR UR7, R3 ;  /* 0x00000000030772ca */ /* 0x000fe200000e0000 */
[----:B------:R-:W-:Y:S01]  /*9bd0*/  VIADD R12, R10, 0x2 ;  /* 0x000000020a0c7836 */ /* 0x000fe20000000000 */
[----:B------:R-:W2:Y:S01]  /*9be0*/  LDL R6, [R1+0x30] ;  /* 0x0000300001067983 */ /* 0x000ea20000100800 */
[----:B------:R-:W-:Y:S01]  /*9bf0*/  IMAD.MOV.U32 R13, RZ, RZ, 0x40000040 ;  /* 0x40000040ff0d7424 */ /* 0x000fe200078e00ff */
[----:B------:R-:W0:Y:S01]  /*9c00*/  LDC R0, c[0x0][0x448] ;  /* 0x00011200ff007b82 */ /* 0x000e220000000800 */
[----:B-1----:R-:W-:-:S05]  /*9c10*/  IMAD R2, R17, 0x400, R2 ;  /* 0x0000040011027824 */ /* 0x002fca00078e0202 */
[----:B------:R-:W-:-:S13]  /*9c20*/  R2UR UR6, R2 ;  /* 0x00000000020672ca */ /* 0x000fda00000e0000 */
[----:B------:R-:W-:Y:S01]  /*9c30*/  HGMMA.64x128x16.F32.BF16 R24, gdesc[UR4], RZ, !UPT, gsb0 ;  /* 0x01e00000041879f0 */ /* 0x000fe2000c0018ff */
[----:B------:R-:W-:Y:S02]  /*9c40*/  VIADD R4, R2, 0x2 ;  /* 0x0000000202047836 */ /* 0x000fe40000000000 */
[----:B------:R-:W-:Y:S01]  /*9c50*/  IMAD.MOV.U32 R5, RZ, RZ, 0x40000040 ;  /* 0x40000040ff057424 */ /* 0x000fe200078e00ff */
[----:B------:R-:W-:Y:S02]  /*9c60*/  R2UR UR4, R12 ;  /* 0x000000000c0472ca */ /* 0x000fe400000e0000 */
[----:B------:R-:W-:Y:S02]  /*9c70*/  R2UR UR5, R13 ;  /* 0x000000000d0572ca */ /* 0x000fe400000e0000 */
[----:B------:R-:W-:Y:S02]  /*9c80*/  R2UR UR6, R4 ;  /* 0x00000000040672ca */ /* 0x000fe400000e0000 */
[----:B------:R-:W-:Y:S01]  /*9c90*/  R2UR UR7, R5 ;  /* 0x00000000050772ca */ /* 0x000fe200000e0000 */
[----:B------:R1:W-:Y:S04]  /*9ca0*/  STL.64 [R1+0x8], R12 ;  /* 0x0000080c01007387 */ /* 0x0003e80000100a00 */
[----:B------:R-:W2:Y:S04]  /*9cb0*/  LDL R94, [R1+0x20] ;  /* 0x00002000015e7983 */ /* 0x000ea80000100800 */
[----:B------:R-:W3:Y:S01]  /*9cc0*/  LDL R96, [R1+0x10] ;  /* 0x0000100001607983 */ /* 0x000ee20000100800 */
[----:B------:R-:W-:-:S02]  /*9cd0*/  VIADD R8, R10, 0x4 ;  /* 0x000000040a087836 */ /* 0x000fc40000000000 */
[----:B------:R-:W-:Y:S02]  /*9ce0*/  VIADD R4, R2, 0x4 ;  /* 0x0000000402047836 */ /* 0x000fe40000000000 */
[----:B------:R-:W-:Y:S02]  /*9cf0*/  IMAD.MOV.U32 R9, RZ, RZ, 0x40000040 ;  /* 0x40000040ff097424 */ /* 0x000fe400078e00ff */
[----:B------:R-:W-:Y:S02]  /*9d00*/  VIADD R14, R10, 0x6 ;  /* 0x000000060a0e7836 */ /* 0x000fe40000000000 */
[----:B------:R-:W-:Y:S02]  /*9d10*/  IMAD.MOV.U32 R15, RZ, RZ, 0x40000040 ;  /* 0x40000040ff0f7424 */ /* 0x000fe400078e00ff */
[----:B------:R-:W-:Y:S01]  /*9d20*/  IMAD.MOV.U32 R3, RZ, RZ, 0x40000040 ;  /* 0x40000040ff037424 */ /* 0x000fe200078e00ff */
[----:B0-----:R-:W-:Y:S01]  /*9d30*/  ISETP.NE.AND P2, PT, R0, 0x1, PT ;  /* 0x000000010000780c */ /* 0x001fe20003f45270 */
[----:B------:R-:W-:-:S02]  /*9d40*/  WARPGROUP.DEPBAR.LE gsb0, 0x0 ;  /* 0x00008000000079c5 */ /* 0x000fc40000010000 */
[----:B------:R-:W-:Y:S01]  /*9d50*/  WARPGROUP.ARRIVE ;  /* 0x00000000000079c5 */ /* 0x000fe20000000000 */
[----:B------:R-:W-:-:S09]  /*9d60*/  IMAD.MOV.U32 R5, RZ, RZ, 0x40000040 ;  /* 0x40000040ff057424 */ /* 0x000fd200078e00ff */
[----:B------:R-:W0:Y:S01]  /*9d70*/  @P2 LDC R0, c[0x0][0x44c] ;  /* 0x00011300ff002b82 */ /* 0x000e220000000800 */
[----:B------:R-:W-:Y:S01]  /*9d80*/  HGMMA.64x128x16.F32.BF16 R24, gdesc[UR4], R24, gsb0 ;  /* 0x01e00000041879f0 */ /* 0x000fe20008001818 */
[----:B------:R-:W-:Y:S02]  /*9d90*/  R2UR UR4, R8 ;  /* 0x00000000080472ca */ /* 0x000fe400000e0000 */
[----:B------:R-:W-:-:S04]  /*9da0*/  R2UR UR5, R9 ;  /* 0x00000000090572ca */ /* 0x000fc800000e0000 */
[----:B-1----:R-:W1:Y:S01]  /*9db0*/  LDC.64 R12, c[0x0][0x9e0] ;  /* 0x00027800ff0c7b82 */ /* 0x002e620000000a00 */
[----:B------:R-:W-:Y:S02]  /*9dc0*/  R2UR UR6, R4 ;  /* 0x00000000040672ca */ /* 0x000fe400000e0000 */
[----:B------:R-:W-:Y:S01]  /*9dd0*/  R2UR UR7, R5 ;  /* 0x00000000050772ca */ /* 0x000fe200000e0000 */
[----:B------:R-:W-:Y:S01]  /*9de0*/  VIADD R2, R2, 0x6 ;  /* 0x0000000602027836 */ /* 0x000fe20000000000 */
[----:B------:R-:W-:Y:S02]  /*9df0*/  WARPGROUP.DEPBAR.LE gsb0, 0x0 ;  /* 0x00008000000079c5 */ /* 0x000fe40000010000 */
[----:B------:R-:W-:-:S09]  /*9e00*/  WARPGROUP.ARRIVE ;  /* 0x00000000000079c5 */ /* 0x000fd20000000000 */
[----:B------:R-:W-:Y:S01]  /*9e10*/  HGMMA.64x128x16.F32.BF16 R24, gdesc[UR4], R24, gsb0 ;  /* 0x01e00000041879f0 */ /* 0x000fe20008001818 */
[----:B------:R-:W-:Y:S02]  /*9e20*/  R2UR UR4, R14 ;  /* 0x000000000e0472ca */ /* 0x000fe400000e0000 */
[----:B------:R-:W-:Y:S02]  /*9e30*/  R2UR UR5, R15 ;  /* 0x000000000f0572ca */ /* 0x000fe400000e0000 */
[----:B------:R-:W-:Y:S02]  /*9e40*/  R2UR UR6, R2 ;  /* 0x00000000020672ca */ /* 0x000fe400000e0000 */
[----:B------:R-:W-:Y:S02]  /*9e50*/  R2UR UR7, R3 ;  /* 0x00000000030772ca */ /* 0x000fe400000e0000 */
[----:B------:R-:W4:Y:S01]  /*9e60*/  @P2 LDC R3, c[0x0][0x450] ;  /* 0x00011400ff032b82 */ /* 0x000f220000000800 */
[----:B------:R-:W-:-:S02]  /*9e70*/  IMAD.MOV.U32 R21, RZ, RZ, -0x80 ;  /* 0xffffff80ff157424 */ /* 0x000fc400078e00ff */
[----:B--2---:R-:W-:-:S04]  /*9e80*/  IMAD.IADD R89, R6, 0x1, R94 ;  /* 0x0000000106597824 */ /* 0x004fc800078e025e */
[----:B0-----:R-:W-:Y:S01]  /*9e90*/  @P2 IMAD.HI.U32 R0, R89, R0, RZ ;  /* 0x0000000059002227 */ /* 0x001fe200078e00ff */
[----:B------:R-:W-:Y:S02]  /*9ea0*/  WARPGROUP.DEPBAR.LE gsb0, 0x0 ;  /* 0x00008000000079c5 */ /* 0x000fe40000010000 */
[----:B------:R-:W-:-:S06]  /*9eb0*/  WARPGROUP.ARRIVE ;  /* 0x00000000000079c5 */ /* 0x000fcc0000000000 */
[----:B------:R-:W-:Y:S01]  /*9ec0*/  HGMMA.64x128x16.F32.BF16 R24, gdesc[UR4], R24, gsb0 ;  /* 0x01e00000041879f0 */ /* 0x000fe20008001818 */
[----:B----4-:R-:W-:Y:S01]  /*9ed0*/  @P2 SHF.R.U32.HI R89, RZ, R3, R0 ;  /* 0x00000003ff592219 */ /* 0x010fe20000011600 */
[----:B------:R-:W-:Y:S01]  /*9ee0*/  @!P1 VIADD R0, R7, 0x16840 ;  /* 0x0001684007009836 */ /* 0x000fe20000000000 */
[----:B------:R-:W-:-:S03]  /*9ef0*/  ULDC UR4, c[0x0][0x9dc] ;  /* 0x0002770000047ab9 */ /* 0x000fc60000000800 */
[----:B------:R-:W0:Y:S01]  /*9f00*/  SHFL.IDX PT, R90, R89, RZ, 0x1c1f ;  /* 0x001c1fff595a7589 */ /* 0x000e2200000e0000 */
[----:B------:R-:W-:Y:S01]  /*9f10*/  @!P1 PRMT R0, RZ, 0x654, R0 ;  /* 0x00000654ff009816 */ /* 0x000fe20000000000 */
[----:B------:R-:W-:Y:S02]  /*9f20*/  IMAD R21, R88, R21, 0x80 ;  /* 0x0000008058157424 */ /* 0x000fe400078e0215 */
[----:B------:R2:W-:Y:S01]  /*9f30*/  STL.64 [R1], R8 ;  /* 0x0000000801007387 */ /* 0x0005e20000100a00 */
[----:B-1----:R-:W-:Y:S01]  /*9f40*/  ISETP.GE.AND P3, PT, R13, 0x1, PT ;  /* 0x000000010d00780c */ /* 0x002fe20003f66270 */
[----:B--2---:R-:W-:-:S05]  /*9f50*/  IMAD.U32 R8, RZ, RZ, UR4 ;  /* 0x00000004ff087e24 */ /* 0x004fca000f8e00ff */
[----:B------:R-:W-:Y:S02]  /*9f60*/  LOP3.LUT R2, RZ, R8, RZ, 0x33, !PT ;  /* 0x00000008ff027212 */ /* 0x000fe400078e33ff */
[C-C-:B---3--:R-:W-:Y:S01]  /*9f70*/  IADD3 R20, -R156.reuse, R96, R21.reuse ;  /* 0x000000609c147210 */ /* 0x148fe20007ffe115 */
[----:B------:R-:W-:Y:S02]  /*9f80*/  WARPGROUP.DEPBAR.LE gsb0, 0x0 ;  /* 0x00008000000079c5 */ /* 0x000fe40000010000 */
[----:B------:R1:W-:Y:S02]  /*9f90*/  @!P1 SYNCS.ARRIVE.TRANS64.RED.A1T0 RZ, [R0+URZ], RZ ;  /* 0x000000ff00ff99a7 */ /* 0x0003e4000810043f */
[----:B-1----:R-:W-:-:S04]  /*9fa0*/  IADD3 R0, -R156, 0x1, R21 ;  /* 0x000000019c007810 */ /* 0x002fc80007ffe115 */
[----:B------:R-:W-:-:S05]  /*9fb0*/  IADD3 R7, -R157, R0, R96 ;  /* 0x000000009d077210 */ /* 0x000fca0007ffe160 */
[C---:B------:R-:W-:Y:S02]  /*9fc0*/  IMAD.IADD R9, R7.reuse, 0x1, R2 ;  /* 0x0000000107097824 */ /* 0x040fe400078e0202 */
[----:B------:R-:W-:Y:S01]  /*9fd0*/  IMAD.IADD R7, R7, 0x1, R12 ;  /* 0x0000000107077824 */ /* 0x000fe200078e020c */
[----:B------:R-:W-:Y:S01]  /*9fe0*/  LEA R0, R88, 0xffffff80, 0x7 ;  /* 0xffffff8058007811 */ /* 0x000fe200078e38ff */
[----:B0-----:R-:W-:-:S03]  /*9ff0*/  IMAD.IADD R6, R9, 0x1, R90 ;  /* 0x0000000109067824 */ /* 0x001fc600078e025a */
[----:B------:R-:W-:Y:S01]  /*a000*/  VIADDMNMX R4, R90, R7, R20, PT ;  /* 0x000000075a047246 */ /* 0x000fe20003800114 */
[----:B------:R-:W-:Y:S06]  /*a010*/  @!P3 BRA `(.L_x_1456) ;  /* 0x000000000050b947 */ /* 0x000fec0003800000 */
[----:B------:R-:W-:Y:S01]  /*a020*/  IADD3 R5, -R157, R96, R90 ;  /* 0x000000609d057210 */ /* 0x000fe20007ffe15a */
[----:B------:R-:W-:Y:S03]  /*a030*/  BSSY B0, `(.L_x_1457) ;  /* 0x000000e000007945 */ /* 0x000fe60003800000 */
        /* <DEDUP_REMOVED lines=9> */
.L_x_1458:
[----:B------:R-:W-:-:S13]  /*a0d0*/  ISETP.NE.AND P4, PT, R13, 0x1, PT ;  /* 0x000000010d00780c */ /* 0x000fda0003f85270 */
[----:B------:R-:W0:Y:S02]  /*a0e0*/  @P4 LDC.64 R2, c[0x0][0x9e8] ;  /* 0x00027a00ff024b82 */ /* 0x000e240000000a00 */
[----:B0-----:R-:W-:-:S05]  /*a0f0*/  @P4 IMAD.HI.U32 R2, R5, R2, RZ ;  /* 0x0000000205024227 */ /* 0x001fca00078e00ff */
[----:B------:R-:W-:-:S07]  /*a100*/  @P4 SHF.R.U32.HI R5, RZ, R3, R2 ;  /* 0x00000003ff054219 */ /* 0x000fce0000011602 */
.L_x_1459:
[----:B------:R-:W-:Y:S05]  /*a110*/  BSYNC B0 ;  /* 0x0000000000007941 */ /* 0x000fea0003800000 */
.L_x_1457:
[----:B------:R-:W-:-:S04]  /*a120*/  IMAD R5, R5, R13, -R0 ;  /* 0x0000000d05057224 */ /* 0x000fc800078e0a00 */
[----:B------:R-:W-:-:S05]  /*a130*/  IMAD.IADD R5, R5, 0x1, -R156 ;  /* 0x0000000105057824 */ /* 0x000fca00078e0a9c */
[----:B------:R-:W-:Y:S02]  /*a140*/  VIMNMX R6, R6, R5, !PT ;  /* 0x0000000506067248 */ /* 0x000fe40007fe0100 */
[----:B------:R-:W-:-:S07]  /*a150*/  VIADDMNMX R4, R5, R13, R4, PT ;  /* 0x0000000d05047246 */ /* 0x000fce0003800104 */
.L_x_1456:
[C---:B------:R-:W-:Y:S01]  /*a160*/  ISETP.GE.AND P4, PT, R21.reuse, 0x2, PT ;  /* 0x000000021500780c */ /* 0x040fe20003f86270 */
[----:B------:R-:W0:Y:S01]  /*a170*/  SHFL.IDX PT, R2, R89, 0x1, 0x1c1f ;  /* 0x003c1f0059027f89 */ /* 0x000e2200000e0000 */
[----:B------:R-:W-:Y:S02]  /*a180*/  ISETP.GE.AND P6, PT, R21, 0x9, PT ;  /* 0x000000091500780c */ /* 0x000fe40003fc6270 */
[----:B------:R-:W-:Y:S02]  /*a190*/  ISETP.GT.AND P5, PT, R6, 0x1, !P4 ;  /* 0x000000010600780c */ /* 0x000fe400067a4270 */
[----:B------:R-:W-:Y:S02]  /*a1a0*/  LOP3.LUT R22, R22, 0xfffffffd, RZ, 0xc0, !PT ;  /* 0xfffffffd16167812 */ /* 0x000fe400078ec0ff */
[----:B------:R-:W-:-:S04]  /*a1b0*/  ISETP.LT.OR P5, PT, R4, 0x2, P5 ;  /* 0x000000020400780c */ /* 0x000fc80002fa1670 */
[----:B------:R-:W-:Y:S02]  /*a1c0*/  FSEL R25, R25, -INF , !P5 ;  /* 0xff80000019197808 */ /* 0x000fe40006800000 */
[----:B------:R-:W-:Y:S02]  /*a1d0*/  ISETP.GT.AND P5, PT, R6, 0x8, !P6 ;  /* 0x000000080600780c */ /* 0x000fe400077a4270 */
[----:B------:R-:W-:Y:S02]  /*a1e0*/  @P6 LOP3.LUT R22, R22, 0x2, RZ, 0xfc, !PT ;  /* 0x0000000216166812 */ /* 0x000fe400078efcff */
[----:B------:R-:W-:Y:S02]  /*a1f0*/  ISETP.GE.AND P6, PT, R21, 0xa, PT ;  /* 0x0000000a1500780c */ /* 0x000fe40003fc6270 */
[----:B------:R-:W-:Y:S02]  /*a200*/  ISETP.LT.OR P5, PT, R4, 0x9, P5 ;  /* 0x000000090400780c */ /* 0x000fe40002fa1670 */
[----:B------:R-:W-:-:S02]  /*a210*/  LOP3.LUT R22, R22, 0xefffffff, RZ, 0xc0, !PT ;  /* 0xefffffff16167812 */ /* 0x000fc400078ec0ff */
[----:B------:R-:W-:Y:S01]  /*a220*/  FSEL R5, R28, -INF , !P5 ;  /* 0xff8000001c057808 */ /* 0x000fe20006800000 */
[----:B0-----:R-:W-:Y:S01]  /*a230*/  IMAD.IADD R9, R9, 0x1, R2 ;  /* 0x0000000109097824 */ /* 0x001fe200078e0202 */
[----:B------:R-:W-:Y:S02]  /*a240*/  ISETP.GT.AND P5, PT, R6, 0x9, !P6 ;  /* 0x000000090600780c */ /* 0x000fe400077a4270 */
[----:B------:R-:W-:Y:S02]  /*a250*/  VIADDMNMX R20, R2, R7, R20, PT ;  /* 0x0000000702147246 */ /* 0x000fe40003800114 */
[----:B------:R-:W-:Y:S02]  /*a260*/  ISETP.LT.OR P5, PT, R4, 0xa, P5 ;  /* 0x0000000a0400780c */ /* 0x000fe40002fa1670 */
[----:B------:R-:W-:Y:S02]  /*a270*/  @P6 LOP3.LUT R22, R22, 0x10000000, RZ, 0xfc, !PT ;  /* 0x1000000016166812 */ /* 0x000fe400078efcff */
[----:B------:R-:W-:-:S02]  /*a280*/  ISETP.GE.AND P6, PT, R21, 0x11, PT ;  /* 0x000000111500780c */ /* 0x000fc40003fc6270 */
        /* <DEDUP_REMOVED lines=170> */
[----:B------:R-:W-:-:S04]  /*ad30*/  ISETP.LT.OR P6, PT, R4, 0x7a, P6 ;  /* 0x0000007a0400780c */ /* 0x000fc800037c1670 */
[----:B------:R-:W-:Y:S01]  /*ad40*/  FSEL R85, R85, -INF , !P6 ;  /* 0xff80000055557808 */ /* 0x000fe20007000000 */
[----:B------:R-:W-:Y:S08]  /*ad50*/  @!P3 BRA `(.L_x_1460) ;  /* 0x000000000050b947 */ /* 0x000ff00003800000 */
        /* <DEDUP_REMOVED lines=11> */
.L_x_1462:
[----:B------:R-:W-:-:S13]  /*ae10*/  ISETP.NE.AND P6, PT, R13, 0x1, PT ;  /* 0x000000010d00780c */ /* 0x000fda0003fc5270 */
[----:B------:R-:W0:Y:S02]  /*ae20*/  @P6 LDC.64 R2, c[0x0][0x9e8] ;  /* 0x00027a00ff026b82 */ /* 0x000e240000000a00 */
[----:B0-----:R-:W-:-:S05]  /*ae30*/  @P6 IMAD.HI.U32 R2, R7, R2, RZ ;  /* 0x0000000207026227 */ /* 0x001fca00078e00ff */
[----:B------:R-:W-:-:S07]  /*ae40*/  @P6 SHF.R.U32.HI R7, RZ, R3, R2 ;  /* 0x00000003ff076219 */ /* 0x000fce0000011602 */
.L_x_1463:
[----:B------:R-:W-:Y:S05]  /*ae50*/  BSYNC B0 ;  /* 0x0000000000007941 */ /* 0x000fea0003800000 */
.L_x_1461:
[----:B------:R-:W-:-:S04]  /*ae60*/  IMAD R7, R7, R13, -R0 ;  /* 0x0000000d07077224 */ /* 0x000fc800078e0a00 */
[----:B------:R-:W-:-:S05]  /*ae70*/  IMAD.IADD R0, R7, 0x1, -R156 ;  /* 0x0000000107007824 */ /* 0x000fca00078e0a9c */
[----:B------:R-:W-:Y:S02]  /*ae80*/  VIMNMX R9, R9, R0, !PT ;  /* 0x0000000009097248 */ /* 0x000fe40007fe0100 */
[----:B------:R-:W-:-:S07]  /*ae90*/  VIADDMNMX R20, R0, R13, R20, PT ;  /* 0x0000000d00147246 */ /* 0x000fce0003800114 */
.L_x_1460:
[----:B------:R-:W-:Y:S01]  /*aea0*/  ISETP.GT.AND P4, PT, R9, 0x1, !P4 ;  /* 0x000000010900780c */ /* 0x000fe20006784270 */
[----:B------:R-:W-:Y:S01]  /*aeb0*/  ULDC UR4, c[0x0][0x988] ;  /* 0x0002620000047ab9 */ /* 0x000fe20000000800 */
[----:B------:R-:W-:Y:S02]  /*aec0*/  LOP3.LUT P6, RZ, R22, 0x1000000, RZ, 0xc0, !PT ;  /* 0x0100000016ff7812 */ /* 0x000fe400078cc0ff */
        /* <DEDUP_REMOVED lines=38> */
[----:B------:R-:W-:Y:S02]  /*b130*/  ISETP.GT.AND P4, PT, R9, 0x19, !P6 ;  /* 0x000000190900780c */ /* 0x000fe40007784270 */
[----:B------:R-:W-:-:S02]  /*b140*/  LOP3.LUT P6, RZ, R22, 0x2000, RZ, 0xc0, !PT ;  /* 0x0000200016ff7812 */ /* 0x000fc400078cc0ff */
        /* <DEDUP_REMOVED lines=36> */
[----:B------:R-:W-:-:S02]  /*b390*/  ISETP.LT.OR P4, PT, R20, 0x31, P4 ;  /* 0x000000311400780c */ /* 0x000fc40002781670 */
[C---:B------:R-:W-:Y:S01]  /*b3a0*/  ISETP.GT.AND P5, PT, R9.reuse, 0x78, !P5 ;  /* 0x000000780900780c */ /* 0x040fe20006fa4270 */
[----:B------:R-:W0:Y:S01]  /*b3b0*/  SHFL.BFLY PT, R3, R2, 0x2, 0x1f ;  /* 0x0c401f0002037f89 */ /* 0x000e2200000e0000 */
[----:B------:R-:W-:Y:S02]  /*b3c0*/  FSEL R123, R50, -INF , !P4 ;  /* 0xff800000327b7808 */ /* 0x000fe40006000000 */
[----:B------:R-:W-:Y:S02]  /*b3d0*/  LOP3.LUT P4, RZ, R22, 0x40000, RZ, 0xc0, !PT ;  /* 0x0004000016ff7812 */ /* 0x000fe4000788c0ff */
[----:B------:R-:W-:Y:S02]  /*b3e0*/  ISETP.LT.OR P5, PT, R20, 0x79, P5 ;  /* 0x000000791400780c */ /* 0x000fe40002fa1670 */
[----:B------:R-:W-:-:S04]  /*b3f0*/  ISETP.GT.AND P4, PT, R9, 0x31, !P4 ;  /* 0x000000310900780c */ /* 0x000fc80006784270 */
[----:B------:R-:W-:-:S04]  /*b400*/  ISETP.LT.OR P4, PT, R20, 0x32, P4 ;  /* 0x000000321400780c */ /* 0x000fc80002781670 */
[----:B------:R-:W-:Y:S02]  /*b410*/  FSEL R51, R51, -INF , !P4 ;  /* 0xff80000033337808 */ /* 0x000fe40006000000 */
[----:B------:R-:W-:-:S04]  /*b420*/  LOP3.LUT P4, RZ, R22, 0x20000, RZ, 0xc0, !PT ;  /* 0x0002000016ff7812 */ /* 0x000fc8000788c0ff */
[----:B------:R-:W-:Y:S02]  /*b430*/  ISETP.GT.AND P4, PT, R9, 0x38, !P4 ;  /* 0x000000380900780c */ /* 0x000fe40006784270 */
[----:B0-----:R-:W-:Y:S02]  /*b440*/  FMNMX.FTZ R6, R2, R3, !PT ;  /* 0x0000000302067209 */ /* 0x001fe40007810000 */
[----:B------:R-:W-:-:S03]  /*b450*/  ISETP.LT.OR P4, PT, R20, 0x39, P4 ;  /* 0x000000391400780c */ /* 0x000fc60002781670 */
[----:B------:R-:W0:Y:S01]  /*b460*/  SHFL.BFLY PT, R3, R6, 0x1, 0x1f ;  /* 0x0c201f0006037f89 */ /* 0x000e2200000e0000 */
[----:B------:R-:W-:Y:S02]  /*b470*/  FSEL R125, R54, -INF , !P4 ;  /* 0xff800000367d7808 */ /* 0x000fe40006000000 */
[----:B------:R-:W-:-:S04]  /*b480*/  LOP3.LUT P4, RZ, R22, 0x10000, RZ, 0xc0, !PT ;  /* 0x0001000016ff7812 */ /* 0x000fc8000788c0ff */
[----:B------:R-:W-:-:S04]  /*b490*/  ISETP.GT.AND P4, PT, R9, 0x39, !P4 ;  /* 0x000000390900780c */ /* 0x000fc80006784270 */
[----:B------:R-:W-:-:S04]  /*b4a0*/  ISETP.LT.OR P4, PT, R20, 0x3a, P4 ;  /* 0x0000003a1400780c */ /* 0x000fc80002781670 */
[----:B------:R-:W-:Y:S02]  /*b4b0*/  FSEL R55, R55, -INF , !P4 ;  /* 0xff80000037377808 */ /* 0x000fe40006000000 */
[----:B------:R-:W-:-:S04]  /*b4c0*/  LOP3.LUT P4, RZ, R22, 0x8000, RZ, 0xc0, !PT ;  /* 0x0000800016ff7812 */ /* 0x000fc8000788c0ff */
[----:B------:R-:W-:Y:S02]  /*b4d0*/  ISETP.GT.AND P4, PT, R9, 0x40, !P4 ;  /* 0x000000400900780c */ /* 0x000fe40006784270 */
[----:B0-----:R-:W-:Y:S02]  /*b4e0*/  FMNMX.FTZ R3, R6, R3, !PT ;  /* 0x0000000306037209 */ /* 0x001fe40007810000 */
[----:B------:R-:W-:-:S03]  /*b4f0*/  ISETP.LT.OR P4, PT, R20, 0x41, P4 ;  /* 0x000000411400780c */ /* 0x000fc60002781670 */
[----:B------:R-:W-:Y:S01]  /*b500*/  FMUL.FTZ R4, R3, R0 ;  /* 0x0000000003047220 */ /* 0x000fe20000410000 */
        /* <DEDUP_REMOVED lines=60> */
[----:B------:R-:W-:Y:S01]  /*b8d0*/  FSEL R91, R86, -INF , !P5 ;  /* 0xff800000565b7808 */ /* 0x000fe20006800000 */
[-CC-:B------:R-:W-:Y:S01]  /*b8e0*/  FFMA.FTZ R148, R24, R0.reuse, -R4.reuse ;  /* 0x0000000018947223 */ /* 0x180fe20000010804 */
[----:B------:R-:W-:Y:S01]  /*b8f0*/  FSEL R26, R26, -INF , !P4 ;  /* 0xff8000001a1a7808 */ /* 0x000fe20006000000 */
[-CC-:B------:R-:W-:Y:S01]  /*b900*/  FFMA.FTZ R25, R25, R0.reuse, -R4.reuse ;  /* 0x0000000019197223 */ /* 0x180fe20000010804 */
[----:B------:R-:W-:Y:S01]  /*b910*/  ISETP.GT.AND P4, PT, R9, 0x79, !P6 ;  /* 0x000000790900780c */ /* 0x000fe20007784270 */
[-CC-:B------:R-:W-:Y:S01]  /*b920*/  FFMA.FTZ R150, R5, R0.reuse, -R4.reuse ;  /* 0x0000000005967223 */ /* 0x180fe20000010804 */
[----:B------:R-:W-:Y:S01]  /*b930*/  FMNMX.FTZ R2, R26, R27, !PT ;  /* 0x0000001b1a027209 */ /* 0x000fe20007810000 */
[----:B------:R-:W-:Y:S01]  /*b940*/  MUFU.EX2 R148, R148 ;  /* 0x0000009400947308 */ /* 0x000fe20000000800 */
[----:B------:R-:W-:Y:S01]  /*b950*/  ISETP.LT.OR P4, PT, R20, 0x7a, P4 ;  /* 0x0000007a1400780c */ /* 0x000fe20002781670 */
[--C-:B------:R-:W-:Y:S01]  /*b960*/  FFMA.FTZ R5, R29, R0, -R4.reuse ;  /* 0x000000001d057223 */ /* 0x100fe20000010804 */
[----:B------:R-:W-:Y:S01]  /*b970*/  FMNMX.FTZ R2, R7, R2, !PT ;  /* 0x0000000207027209 */ /* 0x000fe20007810000 */
[-CC-:B------:R-:W-:Y:S01]  /*b980*/  FFMA.FTZ R29, R33, R0.reuse, -R4.reuse ;  /* 0x00000000211d7223 */ /* 0x180fe20000010804 */
[----:B------:R-:W-:Y:S01]  /*b990*/  FSEL R87, R87, -INF , !P4 ;  /* 0xff80000057577808 */ /* 0x000fe20006000000 */
[--C-:B------:R-:W-:Y:S01]  /*b9a0*/  FFMA.FTZ R33, R37, R0, -R4.reuse ;  /* 0x0000000025217223 */ /* 0x100fe20000010804 */
[----:B------:R-:W-:Y:S01]  /*b9b0*/  FMNMX.FTZ R2, R31, R2, !PT ;  /* 0x000000021f027209 */ /* 0x000fe20007810000 */
[----:B------:R-:W0:Y:S01]  /*b9c0*/  MUFU.EX2 R25, R25 ;  /* 0x0000001900197308 */ /* 0x000e220000000800 */
[-CC-:B------:R-:W-:Y:S01]  /*b9d0*/  FFMA.FTZ R37, R41, R0.reuse, -R4.reuse ;  /* 0x0000000029257223 */ /* 0x180fe20000010804 */
[--C-:B------:R-:W-:Y:S01]  /*b9e0*/  FFMA.FTZ R41, R45, R0, -R4.reuse ;  /* 0x000000002d297223 */ /* 0x100fe20000010804 */
[----:B------:R-:W-:Y:S01]  /*b9f0*/  FMNMX.FTZ R2, R21, R2, !PT ;  /* 0x0000000215027209 */ /* 0x000fe20007810000 */
[-CC-:B------:R-:W-:Y:S01]  /*ba00*/  FFMA.FTZ R45, R49, R0.reuse, -R4.reuse ;  /* 0x00000000312d7223 */ /* 0x180fe20000010804 */
[-CC-:B------:R-:W-:Y:S01]  /*ba10*/  FFMA.FTZ R49, R53, R0.reuse, -R4.reuse ;  /* 0x0000000035317223 */ /* 0x180fe20000010804 */
[--C-:B------:R-:W-:Y:S01]  /*ba20*/  FFMA.FTZ R9, R57, R0, -R4.reuse ;  /* 0x0000000039097223 */ /* 0x100fe20000010804 */
[----:B------:R-:W-:Y:S01]  /*ba30*/  FMNMX.FTZ R2, R35, R2, !PT ;  /* 0x0000000223027209 */ /* 0x000fe20007810000 */
[----:B------:R-:W1:Y:S01]  /*ba40*/  MUFU.EX2 R150, R150 ;  /* 0x0000009600967308 */ /* 0x000e620000000800 */
[-CC-:B------:R-:W-:Y:S01]  /*ba50*/  FFMA.FTZ R53, R61, R0.reuse, -R4.reuse ;  /* 0x000000003d357223 */ /* 0x180fe20000010804 */
[--C-:B------:R-:W-:Y:S01]  /*ba60*/  FFMA.FTZ R57, R65, R0, -R4.reuse ;  /* 0x0000000041397223 */ /* 0x100fe20000010804 */
[----:B------:R-:W-:Y:S01]  /*ba70*/  FMNMX.FTZ R2, R89, R2, !PT ;  /* 0x0000000259027209 */ /* 0x000fe20007810000 */
[-CC-:B------:R-:W-:Y:S01]  /*ba80*/  FFMA.FTZ R61, R69, R0.reuse, -R4.reuse ;  /* 0x00000000453d7223 */ /* 0x180fe20000010804 */
[-CC-:B------:R-:W-:Y:S01]  /*ba90*/  FFMA.FTZ R65, R73, R0.reuse, -R4.reuse ;  /* 0x0000000049417223 */ /* 0x180fe20000010804 */
[--C-:B------:R-:W-:Y:S01]  /*baa0*/  FFMA.FTZ R69, R77, R0, -R4.reuse ;  /* 0x000000004d457223 */ /* 0x100fe20000010804 */
[----:B------:R-:W-:Y:S01]  /*bab0*/  FMNMX.FTZ R2, R39, R2, !PT ;  /* 0x0000000227027209 */ /* 0x000fe20007810000 */
[----:B------:R-:W2:Y:S01]  /*bac0*/  MUFU.EX2 R5, R5 ;  /* 0x0000000500057308 */ /* 0x000ea20000000800 */
        /* <DEDUP_REMOVED lines=17> */
[----:B------:R-:W-:Y:S01]  /*bbe0*/  FFMA.FTZ R77, R85, R0, -R4 ;  /* 0x00000000554d7223 */ /* 0x000fe20000010804 */
[----:B------:R-:W-:Y:S01]  /*bbf0*/  FMNMX.FTZ R2, R123, R2, !PT ;  /* 0x000000027b027209 */ /* 0x000fe20007810000 */
[----:B------:R-:W3:Y:S03]  /*bc00*/  MUFU.EX2 R144, R144 ;  /* 0x0000009000907308 */ /* 0x000ee60000000800 */
[----:B------:R-:W-:-:S04]  /*bc10*/  FMNMX.FTZ R2, R51, R2, !PT ;  /* 0x0000000233027209 */ /* 0x000fc80007810000 */
[----:B------:R-:W-:Y:S01]  /*bc20*/  FMNMX.FTZ R2, R125, R2, !PT ;  /* 0x000000027d027209 */ /* 0x000fe20007810000 */
[----:B------:R-:W4:Y:S03]  /*bc30*/  MUFU.EX2 R29, R29 ;  /* 0x0000001d001d7308 */ /* 0x000f260000000800 */
[----:B------:R-:W-:-:S04]  /*bc40*/  FMNMX.FTZ R2, R55, R2, !PT ;  /* 0x0000000237027209 */ /* 0x000fc80007810000 */
[----:B------:R-:W-:Y:S01]  /*bc50*/  FMNMX.FTZ R2, R127, R2, !PT ;  /* 0x000000027f027209 */ /* 0x000fe20007810000 */
[----:B------:R-:W5:Y:S03]  /*bc60*/  MUFU.EX2 R146, R146 ;  /* 0x0000009200927308 */ /* 0x000f660000000800 */
[----:B------:R-:W-:-:S04]  /*bc70*/  FMNMX.FTZ R2, R59, R2, !PT ;  /* 0x000000023b027209 */ /* 0x000fc80007810000 */
[----:B------:R-:W-:Y:S01]  /*bc80*/  FMNMX.FTZ R2, R129, R2, !PT ;  /* 0x0000000281027209 */ /* 0x000fe20007810000 */
[----:B------:R-:W5:Y:S03]  /*bc90*/  MUFU.EX2 R33, R33 ;  /* 0x0000002100217308 */ /* 0x000f660000000800 */
[----:B------:R-:W-:-:S04]  /*bca0*/  FMNMX.FTZ R2, R63, R2, !PT ;  /* 0x000000023f027209 */ /* 0x000fc80007810000 */
[----:B------:R-:W-:Y:S01]  /*bcb0*/  FMNMX.FTZ R2, R131, R2, !PT ;  /* 0x0000000283027209 */ /* 0x000fe20007810000 */
[----:B------:R-:W-:Y:S03]  /*bcc0*/  MUFU.EX2 R140, R140 ;  /* 0x0000008c008c7308 */ /* 0x000fe60000000800 */
        /* <DEDUP_REMOVED lines=15> */
[----:B------:R-:W-:-:S05]  /*bdc0*/  FMNMX.FTZ R2, R87, R2, !PT ;  /* 0x0000000257027209 */ /* 0x000fca0007810000 */
[----:B------:R-:W0:Y:S01]  /*bdd0*/  SHFL.BFLY PT, R93, R2, 0x2, 0x1f ;  /* 0x0c401f00025d7f89 */ /* 0x000e2200000e0000 */
[----:B------:R-:W-:Y:S08]  /*bde0*/  MUFU.EX2 R138, R138 ;  /* 0x0000008a008a7308 */ /* 0x000ff00000000800 */
[----:B------:R-:W-:Y:S08]  /*bdf0*/  MUFU.EX2 R49, R49 ;  /* 0x0000003100317308 */ /* 0x000ff00000000800 */
[----:B------:R-:W-:Y:S01]  /*be00*/  MUFU.EX2 R132, R132 ;  /* 0x0000008400847308 */ /* 0x000fe20000000800 */
[----:B0-----:R-:W-:-:S07]  /*be10*/  FMNMX.FTZ R93, R2, R93, !PT ;  /* 0x0000005d025d7209 */ /* 0x001fce0007810000 */
[----:B------:R-:W-:Y:S01]  /*be20*/  MUFU.EX2 R9, R9 ;  /* 0x0000000900097308 */ /* 0x000fe20000000800 */
[----:B------:R-:W0:Y:S07]  /*be30*/  SHFL.BFLY PT, R2, R93, 0x1, 0x1f ;  /* 0x0c201f005d027f89 */ /* 0x000e2e00000e0000 */
[----:B------:R-:W-:Y:S08]  /*be40*/  MUFU.EX2 R134, R134 ;  /* 0x0000008600867308 */ /* 0x000ff00000000800 */
[----:B------:R-:W-:Y:S08]  /*be50*/  MUFU.EX2 R53, R53 ;  /* 0x0000003500357308 */ /* 0x000ff00000000800 */
[----:B------:R-:W-:Y:S01]  /*be60*/  MUFU.EX2 R128, R128 ;  /* 0x0000008000807308 */ /* 0x000fe20000000800 */
[----:B0-----:R-:W-:-:S04]  /*be70*/  FMNMX.FTZ R2, R93, R2, !PT ;  /* 0x000000025d027209 */ /* 0x001fc80007810000 */
        /* <DEDUP_REMOVED lines=9> */
[----:B------:R-:W-:Y:S01]  /*bf10*/  FADD.FTZ R31, R148, R25 ;  /* 0x00000019941f7221 */ /* 0x000fe20000010000 */
[-CC-:B------:R-:W-:Y:S01]  /*bf20*/  FFMA.FTZ R145, R21, R0.reuse, -R6.reuse ;  /* 0x0000000015917223 */ /* 0x180fe20000010806 */
[-CC-:B------:R-:W-:Y:S01]  /*bf30*/  FFMA.FTZ R24, R35, R0.reuse, -R6.reuse ;  /* 0x0000000023187223 */ /* 0x180fe20000010806 */
[----:B------:R-:W-:Y:S01]  /*bf40*/  MUFU.EX2 R149, R149 ;  /* 0x0000009500957308 */ /* 0x000fe20000000800 */
[----:B-1----:R-:W-:Y:S01]  /*bf50*/  FADD.FTZ R36, R150, R31 ;  /* 0x0000001f96247221 */ /* 0x002fe20000010000 */
[-CC-:B------:R-:W-:Y:S01]  /*bf60*/  FFMA.FTZ R147, R89, R0.reuse, -R6.reuse ;  /* 0x0000000059937223 */ /* 0x180fe20000010806 */
[-CC-:B------:R-:W-:Y:S01]  /*bf70*/  FFMA.FTZ R26, R39, R0.reuse, -R6.reuse ;  /* 0x00000000271a7223 */ /* 0x180fe20000010806 */
[-C--:B------:R-:W-:Y:S01]  /*bf80*/  FFMA.FTZ R28, R43, R0.reuse, -R6 ;  /* 0x000000002b1c7223 */ /* 0x080fe20000010806 */
[----:B--2---:R-:W-:Y:S01]  /*bf90*/  FADD.FTZ R31, R5, R36 ;  /* 0x00000024051f7221 */ /* 0x004fe20000010000 */
[----:B------:R-:W0:Y:S01]  /*bfa0*/  @P2 LDC R43, c[0x0][0x44c] ;  /* 0x00011300ff2b2b82 */ /* 0x000e220000000800 */
[-CC-:B------:R-:W-:Y:S01]  /*bfb0*/  FFMA.FTZ R141, R119, R0.reuse, -R6.reuse ;  /* 0x00000000778d7223 */ /* 0x180fe20000010806 */
[----:B------:R-:W1:Y:S01]  /*bfc0*/  MUFU.EX2 R4, R4 ;  /* 0x0000000400047308 */ /* 0x000e620000000800 */
[----:B---3--:R-:W-:Y:S01]  /*bfd0*/  FADD.FTZ R38, R144, R31 ;  /* 0x0000001f90267221 */ /* 0x008fe20000010000 */
[-CC-:B------:R-:W-:Y:S01]  /*bfe0*/  FFMA.FTZ R30, R47, R0.reuse, -R6.reuse ;  /* 0x000000002f1e7223 */ /* 0x180fe20000010806 */
[-CC-:B------:R-:W-:Y:S01]  /*bff0*/  FFMA.FTZ R143, R121, R0.reuse, -R6.reuse ;  /* 0x00000000798f7223 */ /* 0x180fe20000010806 */
[-C--:B------:R-:W-:Y:S01]  /*c000*/  FFMA.FTZ R7, R123, R0.reuse, -R6 ;  /* 0x000000007b077223 */ /* 0x080fe20000010806 */
[----:B----4-:R-:W-:Y:S01]  /*c010*/  FADD.FTZ R35, R29, R38 ;  /* 0x000000261d237221 */ /* 0x010fe20000010000 */
[----:B------:R-:W2:Y:S01]  /*c020*/  @P2 LDC R47, c[0x0][0x450] ;  /* 0x00011400ff2f2b82 */ /* 0x000ea20000000800 */
[-CC-:B------:R-:W-:Y:S01]  /*c030*/  FFMA.FTZ R32, R51, R0.reuse, -R6.reuse ;  /* 0x0000000033207223 */ /* 0x180fe20000010806 */
[----:B------:R-:W3:Y:S01]  /*c040*/  MUFU.EX2 R151, R151 ;  /* 0x0000009700977308 */ /* 0x000ee20000000800 */
[----:B-----5:R-:W-:Y:S01]  /*c050*/  FADD.FTZ R38, R146, R35 ;  /* 0x0000002392267221 */ /* 0x020fe20000010000 */
[-CC-:B------:R-:W-:Y:S01]  /*c060*/  FFMA.FTZ R21, R125, R0.reuse, -R6.reuse ;  /* 0x000000007d157223 */ /* 0x180fe20000010806 */
[-CC-:B------:R-:W-:Y:S01]  /*c070*/  FFMA.FTZ R34, R55, R0.reuse, -R6.reuse ;  /* 0x0000000037227223 */ /* 0x180fe20000010806 */
[-C--:B------:R-:W-:Y:S01]  /*c080*/  FFMA.FTZ R27, R127, R0.reuse, -R6 ;  /* 0x000000007f1b7223 */ /* 0x080fe20000010806 */
[----:B------:R-:W-:Y:S01]  /*c090*/  FADD.FTZ R39, R33, R38 ;  /* 0x0000002621277221 */ /* 0x000fe20000010000 */
[-CC-:B------:R-:W-:Y:S01]  /*c0a0*/  FFMA.FTZ R36, R59, R0.reuse, -R6.reuse ;  /* 0x000000003b247223 */ /* 0x180fe20000010806 */
[-C--:B------:R-:W-:Y:S01]  /*c0b0*/  FFMA.FTZ R31, R129, R0.reuse, -R6 ;  /* 0x00000000811f7223 */ /* 0x080fe20000010806 */
[----:B------:R-:W4:Y:S01]  /*c0c0*/  MUFU.EX2 R20, R20 ;  /* 0x0000001400147308 */ /* 0x000f220000000800 */
[----:B-1----:R-:W-:Y:S01]  /*c0d0*/  FADD.FTZ R40, R149, R4 ;  /* 0x0000000495287221 */ /* 0x002fe20000010000 */
[----:B------:R-:W-:Y:S01]  /*c0e0*/  FADD.FTZ R42, R140, R39 ;  /* 0x000000278c2a7221 */ /* 0x000fe20000010000 */
[-CC-:B------:R-:W-:Y:S01]  /*c0f0*/  FFMA.FTZ R38, R63, R0.reuse, -R6.reuse ;  /* 0x000000003f267223 */ /* 0x180fe20000010806 */
[-CC-:B------:R-:W-:Y:S01]  /*c100*/  FFMA.FTZ R129, R131, R0.reuse, -R6.reuse ;  /* 0x0000000083817223 */ /* 0x180fe20000010806 */
[-C--:B------:R-:W-:Y:S01]  /*c110*/  FFMA.FTZ R131, R133, R0.reuse, -R6 ;  /* 0x0000000085837223 */ /* 0x080fe20000010806 */
[----:B------:R-:W-:Y:S01]  /*c120*/  FADD.FTZ R39, R37, R42 ;  /* 0x0000002a25277221 */ /* 0x000fe20000010000 */
[----:B0-----:R-:W-:Y:S01]  /*c130*/  @P2 IMAD.HI.U32 R46, R94, R43, RZ ;  /* 0x0000002b5e2e2227 */ /* 0x001fe200078e00ff */
[----:B------:R-:W0:Y:S03]  /*c140*/  MUFU.EX2 R145, R145 ;  /* 0x0000009100917308 */ /* 0x000e260000000800 */
[----:B---3--:R-:W-:Y:S01]  /*c150*/  FADD.FTZ R35, R151, R40 ;  /* 0x0000002897237221 */ /* 0x008fe20000010000 */
[-CC-:B------:R-:W-:Y:S01]  /*c160*/  FFMA.FTZ R125, R135, R0.reuse, -R6.reuse ;  /* 0x00000000877d7223 */ /* 0x180fe20000010806 */
[-CC-:B------:R-:W-:Y:S01]  /*c170*/  FFMA.FTZ R127, R137, R0.reuse, -R6.reuse ;  /* 0x00000000897f7223 */ /* 0x180fe20000010806 */
[-CC-:B------:R-:W-:Y:S01]  /*c180*/  FFMA.FTZ R139, R139, R0.reuse, -R6.reuse ;  /* 0x000000008b8b7223 */ /* 0x180fe20000010806 */
[-CC-:B------:R-:W-:Y:S01]  /*c190*/  FFMA.FTZ R83, R83, R0.reuse, -R6.reuse ;  /* 0x0000000053537223 */ /* 0x180fe20000010806 */
[-CC-:B------:R-:W-:Y:S01]  /*c1a0*/  FFMA.FTZ R91, R91, R0.reuse, -R6.reuse ;  /* 0x000000005b5b7223 */ /* 0x180fe20000010806 */
[----:B------:R-:W-:Y:S01]  /*c1b0*/  FFMA.FTZ R87, R87, R0, -R6 ;  /* 0x0000000057577223 */ /* 0x000fe20000010806 */
[----:B------:R-:W1:Y:S01]  /*c1c0*/  MUFU.EX2 R24, R24 ;  /* 0x0000001800187308 */ /* 0x000e620000000800 */
[----:B----4-:R-:W-:Y:S01]  /*c1d0*/  FADD.FTZ R40, R20, R35 ;  /* 0x0000002314287221 */ /* 0x010fe20000010000 */
[----:B------:R-:W-:-:S02]  /*c1e0*/  F2FP.BF16.F32.PACK_AB R150, R5, R150 ;  /* 0x000000960596723e */ /* 0x000fc400000010ff */
[----:B------:R-:W-:Y:S02]  /*c1f0*/  F2FP.BF16.F32.PACK_AB R148, R25, R148 ;  /* 0x000000941994723e */ /* 0x000fe400000010ff */
[----:B------:R-:W-:Y:S02]  /*c200*/  F2FP.BF16.F32.PACK_AB R149, R4, R149 ;  /* 0x000000950495723e */ /* 0x000fe400000010ff */
[----:B------:R-:W3:Y:S01]  /*c210*/  MUFU.EX2 R147, R147 ;  /* 0x0000009300937308 */ /* 0x000ee20000000800 */
[----:B0-----:R-:W-:Y:S01]  /*c220*/  FADD.FTZ R35, R145, R40 ;  /* 0x0000002891237221 */ /* 0x001fe20000010000 */
[----:B------:R-:W-:Y:S01]  /*c230*/  FADD.FTZ R40, R142, R39 ;  /* 0x000000278e287221 */ /* 0x000fe20000010000 */
[----:B------:R-:W-:Y:S02]  /*c240*/  F2FP.BF16.F32.PACK_AB R151, R20, R151 ;  /* 0x000000971497723e */ /* 0x000fe400000010ff */
[----:B------:R-:W-:Y:S02]  /*c250*/  F2FP.BF16.F32.PACK_AB R144, R29, R144 ;  /* 0x000000901d90723e */ /* 0x000fe400000010ff */
[----:B------:R-:W-:Y:S01]  /*c260*/  F2FP.BF16.F32.PACK_AB R146, R33, R146 ;  /* 0x000000922192723e */ /* 0x000fe200000010ff */
[----:B------:R-:W0:Y:S01]  /*c270*/  MUFU.EX2 R26, R26 ;  /* 0x0000001a001a7308 */ /* 0x000e220000000800 */
[----:B-1----:R-:W-:Y:S01]  /*c280*/  FADD.FTZ R42, R24, R35 ;  /* 0x00000023182a7221 */ /* 0x002fe20000010000 */
[----:B------:R-:W-:Y:S01]  /*c290*/  FADD.FTZ R35, R41, R40 ;  /* 0x0000002829237221 */ /* 0x000fe20000010000 */
[----:B------:R-:W-:Y:S01]  /*c2a0*/  FFMA.FTZ R40, R67, R0, -R6 ;  /* 0x0000000043287223 */ /* 0x000fe20000010806 */
[----:B------:R-:W-:-:S02]  /*c2b0*/  F2FP.BF16.F32.PACK_AB R140, R37, R140 ;  /* 0x0000008c258c723e */ /* 0x000fc400000010ff */
[----:B------:R-:W-:Y:S01]  /*c2c0*/  FADD.FTZ R44, R136, R35 ;  /* 0x00000023882c7221 */ /* 0x000fe20000010000 */
[----:B------:R-:W-:Y:S01]  /*c2d0*/  IMAD.MOV.U32 R35, RZ, RZ, R94 ;  /* 0x000000ffff237224 */ /* 0x000fe200078e005e */
[----:B------:R-:W1:Y:S01]  /*c2e0*/  MUFU.EX2 R141, R141 ;  /* 0x0000008d008d7308 */ /* 0x000e620000000800 */
[----:B---3--:R-:W-:Y:S01]  /*c2f0*/  FADD.FTZ R39, R147, R42 ;  /* 0x0000002a93277221 */ /* 0x008fe20000010000 */
[----:B------:R-:W-:Y:S01]  /*c300*/  FADD.FTZ R43, R45, R44 ;  /* 0x0000002c2d2b7221 */ /* 0x000fe20000010000 */
[----:B--2---:R-:W-:Y:S02]  /*c310*/  @P2 SHF.R.U32.HI R35, RZ, R47, R46 ;  /* 0x0000002fff232219 */ /* 0x004fe4000001162e */
[----:B------:R-:W-:Y:S01]  /*c320*/  F2FP.BF16.F32.PACK_AB R142, R41, R142 ;  /* 0x0000008e298e723e */ /* 0x000fe200000010ff */
[----:B------:R-:W-:Y:S01]  /*c330*/  FADD.FTZ R44, R138, R43 ;  /* 0x0000002b8a2c7221 */ /* 0x000fe20000010000 */
[----:B------:R-:W-:Y:S01]  /*c340*/  F2FP.BF16.F32.PACK_AB R136, R45, R136 ;  /* 0x000000882d88723e */ /* 0x000fe200000010ff */
[----:B------:R-:W2:Y:S01]  /*c350*/  MUFU.EX2 R28, R28 ;  /* 0x0000001c001c7308 */ /* 0x000ea20000000800 */
[----:B0-----:R-:W-:Y:S01]  /*c360*/  FADD.FTZ R42, R26, R39 ;  /* 0x000000271a2a7221 */ /* 0x001fe20000010000 */
[----:B------:R-:W-:Y:S01]  /*c370*/  FADD.FTZ R43, R49, R44 ;  /* 0x0000002c312b7221 */ /* 0x000fe20000010000 */
[----:B------:R-:W-:Y:S01]  /*c380*/  FFMA.FTZ R44, R75, R0, -R6 ;  /* 0x000000004b2c7223 */ /* 0x000fe20000010806 */
[----:B------:R-:W-:Y:S01]  /*c390*/  IMAD.IADD R35, R92, 0x1, R35 ;  /* 0x000000015c237824 */ /* 0x000fe200078e0223 */
[----:B------:R-:W-:-:S02]  /*c3a0*/  F2FP.BF16.F32.PACK_AB R138, R49, R138 ;  /* 0x0000008a318a723e */ /* 0x000fc400000010ff */
[----:B------:R-:W-:Y:S01]  /*c3b0*/  F2FP.BF16.F32.PACK_AB R145, R24, R145 ;  /* 0x000000911891723e */ /* 0x000fe200000010ff */
[----:B------:R-:W0:Y:S01]  /*c3c0*/  MUFU.EX2 R143, R143 ;  /* 0x0000008f008f7308 */ /* 0x000e220000000800 */
[----:B-1----:R-:W-:Y:S01]  /*c3d0*/  FADD.FTZ R39, R141, R42 ;  /* 0x0000002a8d277221 */ /* 0x002fe20000010000 */
[----:B------:R-:W-:Y:S01]  /*c3e0*/  FFMA.FTZ R42, R71, R0, -R6 ;  /* 0x00000000472a7223 */ /* 0x000fe20000010806 */
[----:B------:R-:W-:Y:S01]  /*c3f0*/  F2FP.BF16.F32.PACK_AB R147, R26, R147 ;  /* 0x000000931a93723e */ /* 0x000fe200000010ff */
[----:B------:R-:W-:-:S04]  /*c400*/  IMAD.IADD R12, R35, 0x1, R12 ;  /* 0x00000001230c7824 */ /* 0x000fc800078e020c */
[----:B------:R-:W1:Y:S01]  /*c410*/  MUFU.EX2 R30, R30 ;  /* 0x0000001e001e7308 */ /* 0x000e620000000800 */
[C---:B--2---:R-:W-:Y:S01]  /*c420*/  FADD.FTZ R46, R28.reuse, R39 ;  /* 0x000000271c2e7221 */ /* 0x044fe20000010000 */
[----:B------:R-:W-:-:S06]  /*c430*/  F2FP.BF16.F32.PACK_AB R141, R28, R141 ;  /* 0x0000008d1c8d723e */ /* 0x000fcc00000010ff */
[----:B------:R-:W2:Y:S01]  /*c440*/  MUFU.EX2 R7, R7 ;  /* 0x0000000700077308 */ /* 0x000ea20000000800 */
[----:B0-----:R-:W-:Y:S01]  /*c450*/  FADD.FTZ R39, R143, R46 ;  /* 0x0000002e8f277221 */ /* 0x001fe20000010000 */
[----:B------:R-:W-:Y:S01]  /*c460*/  FADD.FTZ R46, R132, R43 ;  /* 0x0000002b842e7221 */ /* 0x000fe20000010000 */
[----:B------:R-:W-:-:S03]  /*c470*/  F2FP.BF16.F32.PACK_AB R132, R9, R132 ;  /* 0x000000840984723e */ /* 0x000fc600000010ff */
[----:B------:R-:W-:Y:S01]  /*c480*/  FADD.FTZ R43, R9, R46 ;  /* 0x0000002e092b7221 */ /* 0x000fe20000010000 */
[----:B------:R-:W-:Y:S01]  /*c490*/  FFMA.FTZ R46, R79, R0, -R6 ;  /* 0x000000004f2e7223 */ /* 0x000fe20000010806 */
[----:B------:R-:W0:Y:S01]  /*c4a0*/  MUFU.EX2 R32, R32 ;  /* 0x0000002000207308 */ /* 0x000e220000000800 */
[----:B-1----:R-:W-:Y:S01]  /*c4b0*/  FADD.FTZ R48, R30, R39 ;  /* 0x000000271e307221 */ /* 0x002fe20000010000 */
[----:B------:R-:W-:Y:S01]  /*c4c0*/  FADD.FTZ R50, R134, R43 ;  /* 0x0000002b86327221 */ /* 0x000fe20000010000 */
[C---:B------:R-:W-:Y:S02]  /*c4d0*/  F2FP.BF16.F32.PACK_AB R134, R53.reuse, R134 ;  /* 0x000000863586723e */ /* 0x040fe400000010ff */
[----:B------:R-:W-:Y:S01]  /*c4e0*/  F2FP.BF16.F32.PACK_AB R143, R30, R143 ;  /* 0x0000008f1e8f723e */ /* 0x000fe200000010ff */
[----:B------:R-:W-:Y:S02]  /*c4f0*/  FADD.FTZ R43, R53, R50 ;  /* 0x00000032352b7221 */ /* 0x000fe40000010000 */
[----:B------:R-:W1:Y:S01]  /*c500*/  MUFU.EX2 R21, R21 ;  /* 0x0000001500157308 */ /* 0x000e620000000800 */
[----:B--2---:R-:W-:-:S07]  /*c510*/  FADD.FTZ R39, R7, R48 ;  /* 0x0000003007277221 */ /* 0x004fce0000010000 */
[----:B------:R-:W2:Y:S01]  /*c520*/  MUFU.EX2 R34, R34 ;  /* 0x0000002200227308 */ /* 0x000ea20000000800 */
[C---:B0-----:R-:W-:Y:S01]  /*c530*/  FADD.FTZ R48, R32.reuse, R39 ;  /* 0x0000002720307221 */ /* 0x041fe20000010000 */
[----:B------:R-:W-:-:S06]  /*c540*/  F2FP.BF16.F32.PACK_AB R137, R32, R7 ;  /* 0x000000072089723e */ /* 0x000fcc00000010ff */
[----:B------:R-:W0:Y:S01]  /*c550*/  MUFU.EX2 R27, R27 ;  /* 0x0000001b001b7308 */ /* 0x000e220000000800 */
[----:B-1----:R-:W-:Y:S01]  /*c560*/  FADD.FTZ R39, R21, R48 ;  /* 0x0000003015277221 */ /* 0x002fe20000010000 */
[----:B------:R-:W-:Y:S01]  /*c570*/  FADD.FTZ R48, R128, R43 ;  /* 0x0000002b80307221 */ /* 0x000fe20000010000 */
[----:B------:R-:W-:-:S05]  /*c580*/  F2FP.BF16.F32.PACK_AB R128, R57, R128 ;  /* 0x000000803980723e */ /* 0x000fca00000010ff */
[----:B------:R-:W1:Y:S01]  /*c590*/  MUFU.EX2 R36, R36 ;  /* 0x0000002400247308 */ /* 0x000e620000000800 */
[----:B--2---:R-:W-:Y:S01]  /*c5a0*/  FADD.FTZ R6, R34, R39 ;  /* 0x0000002722067221 */ /* 0x004fe20000010000 */
[----:B------:R-:W-:-:S04]  /*c5b0*/  FADD.FTZ R39, R57, R48 ;  /* 0x0000003039277221 */ /* 0x000fc80000010000 */
[----:B------:R-:W-:Y:S02]  /*c5c0*/  FADD.FTZ R48, R130, R39 ;  /* 0x0000002782307221 */ /* 0x000fe40000010000 */
        /* <DEDUP_REMOVED lines=43> */
[----:B------:R1:W3:Y:S01]  /*c880*/  MUFU.EX2 R121, R139 ;  /* 0x0000008b00797308 */ /* 0x0002e20000000800 */
[----:B--2---:R-:W-:-:S07]  /*c890*/  FADD.FTZ R5, R127, R50 ;  /* 0x000000327f057221 */ /* 0x004fce0000010000 */
[----:B------:R-:W2:Y:S01]  /*c8a0*/  MUFU.EX2 R48, R83 ;  /* 0x0000005300307308 */ /* 0x000ea20000000800 */
[----:B0-----:R-:W-:Y:S01]  /*c8b0*/  FADD.FTZ R20, R46, R5 ;  /* 0x000000052e147221 */ /* 0x001fe20000010000 */
[----:B-1----:R-:W-:Y:S02]  /*c8c0*/  F2FP.BF16.F32.PACK_AB R139, R34, R21 ;  /* 0x00000015228b723e */ /* 0x002fe400000010ff */
[----:B------:R-:W-:-:S04]  /*c8d0*/  F2FP.BF16.F32.PACK_AB R127, R46, R127 ;  /* 0x0000007f2e7f723e */ /* 0x000fc800000010ff */
[----:B------:R-:W0:Y:S01]  /*c8e0*/  MUFU.EX2 R91, R91 ;  /* 0x0000005b005b7308 */ /* 0x000e220000000800 */
[----:B---3--:R-:W-:-:S07]  /*c8f0*/  FADD.FTZ R5, R121, R20 ;  /* 0x0000001479057221 */ /* 0x008fce0000010000 */
[----:B------:R-:W1:Y:S01]  /*c900*/  MUFU.EX2 R122, R122 ;  /* 0x0000007a007a7308 */ /* 0x000e620000000800 */
[C---:B--2---:R-:W-:Y:S01]  /*c910*/  FADD.FTZ R20, R48.reuse, R5 ;  /* 0x0000000530147221 */ /* 0x044fe20000010000 */
[----:B------:R-:W-:-:S06]  /*c920*/  F2FP.BF16.F32.PACK_AB R121, R48, R121 ;  /* 0x000000793079723e */ /* 0x000fcc00000010ff */
[----:B------:R-:W2:Y:S01]  /*c930*/  MUFU.EX2 R4, R87 ;  /* 0x0000005700047308 */ /* 0x000ea20000000800 */
[----:B0-----:R-:W-:-:S07]  /*c940*/  FADD.FTZ R5, R91, R20 ;  /* 0x000000145b057221 */ /* 0x001fce0000010000 */
[----:B------:R-:W0:Y:S01]  /*c950*/  MUFU.EX2 R77, R77 ;  /* 0x0000004d004d7308 */ /* 0x000e220000000800 */
[----:B-1----:R-:W-:Y:S01]  /*c960*/  FADD.FTZ R6, R122, R9 ;  /* 0x000000097a067221 */ /* 0x002fe20000010000 */
[C---:B--2---:R-:W-:Y:S01]  /*c970*/  FADD.FTZ R5, R4.reuse, R5 ;  /* 0x0000000504057221 */ /* 0x044fe20000010000 */
[----:B------:R-:W-:Y:S01]  /*c980*/  F2FP.BF16.F32.PACK_AB R123, R4, R91 ;  /* 0x0000005b047b723e */ /* 0x000fe200000010ff */
[----:B------:R-:W-:Y:S02]  /*c990*/  VIADD R4, R88, 0xfffffffe ;  /* 0xfffffffe58047836 */ /* 0x000fe40000000000 */
[C---:B0-----:R-:W-:Y:S01]  /*c9a0*/  FADD.FTZ R6, R77.reuse, R6 ;  /* 0x000000064d067221 */ /* 0x041fe20000010000 */
[----:B------:R-:W-:Y:S01]  /*c9b0*/  F2FP.BF16.F32.PACK_AB R122, R77, R122 ;  /* 0x0000007a4d7a723e */ /* 0x000fe200000010ff */
        /* <DEDUP_REMOVED lines=12> */
.L_x_1466:
[----:B------:R-:W-:-:S13]  /*ca80*/  ISETP.NE.AND P4, PT, R13, 0x1, PT ;  /* 0x000000010d00780c */ /* 0x000fda0003f85270 */
[----:B------:R-:W0:Y:S02]  /*ca90*/  @P4 LDC.64 R20, c[0x0][0x9e8] ;  /* 0x00027a00ff144b82 */ /* 0x000e240000000a00 */
[----:B0-----:R-:W-:-:S05]  /*caa0*/  @P4 IMAD.HI.U32 R20, R7, R20, RZ ;  /* 0x0000001407144227 */ /* 0x001fca00078e00ff */
[----:B------:R-:W-:-:S07]  /*cab0*/  @P4 SHF.R.U32.HI R7, RZ, R21, R20 ;  /* 0x00000015ff074219 */ /* 0x000fce0000011614 */
.L_x_1467:
[----:B------:R-:W-:Y:S05]  /*cac0*/  BSYNC B0 ;  /* 0x0000000000007941 */ /* 0x000fea0003800000 */
.L_x_1465:
[----:B------:R-:W-:-:S05]  /*cad0*/  IMAD R7, R7, R13, R13 ;  /* 0x0000000d07077224 */ /* 0x000fca00078e020d */
[----:B------:R-:W-:-:S07]  /*cae0*/  VIMNMX R12, R12, R7, PT ;  /* 0x000000070c0c7248 */ /* 0x000fce0003fe0100 */
.L_x_1464:
[----:B------:R-:W2:Y:S01]  /*caf0*/  LDL R9, [R1+0x38] ;  /* 0x0000380001097983 */ /* 0x000ea20000100800 */
[----:B------:R-:W-:Y:S01]  /*cb00*/  SHF.R.S32.HI R7, RZ, 0x1f, R12 ;  /* 0x0000001fff077819 */ /* 0x000fe2000001140c */
[----:B------:R-:W-:Y:S01]  /*cb10*/  ULDC UR4, c[0x0][0x9e4] ;  /* 0x0002790000047ab9 */ /* 0x000fe20000000800 */
[----:B------:R-:W-:Y:S01]  /*cb20*/  ULDC UR5, c[0x0][0x9e4] ;  /* 0x0002790000057ab9 */ /* 0x000fe20000000800 */
[----:B------:R-:W-:Y:S01]  /*cb30*/  ULDC UR6, c[0x0][0x9dc] ;  /* 0x0002770000067ab9 */ /* 0x000fe20000000800 */
[----:B------:R-:W-:Y:S01]  /*cb40*/  LEA.HI R7, R7, R12, RZ, 0x7 ;  /* 0x0000000c07077211 */ /* 0x000fe200078f38ff */
[----:B------:R-:W-:Y:S01]  /*cb50*/  ULDC UR7, c[0x0][0x9dc] ;  /* 0x0002770000077ab9 */ /* 0x000fe20000000800 */
[----:B------:R-:W-:Y:S01]  /*cb60*/  ULDC UR8, c[0x0][0x9e0] ;  /* 0x0002780000087ab9 */ /* 0x000fe20000000800 */
[----:B------:R-:W-:Y:S01]  /*cb70*/  ULDC UR9, c[0x0][0x9e0] ;  /* 0x0002780000097ab9 */ /* 0x000fe20000000800 */
[----:B------:R-:W-:Y:S02]  /*cb80*/  SHF.R.S32.HI R7, RZ, 0x7, R7 ;  /* 0x00000007ff077819 */ /* 0x000fe40000011407 */
        /* <DEDUP_REMOVED lines=16> */
[----:B--2---:R-:W-:-:S04]  /*cc90*/  VIMNMX R21, R9, R7, !PT ;  /* 0x0000000709157248 */ /* 0x004fc80007fe0100 */
[----:B------:R-:W-:-:S13]  /*cca0*/  ISETP.GE.AND P4, PT, R4, R21, PT ;  /* 0x000000150400720c */ /* 0x000fda0003f86270 */
[----:B------:R-:W-:Y:S05]  /*ccb0*/  @!P4 BRA `(.L_x_1468) ;  /* 0x0000002c00f0c947 */ /* 0x000fea0003800000 */
[----:B------:R-:W-:-:S07]  /*ccc0*/  IMAD.MOV.U32 R119, RZ, RZ, RZ ;  /* 0x000000ffff777224 */ /* 0x000fce00078e00ff */
.L_x_1486:
        /* <DEDUP_REMOVED lines=11> */
.L_x_1470:
[----:B------:R-:W-:Y:S01]  /*cd80*/  IMAD R9, R7, 0x8, R16 ;  /* 0x0000000807097824 */ /* 0x000fe200078e0210 */
[----:B------:R-:W-:-:S04]  /*cd90*/  SHF.L.U32 R0, R20, 0x1f, RZ ;  /* 0x0000001f14007819 */ /* 0x000fc800000006ff */
[----:B------:R0:W1:Y:S01]  /*cda0*/  SYNCS.PHASECHK.TRANS64.TRYWAIT P5, [R9+URZ+0x16830], R0 ;  /* 0x01683000090075a7 */ /* 0x00006200080a017f */
[----:B------:R-:W-:Y:S05]  /*cdb0*/  @!P0 BRA `(.L_x_1471) ;  /* 0x0000000000048947 */ /* 0x000fea0003800000 */
[----:B------:R-:W-:Y:S01]  /*cdc0*/  BPT.TRAP 0x1 ;  /* 0x000000040000795c */ /* 0x000fe20000300000 */
.L_x_1471:
[----:B------:R-:W-:Y:S04]  /*cdd0*/  BSSY B0, `(.L_x_1469) ;  /* 0x0000004000007945 */ /* 0x000fe80003800000 */
[----:B-1----:R-:W-:Y:S05]  /*cde0*/  @P5 BRA `(.L_x_1472) ;  /* 0x0000000000085947 */ /* 0x002fea0003800000 */
[----:B------:R-:W1:Y:S02]  /*cdf0*/  SYNCS.PHASECHK.TRANS64.TRYWAIT P5, [R9+URZ+0x16830], R0 ;  /* 0x01683000090075a7 */ /* 0x000e6400080a017f */
[----:B-1----:R-:W-:Y:S05]  /*ce00*/  @!P5 BRA `(.L_x_1473) ;  /* 0x00000134003cd947 */ /* 0x002fea0003800000 */
.L_x_1472:
[----:B------:R-:W-:Y:S05]  /*ce10*/  BSYNC B0 ;  /* 0x0000000000007941 */ /* 0x000fea0003800000 */
.L_x_1469:
[----:B------:R-:W2:Y:S01]  /*ce20*/  LDL R8, [R1+0x28] ;  /* 0x0000280001087983 */ /* 0x000ea20000100800 */
[----:B01----:R-:W-:Y:S01]  /*ce30*/  IMAD.MOV.U32 R9, RZ, RZ, 0x40000040 ;  /* 0x40000040ff097424 */ /* 0x003fe200078e00ff */
[----:B------:R-:W-:Y:S05]  /*ce40*/  WARPSYNC.ALL ;  /* 0x0000000000007948 */ /* 0x000fea0003800000 */
[----:B------:R-:W-:Y:S01]  /*ce50*/  R2UR UR23, R9 ;  /* 0x00000000091772ca */ /* 0x000fe200000e0000 */
[----:B------:R-:W-:Y:S01]  /*ce60*/  IMAD.MOV.U32 R13, RZ, RZ, 0x40000040 ;  /* 0x40000040ff0d7424 */ /* 0x000fe200078e00ff */
[----:B------:R-:W0:Y:S04]  /*ce70*/  S2R R0, SR_TID.X ;  /* 0x0000000000007919 */ /* 0x000e280000002100 */
[----:B------:R-:W-:Y:S01]  /*ce80*/  R2UR UR19, R13 ;  /* 0x000000000d1372ca */ /* 0x000fe200000e0000 */
[----:B------:R-:W-:Y:S01]  /*ce90*/  IMAD.MOV.U32 R25, RZ, RZ, 0x40000040 ;  /* 0x40000040ff197424 */ /* 0x000fe200078e00ff */
[----:B0-----:R-:W-:-:S05]  /*cea0*/  SHF.R.U32.HI R0, RZ, 0x7, R0 ;  /* 0x00000007ff007819 */ /* 0x001fca0000011600 */
[----:B------:R-:W-:Y:S01]  /*ceb0*/  VIADD R0, R0, 0x8 ;  /* 0x0000000800007836 */ /* 0x000fe20000000000 */
[----:B------:R-:W-:Y:S02]  /*cec0*/  R2UR UR12, R10 ;  /* 0x000000000a0c72ca */ /* 0x000fe400000e0000 */
[----:B------:R-:W-:Y:S02]  /*ced0*/  R2UR UR13, R11 ;  /* 0x000000000b0d72ca */ /* 0x000fe400000e0000 */
[C---:B------:R-:W-:Y:S02]  /*cee0*/  R2UR UR15, R25.reuse ;  /* 0x00000000190f72ca */ /* 0x040fe400000e0000 */
[----:B------:R-:W-:Y:S01]  /*cef0*/  R2UR UR27, R25 ;  /* 0x00000000191b72ca */ /* 0x000fe200000e0000 */
[----:B------:R0:W-:Y:S01]  /*cf00*/  BAR.SYNC.DEFER_BLOCKING R0, 0x100 ;  /* 0x000400000000751d */ /* 0x0001e20000010000 */
[----:B--2---:R-:W-:-:S04]  /*cf10*/  IMAD R24, R7, 0x400, R8 ;  /* 0x0000040007187824 */ /* 0x004fc800078e0208 */
[----:B------:R-:W-:-:S05]  /*cf20*/  VIADD R8, R24, 0x4 ;  /* 0x0000000418087836 */ /* 0x000fca0000000000 */
[----:B------:R-:W-:Y:S02]  /*cf30*/  R2UR UR22, R8 ;  /* 0x00000000081672ca */ /* 0x000fe400000e0000 */
[----:B------:R-:W2:Y:S01]  /*cf40*/  LDL.64 R8, [R1+0x8] ;  /* 0x0000080001087983 */ /* 0x000ea20000100a00 */
[----:B------:R-:W-:-:S05]  /*cf50*/  VIADD R12, R24, 0x2 ;  /* 0x00000002180c7836 */ /* 0x000fca0000000000 */
[----:B------:R-:W-:Y:S02]  /*cf60*/  R2UR UR18, R12 ;  /* 0x000000000c1272ca */ /* 0x000fe400000e0000 */
[----:B------:R-:W3:Y:S01]  /*cf70*/  LDL.64 R12, [R1] ;  /* 0x00000000010c7983 */ /* 0x000ee20000100a00 */
[C---:B------:R-:W-:Y:S01]  /*cf80*/  R2UR UR14, R24.reuse ;  /* 0x00000000180e72ca */ /* 0x040fe200000e0000 */
[----:B------:R-:W-:-:S05]  /*cf90*/  VIADD R24, R24, 0x6 ;  /* 0x0000000618187836 */ /* 0x000fca0000000000 */
[----:B------:R-:W-:Y:S02]  /*cfa0*/  R2UR UR26, R24 ;  /* 0x00000000181a72ca */ /* 0x000fe400000e0000 */
[----:B------:R-:W-:-:S06]  /*cfb0*/  WARPGROUP.ARRIVE ;  /* 0x00000000000079c5 */ /* 0x000fcc0000000000 */
[----:B------:R-:W-:Y:S03]  /*cfc0*/  HGMMA.64x128x16.F32.BF16 R24, gdesc[UR12], RZ, !UPT, gsb0 ;  /* 0x01e000000c1879f0 */ /* 0x000fe6000c0018ff */
[----:B------:R-:W-:Y:S02]  /*cfd0*/  WARPGROUP.DEPBAR.LE gsb0, 0x0 ;  /* 0x00008000000079c5 */ /* 0x000fe40000010000 */
[----:B------:R-:W-:Y:S01]  /*cfe0*/  WARPGROUP.ARRIVE ;  /* 0x00000000000079c5 */ /* 0x000fe20000000000 */
[----:B--2---:R-:W-:Y:S02]  /*cff0*/  R2UR UR16, R8 ;  /* 0x00000000081072ca */ /* 0x004fe400000e0000 */
[----:B------:R-:W-:-:S13]  /*d000*/  R2UR UR17, R9 ;  /* 0x00000000091172ca */ /* 0x000fda00000e0000 */
[----:B------:R-:W-:Y:S01]  /*d010*/  HGMMA.64x128x16.F32.BF16 R24, gdesc[UR16], R24, gsb0 ;  /* 0x01e00000101879f0 */ /* 0x000fe20008001818 */
[----:B---3--:R-:W-:Y:S02]  /*d020*/  R2UR UR20, R12 ;  /* 0x000000000c1472ca */ /* 0x008fe400000e0000 */
[----:B------:R-:W-:Y:S02]  /*d030*/  R2UR UR21, R13 ;  /* 0x000000000d1572ca */ /* 0x000fe400000e0000 */
[----:B------:R-:W-:Y:S02]  /*d040*/  R2UR UR24, R14 ;  /* 0x000000000e1872ca */ /* 0x000fe400000e0000 */
[----:B------:R-:W-:Y:S01]  /*d050*/  R2UR UR25, R15 ;  /* 0x000000000f1972ca */ /* 0x000fe200000e0000 */
[----:B------:R-:W-:Y:S02]  /*d060*/  WARPGROUP.DEPBAR.LE gsb0, 0x0 ;  /* 0x00008000000079c5 */ /* 0x000fe40000010000 */
[----:B------:R-:W-:-:S06]  /*d070*/  WARPGROUP.ARRIVE ;  /* 0x00000000000079c5 */ /* 0x000fcc0000000000 */
        /* <DEDUP_REMOVED lines=8> */
.L_x_1475:
[----:B------:R-:W-:Y:S01]  /*d100*/  SHF.L.U32 R0, R153, 0x1f, RZ ;  /* 0x0000001f99007819 */ /* 0x000fe200000006ff */
[----:B------:R-:W-:-:S04]  /*d110*/  IMAD R8, R17, 0x8, R16 ;  /* 0x0000000811087824 */ /* 0x000fc800078e0210 */
[----:B------:R0:W1:Y:S01]  /*d120*/  SYNCS.PHASECHK.TRANS64.TRYWAIT P4, [R8+URZ+0x16850], R0 ;  /* 0x01685000080075a7 */ /* 0x000062000808017f */
[----:B------:R-:W-:Y:S05]  /*d130*/  @!P0 BRA `(.L_x_1476) ;  /* 0x0000000000048947 */ /* 0x000fea0003800000 */
[----:B------:R-:W-:Y:S01]  /*d140*/  BPT.TRAP 0x1 ;  /* 0x000000040000795c */ /* 0x000fe20000300000 */
.L_x_1476:
[----:B-1----:R-:W-:Y:S05]  /*d150*/  @P4 BRA `(.L_x_1474) ;  /* 0x0000000000084947 */ /* 0x002fea0003800000 */
[----:B------:R-:W1:Y:S02]  /*d160*/  SYNCS.PHASECHK.TRANS64.TRYWAIT P4, [R8+URZ+0x16850], R0 ;  /* 0x01685000080075a7 */ /* 0x000e64000808017f */
[----:B-1----:R-:W-:Y:S05]  /*d170*/  @!P4 BRA `(.L_x_1477) ;  /* 0x000001300074c947 */ /* 0x002fea0003800000 */
.L_x_1474:
[----:B01----:R-:W-:Y:S01]  /*d180*/  VIADD R0, R16, 0x400 ;  /* 0x0000040010007836 */ /* 0x003fe20000000000 */
[----:B------:R-:W2:Y:S01]  /*d190*/  LDL R153, [R1+0x10] ;  /* 0x0000100001997983 */ /* 0x000ea20000100800 */
[----:B------:R-:W-:Y:S01]  /*d1a0*/  IMAD.MOV.U32 R9, RZ, RZ, 0x40000040 ;  /* 0x40000040ff097424 */ /* 0x000fe200078e00ff */
[----:B------:R-:W-:Y:S05]  /*d1b0*/  WARPSYNC.ALL ;  /* 0x0000000000007948 */ /* 0x000fea0003800000 */
[----:B------:R-:W-:Y:S01]  /*d1c0*/  SHF.R.U32.HI R0, RZ, 0x4, R0 ;  /* 0x00000004ff007819 */ /* 0x000fe20000011600 */
[----:B------:R-:W-:Y:S01]  /*d1d0*/  WARPGROUP.ARRIVE ;  /* 0x00000000000079c5 */ /* 0x000fe20000000000 */
[----:B------:R-:W-:-:S02]  /*d1e0*/  R2UR UR11, R9 ;  /* 0x00000000090b72ca */ /* 0x000fc400000e0000 */
[----:B------:R-:W-:-:S05]  /*d1f0*/  LOP3.LUT R0, R0, 0x3fff, RZ, 0xc0, !PT ;  /* 0x00003fff00007812 */ /* 0x000fca00078ec0ff */
[----:B------:R-:W-:Y:S02]  /*d200*/  IMAD R8, R17, 0x400, R0 ;  /* 0x0000040011087824 */ /* 0x000fe400078e0200 */
[----:B------:R-:W-:Y:S01]  /*d210*/  IMAD.MOV.U32 R13, RZ, RZ, 0x40000040 ;  /* 0x40000040ff0d7424 */ /* 0x000fe200078e00ff */
[----:B------:R-:W0:Y:S02]  /*d220*/  @P2 LDC R0, c[0x0][0x44c] ;  /* 0x00011300ff002b82 */ /* 0x000e240000000800 */
[----:B------:R-:W-:-:S13]  /*d230*/  R2UR UR10, R8 ;  /* 0x00000000080a72ca */ /* 0x000fda00000e0000 */
[----:B------:R-:W-:Y:S01]  /*d240*/  HGMMA.64x64x16.F32.BF16 R88, R148, gdesc[UR8].tnspB, R88, gsb0 ;  /* 0x40e0000894587df0 */ /* 0x000fe20008001858 */
[----:B------:R-:W-:Y:S01]  /*d250*/  VIADD R12, R8, 0x80 ;  /* 0x00000080080c7836 */ /* 0x000fe20000000000 */
[----:B------:R-:W-:-:S04]  /*d260*/  R2UR UR11, R13 ;  /* 0x000000000d0b72ca */ /* 0x000fc800000e0000 */
[----:B------:R-:W-:Y:S01]  /*d270*/  R2UR UR10, R12 ;  /* 0x000000000c0a72ca */ /* 0x000fe200000e0000 */
[----:B------:R-:W-:Y:S02]  /*d280*/  VIADD R12, R8, 0x100 ;  /* 0x00000100080c7836 */ /* 0x000fe40000000000 */
[----:B------:R-:W-:Y:S01]  /*d290*/  IMAD.MOV.U32 R13, RZ, RZ, 0x40000040 ;  /* 0x40000040ff0d7424 */ /* 0x000fe200078e00ff */
[----:B------:R-:W-:Y:S02]  /*d2a0*/  WARPGROUP.DEPBAR.LE gsb0, 0x0 ;  /* 0x00008000000079c5 */ /* 0x000fe40000010000 */
[----:B------:R-:W-:Y:S01]  /*d2b0*/  WARPGROUP.ARRIVE ;  /* 0x00000000000079c5 */ /* 0x000fe20000000000 */
[----:B------:R-:W3:Y:S04]  /*d2c0*/  LDL R149, [R1+0x20] ;  /* 0x0000200001957983 */ /* 0x000ee80000100800 */
[----:B------:R-:W3:Y:S02]  /*d2d0*/  LDL R151, [R1+0x30] ;  /* 0x0000300001977983 */ /* 0x000ee40000100800 */
[----:B------:R-:W-:Y:S01]  /*d2e0*/  HGMMA.64x64x16.F32.BF16 R88, R144, gdesc[UR8].tnspB, R88, gsb0 ;  /* 0x40e0000890587df0 */ /* 0x000fe20008001858 */
[----:B------:R-:W-:Y:S01]  /*d2f0*/  R2UR UR10, R12 ;  /* 0x000000000c0a72ca */ /* 0x000fe200000e0000 */
[----:B------:R-:W-:Y:S01]  /*d300*/  VIADD R12, R8, 0x180 ;  /* 0x00000180080c7836 */ /* 0x000fe20000000000 */
[----:B------:R-:W-:Y:S01]  /*d310*/  R2UR UR11, R13 ;  /* 0x000000000d0b72ca */ /* 0x000fe200000e0000 */
[----:B------:R-:W-:Y:S01]  /*d320*/  IMAD.MOV.U32 R13, RZ, RZ, 0x40000040 ;  /* 0x40000040ff0d7424 */ /* 0x000fe200078e00ff */
[----:B------:R-:W1:Y:S01]  /*d330*/  S2R R150, SR_TID.X ;  /* 0x0000000000967919 */ /* 0x000e620000002100 */
[----:B------:R-:W-:Y:S01]  /*d340*/  IMAD.MOV.U32 R9, RZ, RZ, 0x40000040 ;  /* 0x40000040ff097424 */ /* 0x000fe200078e00ff */
[----:B-1----:R-:W-:Y:S01]  /*d350*/  ISETP.GE.U32.AND P4, PT, R150, 0x180, PT ;  /* 0x000001809600780c */ /* 0x002fe20003f86070 */
[----:B------:R-:W-:-:S02]  /*d360*/  WARPGROUP.DEPBAR.LE gsb0, 0x0 ;  /* 0x00008000000079c5 */ /* 0x000fc40000010000 */
[----:B------:R-:W-:-:S06]  /*d370*/  WARPGROUP.ARRIVE ;  /* 0x00000000000079c5 */ /* 0x000fcc0000000000 */
[----:B------:R-:W-:Y:S01]  /*d380*/  HGMMA.64x64x16.F32.BF16 R88, R140, gdesc[UR8].tnspB, R88, gsb0 ;  /* 0x40e000088c587df0 */ /* 0x000fe20008001858 */
[----:B------:R-:W-:Y:S01]  /*d390*/  R2UR UR10, R12 ;  /* 0x000000000c0a72ca */ /* 0x000fe200000e0000 */
[----:B------:R-:W-:Y:S01]  /*d3a0*/  VIADD R12, R8, 0x200 ;  /* 0x00000200080c7836 */ /* 0x000fe20000000000 */
[----:B------:R-:W-:Y:S01]  /*d3b0*/  R2UR UR11, R13 ;  /* 0x000000000d0b72ca */ /* 0x000fe200000e0000 */
[----:B------:R-:W-:Y:S01]  /*d3c0*/  IMAD.MOV.U32 R13, RZ, RZ, 0x40000040 ;  /* 0x40000040ff0d7424 */ /* 0x000fe200078e00ff */
[----:B------:R-:W-:Y:S02]  /*d3d0*/  WARPGROUP.DEPBAR.LE gsb0, 0x0 ;  /* 0x00008000000079c5 */ /* 0x000fe40000010000 */
[----:B------:R-:W-:-:S09]  /*d3e0*/  WARPGROUP.ARRIVE ;  /* 0x00000000000079c5 */ /* 0x000fd20000000000 */
        /* <DEDUP_REMOVED lines=9> */
[C---:B------:R-:W-:Y:S01]  /*d480*/  VIADD R12, R8.reuse, 0x300 ;  /* 0x00000300080c7836 */ /* 0x040fe20000000000 */
[----:B------:R-:W-:Y:S01]  /*d490*/  R2UR UR11, R13 ;  /* 0x000000000d0b72ca */ /* 0x000fe200000e0000 */
[----:B------:R-:W-:Y:S02]  /*d4a0*/  IMAD.MOV.U32 R13, RZ, RZ, 0x40000040 ;  /* 0x40000040ff0d7424 */ /* 0x000fe400078e00ff */
[----:B------:R-:W-:Y:S01]  /*d4b0*/  VIADD R8, R8, 0x380 ;  /* 0x0000038008087836 */ /* 0x000fe20000000000 */
[----:B------:R-:W-:Y:S02]  /*d4c0*/  WARPGROUP.DEPBAR.LE gsb0, 0x0 ;  /* 0x00008000000079c5 */ /* 0x000fe40000010000 */
[----:B------:R-:W-:-:S07]  /*d4d0*/  WARPGROUP.ARRIVE ;  /* 0x00000000000079c5 */ /* 0x000fce0000000000 */
[----:B------:R-:W-:Y:S01]  /*d4e0*/  HGMMA.64x64x16.F32.BF16 R88, R128, gdesc[UR8].tnspB, R88, gsb0 ;  /* 0x40e0000880587df0 */ /* 0x000fe20008001858 */
[----:B------:R-:W-:Y:S02]  /*d4f0*/  R2UR UR10, R12 ;  /* 0x000000000c0a72ca */ /* 0x000fe400000e0000 */
[----:B------:R-:W-:Y:S01]  /*d500*/  R2UR UR11, R13 ;  /* 0x000000000d0b72ca */ /* 0x000fe200000e0000 */
[----:B------:R-:W-:Y:S02]  /*d510*/  WARPGROUP.DEPBAR.LE gsb0, 0x0 ;  /* 0x00008000000079c5 */ /* 0x000fe40000010000 */
[----:B------:R-:W-:-:S10]  /*d520*/  WARPGROUP.ARRIVE ;  /* 0x00000000000079c5 */ /* 0x000fd40000000000 */
[----:B------:R-:W-:Y:S01]  /*d530*/  HGMMA.64x64x16.F32.BF16 R88, R124, gdesc[UR8].tnspB, R88, gsb0 ;  /* 0x40e000087c587df0 */ /* 0x000fe20008001858 */
[----:B------:R-:W-:Y:S02]  /*d540*/  R2UR UR10, R8 ;  /* 0x00000000080a72ca */ /* 0x000fe400000e0000 */
[----:B------:R-:W-:Y:S01]  /*d550*/  R2UR UR11, R9 ;  /* 0x00000000090b72ca */ /* 0x000fe200000e0000 */
[----:B------:R-:W1:Y:S01]  /*d560*/  @P2 LDC R8, c[0x0][0x450] ;  /* 0x00011400ff082b82 */ /* 0x000e620000000800 */
[----:B------:R-:W-:Y:S01]  /*d570*/  @!P1 IMAD R9, R7, 0x8, R16 ;  /* 0x0000000807099824 */ /* 0x000fe200078e0210 */
[----:B------:R-:W-:Y:S02]  /*d580*/  WARPGROUP.DEPBAR.LE gsb0, 0x0 ;  /* 0x00008000000079c5 */ /* 0x000fe40000010000 */
[----:B------:R-:W-:-:S08]  /*d590*/  WARPGROUP.ARRIVE ;  /* 0x00000000000079c5 */ /* 0x000fd00000000000 */
[----:B------:R-:W-:Y:S03]  /*d5a0*/  HGMMA.64x64x16.F32.BF16 R88, R120, gdesc[UR8].tnspB, R88, gsb0 ;  /* 0x40e0000878587df0 */ /* 0x000fe60008001858 */
[----:B------:R-:W-:Y:S02]  /*d5b0*/  WARPGROUP.DEPBAR.LE gsb0, 0x0 ;  /* 0x00008000000079c5 */ /* 0x000fe40000010000 */
[----:B---3--:R-:W-:Y:S01]  /*d5c0*/  IMAD.IADD R123, R151, 0x1, R149 ;  /* 0x00000001977b7824 */ /* 0x008fe200078e0295 */
[----:B------:R-:W-:-:S03]  /*d5d0*/  SHF.R.U32.HI R151, RZ, 0x7, R150 ;  /* 0x00000007ff977819 */ /* 0x000fc60000011696 */
[----:B0-----:R-:W-:-:S05]  /*d5e0*/  @P2 IMAD.HI.U32 R0, R123, R0, RZ ;  /* 0x000000007b002227 */ /* 0x001fca00078e00ff */
[----:B-1----:R-:W-:Y:S01]  /*d5f0*/  @P2 SHF.R.U32.HI R123, RZ, R8, R0 ;  /* 0x00000008ff7b2219 */ /* 0x002fe20000011600 */
[----:B------:R-:W-:Y:S02]  /*d600*/  VIADD R0, R151, 0x9 ;  /* 0x0000000997007836 */ /* 0x000fe40000000000 */
[----:B------:R-:W-:Y:S02]  /*d610*/  @!P1 VIADD R8, R9, 0x16840 ;  /* 0x0001684009089836 */ /* 0x000fe40000000000 */
[----:B------:R-:W0:Y:S01]  /*d620*/  SHFL.IDX PT, R124, R123, RZ, 0x1c1f ;  /* 0x001c1fff7b7c7589 */ /* 0x000e2200000e0000 */
[----:B------:R-:W-:Y:S02]  /*d630*/  SEL R0, R0, 0x9, !P4 ;  /* 0x0000000900007807 */ /* 0x000fe40006000000 */
[----:B------:R-:W-:-:S03]  /*d640*/  @!P1 PRMT R8, RZ, 0x654, R8 ;  /* 0x00000654ff089816 */ /* 0x000fc60000000008 */
[----:B------:R1:W-:Y:S06]  /*d650*/  BAR.ARV R0, 0x100 ;  /* 0x000400000000751d */ /* 0x0003ec0000002000 */
[----:B------:R3:W-:Y:S01]  /*d660*/  @!P1 SYNCS.ARRIVE.TRANS64.RED.A1T0 RZ, [R8+URZ], RZ ;  /* 0x000000ff08ff99a7 */ /* 0x0007e2000810043f */
[----:B-1----:R-:W-:-:S05]  /*d670*/  IMAD.SHL.U32 R0, R4, 0x80, RZ ;  /* 0x0000008004007824 */ /* 0x002fca00078e00ff */
[----:B------:R-:W-:Y:S01]  /*d680*/  IADD3 R121, -R156, 0x1, -R0 ;  /* 0x000000019c797810 */ /* 0x000fe20007ffe900 */
[----:B---3--:R-:W-:-:S03]  /*d690*/  IMAD.U32 R8, RZ, RZ, UR6 ;  /* 0x00000006ff087e24 */ /* 0x008fc6000f8e00ff */
[----:B--2---:R-:W-:Y:S02]  /*d6a0*/  IADD3 R121, -R157, R121, R153 ;  /* 0x000000799d797210 */ /* 0x004fe40007ffe199 */
[----:B------:R-:W-:-:S03]  /*d6b0*/  LOP3.LUT R9, RZ, R8, RZ, 0x33, !PT ;  /* 0x00000008ff097212 */ /* 0x000fc600078e33ff */
[----:B------:R-:W-:Y:S02]  /*d6c0*/  VIADD R122, R121, UR8 ;  /* 0x00000008797a7c36 */ /* 0x000fe40008000000 */
[----:B------:R-:W-:Y:S02]  /*d6d0*/  IMAD.IADD R121, R9, 0x1, R121 ;  /* 0x0000000109797824 */ /* 0x000fe400078e0279 */
[--C-:B0-----:R-:W-:Y:S02]  /*d6e0*/  IMAD.IADD R120, R122, 0x1, R124.reuse ;  /* 0x000000017a787824 */ /* 0x101fe400078e027c */
[----:B------:R-:W-:Y:S01]  /*d6f0*/  IMAD.IADD R9, R121, 0x1, R124 ;  /* 0x0000000179097824 */ /* 0x000fe200078e027c */
[----:B------:R-:W-:Y:S06]  /*d700*/  @!P3 BRA `(.L_x_1478) ;  /* 0x000000000058b947 */ /* 0x000fec0003800000 */
[----:B------:R-:W-:Y:S01]  /*d710*/  IADD3 R124, -R157, R153, R124 ;  /* 0x000000999d7c7210 */ /* 0x000fe20007ffe17c */
[----:B------:R-:W-:Y:S03]  /*d720*/  BSSY B0, `(.L_x_1479) ;  /* 0x0000010000007945 */ /* 0x000fe60003800000 */
        /* <DEDUP_REMOVED lines=10> */
.L_x_1480:
[----:B------:R-:W-:-:S05]  /*d7d0*/  IMAD.U32 R125, RZ, RZ, UR4 ;  /* 0x00000004ff7d7e24 */ /* 0x000fca000f8e00ff */
[----:B------:R-:W-:-:S13]  /*d7e0*/  ISETP.NE.AND P4, PT, R125, 0x1, PT ;  /* 0x000000017d00780c */ /* 0x000fda0003f85270 */
[----:B------:R-:W0:Y:S02]  /*d7f0*/  @P4 LDC.64 R12, c[0x0][0x9e8] ;  /* 0x00027a00ff0c4b82 */ /* 0x000e240000000a00 */
[----:B0-----:R-:W-:-:S05]  /*d800*/  @P4 IMAD.HI.U32 R12, R124, R12, RZ ;  /* 0x0000000c7c0c4227 */ /* 0x001fca00078e00ff */
[----:B------:R-:W-:-:S07]  /*d810*/  @P4 SHF.R.U32.HI R124, RZ, R13, R12 ;  /* 0x0000000dff7c4219 */ /* 0x000fce000001160c */
.L_x_1481:
[----:B------:R-:W-:Y:S05]  /*d820*/  BSYNC B0 ;  /* 0x0000000000007941 */ /* 0x000fea0003800000 */
.L_x_1479:
[----:B------:R-:W-:-:S04]  /*d830*/  IMAD R124, R124, R125, -R0 ;  /* 0x0000007d7c7c7224 */ /* 0x000fc800078e0a00 */
[----:B------:R-:W-:-:S05]  /*d840*/  IMAD.IADD R124, R124, 0x1, -R156 ;  /* 0x000000017c7c7824 */ /* 0x000fca00078e0a9c */
[----:B------:R-:W-:Y:S02]  /*d850*/  VIMNMX R9, R9, R124, !PT ;  /* 0x0000007c09097248 */ /* 0x000fe40007fe0100 */
[----:B------:R-:W-:-:S07]  /*d860*/  VIADDMNMX R120, R124, R125, R120, PT ;  /* 0x0000007d7c787246 */ /* 0x000fce0003800178 */
.L_x_1478:
[----:B------:R-:W-:Y:S01]  /*d870*/  ISETP.GT.AND P5, PT, R4, -0x1, PT ;  /* 0xffffffff0400780c */ /* 0x000fe20003fa4270 */
[----:B------:R-:W0:Y:S03]  /*d880*/  SHFL.IDX PT, R123, R123, 0x1, 0x1c1f ;  /* 0x003c1f007b7b7f89 */ /* 0x000e2600000e0000 */
[----:B------:R-:W-:-:S04]  /*d890*/  ISETP.GT.AND P4, PT, R9, RZ, P5 ;  /* 0x000000ff0900720c */ /* 0x000fc80002f84270 */
[----:B------:R-:W-:-:S04]  /*d8a0*/  ISETP.LT.OR P4, PT, R120, 0x1, P4 ;  /* 0x000000017800780c */ /* 0x000fc80002781670 */
[----:B------:R-:W-:Y:S02]  /*d8b0*/  FSEL R24, R24, -INF , !P4 ;  /* 0xff80000018187808 */ /* 0x000fe40006000000 */
[----:B------:R-:W-:-:S04]  /*d8c0*/  ISETP.GT.AND P4, PT, R9, 0x1, P5 ;  /* 0x000000010900780c */ /* 0x000fc80002f84270 */
[----:B------:R-:W-:-:S04]  /*d8d0*/  ISETP.LT.OR P4, PT, R120, 0x2, P4 ;  /* 0x000000027800780c */ /* 0x000fc80002781670 */
[----:B------:R-:W-:Y:S02]  /*d8e0*/  FSEL R25, R25, -INF , !P4 ;  /* 0xff80000019197808 */ /* 0x000fe40006000000 */
[----:B------:R-:W-:Y:S01]  /*d8f0*/  ISETP.GT.AND P4, PT, R9, 0x8, P5 ;  /* 0x000000080900780c */ /* 0x000fe20002f84270 */
[--C-:B0-----:R-:W-:Y:S02]  /*d900*/  IMAD.IADD R122, R122, 0x1, R123.reuse ;  /* 0x000000017a7a7824 */ /* 0x101fe400078e027b */
[----:B------:R-:W-:Y:S01]  /*d910*/  IMAD.IADD R121, R121, 0x1, R123 ;  /* 0x0000000179797824 */ /* 0x000fe200078e027b */
[----:B------:R-:W-:-:S04]  /*d920*/  ISETP.LT.OR P4, PT, R120, 0x9, P4 ;  /* 0x000000097800780c */ /* 0x000fc80002781670 */
[----:B------:R-:W-:Y:S02]  /*d930*/  FSEL R28, R28, -INF , !P4 ;  /* 0xff8000001c1c7808 */ /* 0x000fe40006000000 */
[----:B------:R-:W-:-:S04]  /*d940*/  ISETP.GT.AND P4, PT, R9, 0x9, P5 ;  /* 0x000000090900780c */ /* 0x000fc80002f84270 */
        /* <DEDUP_REMOVED lines=85> */
[----:B------:R-:W-:Y:S01]  /*dea0*/  FSEL R85, R85, -INF , !P4 ;  /* 0xff80000055557808 */ /* 0x000fe20006000000 */
[----:B------:R-:W-:Y:S08]  /*deb0*/  @!P3 BRA `(.L_x_1482) ;  /* 0x000000000058b947 */ /* 0x000ff00003800000 */
        /* <DEDUP_REMOVED lines=12> */
.L_x_1484:
[----:B------:R-:W-:-:S05]  /*df80*/  IMAD.U32 R9, RZ, RZ, UR4 ;  /* 0x00000004ff097e24 */ /* 0x000fca000f8e00ff */
[----:B------:R-:W-:-:S13]  /*df90*/  ISETP.NE.AND P4, PT, R9, 0x1, PT ;  /* 0x000000010900780c */ /* 0x000fda0003f85270 */
[----:B------:R-:W0:Y:S02]  /*dfa0*/  @P4 LDC.64 R12, c[0x0][0x9e8] ;  /* 0x00027a00ff0c4b82 */ /* 0x000e240000000a00 */
[----:B0-----:R-:W-:-:S05]  /*dfb0*/  @P4 IMAD.HI.U32 R12, R123, R12, RZ ;  /* 0x0000000c7b0c4227 */ /* 0x001fca00078e00ff */
[----:B------:R-:W-:-:S07]  /*dfc0*/  @P4 SHF.R.U32.HI R123, RZ, R13, R12 ;  /* 0x0000000dff7b4219 */ /* 0x000fce000001160c */
.L_x_1485:
[----:B------:R-:W-:Y:S05]  /*dfd0*/  BSYNC B0 ;  /* 0x0000000000007941 */ /* 0x000fea0003800000 */
.L_x_1483:
[----:B------:R-:W-:-:S04]  /*dfe0*/  IMAD R0, R123, R9, -R0 ;  /* 0x000000097b007224 */ /* 0x000fc800078e0a00 */
[----:B------:R-:W-:-:S05]  /*dff0*/  IMAD.IADD R0, R0, 0x1, -R156 ;  /* 0x0000000100007824 */ /* 0x000fca00078e0a9c */
[----:B------:R-:W-:Y:S02]  /*e000*/  VIMNMX R121, R121, R0, !PT ;  /* 0x0000000079797248 */ /* 0x000fe40007fe0100 */
[----:B------:R-:W-:-:S07]  /*e010*/  VIADDMNMX R122, R0, R9, R122, PT ;  /* 0x00000009007a7246 */ /* 0x000fce000380017a */
.L_x_1482:
[----:B------:R-:W-:Y:S02]  /*e020*/  @!P1 IMAD R0, R17, 0x8, R16 ;  /* 0x0000000811009824 */ /* 0x000fe400078e0210 */
[----:B------:R-:W-:Y:S02]  /*e030*/  IMAD.MOV.U32 R153, RZ, RZ, R20 ;  /* 0x000000ffff997224 */ /* 0x000fe400078e0014 */
[----:B------:R-:W-:-:S05]  /*e040*/  @!P1 VIADD R0, R0, 0x16860 ;  /* 0x0001686000009836 */ /* 0x000fca0000000000 */
[----:B------:R-:W-:-:S04]  /*e050*/  @!P1 PRMT R0, RZ, 0x654, R0 ;  /* 0x00000654ff009816 */ /* 0x000fc80000000000 */
[----:B------:R0:W-:Y:S02]  /*e060*/  @!P1 SYNCS.ARRIVE.TRANS64.RED.A1T0 RZ, [R0+URZ], RZ ;  /* 0x000000ff00ff99a7 */ /* 0x0001e4000810043f */
[----:B0-----:R-:W-:-:S04]  /*e070*/  FMNMX.FTZ R0, R24, R3, !PT ;  /* 0x0000000318007209 */ /* 0x001fc80007810000 */
        /* <DEDUP_REMOVED lines=30> */
[----:B------:R-:W-:-:S05]  /*e260*/  FMNMX.FTZ R0, R85, R0, !PT ;  /* 0x0000000055007209 */ /* 0x000fca0007810000 */
[----:B------:R-:W0:Y:S02]  /*e270*/  SHFL.BFLY PT, R9, R0, 0x2, 0x1f ;  /* 0x0c401f0000097f89 */ /* 0x000e2400000e0000 */
[----:B0-----:R-:W-:-:S05]  /*e280*/  FMNMX.FTZ R9, R0, R9, !PT ;  /* 0x0000000900097209 */ /* 0x001fca0007810000 */
[----:B------:R-:W0:Y:S02]  /*e290*/  SHFL.BFLY PT, R0, R9, 0x1, 0x1f ;  /* 0x0c201f0009007f89 */ /* 0x000e2400000e0000 */
[----:B0-----:R-:W-:Y:S02]  /*e2a0*/  FMNMX.FTZ R9, R9, R0, !PT ;  /* 0x0000000009097209 */ /* 0x001fe40007810000 */
[----:B------:R-:W0:Y:S02]  /*e2b0*/  LDC R0, c[0x0][0x988] ;  /* 0x00026200ff007b82 */ /* 0x000e240000000800 */
[----:B------:R-:W-:-:S04]  /*e2c0*/  FSETP.NEU.FTZ.AND P4, PT, R9, -INF , PT ;  /* 0xff8000000900780b */ /* 0x000fc80003f9d000 */
[----:B------:R-:W-:-:S05]  /*e2d0*/  FSEL R12, R9, RZ, P4 ;  /* 0x000000ff090c7208 */ /* 0x000fca0002000000 */
[----:B------:R-:W-:Y:S01]  /*e2e0*/  FADD.FTZ R12, -R12, R3 ;  /* 0x000000030c0c7221 */ /* 0x000fe20000010100 */
[----:B0-----:R-:W-:-:S03]  /*e2f0*/  FMUL.FTZ R3, R9, R0 ;  /* 0x0000000009037220 */ /* 0x001fc60000410000 */
[-C--:B------:R-:W-:Y:S02]  /*e300*/  FMUL.FTZ R12, R12, R0.reuse ;  /* 0x000000000c0c7220 */ /* 0x080fe40000410000 */
[----:B------:R-:W-:Y:S02]  /*e310*/  FSEL R3, R3, RZ, P4 ;  /* 0x000000ff03037208 */ /* 0x000fe40002000000 */
[----:B------:R-:W-:Y:S02]  /*e320*/  ISETP.GT.AND P4, PT, R121, 0x1, P5 ;  /* 0x000000017900780c */ /* 0x000fe40002f84270 */
[----:B------:R-:W-:Y:S01]  /*e330*/  MUFU.EX2 R12, R12 ;  /* 0x0000000c000c7308 */ /* 0x000fe20000000800 */
[-CC-:B------:R-:W-:Y:S01]  /*e340*/  FFMA.FTZ R24, R24, R0.reuse, -R3.reuse ;  /* 0x0000000018187223 */ /* 0x180fe20000010803 */
[----:B------:R-:W-:Y:S01]  /*e350*/  ISETP.LT.OR P4, PT, R122, 0x2, P4 ;  /* 0x000000027a00780c */ /* 0x000fe20002781670 */
[-CC-:B------:R-:W-:Y:S01]  /*e360*/  FFMA.FTZ R25, R25, R0.reuse, -R3.reuse ;  /* 0x0000000019197223 */ /* 0x180fe20000010803 */
[-CC-:B------:R-:W-:Y:S01]  /*e370*/  FFMA.FTZ R28, R28, R0.reuse, -R3.reuse ;  /* 0x000000001c1c7223 */ /* 0x180fe20000010803 */
[----:B------:R-:W-:Y:S01]  /*e380*/  FFMA.FTZ R29, R29, R0, -R3 ;  /* 0x000000001d1d7223 */ /* 0x000fe20000010803 */
[----:B------:R-:W-:-:S02]  /*e390*/  FSEL R27, R27, -INF , !P4 ;  /* 0xff8000001b1b7808 */ /* 0x000fc40006000000 */
[----:B------:R-:W0:Y:S01]  /*e3a0*/  MUFU.EX2 R24, R24 ;  /* 0x0000001800187308 */ /* 0x000e220000000800 */
[----:B------:R-:W-:Y:S01]  /*e3b0*/  ISETP.GT.AND P4, PT, R121, 0x8, P5 ;  /* 0x000000087900780c */ /* 0x000fe20002f84270 */
[-CC-:B------:R-:W-:Y:S01]  /*e3c0*/  FFMA.FTZ R32, R32, R0.reuse, -R3.reuse ;  /* 0x0000000020207223 */ /* 0x180fe20000010803 */
[-CC-:B------:R-:W-:Y:S01]  /*e3d0*/  FFMA.FTZ R33, R33, R0.reuse, -R3.reuse ;  /* 0x0000000021217223 */ /* 0x180fe20000010803 */
[-CC-:B------:R-:W-:Y:S01]  /*e3e0*/  FFMA.FTZ R36, R36, R0.reuse, -R3.reuse ;  /* 0x0000000024247223 */ /* 0x180fe20000010803 */
[----:B------:R-:W-:Y:S01]  /*e3f0*/  ISETP.LT.OR P4, PT, R122, 0x9, P4 ;  /* 0x000000097a00780c */ /* 0x000fe20002781670 */
[-CC-:B------:R-:W-:Y:S01]  /*e400*/  FFMA.FTZ R37, R37, R0.reuse, -R3.reuse ;  /* 0x0000000025257223 */ /* 0x180fe20000010803 */
[-CC-:B------:R-:W-:Y:S01]  /*e410*/  FFMA.FTZ R40, R40, R0.reuse, -R3.reuse ;  /* 0x0000000028287223 */ /* 0x180fe20000010803 */
[----:B------:R-:W1:Y:S01]  /*e420*/  MUFU.EX2 R25, R25 ;  /* 0x0000001900197308 */ /* 0x000e620000000800 */
[----:B------:R-:W-:Y:S01]  /*e430*/  FSEL R30, R30, -INF , !P4 ;  /* 0xff8000001e1e7808 */ /* 0x000fe20006000000 */
[-CC-:B------:R-:W-:Y:S01]  /*e440*/  FFMA.FTZ R41, R41, R0.reuse, -R3.reuse ;  /* 0x0000000029297223 */ /* 0x180fe20000010803 */
[----:B------:R-:W-:Y:S01]  /*e450*/  ISETP.GT.AND P4, PT, R121, 0x9, P5 ;  /* 0x000000097900780c */ /* 0x000fe20002f84270 */
[-CC-:B------:R-:W-:Y:S01]  /*e460*/  FFMA.FTZ R44, R44, R0.reuse, -R3.reuse ;  /* 0x000000002c2c7223 */ /* 0x180fe20000010803 */
[-CC-:B------:R-:W-:Y:S01]  /*e470*/  FFMA.FTZ R45, R45, R0.reuse, -R3.reuse ;  /* 0x000000002d2d7223 */ /* 0x180fe20000010803 */
[--C-:B------:R-:W-:Y:S01]  /*e480*/  FFMA.FTZ R48, R48, R0, -R3.reuse ;  /* 0x0000000030307223 */ /* 0x100fe20000010803 */
[----:B------:R-:W-:Y:S01]  /*e490*/  ISETP.LT.OR P4, PT, R122, 0xa, P4 ;  /* 0x0000000a7a00780c */ /* 0x000fe20002781670 */
[----:B------:R-:W2:Y:S01]  /*e4a0*/  MUFU.EX2 R28, R28 ;  /* 0x0000001c001c7308 */ /* 0x000ea20000000800 */
[----:B0-----:R-:W-:Y:S01]  /*e4b0*/  FFMA.FTZ R6, R12, R6, R24 ;  /* 0x000000060c067223 */ /* 0x001fe20000010018 */
[-CC-:B------:R-:W-:Y:S01]  /*e4c0*/  FFMA.FTZ R49, R49, R0.reuse, -R3.reuse ;  /* 0x0000000031317223 */ /* 0x180fe20000010803 */
[----:B------:R-:W-:Y:S01]  /*e4d0*/  FSEL R31, R31, -INF , !P4 ;  /* 0xff8000001f1f7808 */ /* 0x000fe20006000000 */
[-CC-:B------:R-:W-:Y:S01]  /*e4e0*/  FFMA.FTZ R52, R52, R0.reuse, -R3.reuse ;  /* 0x0000000034347223 */ /* 0x180fe20000010803 */
[----:B------:R-:W-:Y:S01]  /*e4f0*/  ISETP.GT.AND P4, PT, R121, 0x10, P5 ;  /* 0x000000107900780c */ /* 0x000fe20002f84270 */
[-CC-:B------:R-:W-:Y:S01]  /*e500*/  FFMA.FTZ R53, R53, R0.reuse, -R3.reuse ;  /* 0x0000000035357223 */ /* 0x180fe20000010803 */
[--C-:B------:R-:W-:Y:S01]  /*e510*/  FFMA.FTZ R56, R56, R0, -R3.reuse ;  /* 0x0000000038387223 */ /* 0x100fe20000010803 */
[----:B------:R-:W0:Y:S01]  /*e520*/  MUFU.EX2 R29, R29 ;  /* 0x0000001d001d7308 */ /* 0x000e220000000800 */
[----:B------:R-:W-:Y:S01]  /*e530*/  ISETP.LT.OR P4, PT, R122, 0x11, P4 ;  /* 0x000000117a00780c */ /* 0x000fe20002781670 */
[C---:B-1----:R-:W-:Y:S01]  /*e540*/  FADD.FTZ R6, R25.reuse, R6 ;  /* 0x0000000619067221 */ /* 0x042fe20000010000 */
[----:B------:R-:W-:Y:S01]  /*e550*/  F2FP.BF16.F32.PACK_AB R148, R25, R24 ;  /* 0x000000181994723e */ /* 0x000fe200000010ff */
[-CC-:B------:R-:W-:Y:S01]  /*e560*/  FFMA.FTZ R57, R57, R0.reuse, -R3.reuse ;  /* 0x0000000039397223 */ /* 0x180fe20000010803 */
[----:B------:R-:W-:Y:S01]  /*e570*/  FSEL R34, R34, -INF , !P4 ;  /* 0xff80000022227808 */ /* 0x000fe20006000000 */
[-CC-:B------:R-:W-:Y:S01]  /*e580*/  FFMA.FTZ R60, R60, R0.reuse, -R3.reuse ;  /* 0x000000003c3c7223 */ /* 0x180fe20000010803 */
[----:B------:R-:W-:Y:S01]  /*e590*/  ISETP.GT.AND P4, PT, R121, 0x11, P5 ;  /* 0x000000117900780c */ /* 0x000fe20002f84270 */
[----:B------:R-:W1:Y:S01]  /*e5a0*/  MUFU.EX2 R32, R32 ;  /* 0x0000002000207308 */ /* 0x000e620000000800 */
[----:B--2---:R-:W-:Y:S01]  /*e5b0*/  FADD.FTZ R6, R28, R6 ;  /* 0x000000061c067221 */ /* 0x004fe20000010000 */
[-CC-:B------:R-:W-:Y:S01]  /*e5c0*/  FFMA.FTZ R61, R61, R0.reuse, -R3.reuse ;  /* 0x000000003d3d7223 */ /* 0x180fe20000010803 */
[----:B------:R-:W-:Y:S01]  /*e5d0*/  ISETP.LT.OR P4, PT, R122, 0x12, P4 ;  /* 0x000000127a00780c */ /* 0x000fe20002781670 */
[-CC-:B------:R-:W-:Y:S01]  /*e5e0*/  FFMA.FTZ R64, R64, R0.reuse, -R3.reuse ;  /* 0x0000000040407223 */ /* 0x180fe20000010803 */
[-CC-:B------:R-:W-:Y:S01]  /*e5f0*/  FFMA.FTZ R65, R65, R0.reuse, -R3.reuse ;  /* 0x0000000041417223 */ /* 0x180fe20000010803 */
[-CC-:B------:R-:W-:Y:S01]  /*e600*/  FFMA.FTZ R68, R68, R0.reuse, -R3.reuse ;  /* 0x0000000044447223 */ /* 0x180fe20000010803 */
[----:B------:R-:W-:Y:S01]  /*e610*/  FSEL R35, R35, -INF , !P4 ;  /* 0xff80000023237808 */ /* 0x000fe20006000000 */
[----:B------:R-:W2:Y:S01]  /*e620*/  MUFU.EX2 R33, R33 ;  /* 0x0000002100217308 */ /* 0x000ea20000000800 */
[----:B------:R-:W-:Y:S01]  /*e630*/  ISETP.GT.AND P4, PT, R121, 0x18, P5 ;  /* 0x000000187900780c */ /* 0x000fe20002f84270 */
[----:B0-----:R-:W-:Y:S01]  /*e640*/  FADD.FTZ R6, R29, R6 ;  /* 0x000000061d067221 */ /* 0x001fe20000010000 */
[-CC-:B------:R-:W-:Y:S01]  /*e650*/  FFMA.FTZ R69, R69, R0.reuse, -R3.reuse ;  /* 0x0000000045457223 */ /* 0x180fe20000010803 */
[-CC-:B------:R-:W-:Y:S01]  /*e660*/  FFMA.FTZ R72, R72, R0.reuse, -R3.reuse ;  /* 0x0000000048487223 */ /* 0x180fe20000010803 */
[----:B------:R-:W-:Y:S01]  /*e670*/  ISETP.LT.OR P4, PT, R122, 0x19, P4 ;  /* 0x000000197a00780c */ /* 0x000fe20002781670 */
[-CC-:B------:R-:W-:Y:S01]  /*e680*/  FFMA.FTZ R73, R73, R0.reuse, -R3.reuse ;  /* 0x0000000049497223 */ /* 0x180fe20000010803 */
[-CC-:B------:R-:W-:Y:S01]  /*e690*/  FFMA.FTZ R76, R76, R0.reuse, -R3.reuse ;  /* 0x000000004c4c7223 */ /* 0x180fe20000010803 */
[----:B------:R-:W0:Y:S01]  /*e6a0*/  MUFU.EX2 R36, R36 ;  /* 0x0000002400247308 */ /* 0x000e220000000800 */
[----:B------:R-:W-:Y:S01]  /*e6b0*/  FSEL R38, R38, -INF , !P4 ;  /* 0xff80000026267808 */ /* 0x000fe20006000000 */
[----:B-1----:R-:W-:Y:S01]  /*e6c0*/  FADD.FTZ R6, R32, R6 ;  /* 0x0000000620067221 */ /* 0x002fe20000010000 */
[----:B------:R-:W-:Y:S01]  /*e6d0*/  ISETP.GT.AND P4, PT, R121, 0x19, P5 ;  /* 0x000000197900780c */ /* 0x000fe20002f84270 */
[-CC-:B------:R-:W-:Y:S01]  /*e6e0*/  FFMA.FTZ R77, R77, R0.reuse, -R3.reuse ;  /* 0x000000004d4d7223 */ /* 0x180fe20000010803 */
[-CC-:B------:R-:W-:Y:S01]  /*e6f0*/  FFMA.FTZ R80, R80, R0.reuse, -R3.reuse ;  /* 0x0000000050507223 */ /* 0x180fe20000010803 */
[-CC-:B------:R-:W-:Y:S01]  /*e700*/  FFMA.FTZ R81, R81, R0.reuse, -R3.reuse ;  /* 0x0000000051517223 */ /* 0x180fe20000010803 */
[----:B------:R-:W-:Y:S01]  /*e710*/  ISETP.LT.OR P4, PT, R122, 0x1a, P4 ;  /* 0x0000001a7a00780c */ /* 0x000fe20002781670 */
[----:B------:R-:W1:Y:S01]  /*e720*/  MUFU.EX2 R37, R37 ;  /* 0x0000002500257308 */ /* 0x000e620000000800 */
[----:B--2---:R-:W-:Y:S01]  /*e730*/  FADD.FTZ R6, R33, R6 ;  /* 0x0000000621067221 */ /* 0x004fe20000010000 */
[-CC-:B------:R-:W-:Y:S01]  /*e740*/  FFMA.FTZ R84, R84, R0.reuse, -R3.reuse ;  /* 0x0000000054547223 */ /* 0x180fe20000010803 */
[----:B------:R-:W-:Y:S01]  /*e750*/  FSEL R39, R39, -INF , !P4 ;  /* 0xff80000027277808 */ /* 0x000fe20006000000 */
[----:B------:R-:W-:Y:S01]  /*e760*/  FFMA.FTZ R3, R85, R0, -R3 ;  /* 0x0000000055037223 */ /* 0x000fe20000010803 */
[----:B------:R-:W-:Y:S01]  /*e770*/  ISETP.GT.AND P4, PT, R121, 0x20, P5 ;  /* 0x000000207900780c */ /* 0x000fe20002f84270 */
[-C--:B------:R-:W-:Y:S01]  /*e780*/  FMUL.FTZ R88, R88, R12.reuse ;  /* 0x0000000c58587220 */ /* 0x080fe20000410000 */
[-C--:B------:R-:W-:Y:S01]  /*e790*/  FMUL.FTZ R89, R89, R12.reuse ;  /* 0x0000000c59597220 */ /* 0x080fe20000410000 */
[----:B------:R-:W2:Y:S01]  /*e7a0*/  MUFU.EX2 R40, R40 ;  /* 0x0000002800287308 */ /* 0x000ea20000000800 */
[----:B------:R-:W-:Y:S01]  /*e7b0*/  ISETP.LT.OR P4, PT, R122, 0x21, P4 ;  /* 0x000000217a00780c */ /* 0x000fe20002781670 */
[----:B0-----:R-:W-:Y:S01]  /*e7c0*/  FADD.FTZ R6, R36, R6 ;  /* 0x0000000624067221 */ /* 0x001fe20000010000 */
[-C--:B------:R-:W-:Y:S01]  /*e7d0*/  FMUL.FTZ R92, R92, R12.reuse ;  /* 0x0000000c5c5c7220 */ /* 0x080fe20000410000 */
[-C--:B------:R-:W-:Y:S01]  /*e7e0*/  FMUL.FTZ R93, R93, R12.reuse ;  /* 0x0000000c5d5d7220 */ /* 0x080fe20000410000 */
[----:B------:R-:W-:Y:S01]  /*e7f0*/  FSEL R42, R42, -INF , !P4 ;  /* 0xff8000002a2a7808 */ /* 0x000fe20006000000 */
[-C--:B------:R-:W-:Y:S01]  /*e800*/  FMUL.FTZ R96, R96, R12.reuse ;  /* 0x0000000c60607220 */ /* 0x080fe20000410000 */
[----:B------:R-:W-:Y:S01]  /*e810*/  ISETP.GT.AND P4, PT, R121, 0x21, P5 ;  /* 0x000000217900780c */ /* 0x000fe20002f84270 */
[----:B------:R-:W0:Y:S01]  /*e820*/  MUFU.EX2 R41, R41 ;  /* 0x0000002900297308 */ /* 0x000e220000000800 */
[----:B-1----:R-:W-:Y:S01]  /*e830*/  FADD.FTZ R25, R37, R6 ;  /* 0x0000000625197221 */ /* 0x002fe20000010000 */
[-C--:B------:R-:W-:Y:S01]  /*e840*/  FMUL.FTZ R97, R97, R12.reuse ;  /* 0x0000000c61617220 */ /* 0x080fe20000410000 */
[----:B------:R-:W-:Y:S01]  /*e850*/  ISETP.LT.OR P4, PT, R122, 0x22, P4 ;  /* 0x000000227a00780c */ /* 0x000fe20002781670 */
[-C--:B------:R-:W-:Y:S01]  /*e860*/  FMUL.FTZ R100, R100, R12.reuse ;  /* 0x0000000c64647220 */ /* 0x080fe20000410000 */
[-C--:B------:R-:W-:Y:S01]  /*e870*/  FMUL.FTZ R101, R101, R12.reuse ;  /* 0x0000000c65657220 */ /* 0x080fe20000410000 */
[-C--:B------:R-:W-:Y:S01]  /*e880*/  FMUL.FTZ R104, R104, R12.reuse ;  /* 0x0000000c68687220 */ /* 0x080fe20000410000 */
[----:B------:R-:W-:Y:S01]  /*e890*/  FSEL R43, R43, -INF , !P4 ;  /* 0xff8000002b2b7808 */ /* 0x000fe20006000000 */
[----:B------:R-:W1:Y:S01]  /*e8a0*/  MUFU.EX2 R44, R44 ;  /* 0x0000002c002c7308 */ /* 0x000e620000000800 */
[----:B------:R-:W-:Y:S01]  /*e8b0*/  ISETP.GT.AND P4, PT, R121, 0x28, P5 ;  /* 0x000000287900780c */ /* 0x000fe20002f84270 */
[----:B--2---:R-:W-:Y:S01]  /*e8c0*/  FADD.FTZ R6, R40, R25 ;  /* 0x0000001928067221 */ /* 0x004fe20000010000 */
[-C--:B------:R-:W-:Y:S01]  /*e8d0*/  FMUL.FTZ R105, R105, R12.reuse ;  /* 0x0000000c69697220 */ /* 0x080fe20000410000 */
[-C--:B------:R-:W-:Y:S01]  /*e8e0*/  FMUL.FTZ R108, R108, R12.reuse ;  /* 0x0000000c6c6c7220 */ /* 0x080fe20000410000 */
[----:B------:R-:W-:Y:S01]  /*e8f0*/  ISETP.LT.OR P4, PT, R122, 0x29, P4 ;  /* 0x000000297a00780c */ /* 0x000fe20002781670 */
[-C--:B------:R-:W-:Y:S01]  /*e900*/  FMUL.FTZ R109, R109, R12.reuse ;  /* 0x0000000c6d6d7220 */ /* 0x080fe20000410000 */
[-C--:B------:R-:W-:Y:S01]  /*e910*/  FMUL.FTZ R112, R112, R12.reuse ;  /* 0x0000000c70707220 */ /* 0x080fe20000410000 */
[----:B------:R-:W2:Y:S01]  /*e920*/  MUFU.EX2 R45, R45 ;  /* 0x0000002d002d7308 */ /* 0x000ea20000000800 */
[----:B------:R-:W-:Y:S01]  /*e930*/  FSEL R46, R46, -INF , !P4 ;  /* 0xff8000002e2e7808 */ /* 0x000fe20006000000 */
[----:B0-----:R-:W-:Y:S01]  /*e940*/  FADD.FTZ R25, R41, R6 ;  /* 0x0000000629197221 */ /* 0x001fe20000010000 */
[----:B------:R-:W-:Y:S01]  /*e950*/  ISETP.GT.AND P4, PT, R121, 0x29, P5 ;  /* 0x000000297900780c */ /* 0x000fe20002f84270 */
[-C--:B------:R-:W-:Y:S01]  /*e960*/  FMUL.FTZ R113, R113, R12.reuse ;  /* 0x0000000c71717220 */ /* 0x080fe20000410000 */
[-C--:B------:R-:W-:Y:S01]  /*e970*/  FMUL.FTZ R116, R116, R12.reuse ;  /* 0x0000000c74747220 */ /* 0x080fe20000410000 */
[----:B------:R-:W-:Y:S01]  /*e980*/  FMUL.FTZ R117, R117, R12 ;  /* 0x0000000c75757220 */ /* 0x000fe20000410000 */
[----:B------:R-:W-:Y:S01]  /*e990*/  ISETP.LT.OR P4, PT, R122, 0x2a, P4 ;  /* 0x0000002a7a00780c */ /* 0x000fe20002781670 */
[----:B------:R-:W-:Y:S01]  /*e9a0*/  MUFU.EX2 R48, R48 ;  /* 0x0000003000307308 */ /* 0x000fe20000000800 */
[----:B-1----:R-:W-:Y:S01]  /*e9b0*/  FADD.FTZ R6, R44, R25 ;  /* 0x000000192c067221 */ /* 0x002fe20000010000 */
[----:B------:R-:W-:-:S02]  /*e9c0*/  F2FP.BF16.F32.PACK_AB R150, R29, R28 ;  /* 0x0000001c1d96723e */ /* 0x000fc400000010ff */
[----:B------:R-:W-:Y:S02]  /*e9d0*/  FSEL R47, R47, -INF , !P4 ;  /* 0xff8000002f2f7808 */ /* 0x000fe40006000000 */
[----:B------:R-:W-:Y:S02]  /*e9e0*/  ISETP.GT.AND P4, PT, R121, 0x30, P5 ;  /* 0x000000307900780c */ /* 0x000fe40002f84270 */
[----:B------:R-:W0:Y:S01]  /*e9f0*/  MUFU.EX2 R49, R49 ;  /* 0x0000003100317308 */ /* 0x000e220000000800 */
[----:B--2---:R-:W-:Y:S01]  /*ea00*/  FADD.FTZ R25, R45, R6 ;  /* 0x000000062d197221 */ /* 0x004fe20000010000 */
[----:B------:R-:W-:Y:S02]  /*ea10*/  ISETP.LT.OR P4, PT, R122, 0x31, P4 ;  /* 0x000000317a00780c */ /* 0x000fe40002781670 */
[----:B------:R-:W-:Y:S02]  /*ea20*/  F2FP.BF16.F32.PACK_AB R144, R33, R32 ;  /* 0x000000202190723e */ /* 0x000fe400000010ff */
[----:B------:R-:W-:-:S02]  /*ea30*/  FSEL R50, R50, -INF , !P4 ;  /* 0xff80000032327808 */ /* 0x000fc40006000000 */
[----:B------:R-:W-:Y:S01]  /*ea40*/  ISETP.GT.AND P4, PT, R121, 0x31, P5 ;  /* 0x000000317900780c */ /* 0x000fe20002f84270 */
[----:B------:R-:W-:Y:S01]  /*ea50*/  MUFU.EX2 R52, R52 ;  /* 0x0000003400347308 */ /* 0x000fe20000000800 */
[----:B------:R-:W-:Y:S02]  /*ea60*/  F2FP.BF16.F32.PACK_AB R146, R37, R36 ;  /* 0x000000242592723e */ /* 0x000fe400000010ff */
[----:B------:R-:W-:Y:S02]  /*ea70*/  ISETP.LT.OR P4, PT, R122, 0x32, P4 ;  /* 0x000000327a00780c */ /* 0x000fe40002781670 */
[----:B------:R-:W-:Y:S02]  /*ea80*/  F2FP.BF16.F32.PACK_AB R140, R41, R40 ;  /* 0x00000028298c723e */ /* 0x000fe400000010ff */
[----:B------:R-:W-:Y:S01]  /*ea90*/  FSEL R51, R51, -INF , !P4 ;  /* 0xff80000033337808 */ /* 0x000fe20006000000 */
[----:B------:R-:W1:Y:S01]  /*eaa0*/  MUFU.EX2 R53, R53 ;  /* 0x0000003500357308 */ /* 0x000e620000000800 */
[----:B------:R-:W-:-:S02]  /*eab0*/  ISETP.GT.AND P4, PT, R121, 0x38, P5 ;  /* 0x000000387900780c */ /* 0x000fc40002f84270 */
[----:B------:R-:W-:Y:S02]  /*eac0*/  F2FP.BF16.F32.PACK_AB R142, R45, R44 ;  /* 0x0000002c2d8e723e */ /* 0x000fe400000010ff */
[----:B------:R-:W-:Y:S02]  /*ead0*/  ISETP.LT.OR P4, PT, R122, 0x39, P4 ;  /* 0x000000397a00780c */ /* 0x000fe40002781670 */
[----:B0-----:R-:W-:Y:S01]  /*eae0*/  F2FP.BF16.F32.PACK_AB R136, R49, R48 ;  /* 0x000000303188723e */ /* 0x001fe200000010ff */
[----:B------:R-:W-:Y:S01]  /*eaf0*/  MUFU.EX2 R56, R56 ;  /* 0x0000003800387308 */ /* 0x000fe20000000800 */
[----:B------:R-:W-:Y:S02]  /*eb00*/  FSEL R54, R54, -INF , !P4 ;  /* 0xff80000036367808 */ /* 0x000fe40006000000 */
[----:B------:R-:W-:-:S04]  /*eb10*/  ISETP.GT.AND P4, PT, R121, 0x39, P5 ;  /* 0x000000397900780c */ /* 0x000fc80002f84270 */
[----:B------:R-:W-:Y:S01]  /*eb20*/  ISETP.LT.OR P4, PT, R122, 0x3a, P4 ;  /* 0x0000003a7a00780c */ /* 0x000fe20002781670 */
[----:B------:R-:W0:Y:S01]  /*eb30*/  MUFU.EX2 R57, R57 ;  /* 0x0000003900397308 */ /* 0x000e220000000800 */
[----:B-1----:R-:W-:Y:S02]  /*eb40*/  F2FP.BF16.F32.PACK_AB R138, R53, R52 ;  /* 0x00000034358a723e */ /* 0x002fe400000010ff */
[----:B------:R-:W-:Y:S02]  /*eb50*/  FSEL R55, R55, -INF , !P4 ;  /* 0xff80000037377808 */ /* 0x000fe40006000000 */
[----:B------:R-:W-:-:S03]  /*eb60*/  ISETP.GT.AND P4, PT, R121, 0x40, P5 ;  /* 0x000000407900780c */ /* 0x000fc60002f84270 */
[----:B------:R-:W-:Y:S01]  /*eb70*/  MUFU.EX2 R60, R60 ;  /* 0x0000003c003c7308 */ /* 0x000fe20000000800 */
[----:B------:R-:W-:-:S04]  /*eb80*/  ISETP.LT.OR P4, PT, R122, 0x41, P4 ;  /* 0x000000417a00780c */ /* 0x000fc80002781670 */
[----:B------:R-:W-:Y:S02]  /*eb90*/  FSEL R58, R58, -INF , !P4 ;  /* 0xff8000003a3a7808 */ /* 0x000fe40006000000 */
[----:B------:R-:W-:Y:S01]  /*eba0*/  ISETP.GT.AND P4, PT, R121, 0x41, P5 ;  /* 0x000000417900780c */ /* 0x000fe20002f84270 */
[----:B------:R-:W1:Y:S01]  /*ebb0*/  MUFU.EX2 R61, R61 ;  /* 0x0000003d003d7308 */ /* 0x000e620000000800 */
[----:B0-----:R-:W-:Y:S02]  /*ebc0*/  F2FP.BF16.F32.PACK_AB R132, R57, R56 ;  /* 0x000000383984723e */ /* 0x001fe400000010ff */
[----:B------:R-:W-:-:S04]  /*ebd0*/  ISETP.LT.OR P4, PT, R122, 0x42, P4 ;  /* 0x000000427a00780c */ /* 0x000fc80002781670 */
[----:B------:R-:W-:Y:S01]  /*ebe0*/  FSEL R59, R59, -INF , !P4 ;  /* 0xff8000003b3b7808 */ /* 0x000fe20006000000 */
[----:B------:R-:W-:Y:S01]  /*ebf0*/  MUFU.EX2 R64, R64 ;  /* 0x0000004000407308 */ /* 0x000fe20000000800 */
[----:B------:R-:W-:-:S04]  /*ec00*/  ISETP.GT.AND P4, PT, R121, 0x48, P5 ;  /* 0x000000487900780c */ /* 0x000fc80002f84270 */
[----:B------:R-:W-:-:S03]  /*ec10*/  ISETP.LT.OR P4, PT, R122, 0x49, P4 ;  /* 0x000000497a00780c */ /* 0x000fc60002781670 */
[----:B------:R-:W0:Y:S01]  /*ec20*/  MUFU.EX2 R65, R65 ;  /* 0x0000004100417308 */ /* 0x000e220000000800 */
[----:B------:R-:W-:Y:S02]  /*ec30*/  FSEL R62, R62, -INF , !P4 ;  /* 0xff8000003e3e7808 */ /* 0x000fe40006000000 */
[----:B------:R-:W-:Y:S02]  /*ec40*/  ISETP.GT.AND P4, PT, R121, 0x49, P5 ;  /* 0x000000497900780c */ /* 0x000fe40002f84270 */
[----:B-1----:R-:W-:Y:S02]  /*ec50*/  F2FP.BF16.F32.PACK_AB R134, R61, R60 ;  /* 0x0000003c3d86723e */ /* 0x002fe400000010ff */
[----:B------:R-:W-:Y:S01]  /*ec60*/  ISETP.LT.OR P4, PT, R122, 0x4a, P4 ;  /* 0x0000004a7a00780c */ /* 0x000fe20002781670 */
[----:B------:R-:W-:Y:S03]  /*ec70*/  MUFU.EX2 R68, R68 ;  /* 0x0000004400447308 */ /* 0x000fe60000000800 */
[----:B------:R-:W-:-:S02]  /*ec80*/  FSEL R63, R63, -INF , !P4 ;  /* 0xff8000003f3f7808 */ /* 0x000fc40006000000 */
[----:B------:R-:W-:-:S03]  /*ec90*/  ISETP.GT.AND P4, PT, R121, 0x50, P5 ;  /* 0x000000507900780c */ /* 0x000fc60002f84270 */
[----:B------:R-:W1:Y:S01]  /*eca0*/  MUFU.EX2 R69, R69 ;  /* 0x0000004500457308 */ /* 0x000e620000000800 */
[----:B------:R-:W-:Y:S02]  /*ecb0*/  ISETP.LT.OR P4, PT, R122, 0x51, P4 ;  /* 0x000000517a00780c */ /* 0x000fe40002781670 */
[----:B0-----:R-:W-:Y:S02]  /*ecc0*/  F2FP.BF16.F32.PACK_AB R128, R65, R64 ;  /* 0x000000404180723e */ /* 0x001fe400000010ff */
[----:B------:R-:W-:Y:S02]  /*ecd0*/  FSEL R66, R66, -INF , !P4 ;  /* 0xff80000042427808 */ /* 0x000fe40006000000 */
[----:B------:R-:W-:Y:S01]  /*ece0*/  ISETP.GT.AND P4, PT, R121, 0x51, P5 ;  /* 0x000000517900780c */ /* 0x000fe20002f84270 */
[----:B------:R-:W-:Y:S03]  /*ecf0*/  MUFU.EX2 R72, R72 ;  /* 0x0000004800487308 */ /* 0x000fe60000000800 */
[----:B------:R-:W-:-:S04]  /*ed00*/  ISETP.LT.OR P4, PT, R122, 0x52, P4 ;  /* 0x000000527a00780c */ /* 0x000fc80002781670 */
[----:B------:R-:W-:Y:S01]  /*ed10*/  FSEL R67, R67, -INF , !P4 ;  /* 0xff80000043437808 */ /* 0x000fe20006000000 */
[----:B------:R-:W0:Y:S01]  /*ed20*/  MUFU.EX2 R73, R73 ;  /* 0x0000004900497308 */ /* 0x000e220000000800 */
[----:B------:R-:W-:Y:S02]  /*ed30*/  ISETP.GT.AND P4, PT, R121, 0x58, P5 ;  /* 0x000000587900780c */ /* 0x000fe40002f84270 */
[----:B-1----:R-:W-:Y:S02]  /*ed40*/  F2FP.BF16.F32.PACK_AB R130, R69, R68 ;  /* 0x000000444582723e */ /* 0x002fe400000010ff */
[----:B------:R-:W-:-:S03]  /*ed50*/  ISETP.LT.OR P4, PT, R122, 0x59, P4 ;  /* 0x000000597a00780c */ /* 0x000fc60002781670 */
[----:B------:R-:W-:Y:S01]  /*ed60*/  MUFU.EX2 R76, R76 ;  /* 0x0000004c004c7308 */ /* 0x000fe20000000800 */
[----:B------:R-:W-:Y:S02]  /*ed70*/  FSEL R70, R70, -INF , !P4 ;  /* 0xff80000046467808 */ /* 0x000fe40006000000 */
[----:B------:R-:W-:-:S04]  /*ed80*/  ISETP.GT.AND P4, PT, R121, 0x59, P5 ;  /* 0x000000597900780c */ /* 0x000fc80002f84270 */
[----:B------:R-:W-:Y:S01]  /*ed90*/  ISETP.LT.OR P4, PT, R122, 0x5a, P4 ;  /* 0x0000005a7a00780c */ /* 0x000fe20002781670 */
[----:B------:R-:W1:Y:S01]  /*eda0*/  MUFU.EX2 R77, R77 ;  /* 0x0000004d004d7308 */ /* 0x000e620000000800 */
[----:B0-----:R-:W-:Y:S02]  /*edb0*/  F2FP.BF16.F32.PACK_AB R124, R73, R72 ;  /* 0x00000048497c723e */ /* 0x001fe400000010ff */
[----:B------:R-:W-:Y:S02]  /*edc0*/  FSEL R71, R71, -INF , !P4 ;  /* 0xff80000047477808 */ /* 0x000fe40006000000 */
[----:B------:R-:W-:-:S03]  /*edd0*/  ISETP.GT.AND P4, PT, R121, 0x60, P5 ;  /* 0x000000607900780c */ /* 0x000fc60002f84270 */
[----:B------:R-:W-:Y:S01]  /*ede0*/  MUFU.EX2 R80, R80 ;  /* 0x0000005000507308 */ /* 0x000fe20000000800 */
[----:B------:R-:W-:-:S04]  /*edf0*/  ISETP.LT.OR P4, PT, R122, 0x61, P4 ;  /* 0x000000617a00780c */ /* 0x000fc80002781670 */
[----:B------:R-:W-:Y:S02]  /*ee00*/  FSEL R74, R74, -INF , !P4 ;  /* 0xff8000004a4a7808 */ /* 0x000fe40006000000 */
[----:B------:R-:W-:Y:S01]  /*ee10*/  ISETP.GT.AND P4, PT, R121, 0x61, P5 ;  /* 0x000000617900780c */ /* 0x000fe20002f84270 */
[----:B------:R-:W0:Y:S01]  /*ee20*/  MUFU.EX2 R81, R81 ;  /* 0x0000005100517308 */ /* 0x000e220000000800 */
[----:B-1----:R-:W-:Y:S02]  /*ee30*/  F2FP.BF16.F32.PACK_AB R126, R77, R76 ;  /* 0x0000004c4d7e723e */ /* 0x002fe400000010ff */
[----:B------:R-:W-:-:S04]  /*ee40*/  ISETP.LT.OR P4, PT, R122, 0x62, P4 ;  /* 0x000000627a00780c */ /* 0x000fc80002781670 */
[----:B------:R-:W-:Y:S01]  /*ee50*/  FSEL R75, R75, -INF , !P4 ;  /* 0xff8000004b4b7808 */ /* 0x000fe20006000000 */
[----:B------:R-:W-:Y:S01]  /*ee60*/  MUFU.EX2 R84, R84 ;  /* 0x0000005400547308 */ /* 0x000fe20000000800 */
[----:B------:R-:W-:-:S04]  /*ee70*/  ISETP.GT.AND P4, PT, R121, 0x68, P5 ;  /* 0x000000687900780c */ /* 0x000fc80002f84270 */
[----:B------:R-:W-:-:S03]  /*ee80*/  ISETP.LT.OR P4, PT, R122, 0x69, P4 ;  /* 0x000000697a00780c */ /* 0x000fc60002781670 */
[----:B------:R-:W1:Y:S01]  /*ee90*/  MUFU.EX2 R3, R3 ;  /* 0x0000000300037308 */ /* 0x000e620000000800 */
[----:B------:R-:W-:Y:S02]  /*eea0*/  FSEL R78, R78, -INF , !P4 ;  /* 0xff8000004e4e7808 */ /* 0x000fe40006000000 */
[----:B------:R-:W-:Y:S02]  /*eeb0*/  ISETP.GT.AND P4, PT, R121, 0x69, P5 ;  /* 0x000000697900780c */ /* 0x000fe40002f84270 */
[----:B0-----:R-:W-:Y:S02]  /*eec0*/  F2FP.BF16.F32.PACK_AB R120, R81, R80 ;  /* 0x000000505178723e */ /* 0x001fe400000010ff */
        /* <DEDUP_REMOVED lines=8> */
[----:B------:R-:W-:-:S04]  /*ef50*/  ISETP.GT.AND P4, PT, R121, RZ, P5 ;  /* 0x000000ff7900720c */ /* 0x000fc80002f84270 */
[----:B------:R-:W-:-:S04]  /*ef60*/  ISETP.LT.OR P4, PT, R122, 0x1, P4 ;  /* 0x000000017a00780c */ /* 0x000fc80002781670 */
[----:B------:R-:W-:Y:S02]  /*ef70*/  FSEL R26, R26, -INF , !P4 ;  /* 0xff8000001a1a7808 */ /* 0x000fe40006000000 */
        /* <DEDUP_REMOVED lines=12> */
[----:B-1----:R-:W-:Y:S02]  /*f040*/  F2FP.BF16.F32.PACK_AB R122, R3, R84 ;  /* 0x00000054037a723e */ /* 0x002fe400000010ff */
        /* <DEDUP_REMOVED lines=29> */
[----:B0-----:R-:W-:-:S04]  /*f220*/  FMNMX.FTZ R13, R13, R17, !PT ;  /* 0x000000110d0d7209 */ /* 0x001fc80007810000 */
[C---:B------:R-:W-:Y:S01]  /*f230*/  FSETP.NEU.FTZ.AND P4, PT, R13.reuse, -INF , PT ;  /* 0xff8000000d00780b */ /* 0x040fe20003f9d000 */
[----:B------:R-:W-:-:S03]  /*f240*/  FMUL.FTZ R17, R13, R0 ;  /* 0x000000000d117220 */ /* 0x000fc60000410000 */
[----:B------:R-:W-:Y:S02]  /*f250*/  FSEL R24, R13, RZ, P4 ;  /* 0x000000ff0d187208 */ /* 0x000fe40002000000 */
[----:B------:R-:W-:Y:S02]  /*f260*/  FSEL R17, R17, RZ, P4 ;  /* 0x000000ff11117208 */ /* 0x000fe40002000000 */
[----:B------:R-:W-:Y:S01]  /*f270*/  ISETP.GT.AND P4, PT, R4, R21, PT ;  /* 0x000000150400720c */ /* 0x000fe20003f84270 */
[----:B------:R-:W-:Y:S01]  /*f280*/  FADD.FTZ R24, -R24, R2 ;  /* 0x0000000218187221 */ /* 0x000fe20000010100 */
[----:B------:R-:W-:Y:S02]  /*f290*/  VIADD R4, R4, 0xffffffff ;  /* 0xffffffff04047836 */ /* 0x000fe40000000000 */
[-CC-:B------:R-:W-:Y:S01]  /*f2a0*/  FFMA.FTZ R26, R26, R0.reuse, -R17.reuse ;  /* 0x000000001a1a7223 */ /* 0x180fe20000010811 */
[-CC-:B------:R-:W-:Y:S01]  /*f2b0*/  FFMA.FTZ R27, R27, R0.reuse, -R17.reuse ;  /* 0x000000001b1b7223 */ /* 0x180fe20000010811 */
[-C--:B------:R-:W-:Y:S01]  /*f2c0*/  FMUL.FTZ R2, R24, R0.reuse ;  /* 0x0000000018027220 */ /* 0x080fe20000410000 */
[-CC-:B------:R-:W-:Y:S01]  /*f2d0*/  FFMA.FTZ R30, R30, R0.reuse, -R17.reuse ;  /* 0x000000001e1e7223 */ /* 0x180fe20000010811 */
[-CC-:B------:R-:W-:Y:S01]  /*f2e0*/  FFMA.FTZ R31, R31, R0.reuse, -R17.reuse ;  /* 0x000000001f1f7223 */ /* 0x180fe20000010811 */
[-CC-:B------:R-:W-:Y:S01]  /*f2f0*/  FFMA.FTZ R34, R34, R0.reuse, -R17.reuse ;  /* 0x0000000022227223 */ /* 0x180fe20000010811 */
[----:B------:R-:W-:Y:S01]  /*f300*/  MUFU.EX2 R26, R26 ;  /* 0x0000001a001a7308 */ /* 0x000fe20000000800 */
[-CC-:B------:R-:W-:Y:S01]  /*f310*/  FFMA.FTZ R35, R35, R0.reuse, -R17.reuse ;  /* 0x0000000023237223 */ /* 0x180fe20000010811 */
[-C--:B------:R-:W-:Y:S01]  /*f320*/  FFMA.FTZ R38, R38, R0.reuse, -R17 ;  /* 0x0000000026267223 */ /* 0x080fe20000010811 */
[----:B------:R-:W-:Y:S01]  /*f330*/  FADD.FTZ R24, R48, R25 ;  /* 0x0000001930187221 */ /* 0x000fe20000010000 */
[-CC-:B------:R-:W-:Y:S01]  /*f340*/  FFMA.FTZ R39, R39, R0.reuse, -R17.reuse ;  /* 0x0000000027277223 */ /* 0x180fe20000010811 */
[-CC-:B------:R-:W-:Y:S01]  /*f350*/  FFMA.FTZ R42, R42, R0.reuse, -R17.reuse ;  /* 0x000000002a2a7223 */ /* 0x180fe20000010811 */
[-CC-:B------:R-:W-:Y:S01]  /*f360*/  FFMA.FTZ R43, R43, R0.reuse, -R17.reuse ;  /* 0x000000002b2b7223 */ /* 0x180fe20000010811 */
[----:B------:R-:W-:Y:S01]  /*f370*/  FADD.FTZ R25, R49, R24 ;  /* 0x0000001831197221 */ /* 0x000fe20000010000 */
[----:B------:R-:W0:Y:S01]  /*f380*/  MUFU.EX2 R2, R2 ;  /* 0x0000000200027308 */ /* 0x000e220000000800 */
[-CC-:B------:R-:W-:Y:S01]  /*f390*/  FFMA.FTZ R46, R46, R0.reuse, -R17.reuse ;  /* 0x000000002e2e7223 */ /* 0x180fe20000010811 */
[-C--:B------:R-:W-:Y:S01]  /*f3a0*/  FFMA.FTZ R47, R47, R0.reuse, -R17 ;  /* 0x000000002f2f7223 */ /* 0x080fe20000010811 */
[----:B------:R-:W-:Y:S01]  /*f3b0*/  FADD.FTZ R24, R52, R25 ;  /* 0x0000001934187221 */ /* 0x000fe20000010000 */
[-CC-:B------:R-:W-:Y:S01]  /*f3c0*/  FFMA.FTZ R50, R50, R0.reuse, -R17.reuse ;  /* 0x0000000032327223 */ /* 0x180fe20000010811 */
[-CC-:B------:R-:W-:Y:S01]  /*f3d0*/  FFMA.FTZ R51, R51, R0.reuse, -R17.reuse ;  /* 0x0000000033337223 */ /* 0x180fe20000010811 */
[-CC-:B------:R-:W-:Y:S01]  /*f3e0*/  FFMA.FTZ R54, R54, R0.reuse, -R17.reuse ;  /* 0x0000000036367223 */ /* 0x180fe20000010811 */
[----:B------:R-:W-:Y:S01]  /*f3f0*/  FADD.FTZ R25, R53, R24 ;  /* 0x0000001835197221 */ /* 0x000fe20000010000 */
[----:B------:R-:W1:Y:S01]  /*f400*/  MUFU.EX2 R27, R27 ;  /* 0x0000001b001b7308 */ /* 0x000e620000000800 */
[-CC-:B------:R-:W-:Y:S01]  /*f410*/  FFMA.FTZ R55, R55, R0.reuse, -R17.reuse ;  /* 0x0000000037377223 */ /* 0x180fe20000010811 */
[-C--:B------:R-:W-:Y:S01]  /*f420*/  FFMA.FTZ R58, R58, R0.reuse, -R17 ;  /* 0x000000003a3a7223 */ /* 0x080fe20000010811 */
[----:B------:R-:W-:Y:S01]  /*f430*/  FADD.FTZ R24, R56, R25 ;  /* 0x0000001938187221 */ /* 0x000fe20000010000 */
[-CC-:B------:R-:W-:Y:S01]  /*f440*/  FFMA.FTZ R59, R59, R0.reuse, -R17.reuse ;  /* 0x000000003b3b7223 */ /* 0x180fe20000010811 */
[-CC-:B------:R-:W-:Y:S01]  /*f450*/  FFMA.FTZ R62, R62, R0.reuse, -R17.reuse ;  /* 0x000000003e3e7223 */ /* 0x180fe20000010811 */
[-CC-:B------:R-:W-:Y:S01]  /*f460*/  FFMA.FTZ R63, R63, R0.reuse, -R17.reuse ;  /* 0x000000003f3f7223 */ /* 0x180fe20000010811 */
[----:B------:R-:W-:Y:S01]  /*f470*/  FADD.FTZ R25, R57, R24 ;  /* 0x0000001839197221 */ /* 0x000fe20000010000 */
[----:B------:R-:W2:Y:S01]  /*f480*/  MUFU.EX2 R30, R30 ;  /* 0x0000001e001e7308 */ /* 0x000ea20000000800 */
[----:B0-----:R-:W-:Y:S01]  /*f490*/  FFMA.FTZ R6, R2, R5, R26 ;  /* 0x0000000502067223 */ /* 0x001fe2000001001a */
[-C--:B------:R-:W-:Y:S01]  /*f4a0*/  FFMA.FTZ R66, R66, R0.reuse, -R17 ;  /* 0x0000000042427223 */ /* 0x080fe20000010811 */
[----:B------:R-:W-:Y:S01]  /*f4b0*/  FADD.FTZ R24, R60, R25 ;  /* 0x000000193c187221 */ /* 0x000fe20000010000 */
[-CC-:B------:R-:W-:Y:S01]  /*f4c0*/  FFMA.FTZ R67, R67, R0.reuse, -R17.reuse ;  /* 0x0000000043437223 */ /* 0x180fe20000010811 */
[-CC-:B------:R-:W-:Y:S01]  /*f4d0*/  FFMA.FTZ R70, R70, R0.reuse, -R17.reuse ;  /* 0x0000000046467223 */ /* 0x180fe20000010811 */
[-CC-:B------:R-:W-:Y:S01]  /*f4e0*/  FFMA.FTZ R71, R71, R0.reuse, -R17.reuse ;  /* 0x0000000047477223 */ /* 0x180fe20000010811 */
[----:B------:R-:W-:Y:S01]  /*f4f0*/  FADD.FTZ R25, R61, R24 ;  /* 0x000000183d197221 */ /* 0x000fe20000010000 */
[----:B------:R-:W0:Y:S01]  /*f500*/  MUFU.EX2 R31, R31 ;  /* 0x0000001f001f7308 */ /* 0x000e220000000800 */
[----:B-1----:R-:W-:Y:S01]  /*f510*/  FADD.FTZ R5, R27, R6 ;  /* 0x000000061b057221 */ /* 0x002fe20000010000 */
[-C--:B------:R-:W-:Y:S01]  /*f520*/  FFMA.FTZ R74, R74, R0.reuse, -R17 ;  /* 0x000000004a4a7223 */ /* 0x080fe20000010811 */
[----:B------:R-:W-:Y:S01]  /*f530*/  FADD.FTZ R24, R64, R25 ;  /* 0x0000001940187221 */ /* 0x000fe20000010000 */
[-CC-:B------:R-:W-:Y:S01]  /*f540*/  FFMA.FTZ R75, R75, R0.reuse, -R17.reuse ;  /* 0x000000004b4b7223 */ /* 0x180fe20000010811 */
[-CC-:B------:R-:W-:Y:S01]  /*f550*/  FFMA.FTZ R78, R78, R0.reuse, -R17.reuse ;  /* 0x000000004e4e7223 */ /* 0x180fe20000010811 */
[-C--:B------:R-:W-:Y:S01]  /*f560*/  FFMA.FTZ R79, R79, R0.reuse, -R17 ;  /* 0x000000004f4f7223 */ /* 0x080fe20000010811 */
[----:B------:R-:W-:Y:S01]  /*f570*/  FADD.FTZ R25, R65, R24 ;  /* 0x0000001841197221 */ /* 0x000fe20000010000 */
[----:B------:R-:W1:Y:S01]  /*f580*/  MUFU.EX2 R34, R34 ;  /* 0x0000002200227308 */ /* 0x000e620000000800 */
[----:B--2---:R-:W-:Y:S01]  /*f590*/  FADD.FTZ R6, R30, R5 ;  /* 0x000000051e067221 */ /* 0x004fe20000010000 */
[-C--:B------:R-:W-:Y:S01]  /*f5a0*/  FFMA.FTZ R82, R82, R0.reuse, -R17 ;  /* 0x0000000052527223 */ /* 0x080fe20000010811 */
[----:B------:R-:W-:Y:S01]  /*f5b0*/  FADD.FTZ R24, R68, R25 ;  /* 0x0000001944187221 */ /* 0x000fe20000010000 */
[-CC-:B------:R-:W-:Y:S01]  /*f5c0*/  FFMA.FTZ R83, R83, R0.reuse, -R17.reuse ;  /* 0x0000000053537223 */ /* 0x180fe20000010811 */
[-CC-:B------:R-:W-:Y:S01]  /*f5d0*/  FFMA.FTZ R86, R86, R0.reuse, -R17.reuse ;  /* 0x0000000056567223 */ /* 0x180fe20000010811 */
[----:B------:R-:W-:Y:S01]  /*f5e0*/  FFMA.FTZ R17, R87, R0, -R17 ;  /* 0x0000000057117223 */ /* 0x000fe20000010811 */
[----:B------:R-:W-:Y:S01]  /*f5f0*/  FADD.FTZ R25, R69, R24 ;  /* 0x0000001845197221 */ /* 0x000fe20000010000 */
[----:B------:R-:W2:Y:S01]  /*f600*/  MUFU.EX2 R35, R35 ;  /* 0x0000002300237308 */ /* 0x000ea20000000800 */
[----:B0-----:R-:W-:Y:S01]  /*f610*/  FADD.FTZ R5, R31, R6 ;  /* 0x000000061f057221 */ /* 0x001fe20000010000 */
[-C--:B------:R-:W-:Y:S01]  /*f620*/  FMUL.FTZ R90, R90, R2.reuse ;  /* 0x000000025a5a7220 */ /* 0x080fe20000410000 */
[----:B------:R-:W-:Y:S01]  /*f630*/  FADD.FTZ R24, R72, R25 ;  /* 0x0000001948187221 */ /* 0x000fe20000010000 */
[-C--:B------:R-:W-:Y:S01]  /*f640*/  FMUL.FTZ R91, R91, R2.reuse ;  /* 0x000000025b5b7220 */ /* 0x080fe20000410000 */
[-C--:B------:R-:W-:Y:S01]  /*f650*/  FMUL.FTZ R94, R94, R2.reuse ;  /* 0x000000025e5e7220 */ /* 0x080fe20000410000 */
[-C--:B------:R-:W-:Y:S01]  /*f660*/  FMUL.FTZ R95, R95, R2.reuse ;  /* 0x000000025f5f7220 */ /* 0x080fe20000410000 */
[----:B------:R-:W-:Y:S01]  /*f670*/  FADD.FTZ R25, R73, R24 ;  /* 0x0000001849197221 */ /* 0x000fe20000010000 */
[----:B------:R-:W0:Y:S01]  /*f680*/  MUFU.EX2 R38, R38 ;  /* 0x0000002600267308 */ /* 0x000e220000000800 */
[----:B-1----:R-:W-:Y:S01]  /*f690*/  FADD.FTZ R6, R34, R5 ;  /* 0x0000000522067221 */ /* 0x002fe20000010000 */
[-C--:B------:R-:W-:Y:S01]  /*f6a0*/  FMUL.FTZ R98, R98, R2.reuse ;  /* 0x0000000262627220 */ /* 0x080fe20000410000 */
[----:B------:R-:W-:Y:S01]  /*f6b0*/  FADD.FTZ R24, R76, R25 ;  /* 0x000000194c187221 */ /* 0x000fe20000010000 */
[-C--:B------:R-:W-:Y:S01]  /*f6c0*/  FMUL.FTZ R99, R99, R2.reuse ;  /* 0x0000000263637220 */ /* 0x080fe20000410000 */
[-C--:B------:R-:W-:Y:S01]  /*f6d0*/  FMUL.FTZ R102, R102, R2.reuse ;  /* 0x0000000266667220 */ /* 0x080fe20000410000 */
[-C--:B------:R-:W-:Y:S01]  /*f6e0*/  FMUL.FTZ R103, R103, R2.reuse ;  /* 0x0000000267677220 */ /* 0x080fe20000410000 */
[----:B------:R-:W-:Y:S01]  /*f6f0*/  FADD.FTZ R25, R77, R24 ;  /* 0x000000184d197221 */ /* 0x000fe20000010000 */
[----:B------:R-:W1:Y:S01]  /*f700*/  MUFU.EX2 R39, R39 ;  /* 0x0000002700277308 */ /* 0x000e620000000800 */
[----:B--2---:R-:W-:Y:S01]  /*f710*/  FADD.FTZ R5, R35, R6 ;  /* 0x0000000623057221 */ /* 0x004fe20000010000 */
[-C--:B------:R-:W-:Y:S01]  /*f720*/  FMUL.FTZ R106, R106, R2.reuse ;  /* 0x000000026a6a7220 */ /* 0x080fe20000410000 */
[----:B------:R-:W-:Y:S01]  /*f730*/  FADD.FTZ R24, R80, R25 ;  /* 0x0000001950187221 */ /* 0x000fe20000010000 */
[-C--:B------:R-:W-:Y:S01]  /*f740*/  FMUL.FTZ R107, R107, R2.reuse ;  /* 0x000000026b6b7220 */ /* 0x080fe20000410000 */
[-C--:B------:R-:W-:Y:S01]  /*f750*/  FMUL.FTZ R110, R110, R2.reuse ;  /* 0x000000026e6e7220 */ /* 0x080fe20000410000 */
[-C--:B------:R-:W-:Y:S01]  /*f760*/  FMUL.FTZ R111, R111, R2.reuse ;  /* 0x000000026f6f7220 */ /* 0x080fe20000410000 */
[----:B------:R-:W-:Y:S01]  /*f770*/  FADD.FTZ R25, R81, R24 ;  /* 0x0000001851197221 */ /* 0x000fe20000010000 */
[----:B------:R-:W2:Y:S01]  /*f780*/  MUFU.EX2 R42, R42 ;  /* 0x0000002a002a7308 */ /* 0x000ea20000000800 */
[----:B0-----:R-:W-:Y:S01]  /*f790*/  FADD.FTZ R6, R38, R5 ;  /* 0x0000000526067221 */ /* 0x001fe20000010000 */
[-C--:B------:R-:W-:Y:S01]  /*f7a0*/  FMUL.FTZ R114, R114, R2.reuse ;  /* 0x0000000272727220 */ /* 0x080fe20000410000 */
[----:B------:R-:W-:Y:S01]  /*f7b0*/  FADD.FTZ R24, R84, R25 ;  /* 0x0000001954187221 */ /* 0x000fe20000010000 */
[-C--:B------:R-:W-:Y:S01]  /*f7c0*/  FMUL.FTZ R115, R115, R2.reuse ;  /* 0x0000000273737220 */ /* 0x080fe20000410000 */
[-C--:B------:R-:W-:Y:S01]  /*f7d0*/  FMUL.FTZ R118, R118, R2.reuse ;  /* 0x0000000276767220 */ /* 0x080fe20000410000 */
[----:B------:R-:W-:Y:S01]  /*f7e0*/  FMUL.FTZ R119, R119, R2 ;  /* 0x0000000277777220 */ /* 0x000fe20000410000 */
[----:B------:R-:W-:Y:S01]  /*f7f0*/  F2FP.BF16.F32.PACK_AB R149, R27, R26 ;  /* 0x0000001a1b95723e */ /* 0x000fe200000010ff */
[----:B------:R-:W0:Y:S01]  /*f800*/  MUFU.EX2 R43, R43 ;  /* 0x0000002b002b7308 */ /* 0x000e220000000800 */
[----:B-1----:R-:W-:Y:S01]  /*f810*/  FADD.FTZ R5, R39, R6 ;  /* 0x0000000627057221 */ /* 0x002fe20000010000 */
[----:B------:R-:W-:Y:S01]  /*f820*/  F2FP.BF16.F32.PACK_AB R151, R31, R30 ;  /* 0x0000001e1f97723e */ /* 0x000fe200000010ff */
[----:B------:R-:W-:Y:S01]  /*f830*/  IMAD.MOV.U32 R2, RZ, RZ, R13 ;  /* 0x000000ffff027224 */ /* 0x000fe200078e000d */
[----:B------:R-:W-:-:S02]  /*f840*/  F2FP.BF16.F32.PACK_AB R145, R35, R34 ;  /* 0x000000222391723e */ /* 0x000fc400000010ff */
[----:B------:R-:W-:Y:S02]  /*f850*/  F2FP.BF16.F32.PACK_AB R147, R39, R38 ;  /* 0x000000262793723e */ /* 0x000fe400000010ff */
        /* <DEDUP_REMOVED lines=28> */
[----:B-1----:R-:W-:Y:S01]  /*fa20*/  FADD.FTZ R5, R63, R6 ;  /* 0x000000063f057221 */ /* 0x002fe20000010000 */
[----:B------:R-:W-:Y:S01]  /*fa30*/  FADD.FTZ R6, R3, R24 ;  /* 0x0000001803067221 */ /* 0x000fe20000010000 */
[----:B------:R-:W-:-:S05]  /*fa40*/  F2FP.BF16.F32.PACK_AB R135, R63, R62 ;  /* 0x0000003e3f87723e */ /* 0x000fca00000010ff */
        /* <DEDUP_REMOVED lines=24> */
[----:B------:R-:W-:-:S03]  /*fbd0*/  F2FP.BF16.F32.PACK_AB R121, R83, R82 ;  /* 0x000000525379723e */ /* 0x000fc600000010ff */
[----:B0-----:R-:W-:-:S04]  /*fbe0*/  FADD.FTZ R3, R86, R3 ;  /* 0x0000000356037221 */ /* 0x001fc80000010000 */
[C---:B-1----:R-:W-:Y:S01]  /*fbf0*/  FADD.FTZ R5, R17.reuse, R3 ;  /* 0x0000000311057221 */ /* 0x042fe20000010000 */
[----:B------:R-:W-:Y:S01]  /*fc00*/  F2FP.BF16.F32.PACK_AB R123, R17, R86 ;  /* 0x00000056117b723e */ /* 0x000fe200000010ff */
[----:B------:R-:W-:Y:S02]  /*fc10*/  IMAD.MOV.U32 R17, RZ, RZ, R7 ;  /* 0x000000ffff117224 */ /* 0x000fe400078e0007 */
[----:B------:R-:W-:Y:S01]  /*fc20*/  IMAD.MOV.U32 R3, RZ, RZ, R9 ;  /* 0x000000ffff037224 */ /* 0x000fe200078e0009 */
[----:B------:R-:W-:Y:S06]  /*fc30*/  @P4 BRA `(.L_x_1486) ;  /* 0xffffffd000244947 */ /* 0x000fec000383ffff */
[----:B------:R-:W-:Y:S02]  /*fc40*/  IMAD.MOV.U32 R2, RZ, RZ, R13 ;  /* 0x000000ffff027224 */ /* 0x000fe400078e000d */
[----:B------:R-:W-:Y:S02]  /*fc50*/  IMAD.MOV.U32 R3, RZ, RZ, R9 ;  /* 0x000000ffff037224 */ /* 0x000fe400078e0009 */
[----:B------:R-:W-:Y:S02]  /*fc60*/  IMAD.MOV.U32 R17, RZ, RZ, R7 ;  /* 0x000000ffff117224 */ /* 0x000fe400078e0007 */
[----:B------:R-:W-:-:S07]  /*fc70*/  IMAD.MOV.U32 R153, RZ, RZ, R20 ;  /* 0x000000ffff997224 */ /* 0x000fce00078e0014 */
.L_x_1468:
[----:B------:R-:W2:Y:S01]  /*fc80*/  LDL R20, [R1+0x20] ;  /* 0x0000200001147983 */ /* 0x000ea20000100800 */
[----:B------:R-:W0:Y:S03]  /*fc90*/  LDC R7, c[0x0][0x448] ;  /* 0x00011200ff077b82 */ /* 0x000e260000000800 */
[----:B------:R-:W3:Y:S05]  /*fca0*/  LDL R13, [R1+0x10] ;  /* 0x00001000010d7983 */ /* 0x000eea0000100800 */
[----:B------:R-:W1:Y:S01]  /*fcb0*/  LDC R24, c[0x0][0x9e4] ;  /* 0x00027900ff187b82 */ /* 0x000e620000000800 */
[----:B0-----:R-:W-:-:S02]  /*fcc0*/  ISETP.NE.AND P5, PT, R7, 0x1, PT ;  /* 0x000000010700780c */ /* 0x001fc40003fa5270 */
[----:B-1----:R-:W-:-:S11]  /*fcd0*/  ISETP.GE.AND P4, PT, R24, 0x1, PT ;  /* 0x000000011800780c */ /* 0x002fd60003f86270 */
[----:B------:R-:W0:Y:S08]  /*fce0*/  @P5 LDC R12, c[0x0][0x44c] ;  /* 0x00011300ff0c5b82 */ /* 0x000e300000000800 */
[----:B------:R-:W1:Y:S01]  /*fcf0*/  @P5 LDC R9, c[0x0][0x450] ;  /* 0x00011400ff095b82 */ /* 0x000e620000000800 */
[----:B--2---:R-:W-:-:S04]  /*fd00*/  VIADD R7, R20, 0xbf ;  /* 0x000000bf14077836 */ /* 0x004fc80000000000 */
[----:B0-----:R-:W-:Y:S01]  /*fd10*/  @P5 IMAD.HI.U32 R12, R7, R12, RZ ;  /* 0x0000000c070c5227 */ /* 0x001fe200078e00ff */
[----:B---3--:R-:W-:-:S04]  /*fd20*/  IADD3 R20, R13, 0x1, -R157 ;  /* 0x000000010d147810 */ /* 0x008fc80007ffe89d */
[----:B-1----:R-:W-:-:S05]  /*fd30*/  @P5 SHF.R.U32.HI R7, RZ, R9, R12 ;  /* 0x00000009ff075219 */ /* 0x002fca000001160c */
[----:B------:R-:W-:-:S04]  /*fd40*/  IMAD.IADD R7, R7, 0x1, R20 ;  /* 0x0000000107077824 */ /* 0x000fc800078e0214 */
[----:B------:R-:W-:Y:S01]  /*fd50*/  IMAD.IADD R12, R7, 0x1, -R8 ;  /* 0x00000001070c7824 */ /* 0x000fe200078e0a08 */
        /* <DEDUP_REMOVED lines=11> */
.L_x_1489:
[----:B------:R-:W-:-:S13]  /*fe10*/  ISETP.NE.AND P2, PT, R24, 0x1, PT ;  /* 0x000000011800780c */ /* 0x000fda0003f45270 */
[----:B------:R-:W0:Y:S02]  /*fe20*/  @P2 LDC.64 R8, c[0x0][0x9e8] ;  /* 0x00027a00ff082b82 */ /* 0x000e240000000a00 */
[----:B0-----:R-:W-:-:S05]  /*fe30*/  @P2 IMAD.HI.U32 R8, R7, R8, RZ ;  /* 0x0000000807082227 */ /* 0x001fca00078e00ff */
[----:B------:R-:W-:-:S07]  /*fe40*/  @P2 SHF.R.U32.HI R7, RZ, R9, R8 ;  /* 0x00000009ff072219 */ /* 0x000fce0000011608 */
.L_x_1490:
[----:B------:R-:W-:Y:S05]  /*fe50*/  BSYNC B0 ;  /* 0x0000000000007941 */ /* 0x000fea0003800000 */
.L_x_1488:
[----:B------:R-:W-:-:S05]  /*fe60*/  IMAD R7, R7, R24, RZ ;  /* 0x0000001807077224 */ /* 0x000fca00078e02ff */
[----:B------:R-:W-:-:S07]  /*fe70*/  VIMNMX R12, R12, R7, !PT ;  /* 0x000000070c0c7248 */ /* 0x000fce0007fe0100 */
.L_x_1487:
[----:B------:R-:W2:Y:S01]  /*fe80*/  LDL R8, [R1+0x38] ;  /* 0x0000380001087983 */ /* 0x000ea20000100800 */
[----:B------:R-:W-:-:S05]  /*fe90*/  VIADD R12, R12, 0x7f ;  /* 0x0000007f0c0c7836 */ /* 0x000fca0000000000 */
[----:B------:R-:W-:-:S04]  /*fea0*/  SHF.R.S32.HI R7, RZ, 0x1f, R12 ;  /* 0x0000001fff077819 */ /* 0x000fc8000001140c */
[----:B------:R-:W-:-:S04]  /*feb0*/  LEA.HI R7, R7, R12, RZ, 0x7 ;  /* 0x0000000c07077211 */ /* 0x000fc800078f38ff */
[----:B------:R-:W-:-:S04]  /*fec0*/  SHF.R.S32.HI R7, RZ, 0x7, R7 ;  /* 0x00000007ff077819 */ /* 0x000fc80000011407 */
[----:B--2---:R-:W-:-:S04]  /*fed0*/  VIMNMX R8, R8, R7, !PT ;  /* 0x0000000708087248 */ /* 0x004fc80007fe0100 */
[----:B------:R-:W-:Y:S01]  /*fee0*/  ISETP.GE.AND P2, PT, R4, R8, PT ;  /* 0x000000080400720c */ /* 0x000fe20003f46270 */
[----:B------:R0:W-:-:S12]  /*fef0*/  STL [R1+0x2c], R8 ;  /* 0x00002c0801007387 */ /* 0x0001d80000100800 */
[----:B0-----:R-:W-:Y:S05]  /*ff00*/  @!P2 BRA `(.L_x_1491) ;  /* 0x0000001c00c8a947 */ /* 0x001fea0003800000 */
[----:B------:R-:W-:Y:S02]  /*ff10*/  IMAD.MOV.U32 R7, RZ, RZ, R2 ;  /* 0x000000ffff077224 */ /* 0x000fe400078e0002 */
[----:B------:R-:W-:Y:S02]  /*ff20*/  IMAD.MOV.U32 R12, RZ, RZ, R3 ;  /* 0x000000ffff0c7224 */ /* 0x000fe400078e0003 */
[----:B------:R-:W-:Y:S02]  /*ff30*/  IMAD.MOV.U32 R8, RZ, RZ, R153 ;  /* 0x000000ffff087224 */ /* 0x000fe400078e0099 */
[----:B------:R-:W-:-:S07]  /*ff40*/  IMAD.MOV.U32 R13, RZ, RZ, R17 ;  /* 0x000000ffff0d7224 */ /* 0x000fce00078e0011 */
.L_x_1501:
        /* <DEDUP_REMOVED lines=11> */
.L_x_1493:
[----:B------:R-:W-:Y:S01]  /*10000*/  IMAD R0, R17, 0x8, R16 ;  /* 0x0000000811007824 */ /* 0x000fe200078e0210 */
[----:B------:R-:W-:-:S04]  /*10010*/  SHF.L.U32 R3, R153, 0x1f, RZ ;  /* 0x0000001f99037819 */ /* 0x000fc800000006ff */
[----:B------:R0:W1:Y:S01]  /*10020*/  SYNCS.PHASECHK.TRANS64.TRYWAIT P3, [R0+URZ+0x16830], R3 ;  /* 0x01683003000075a7 */ /* 0x000062000806017f */
[----:B------:R-:W-:Y:S05]  /*10030*/  @!P0 BRA `(.L_x_1494) ;  /* 0x0000000000048947 */ /* 0x000fea0003800000 */
[----:B------:R-:W-:Y:S01]  /*10040*/  BPT.TRAP 0x1 ;  /* 0x000000040000795c */ /* 0x000fe20000300000 */
.L_x_1494:
[----:B------:R-:W-:Y:S04]  /*10050*/  BSSY B0, `(.L_x_1492) ;  /* 0x0000004000007945 */ /* 0x000fe80003800000 */
[----:B-1----:R-:W-:Y:S05]  /*10060*/  @P3 BRA `(.L_x_1495) ;  /* 0x0000000000083947 */ /* 0x002fea0003800000 */
[----:B------:R-:W1:Y:S02]  /*10070*/  SYNCS.PHASECHK.TRANS64.TRYWAIT P3, [R0+URZ+0x16830], R3 ;  /* 0x01683003000075a7 */ /* 0x000e64000806017f */
[----:B-1----:R-:W-:Y:S05]  /*10080*/  @!P3 BRA `(.L_x_1496) ;  /* 0x0000010000c4b947 */ /* 0x002fea0003800000 */
.L_x_1495:
[----:B------:R-:W-:Y:S05]  /*10090*/  BSYNC B0 ;  /* 0x0000000000007941 */ /* 0x000fea0003800000 */
.L_x_1492:
        /* <DEDUP_REMOVED lines=46> */
.L_x_1498:
[----:B------:R-:W-:Y:S01]  /*10380*/  SHF.L.U32 R0, R8, 0x1f, RZ ;  /* 0x0000001f08007819 */ /* 0x000fe200000006ff */
[----:B------:R-:W-:-:S04]  /*10390*/  IMAD R2, R13, 0x8, R16 ;  /* 0x000000080d027824 */ /* 0x000fc800078e0210 */
[----:B------:R0:W1:Y:S01]  /*103a0*/  SYNCS.PHASECHK.TRANS64.TRYWAIT P2, [R2+URZ+0x16850], R0 ;  /* 0x01685000020075a7 */ /* 0x000062000804017f */
[----:B------:R-:W-:Y:S05]  /*103b0*/  @!P0 BRA `(.L_x_1499) ;  /* 0x0000000000048947 */ /* 0x000fea0003800000 */
[----:B------:R-:W-:Y:S01]  /*103c0*/  BPT.TRAP 0x1 ;  /* 0x000000040000795c */ /* 0x000fe20000300000 */
.L_x_1499:
[----:B-1----:R-:W-:Y:S05]  /*103d0*/  @P2 BRA `(.L_x_1497) ;  /* 0x0000000000082947 */ /* 0x002fea0003800000 */
[----:B------:R-:W1:Y:S02]  /*103e0*/  SYNCS.PHASECHK.TRANS64.TRYWAIT P2, [R2+URZ+0x16850], R0 ;  /* 0x01685000020075a7 */ /* 0x000e64000804017f */
[----:B-1----:R-:W-:Y:S05]  /*103f0*/  @!P2 BRA `(.L_x_1500) ;  /* 0x000000fc00fca947 */ /* 0x002fea0003800000 */
.L_x_1497:
[----:B01----:R-:W-:Y:S01]  /*10400*/  VIADD R0, R16, 0x400 ;  /* 0x0000040010007836 */ /* 0x003fe20000000000 */
[----:B------:R-:W-:Y:S05]  /*10410*/  WARPSYNC.ALL ;  /* 0x0000000000007948 */ /* 0x000fea0003800000 */
[----:B------:R-:W-:-:S04]  /*10420*/  SHF.R.U32.HI R0, RZ, 0x4, R0 ;  /* 0x00000004ff007819 */ /* 0x000fc80000011600 */
[----:B------:R-:W-:-:S05]  /*10430*/  LOP3.LUT R8, R0, 0x3fff, RZ, 0xc0, !PT ;  /* 0x00003fff00087812 */ /* 0x000fca00078ec0ff */
[----:B------:R-:W-:Y:S01]  /*10440*/  IMAD R8, R13, 0x400, R8 ;  /* 0x000004000d087824 */ /* 0x000fe200078e0208 */
[----:B------:R-:W-:Y:S01]  /*10450*/  FMNMX.FTZ R0, R24, R12, !PT ;  /* 0x0000000c18007209 */ /* 0x000fe20007810000 */
[----:B------:R-:W-:Y:S01]  /*10460*/  IMAD.MOV.U32 R9, RZ, RZ, 0x40000040 ;  /* 0x40000040ff097424 */ /* 0x000fe200078e00ff */
[----:B------:R-:W-:Y:S01]  /*10470*/  WARPGROUP.ARRIVE ;  /* 0x00000000000079c5 */ /* 0x000fe20000000000 */
[C---:B------:R-:W-:Y:S01]  /*10480*/  VIADD R2, R8.reuse, 0x80 ;  /* 0x0000008008027836 */ /* 0x040fe20000000000 */
[----:B------:R-:W-:Y:S01]  /*10490*/  R2UR UR10, R8 ;  /* 0x00000000080a72ca */ /* 0x000fe200000e0000 */
[----:B------:R-:W-:Y:S01]  /*104a0*/  IMAD.MOV.U32 R3, RZ, RZ, 0x40000040 ;  /* 0x40000040ff037424 */ /* 0x000fe200078e00ff */
[----:B------:R-:W-:Y:S01]  /*104b0*/  R2UR UR11, R9 ;  /* 0x00000000090b72ca */ /* 0x000fe200000e0000 */
[----:B------:R-:W-:Y:S01]  /*104c0*/  IMAD.MOV.U32 R21, RZ, RZ, 0x40000040 ;  /* 0x40000040ff157424 */ /* 0x000fe200078e00ff */
[----:B------:R-:W-:-:S04]  /*104d0*/  FMNMX.FTZ R0, R25, R0, !PT ;  /* 0x0000000019007209 */ /* 0x000fc80007810000 */
[----:B------:R-:W-:-:S04]  /*104e0*/  FMNMX.FTZ R0, R28, R0, !PT ;  /* 0x000000001c007209 */ /* 0x000fc80007810000 */
[----:B------:R-:W-:-:S03]  /*104f0*/  FMNMX.FTZ R0, R29, R0, !PT ;  /* 0x000000001d007209 */ /* 0x000fc60007810000 */
[----:B------:R-:W-:Y:S01]  /*10500*/  HGMMA.64x64x16.F32.BF16 R88, R148, gdesc[UR8].tnspB, R88, gsb0 ;  /* 0x40e0000894587df0 */ /* 0x000fe20008001858 */
[----:B------:R-:W-:Y:S02]  /*10510*/  FMNMX.FTZ R0, R32, R0, !PT ;  /* 0x0000000020007209 */ /* 0x000fe40007810000 */
[----:B------:R-:W-:Y:S01]  /*10520*/  R2UR UR10, R2 ;  /* 0x00000000020a72ca */ /* 0x000fe200000e0000 */
[----:B------:R-:W-:Y:S01]  /*10530*/  VIADD R2, R8, 0x100 ;  /* 0x0000010008027836 */ /* 0x000fe20000000000 */
[----:B------:R-:W-:Y:S02]  /*10540*/  FMNMX.FTZ R0, R33, R0, !PT ;  /* 0x0000000021007209 */ /* 0x000fe40007810000 */
[----:B------:R-:W-:Y:S01]  /*10550*/  R2UR UR11, R3 ;  /* 0x00000000030b72ca */ /* 0x000fe200000e0000 */
[----:B------:R-:W-:Y:S01]  /*10560*/  IMAD.MOV.U32 R3, RZ, RZ, 0x40000040 ;  /* 0x40000040ff037424 */ /* 0x000fe200078e00ff */
        /* <DEDUP_REMOVED lines=38> */
[----:B------:R-:W-:-:S06]  /*107d0*/  WARPGROUP.ARRIVE ;  /* 0x00000000000079c5 */ /* 0x000fcc0000000000 */
[----:B------:R-:W-:Y:S01]  /*107e0*/  HGMMA.64x64x16.F32.BF16 R88, R140, gdesc[UR8].tnspB, R88, gsb0 ;  /* 0x40e000088c587df0 */ /* 0x000fe20008001858 */
[----:B------:R-:W-:Y:S02]  /*107f0*/  R2UR UR11, R3 ;  /* 0x00000000030b72ca */ /* 0x000fe400000e0000 */
[----:B-1----:R-:W-:Y:S01]  /*10800*/  FMNMX.FTZ R3, R9, R20, !PT ;  /* 0x0000001409037209 */ /* 0x002fe20007810000 */
[----:B------:R-:W-:Y:S01]  /*10810*/  VIADD R20, R8, 0x200 ;  /* 0x0000020008147836 */ /* 0x000fe20000000000 */
[----:B------:R-:W-:-:S03]  /*10820*/  R2UR UR10, R2 ;  /* 0x00000000020a72ca */ /* 0x000fc600000e0000 */
[----:B------:R-:W-:-:S04]  /*10830*/  FADD.FTZ R2, -R3, R12 ;  /* 0x0000000c03027221 */ /* 0x000fc80000010100 */
[----:B0-----:R-:W-:-:S04]  /*10840*/  FMUL.FTZ R2, R2, R0 ;  /* 0x0000000002027220 */ /* 0x001fc80000410000 */
[----:B------:R0:W-:Y:S02]  /*10850*/  MUFU.EX2 R9, R2 ;  /* 0x0000000200097308 */ /* 0x0001e40000000800 */
        /* <DEDUP_REMOVED lines=19> */
[----:B------:R-:W-:Y:S02]  /*10990*/  R2UR UR10, R20 ;  /* 0x00000000140a72ca */ /* 0x000fe400000e0000 */
[----:B------:R-:W-:Y:S02]  /*109a0*/  FMNMX.FTZ R2, R58, R2, !PT ;  /* 0x000000023a027209 */ /* 0x000fe40007810000 */
[----:B------:R-:W-:Y:S01]  /*109b0*/  R2UR UR11, R21 ;  /* 0x00000000150b72ca */ /* 0x000fe200000e0000 */
[----:B------:R-:W-:Y:S01]  /*109c0*/  FMUL.FTZ R21, R3, R0 ;  /* 0x0000000003157220 */ /* 0x000fe20000410000 */
[----:B------:R-:W-:-:S03]  /*109d0*/  FMNMX.FTZ R2, R59, R2, !PT ;  /* 0x000000023b027209 */ /* 0x000fc60007810000 */
[--C-:B------:R-:W-:Y:S01]  /*109e0*/  FFMA.FTZ R146, R37, R0, -R21.reuse ;  /* 0x0000000025927223 */ /* 0x100fe20000010815 */
[----:B------:R-:W-:Y:S01]  /*109f0*/  FMNMX.FTZ R2, R62, R2, !PT ;  /* 0x000000023e027209 */ /* 0x000fe20007810000 */
[-CC-:B------:R-:W-:Y:S01]  /*10a00*/  FFMA.FTZ R149, R24, R0.reuse, -R21.reuse ;  /* 0x0000000018957223 */ /* 0x180fe20000010815 */
[----:B------:R-:W-:Y:S02]  /*10a10*/  VIADD R24, R8, 0x280 ;  /* 0x0000028008187836 */ /* 0x000fe40000000000 */
[--C-:B------:R-:W-:Y:S01]  /*10a20*/  FFMA.FTZ R148, R25, R0, -R21.reuse ;  /* 0x0000000019947223 */ /* 0x100fe20000010815 */
[----:B------:R-:W-:Y:S01]  /*10a30*/  FMNMX.FTZ R2, R63, R2, !PT ;  /* 0x000000023f027209 */ /* 0x000fe20007810000 */
[----:B------:R-:W-:Y:S02]  /*10a40*/  IMAD.MOV.U32 R25, RZ, RZ, 0x40000040 ;  /* 0x40000040ff197424 */ /* 0x000fe400078e00ff */
        /* <DEDUP_REMOVED lines=24> */
[----:B------:R-:W0:Y:S01]  /*10bd0*/  S2R R57, SR_TID.X ;  /* 0x0000000000397919 */ /* 0x000e220000002100 */
        /* <DEDUP_REMOVED lines=9> */
[----:B------:R-:W-:Y:S02]  /*10c70*/  MUFU.EX2 R145, R145 ;  /* 0x0000009100917308 */ /* 0x000fe40000000800 */
[----:B------:R-:W3:Y:S01]  /*10c80*/  SHFL.BFLY PT, R37, R2, 0x2, 0x1f ;  /* 0x0c401f0002257f89 */ /* 0x000ee200000e0000 */
[----:B------:R-:W-:Y:S01]  /*10c90*/  @!P1 IMAD R13, R13, 0x8, R16 ;  /* 0x000000080d0d9824 */ /* 0x000fe200078e0210 */
[----:B0-----:R-:W-:-:S04]  /*10ca0*/  ISETP.GE.U32.AND P2, PT, R57, 0x180, PT ;  /* 0x000001803900780c */ /* 0x001fc80003f46070 */
[----:B------:R-:W-:Y:S01]  /*10cb0*/  MUFU.EX2 R144, R144 ;  /* 0x0000009000907308 */ /* 0x000fe20000000800 */
[----:B------:R-:W-:Y:S02]  /*10cc0*/  WARPGROUP.DEPBAR.LE gsb0, 0x0 ;  /* 0x00008000000079c5 */ /* 0x000fe40000010000 */
[----:B------:R-:W-:Y:S01]  /*10cd0*/  WARPGROUP.ARRIVE ;  /* 0x00000000000079c5 */ /* 0x000fe20000000000 */
[-CC-:B------:R-:W-:Y:S01]  /*10ce0*/  FFMA.FTZ R138, R53, R0.reuse, -R21.reuse ;  /* 0x00000000358a7223 */ /* 0x180fe20000010815 */
[-CC-:B------:R-:W-:Y:S01]  /*10cf0*/  FFMA.FTZ R137, R28, R0.reuse, -R21.reuse ;  /* 0x000000001c897223 */ /* 0x180fe20000010815 */
[-CC-:B------:R-:W-:Y:S01]  /*10d00*/  FFMA.FTZ R139, R48, R0.reuse, -R21.reuse ;  /* 0x00000000308b7223 */ /* 0x180fe20000010815 */
[-CC-:B------:R-:W-:Y:S01]  /*10d10*/  FFMA.FTZ R136, R49, R0.reuse, -R21.reuse ;  /* 0x0000000031887223 */ /* 0x180fe20000010815 */
[-CC-:B------:R-:W-:Y:S01]  /*10d20*/  FFMA.FTZ R49, R52, R0.reuse, -R21.reuse ;  /* 0x0000000034317223 */ /* 0x180fe20000010815 */
[----:B------:R-:W-:Y:S01]  /*10d30*/  HGMMA.64x64x16.F32.BF16 R88, R132, gdesc[UR8].tnspB, R88, gsb0 ;  /* 0x40e0000884587df0 */ /* 0x000fe20008001858 */
[----:B------:R-:W-:Y:S01]  /*10d40*/  R2UR UR10, R24 ;  /* 0x00000000180a72ca */ /* 0x000fe200000e0000 */
[-CC-:B------:R-:W-:Y:S01]  /*10d50*/  FFMA.FTZ R28, R61, R0.reuse, -R21.reuse ;  /* 0x000000003d1c7223 */ /* 0x180fe20000010815 */
[----:B------:R-:W-:Y:S01]  /*10d60*/  R2UR UR11, R25 ;  /* 0x00000000190b72ca */ /* 0x000fe200000e0000 */
[-CC-:B------:R-:W-:Y:S01]  /*10d70*/  FFMA.FTZ R48, R84, R0.reuse, -R21.reuse ;  /* 0x0000000054307223 */ /* 0x180fe20000010815 */
[----:B------:R-:W-:Y:S01]  /*10d80*/  IMAD.MOV.U32 R25, RZ, RZ, 0x40000040 ;  /* 0x40000040ff197424 */ /* 0x000fe200078e00ff */
[----:B---3--:R-:W-:Y:S01]  /*10d90*/  FMNMX.FTZ R2, R2, R37, !PT ;  /* 0x0000002502027209 */ /* 0x008fe20007810000 */
[----:B------:R-:W-:Y:S01]  /*10da0*/  FFMA.FTZ R37, R73, R0, -R21 ;  /* 0x0000000049257223 */ /* 0x000fe20000010815 */
[----:B------:R-:W0:Y:S03]  /*10db0*/  MUFU.EX2 R137, R137 ;  /* 0x0000008900897308 */ /* 0x000e260000000800 */
[----:B------:R-:W3:Y:S01]  /*10dc0*/  SHFL.BFLY PT, R24, R2, 0x1, 0x1f ;  /* 0x0c201f0002187f89 */ /* 0x000ee200000e0000 */
[----:B-1----:R-:W-:Y:S01]  /*10dd0*/  FFMA.FTZ R6, R9, R6, R149 ;  /* 0x0000000609067223 */ /* 0x002fe20000010095 */
[----:B------:R-:W-:-:S03]  /*10de0*/  @!P1 VIADD R13, R13, 0x16860 ;  /* 0x000168600d0d9836 */ /* 0x000fc60000000000 */
[----:B------:R-:W-:Y:S08]  /*10df0*/  MUFU.EX2 R147, R147 ;  /* 0x0000009300937308 */ /* 0x000ff00000000800 */
[----:B------:R-:W-:Y:S08]  /*10e00*/  MUFU.EX2 R146, R146 ;  /* 0x0000009200927308 */ /* 0x000ff00000000800 */
[----:B------:R-:W-:Y:S01]  /*10e10*/  MUFU.EX2 R141, R141 ;  /* 0x0000008d008d7308 */ /* 0x000fe20000000800 */
[----:B---3--:R-:W-:-:S05]  /*10e20*/  FMNMX.FTZ R2, R2, R24, !PT ;  /* 0x0000001802027209 */ /* 0x008fca0007810000 */
[CC--:B------:R-:W-:Y:S01]  /*10e30*/  FMUL.FTZ R53, R2.reuse, R0.reuse ;  /* 0x0000000002357220 */ /* 0x0c0fe20000410000 */
[----:B------:R-:W-:Y:S01]  /*10e40*/  FADD.FTZ R24, -R2, R7 ;  /* 0x0000000702187221 */ /* 0x000fe20000010100 */
[----:B------:R-:W-:Y:S02]  /*10e50*/  MUFU.EX2 R140, R140 ;  /* 0x0000008c008c7308 */ /* 0x000fe40000000800 */
[-CC-:B------:R-:W-:Y:S01]  /*10e60*/  FFMA.FTZ R151, R30, R0.reuse, -R53.reuse ;  /* 0x000000001e977223 */ /* 0x180fe20000010835 */
[-CC-:B------:R-:W-:Y:S01]  /*10e70*/  FFMA.FTZ R30, R34, R0.reuse, -R53.reuse ;  /* 0x00000000221e7223 */ /* 0x180fe20000010835 */
[-CC-:B------:R-:W-:Y:S01]  /*10e80*/  FFMA.FTZ R34, R38, R0.reuse, -R53.reuse ;  /* 0x0000000026227223 */ /* 0x180fe20000010835 */
[-CC-:B------:R-:W-:Y:S01]  /*10e90*/  FFMA.FTZ R38, R46, R0.reuse, -R53.reuse ;  /* 0x000000002e267223 */ /* 0x180fe20000010835 */
[-CC-:B------:R-:W-:Y:S01]  /*10ea0*/  FFMA.FTZ R46, R51, R0.reuse, -R53.reuse ;  /* 0x00000000332e7223 */ /* 0x180fe20000010835 */
[-CC-:B------:R-:W-:Y:S01]  /*10eb0*/  FFMA.FTZ R26, R26, R0.reuse, -R53.reuse ;  /* 0x000000001a1a7223 */ /* 0x180fe20000010835 */
[----:B------:R-:W3:Y:S01]  /*10ec0*/  LDL R51, [R1+0x2c] ;  /* 0x00002c0001337983 */ /* 0x000ee20000100800 */
[-CC-:B------:R-:W-:Y:S01]  /*10ed0*/  FFMA.FTZ R27, R27, R0.reuse, -R53.reuse ;  /* 0x000000001b1b7223 */ /* 0x180fe20000010835 */
[-CC-:B------:R-:W-:Y:S01]  /*10ee0*/  FFMA.FTZ R31, R31, R0.reuse, -R53.reuse ;  /* 0x000000001f1f7223 */ /* 0x180fe20000010835 */
[-CC-:B------:R-:W-:Y:S01]  /*10ef0*/  FFMA.FTZ R52, R35, R0.reuse, -R53.reuse ;  /* 0x0000000023347223 */ /* 0x180fe20000010835 */
[----:B------:R-:W-:Y:S01]  /*10f00*/  MUFU.EX2 R151, R151 ;  /* 0x0000009700977308 */ /* 0x000fe20000000800 */
[-CC-:B------:R-:W-:Y:S01]  /*10f10*/  FFMA.FTZ R35, R42, R0.reuse, -R53.reuse ;  /* 0x000000002a237223 */ /* 0x180fe20000010835 */
[-CC-:B------:R-:W-:Y:S01]  /*10f20*/  FFMA.FTZ R42, R43, R0.reuse, -R53.reuse ;  /* 0x000000002b2a7223 */ /* 0x180fe20000010835 */
[----:B------:R-:W-:Y:S01]  /*10f30*/  FFMA.FTZ R43, R47, R0, -R53 ;  /* 0x000000002f2b7223 */ /* 0x000fe20000010835 */
[----:B------:R-:W-:-:S04]  /*10f40*/  @!P1 IMAD R47, R17, 0x8, R16 ;  /* 0x00000008112f9824 */ /* 0x000fc800078e0210 */
[----:B------:R-:W-:Y:S08]  /*10f50*/  MUFU.EX2 R143, R143 ;  /* 0x0000008f008f7308 */ /* 0x000ff00000000800 */
[----:B------:R-:W-:Y:S01]  /*10f60*/  MUFU.EX2 R142, R142 ;  /* 0x0000008e008e7308 */ /* 0x000fe20000000800 */
[----:B------:R-:W-:Y:S02]  /*10f70*/  WARPGROUP.DEPBAR.LE gsb0, 0x0 ;  /* 0x00008000000079c5 */ /* 0x000fe40000010000 */
[----:B------:R-:W-:Y:S01]  /*10f80*/  WARPGROUP.ARRIVE ;  /* 0x00000000000079c5 */ /* 0x000fe20000000000 */
[-CC-:B------:R-:W-:Y:S01]  /*10f90*/  FFMA.FTZ R132, R56, R0.reuse, -R21.reuse ;  /* 0x0000000038847223 */ /* 0x180fe20000010815 */
[-CC-:B------:R-:W-:Y:S01]  /*10fa0*/  FFMA.FTZ R134, R60, R0.reuse, -R21.reuse ;  /* 0x000000003c867223 */ /* 0x180fe20000010815 */
[----:B------:R-:W-:-:S02]  /*10fb0*/  FFMA.FTZ R21, R85, R0, -R21 ;  /* 0x0000000055157223 */ /* 0x000fc40000010815 */
[----:B------:R-:W-:Y:S01]  /*10fc0*/  MUFU.EX2 R26, R26 ;  /* 0x0000001a001a7308 */ /* 0x000fe20000000800 */
[----:B------:R-:W-:Y:S01]  /*10fd0*/  SHF.R.U32.HI R135, RZ, 0x7, R57 ;  /* 0x00000007ff877819 */ /* 0x000fe20000011639 */
[----:B------:R-:W-:Y:S01]  /*10fe0*/  HGMMA.64x64x16.F32.BF16 R88, R128, gdesc[UR8].tnspB, R88, gsb0 ;  /* 0x40e0000880587df0 */ /* 0x000fe20008001858 */
[----:B------:R-:W-:Y:S01]  /*10ff0*/  R2UR UR11, R25 ;  /* 0x00000000190b72ca */ /* 0x000fe200000e0000 */
[----:B------:R-:W-:Y:S02]  /*11000*/  IMAD.MOV.U32 R25, RZ, RZ, 0x40000040 ;  /* 0x40000040ff197424 */ /* 0x000fe400078e00ff */
[-C--:B------:R-:W-:Y:S01]  /*11010*/  FFMA.FTZ R56, R39, R0.reuse, -R53 ;  /* 0x0000000027387223 */ /* 0x080fe20000010835 */
[----:B--2---:R-:W-:Y:S01]  /*11020*/  FADD.FTZ R6, R148, R6 ;  /* 0x0000000694067221 */ /* 0x004fe20000010000 */
[----:B------:R-:W-:Y:S01]  /*11030*/  @!P1 PRMT R13, RZ, 0x654, R13 ;  /* 0x00000654ff0d9816 */ /* 0x000fe2000000000d */
[----:B------:R1:W-:Y:S01]  /*11040*/  MUFU.EX2 R7, R21 ;  /* 0x0000001500077308 */ /* 0x0003e20000000800 */
[----:B------:R-:W-:-:S07]  /*11050*/  FFMA.FTZ R55, R55, R0, -R53 ;  /* 0x0000000037377223 */ /* 0x000fce0000010835 */
[----:B------:R-:W-:Y:S01]  /*11060*/  MUFU.EX2 R27, R27 ;  /* 0x0000001b001b7308 */ /* 0x000fe20000000800 */
[-C--:B-1----:R-:W-:Y:S01]  /*11070*/  FMUL.FTZ R21, R24, R0.reuse ;  /* 0x0000000018157220 */ /* 0x082fe20000410000 */
[----:B------:R-:W-:Y:S02]  /*11080*/  VIADD R24, R8, 0x300 ;  /* 0x0000030008187836 */ /* 0x000fe40000000000 */
[-CC-:B------:R-:W-:Y:S01]  /*11090*/  FFMA.FTZ R39, R50, R0.reuse, -R53.reuse ;  /* 0x0000000032277223 */ /* 0x180fe20000010835 */
[----:B------:R-:W-:Y:S02]  /*110a0*/  @!P1 VIADD R47, R47, 0x16840 ;  /* 0x000168402f2f9836 */ /* 0x000fe40000000000 */
[----:B------:R-:W-:Y:S01]  /*110b0*/  FFMA.FTZ R133, R58, R0, -R53 ;  /* 0x000000003a857223 */ /* 0x000fe20000010835 */
[----:B------:R-:W-:Y:S01]  /*110c0*/  R2UR UR10, R24 ;  /* 0x00000000180a72ca */ /* 0x000fe200000e0000 */
[----:B------:R-:W-:Y:S01]  /*110d0*/  VIADD R24, R8, 0x380 ;  /* 0x0000038008187836 */ /* 0x000fe20000000000 */
[----:B------:R-:W1:Y:S08]  /*110e0*/  MUFU.EX2 R21, R21 ;  /* 0x0000001500157308 */ /* 0x000e700000000800 */
[----:B------:R-:W2:Y:S08]  /*110f0*/  MUFU.EX2 R31, R31 ;  /* 0x0000001f001f7308 */ /* 0x000eb00000000800 */
[----:B------:R-:W4:Y:S08]  /*11100*/  MUFU.EX2 R30, R30 ;  /* 0x0000001e001e7308 */ /* 0x000f300000000800 */
[----:B------:R-:W5:Y:S08]  /*11110*/  MUFU.EX2 R52, R52 ;  /* 0x0000003400347308 */ /* 0x000f700000000800 */
[----:B------:R-:W5:Y:S08]  /*11120*/  MUFU.EX2 R34, R34 ;  /* 0x0000002200227308 */ /* 0x000f700000000800 */
[----:B------:R-:W-:Y:S08]  /*11130*/  MUFU.EX2 R35, R35 ;  /* 0x0000002300237308 */ /* 0x000ff00000000800 */
[----:B------:R-:W-:Y:S01]  /*11140*/  MUFU.EX2 R42, R42 ;  /* 0x0000002a002a7308 */ /* 0x000fe20000000800 */
[----:B------:R-:W-:-:S02]  /*11150*/  WARPGROUP.DEPBAR.LE gsb0, 0x0 ;  /* 0x00008000000079c5 */ /* 0x000fc40000010000 */
[----:B------:R-:W-:Y:S01]  /*11160*/  WARPGROUP.ARRIVE ;  /* 0x00000000000079c5 */ /* 0x000fe20000000000 */
[----:B------:R-:W-:Y:S01]  /*11170*/  @!P1 PRMT R47, RZ, 0x654, R47 ;  /* 0x00000654ff2f9816 */ /* 0x000fe2000000002f */
[----:B0-----:R-:W-:-:S03]  /*11180*/  FADD.FTZ R6, R137, R6 ;  /* 0x0000000689067221 */ /* 0x001fc60000010000 */
[----:B------:R-:W0:Y:S01]  /*11190*/  MUFU.EX2 R56, R56 ;  /* 0x0000003800387308 */ /* 0x000e220000000800 */
[----:B------:R-:W-:Y:S01]  /*111a0*/  FFMA.FTZ R8, R54, R0, -R53 ;  /* 0x0000000036087223 */ /* 0x000fe20000010835 */
[----:B------:R-:W-:Y:S01]  /*111b0*/  HGMMA.64x64x16.F32.BF16 R88, R124, gdesc[UR8].tnspB, R88, gsb0 ;  /* 0x40e000087c587df0 */ /* 0x000fe20008001858 */
[----:B------:R-:W-:Y:S02]  /*111c0*/  R2UR UR10, R24 ;  /* 0x00000000180a72ca */ /* 0x000fe400000e0000 */
[----:B------:R-:W-:Y:S01]  /*111d0*/  R2UR UR11, R25 ;  /* 0x00000000190b72ca */ /* 0x000fe200000e0000 */
[----:B------:R-:W-:Y:S02]  /*111e0*/  VIADD R25, R135, 0x9 ;  /* 0x0000000987197836 */ /* 0x000fe40000000000 */
[----:B-1----:R-:W-:Y:S01]  /*111f0*/  FFMA.FTZ R5, R21, R5, R26 ;  /* 0x0000000515057223 */ /* 0x002fe2000001001a */
[----:B------:R-:W-:Y:S01]  /*11200*/  FADD.FTZ R6, R150, R6 ;  /* 0x0000000696067221 */ /* 0x000fe20000010000 */
[----:B------:R-:W1:Y:S01]  /*11210*/  MUFU.EX2 R38, R38 ;  /* 0x0000002600267308 */ /* 0x000e620000000800 */
[----:B------:R-:W-:-:S07]  /*11220*/  SEL R50, R25, 0x9, !P2 ;  /* 0x0000000919327807 */ /* 0x000fce0005000000 */
[----:B------:R-:W1:Y:S08]  /*11230*/  MUFU.EX2 R43, R43 ;  /* 0x0000002b002b7308 */ /* 0x000e700000000800 */
[----:B------:R-:W-:Y:S08]  /*11240*/  MUFU.EX2 R139, R139 ;  /* 0x0000008b008b7308 */ /* 0x000ff00000000800 */
[----:B------:R-:W1:Y:S08]  /*11250*/  MUFU.EX2 R39, R39 ;  /* 0x0000002700277308 */ /* 0x000e700000000800 */
[----:B------:R-:W-:Y:S08]  /*11260*/  MUFU.EX2 R136, R136 ;  /* 0x0000008800887308 */ /* 0x000ff00000000800 */
[----:B------:R-:W1:Y:S08]  /*11270*/  MUFU.EX2 R46, R46 ;  /* 0x0000002e002e7308 */ /* 0x000e700000000800 */
[----:B------:R-:W-:Y:S08]  /*11280*/  MUFU.EX2 R49, R49 ;  /* 0x0000003100317308 */ /* 0x000ff00000000800 */
[----:B------:R-:W1:Y:S01]  /*11290*/  MUFU.EX2 R8, R8 ;  /* 0x0000000800087308 */ /* 0x000e620000000800 */
[----:B------:R-:W-:-:S07]  /*112a0*/  FFMA.FTZ R59, R59, R0, -R53 ;  /* 0x000000003b3b7223 */ /* 0x000fce0000010835 */
[----:B------:R-:W-:Y:S01]  /*112b0*/  MUFU.EX2 R138, R138 ;  /* 0x0000008a008a7308 */ /* 0x000fe20000000800 */
[----:B------:R-:W-:Y:S02]  /*112c0*/  WARPGROUP.DEPBAR.LE gsb0, 0x0 ;  /* 0x00008000000079c5 */ /* 0x000fe40000010000 */
[----:B------:R-:W-:-:S05]  /*112d0*/  WARPGROUP.ARRIVE ;  /* 0x00000000000079c5 */ /* 0x000fca0000000000 */
[----:B------:R-:W1:Y:S01]  /*112e0*/  MUFU.EX2 R24, R55 ;  /* 0x0000003700187308 */ /* 0x000e620000000800 */
[----:B------:R-:W-:Y:S01]  /*112f0*/  HGMMA.64x64x16.F32.BF16 R88, R120, gdesc[UR8].tnspB, R88, gsb0 ;  /* 0x40e0000878587df0 */ /* 0x000fe20008001858 */
[----:B------:R-:W-:-:S06]  /*11300*/  FADD.FTZ R5, R27, R5 ;  /* 0x000000051b057221 */ /* 0x000fcc0000010000 */
[----:B------:R-:W1:Y:S01]  /*11310*/  MUFU.EX2 R132, R132 ;  /* 0x0000008400847308 */ /* 0x000e620000000800 */
[----:B------:R-:W-:Y:S01]  /*11320*/  FFMA.FTZ R135, R62, R0, -R53 ;  /* 0x000000003e877223 */ /* 0x000fe20000010835 */
[----:B------:R-:W-:-:S06]  /*11330*/  F2FP.BF16.F32.PACK_AB R148, R148, R149 ;  /* 0x000000959494723e */ /* 0x000fcc00000010ff */
[----:B------:R-:W1:Y:S01]  /*11340*/  MUFU.EX2 R133, R133 ;  /* 0x0000008500857308 */ /* 0x000e620000000800 */
[----:B------:R-:W-:Y:S01]  /*11350*/  F2FP.BF16.F32.PACK_AB R149, R27, R26 ;  /* 0x0000001a1b95723e */ /* 0x000fe200000010ff */
[----:B------:R-:W-:-:S06]  /*11360*/  FFMA.FTZ R63, R63, R0, -R53 ;  /* 0x000000003f3f7223 */ /* 0x000fcc0000010835 */
[----:B------:R-:W1:Y:S01]  /*11370*/  MUFU.EX2 R20, R20 ;  /* 0x0000001400147308 */ /* 0x000e620000000800 */
[----:B------:R-:W-:-:S07]  /*11380*/  FFMA.FTZ R129, R66, R0, -R53 ;  /* 0x0000000042817223 */ /* 0x000fce0000010835 */
[----:B------:R-:W1:Y:S08]  /*11390*/  MUFU.EX2 R25, R59 ;  /* 0x0000003b00197308 */ /* 0x000e700000000800 */
[----:B------:R-:W1:Y:S08]  /*113a0*/  MUFU.EX2 R134, R134 ;  /* 0x0000008600867308 */ /* 0x000e700000000800 */
[----:B------:R-:W-:Y:S08]  /*113b0*/  MUFU.EX2 R28, R28 ;  /* 0x0000001c001c7308 */ /* 0x000ff00000000800 */
[----:B------:R-:W-:Y:S08]  /*113c0*/  MUFU.EX2 R12, R12 ;  /* 0x0000000c000c7308 */ /* 0x000ff00000000800 */
[----:B------:R-:W-:Y:S08]  /*113d0*/  MUFU.EX2 R29, R29 ;  /* 0x0000001d001d7308 */ /* 0x000ff00000000800 */
[----:B------:R-:W-:Y:S08]  /*113e0*/  MUFU.EX2 R32, R32 ;  /* 0x0000002000207308 */ /* 0x000ff00000000800 */
[----:B------:R-:W-:Y:S01]  /*113f0*/  MUFU.EX2 R33, R33 ;  /* 0x0000002100217308 */ /* 0x000fe20000000800 */
[----:B------:R-:W-:-:S02]  /*11400*/  WARPGROUP.DEPBAR.LE gsb0, 0x0 ;  /* 0x00008000000079c5 */ /* 0x000fc40000010000 */
[----:B------:R0:W-:Y:S06]  /*11410*/  BAR.ARV R50, 0x100 ;  /* 0x000400320000751d */ /* 0x0001ec0000002000 */
[----:B------:R2:W-:Y:S01]  /*11420*/  @!P1 SYNCS.ARRIVE.TRANS64.RED.A1T0 RZ, [R47+URZ], RZ ;  /* 0x000000ff2fff99a7 */ /* 0x0005e2000810043f */
[----:B------:R-:W-:Y:S01]  /*11430*/  MUFU.EX2 R36, R36 ;  /* 0x0000002400247308 */ /* 0x000fe20000000800 */
[----:B--2---:R-:W-:Y:S01]  /*11440*/  FADD.FTZ R47, R151, R5 ;  /* 0x00000005972f7221 */ /* 0x004fe20000010000 */
[----:B------:R2:W-:Y:S06]  /*11450*/  @!P1 SYNCS.ARRIVE.TRANS64.RED.A1T0 RZ, [R13+URZ], RZ ;  /* 0x000000ff0dff99a7 */ /* 0x0005ec000810043f */
[----:B------:R-:W-:Y:S01]  /*11460*/  MUFU.EX2 R37, R37 ;  /* 0x0000002500257308 */ /* 0x000fe20000000800 */
[----:B------:R-:W-:-:S04]  /*11470*/  FADD.FTZ R47, R31, R47 ;  /* 0x0000002f1f2f7221 */ /* 0x000fc80000010000 */
[----:B----4-:R-:W-:Y:S01]  /*11480*/  FADD.FTZ R47, R30, R47 ;  /* 0x0000002f1e2f7221 */ /* 0x010fe20000010000 */
[----:B--2---:R-:W-:Y:S02]  /*11490*/  FADD.FTZ R13, R145, R6 ;  /* 0x00000006910d7221 */ /* 0x004fe40000010000 */
[----:B------:R-:W-:Y:S01]  /*114a0*/  MUFU.EX2 R40, R40 ;  /* 0x0000002800287308 */ /* 0x000fe20000000800 */
[----:B-----5:R-:W-:Y:S01]  /*114b0*/  FADD.FTZ R47, R52, R47 ;  /* 0x0000002f342f7221 */ /* 0x020fe20000010000 */
[----:B------:R-:W-:-:S03]  /*114c0*/  FADD.FTZ R13, R144, R13 ;  /* 0x0000000d900d7221 */ /* 0x000fc60000010000 */
[----:B------:R-:W-:Y:S01]  /*114d0*/  FADD.FTZ R47, R34, R47 ;  /* 0x0000002f222f7221 */ /* 0x000fe20000010000 */
[----:B0-----:R-:W-:Y:S02]  /*114e0*/  FADD.FTZ R50, R147, R13 ;  /* 0x0000000d93327221 */ /* 0x001fe40000010000 */
[----:B------:R-:W-:Y:S01]  /*114f0*/  MUFU.EX2 R41, R41 ;  /* 0x0000002900297308 */ /* 0x000fe20000000800 */
[----:B------:R-:W-:Y:S01]  /*11500*/  FADD.FTZ R47, R56, R47 ;  /* 0x0000002f382f7221 */ /* 0x000fe20000010000 */
[----:B------:R-:W-:-:S03]  /*11510*/  FADD.FTZ R50, R146, R50 ;  /* 0x0000003292327221 */ /* 0x000fc60000010000 */
[----:B------:R-:W-:Y:S01]  /*11520*/  FADD.FTZ R47, R35, R47 ;  /* 0x0000002f232f7221 */ /* 0x000fe20000010000 */
[----:B------:R-:W-:Y:S02]  /*11530*/  FADD.FTZ R50, R141, R50 ;  /* 0x000000328d327221 */ /* 0x000fe40000010000 */
[----:B------:R-:W-:Y:S01]  /*11540*/  MUFU.EX2 R44, R44 ;  /* 0x0000002c002c7308 */ /* 0x000fe20000000800 */
[----:B------:R-:W-:Y:S01]  /*11550*/  FADD.FTZ R47, R42, R47 ;  /* 0x0000002f2a2f7221 */ /* 0x000fe20000010000 */
[----:B------:R-:W-:-:S03]  /*11560*/  FADD.FTZ R50, R140, R50 ;  /* 0x000000328c327221 */ /* 0x000fc60000010000 */
[----:B-1----:R-:W-:Y:S01]  /*11570*/  FADD.FTZ R47, R38, R47 ;  /* 0x0000002f262f7221 */ /* 0x002fe20000010000 */
[----:B------:R-:W-:Y:S02]  /*11580*/  FADD.FTZ R50, R143, R50 ;  /* 0x000000328f327221 */ /* 0x000fe40000010000 */
        /* <DEDUP_REMOVED lines=8> */
[----:B------:R-:W-:Y:S01]  /*11610*/  FADD.FTZ R47, R8, R47 ;  /* 0x0000002f082f7221 */ /* 0x000fe20000010000 */
[----:B------:R-:W-:Y:S02]  /*11620*/  FADD.FTZ R27, R49, R50 ;  /* 0x00000032311b7221 */ /* 0x000fe40000010000 */
[----:B------:R-:W0:Y:S01]  /*11630*/  MUFU.EX2 R135, R135 ;  /* 0x0000008700877308 */ /* 0x000e220000000800 */
[----:B------:R-:W-:Y:S01]  /*11640*/  FFMA.FTZ R6, R67, R0, -R53 ;  /* 0x0000000043067223 */ /* 0x000fe20000010835 */
[----:B------:R-:W-:Y:S01]  /*11650*/  FADD.FTZ R50, R24, R47 ;  /* 0x0000002f18327221 */ /* 0x000fe20000010000 */
[----:B------:R-:W-:-:S05]  /*11660*/  FADD.FTZ R27, R138, R27 ;  /* 0x0000001b8a1b7221 */ /* 0x000fca0000010000 */
[----:B------:R-:W1:Y:S01]  /*11670*/  MUFU.EX2 R5, R63 ;  /* 0x0000003f00057308 */ /* 0x000e620000000800 */
[----:B------:R-:W-:Y:S01]  /*11680*/  FADD.FTZ R27, R132, R27 ;  /* 0x0000001b841b7221 */ /* 0x000fe20000010000 */
[----:B------:R-:W-:Y:S01]  /*11690*/  FADD.FTZ R50, R133, R50 ;  /* 0x0000003285327221 */ /* 0x000fe20000010000 */
[----:B------:R-:W-:-:S05]  /*116a0*/  FFMA.FTZ R131, R70, R0, -R53 ;  /* 0x0000000046837223 */ /* 0x000fca0000010835 */
[----:B------:R-:W2:Y:S01]  /*116b0*/  MUFU.EX2 R129, R129 ;  /* 0x0000008100817308 */ /* 0x000ea20000000800 */
[----:B------:R-:W-:Y:S01]  /*116c0*/  FADD.FTZ R27, R20, R27 ;  /* 0x0000001b141b7221 */ /* 0x000fe20000010000 */
[----:B------:R-:W-:Y:S01]  /*116d0*/  FADD.FTZ R50, R25, R50 ;  /* 0x0000003219327221 */ /* 0x000fe20000010000 */
[----:B------:R-:W-:-:S05]  /*116e0*/  FFMA.FTZ R13, R71, R0, -R53 ;  /* 0x00000000470d7223 */ /* 0x000fca0000010835 */
[----:B------:R-:W4:Y:S01]  /*116f0*/  MUFU.EX2 R6, R6 ;  /* 0x0000000600067308 */ /* 0x000f220000000800 */
[----:B------:R-:W-:Y:S01]  /*11700*/  FADD.FTZ R27, R134, R27 ;  /* 0x0000001b861b7221 */ /* 0x000fe20000010000 */
[----:B0-----:R-:W-:Y:S01]  /*11710*/  FADD.FTZ R50, R135, R50 ;  /* 0x0000003287327221 */ /* 0x001fe20000010000 */
[----:B------:R-:W-:-:S05]  /*11720*/  FFMA.FTZ R125, R74, R0, -R53 ;  /* 0x000000004a7d7223 */ /* 0x000fca0000010835 */
[----:B------:R-:W0:Y:S01]  /*11730*/  MUFU.EX2 R131, R131 ;  /* 0x0000008300837308 */ /* 0x000e220000000800 */
[----:B------:R-:W-:Y:S01]  /*11740*/  FADD.FTZ R27, R28, R27 ;  /* 0x0000001b1c1b7221 */ /* 0x000fe20000010000 */
[----:B-1----:R-:W-:Y:S01]  /*11750*/  FADD.FTZ R50, R5, R50 ;  /* 0x0000003205327221 */ /* 0x002fe20000010000 */
[----:B------:R-:W-:Y:S01]  /*11760*/  F2FP.BF16.F32.PACK_AB R144, R144, R145 ;  /* 0x000000919090723e */ /* 0x000fe200000010ff */
[----:B------:R-:W-:Y:S01]  /*11770*/  FFMA.FTZ R75, R75, R0, -R53 ;  /* 0x000000004b4b7223 */ /* 0x000fe20000010835 */
[----:B------:R-:W-:-:S03]  /*11780*/  F2FP.BF16.F32.PACK_AB R145, R52, R30 ;  /* 0x0000001e3491723e */ /* 0x000fc600000010ff */
[----:B------:R-:W1:Y:S01]  /*11790*/  MUFU.EX2 R13, R13 ;  /* 0x0000000d000d7308 */ /* 0x000e620000000800 */
[----:B------:R-:W-:Y:S01]  /*117a0*/  FADD.FTZ R30, R12, R27 ;  /* 0x0000001b0c1e7221 */ /* 0x000fe20000010000 */
[----:B--2---:R-:W-:Y:S01]  /*117b0*/  FADD.FTZ R27, R129, R50 ;  /* 0x00000032811b7221 */ /* 0x004fe20000010000 */
[----:B------:R-:W-:Y:S01]  /*117c0*/  FFMA.FTZ R78, R78, R0, -R53 ;  /* 0x000000004e4e7223 */ /* 0x000fe20000010835 */
[----:B------:R-:W-:-:S04]  /*117d0*/  F2FP.BF16.F32.PACK_AB R151, R31, R151 ;  /* 0x000000971f97723e */ /* 0x000fc800000010ff */
[----:B------:R-:W2:Y:S01]  /*117e0*/  MUFU.EX2 R125, R125 ;  /* 0x0000007d007d7308 */ /* 0x000ea20000000800 */
[----:B------:R-:W-:Y:S01]  /*117f0*/  FADD.FTZ R31, R29, R30 ;  /* 0x0000001e1d1f7221 */ /* 0x000fe20000010000 */
[----:B----4-:R-:W-:Y:S01]  /*11800*/  FADD.FTZ R30, R6, R27 ;  /* 0x0000001b061e7221 */ /* 0x010fe20000010000 */
[----:B------:R-:W-:Y:S01]  /*11810*/  FFMA.FTZ R79, R79, R0, -R53 ;  /* 0x000000004f4f7223 */ /* 0x000fe20000010835 */
[----:B------:R-:W-:-:S04]  /*11820*/  F2FP.BF16.F32.PACK_AB R146, R146, R147 ;  /* 0x000000939292723e */ /* 0x000fc800000010ff */
[----:B------:R-:W4:Y:S01]  /*11830*/  MUFU.EX2 R26, R75 ;  /* 0x0000004b001a7308 */ /* 0x000f220000000800 */
[----:B------:R-:W-:Y:S01]  /*11840*/  F2FP.BF16.F32.PACK_AB R147, R56, R34 ;  /* 0x000000223893723e */ /* 0x000fe200000010ff */
[----:B------:R-:W-:Y:S01]  /*11850*/  FADD.FTZ R34, R32, R31 ;  /* 0x0000001f20227221 */ /* 0x000fe20000010000 */
[----:B0-----:R-:W-:Y:S01]  /*11860*/  FADD.FTZ R30, R131, R30 ;  /* 0x0000001e831e7221 */ /* 0x001fe20000010000 */
[----:B------:R-:W-:-:S04]  /*11870*/  FFMA.FTZ R82, R82, R0, -R53 ;  /* 0x0000000052527223 */ /* 0x000fc80000010835 */
[----:B------:R-:W0:Y:S01]  /*11880*/  MUFU.EX2 R78, R78 ;  /* 0x0000004e004e7308 */ /* 0x000e220000000800 */
[----:B------:R-:W-:Y:S01]  /*11890*/  FADD.FTZ R27, R33, R34 ;  /* 0x00000022211b7221 */ /* 0x000fe20000010000 */
[----:B-1----:R-:W-:Y:S01]  /*118a0*/  FADD.FTZ R30, R13, R30 ;  /* 0x0000001e0d1e7221 */ /* 0x002fe20000010000 */
[----:B------:R-:W-:Y:S01]  /*118b0*/  FFMA.FTZ R83, R83, R0, -R53 ;  /* 0x0000000053537223 */ /* 0x000fe20000010835 */
[----:B------:R-:W-:-:S04]  /*118c0*/  F2FP.BF16.F32.PACK_AB R136, R136, R139 ;  /* 0x0000008b8888723e */ /* 0x000fc800000010ff */
[----:B------:R-:W1:Y:S01]  /*118d0*/  MUFU.EX2 R79, R79 ;  /* 0x0000004f004f7308 */ /* 0x000e620000000800 */
[----:B------:R-:W-:Y:S01]  /*118e0*/  F2FP.BF16.F32.PACK_AB R139, R24, R8 ;  /* 0x00000008188b723e */ /* 0x000fe200000010ff */
[----:B------:R-:W-:Y:S01]  /*118f0*/  FADD.FTZ R8, R36, R27 ;  /* 0x0000001b24087221 */ /* 0x000fe20000010000 */
[----:B------:R-:W-:Y:S01]  /*11900*/  F2FP.BF16.F32.PACK_AB R133, R25, R133 ;  /* 0x000000851985723e */ /* 0x000fe200000010ff */
[----:B--2---:R-:W-:Y:S01]  /*11910*/  FADD.FTZ R25, R125, R30 ;  /* 0x0000001e7d197221 */ /* 0x004fe20000010000 */
[----:B------:R-:W-:-:S03]  /*11920*/  FFMA.FTZ R86, R86, R0, -R53 ;  /* 0x0000000056567223 */ /* 0x000fc60000010835 */
[----:B------:R-:W2:Y:S01]  /*11930*/  MUFU.EX2 R82, R82 ;  /* 0x0000005200527308 */ /* 0x000ea20000000800 */
[----:B------:R-:W-:Y:S01]  /*11940*/  F2FP.BF16.F32.PACK_AB R135, R5, R135 ;  /* 0x000000870587723e */ /* 0x000fe200000010ff */
[----:B------:R-:W-:Y:S01]  /*11950*/  FADD.FTZ R5, R37, R8 ;  /* 0x0000000825057221 */ /* 0x000fe20000010000 */
[----:B----4-:R-:W-:Y:S01]  /*11960*/  FADD.FTZ R25, R26, R25 ;  /* 0x000000191a197221 */ /* 0x010fe20000010000 */
[----:B------:R-:W-:-:S04]  /*11970*/  FFMA.FTZ R53, R87, R0, -R53 ;  /* 0x0000000057357223 */ /* 0x000fc80000010835 */
[----:B------:R-:W4:Y:S01]  /*11980*/  MUFU.EX2 R83, R83 ;  /* 0x0000005300537308 */ /* 0x000f220000000800 */
[----:B------:R-:W-:Y:S01]  /*11990*/  F2FP.BF16.F32.PACK_AB R129, R6, R129 ;  /* 0x000000810681723e */ /* 0x000fe200000010ff */
[----:B------:R-:W-:Y:S01]  /*119a0*/  FADD.FTZ R8, R40, R5 ;  /* 0x0000000528087221 */ /* 0x000fe20000010000 */
[----:B0-----:R-:W-:-:S05]  /*119b0*/  FADD.FTZ R6, R78, R25 ;  /* 0x000000194e067221 */ /* 0x001fca0000010000 */
[----:B------:R-:W0:Y:S01]  /*119c0*/  MUFU.EX2 R86, R86 ;  /* 0x0000005600567308 */ /* 0x000e220000000800 */
[----:B------:R-:W-:Y:S01]  /*119d0*/  FADD.FTZ R5, R41, R8 ;  /* 0x0000000829057221 */ /* 0x000fe20000010000 */
[----:B-1----:R-:W-:Y:S01]  /*119e0*/  FADD.FTZ R25, R79, R6 ;  /* 0x000000064f197221 */ /* 0x002fe20000010000 */
[----:B---3--:R-:W-:-:S05]  /*119f0*/  ISETP.GT.AND P2, PT, R4, R51, PT ;  /* 0x000000330400720c */ /* 0x008fca0003f44270 */
[----:B------:R-:W1:Y:S01]  /*11a00*/  MUFU.EX2 R53, R53 ;  /* 0x0000003500357308 */ /* 0x000e620000000800 */
[----:B------:R-:W-:Y:S01]  /*11a10*/  FADD.FTZ R6, R44, R5 ;  /* 0x000000052c067221 */ /* 0x000fe20000010000 */
[----:B--2---:R-:W-:Y:S01]  /*11a20*/  FADD.FTZ R8, R82, R25 ;  /* 0x0000001952087221 */ /* 0x004fe20000010000 */
[----:B------:R-:W-:Y:S02]  /*11a30*/  F2FP.BF16.F32.PACK_AB R131, R13, R131 ;  /* 0x000000830d83723e */ /* 0x000fe400000010ff */
[----:B------:R-:W-:Y:S01]  /*11a40*/  FADD.FTZ R5, R45, R6 ;  /* 0x000000062d057221 */ /* 0x000fe20000010000 */
[----:B----4-:R-:W-:-:S03]  /*11a50*/  FADD.FTZ R13, R83, R8 ;  /* 0x00000008530d7221 */ /* 0x010fc60000010000 */
[----:B------:R-:W-:Y:S01]  /*11a60*/  FADD.FTZ R6, R48, R5 ;  /* 0x0000000530067221 */ /* 0x000fe20000010000 */
[----:B0-----:R-:W-:Y:S01]  /*11a70*/  FADD.FTZ R13, R86, R13 ;  /* 0x0000000d560d7221 */ /* 0x001fe20000010000 */
[----:B------:R-:W-:Y:S01]  /*11a80*/  F2FP.BF16.F32.PACK_AB R150, R150, R137 ;  /* 0x000000899696723e */ /* 0x000fe200000010ff */
[----:B------:R-:W-:Y:S01]  /*11a90*/  FMUL.FTZ R88, R88, R9 ;  /* 0x0000000958587220 */ /* 0x000fe20000410000 */
[----:B------:R-:W-:Y:S01]  /*11aa0*/  F2FP.BF16.F32.PACK_AB R140, R140, R141 ;  /* 0x0000008d8c8c723e */ /* 0x000fe200000010ff */
[----:B------:R-:W-:Y:S01]  /*11ab0*/  FADD.FTZ R6, R7, R6 ;  /* 0x0000000607067221 */ /* 0x000fe20000010000 */
[----:B------:R-:W-:Y:S01]  /*11ac0*/  F2FP.BF16.F32.PACK_AB R142, R142, R143 ;  /* 0x0000008f8e8e723e */ /* 0x000fe200000010ff */
[-C--:B------:R-:W-:Y:S01]  /*11ad0*/  FMUL.FTZ R89, R89, R9.reuse ;  /* 0x0000000959597220 */ /* 0x080fe20000410000 */
[----:B------:R-:W-:Y:S01]  /*11ae0*/  F2FP.BF16.F32.PACK_AB R128, R29, R12 ;  /* 0x0000000c1d80723e */ /* 0x000fe200000010ff */
[----:B-1----:R-:W-:Y:S01]  /*11af0*/  FADD.FTZ R5, R53, R13 ;  /* 0x0000000d35057221 */ /* 0x002fe20000010000 */
[----:B------:R-:W-:Y:S01]  /*11b00*/  F2FP.BF16.F32.PACK_AB R122, R7, R48 ;  /* 0x00000030077a723e */ /* 0x000fe200000010ff */
[----:B------:R-:W-:Y:S01]  /*11b10*/  FMUL.FTZ R92, R92, R9 ;  /* 0x000000095c5c7220 */ /* 0x000fe20000410000 */
[----:B------:R-:W-:Y:S01]  /*11b20*/  F2FP.BF16.F32.PACK_AB R141, R42, R35 ;  /* 0x000000232a8d723e */ /* 0x000fe200000010ff */
[-C--:B------:R-:W-:Y:S01]  /*11b30*/  FMUL.FTZ R93, R93, R9.reuse ;  /* 0x000000095d5d7220 */ /* 0x080fe20000410000 */
[----:B------:R-:W-:Y:S01]  /*11b40*/  F2FP.BF16.F32.PACK_AB R143, R43, R38 ;  /* 0x000000262b8f723e */ /* 0x000fe200000010ff */
[----:B------:R-:W-:Y:S01]  /*11b50*/  FMUL.FTZ R96, R96, R9 ;  /* 0x0000000960607220 */ /* 0x000fe20000410000 */
[----:B------:R-:W-:Y:S01]  /*11b60*/  F2FP.BF16.F32.PACK_AB R137, R46, R39 ;  /* 0x000000272e89723e */ /* 0x000fe200000010ff */
[----:B------:R-:W-:Y:S01]  /*11b70*/  FMUL.FTZ R97, R97, R9 ;  /* 0x0000000961617220 */ /* 0x000fe20000410000 */
[----:B------:R-:W-:Y:S01]  /*11b80*/  F2FP.BF16.F32.PACK_AB R138, R138, R49 ;  /* 0x000000318a8a723e */ /* 0x000fe200000010ff */
[-C--:B------:R-:W-:Y:S01]  /*11b90*/  FMUL.FTZ R100, R100, R9.reuse ;  /* 0x0000000964647220 */ /* 0x080fe20000410000 */
[----:B------:R-:W-:Y:S01]  /*11ba0*/  F2FP.BF16.F32.PACK_AB R132, R20, R132 ;  /* 0x000000841484723e */ /* 0x000fe200000010ff */
[-C--:B------:R-:W-:Y:S01]  /*11bb0*/  FMUL.FTZ R101, R101, R9.reuse ;  /* 0x0000000965657220 */ /* 0x080fe20000410000 */
[----:B------:R-:W-:Y:S01]  /*11bc0*/  F2FP.BF16.F32.PACK_AB R134, R28, R134 ;  /* 0x000000861c86723e */ /* 0x000fe200000010ff */
[-C--:B------:R-:W-:Y:S01]  /*11bd0*/  FMUL.FTZ R104, R104, R9.reuse ;  /* 0x0000000968687220 */ /* 0x080fe20000410000 */
[----:B------:R-:W-:Y:S01]  /*11be0*/  F2FP.BF16.F32.PACK_AB R130, R33, R32 ;  /* 0x000000202182723e */ /* 0x000fe200000010ff */
[-C--:B------:R-:W-:Y:S01]  /*11bf0*/  FMUL.FTZ R105, R105, R9.reuse ;  /* 0x0000000969697220 */ /* 0x080fe20000410000 */
        /* <DEDUP_REMOVED lines=30> */
[----:B------:R-:W-:-:S02]  /*11de0*/  IMAD.MOV.U32 R8, RZ, RZ, R153 ;  /* 0x000000ffff087224 */ /* 0x000fc400078e0099 */
[----:B------:R-:W-:Y:S02]  /*11df0*/  IMAD.MOV.U32 R13, RZ, RZ, R17 ;  /* 0x000000ffff0d7224 */ /* 0x000fe400078e0011 */
[----:B------:R-:W-:Y:S02]  /*11e00*/  IMAD.MOV.U32 R7, RZ, RZ, R2 ;  /* 0x000000ffff077224 */ /* 0x000fe400078e0002 */
[----:B------:R-:W-:Y:S01]  /*11e10*/  IMAD.MOV.U32 R12, RZ, RZ, R3 ;  /* 0x000000ffff0c7224 */ /* 0x000fe200078e0003 */
[----:B------:R-:W-:Y:S06]  /*11e20*/  @P2 BRA `(.L_x_1501) ;  /* 0xffffffe000482947 */ /* 0x000fec000383ffff */
.L_x_1491:
[----:B------:R-:W2:Y:S02]  /*11e30*/  LDL R7, [R1+0x38] ;  /* 0x0000380001077983 */ /* 0x000ea40000100800 */
[----:B--2---:R-:W-:-:S13]  /*11e40*/  ISETP.GE.AND P2, PT, R4, R7, PT ;  /* 0x000000070400720c */ /* 0x004fda0003f46270 */
[----:B------:R-:W-:Y:S05]  /*11e50*/  @!P2 BRA `(.L_x_1502) ;  /* 0x0000002c00eca947 */ /* 0x000fea0003800000 */
[----:B------:R-:W-:Y:S02]  /*11e60*/  IMAD.MOV.U32 R7, RZ, RZ, R2 ;  /* 0x000000ffff077224 */ /* 0x000fe400078e0002 */
[----:B------:R-:W-:Y:S02]  /*11e70*/  IMAD.MOV.U32 R12, RZ, RZ, R3 ;  /* 0x000000ffff0c7224 */ /* 0x000fe400078e0003 */
[----:B------:R-:W-:Y:S02]  /*11e80*/  IMAD.MOV.U32 R8, RZ, RZ, R153 ;  /* 0x000000ffff087224 */ /* 0x000fe400078e0099 */
[----:B------:R-:W-:-:S07]  /*11e90*/  IMAD.MOV.U32 R13, RZ, RZ, R17 ;  /* 0x000000ffff0d7224 */ /* 0x000fce00078e0011 */
.L_x_1520:
        /* <DEDUP_REMOVED lines=11> */
.L_x_1504:
[----:B------:R-:W-:Y:S01]  /*11f50*/  IMAD R0, R17, 0x8, R16 ;  /* 0x0000000811007824 */ /* 0x000fe200078e0210 */
[----:B------:R-:W-:-:S04]  /*11f60*/  SHF.L.U32 R3, R153, 0x1f, RZ ;  /* 0x0000001f99037819 */ /* 0x000fc800000006ff */
[----:B------:R0:W1:Y:S01]  /*11f70*/  SYNCS.PHASECHK.TRANS64.TRYWAIT P3, [R0+URZ+0x16830], R3 ;  /* 0x01683003000075a7 */ /* 0x000062000806017f */
[----:B------:R-:W-:Y:S05]  /*11f80*/  @!P0 BRA `(.L_x_1505) ;  /* 0x0000000000048947 */ /* 0x000fea0003800000 */
[----:B------:R-:W-:Y:S01]  /*11f90*/  BPT.TRAP 0x1 ;  /* 0x000000040000795c */ /* 0x000fe20000300000 */
.L_x_1505:
[----:B------:R-:W-:Y:S04]  /*11fa0*/  BSSY B0, `(.L_x_1503) ;  /* 0x0000004000007945 */ /* 0x000fe80003800000 */
[----:B-1----:R-:W-:Y:S05]  /*11fb0*/  @P3 BRA `(.L_x_1506) ;  /* 0x0000000000083947 */ /* 0x002fea0003800000 */
[----:B------:R-:W1:Y:S02]  /*11fc0*/  SYNCS.PHASECHK.TRANS64.TRYWAIT P3, [R0+URZ+0x16830], R3 ;  /* 0x01683003000075a7 */ /* 0x000e64000806017f */
[----:B-1----:R-:W-:Y:S05]  /*11fd0*/  @!P3 BRA `(.L_x_1507) ;  /* 0x000000e40018b947 */ /* 0x002fea0003800000 */
.L_x_1506:
[----:B------:R-:W-:Y:S05]  /*11fe0*/  BSYNC B0 ;  /* 0x0000000000007941 */ /* 0x000fea0003800000 */
.L_x_1503:
        /* <DEDUP_REMOVED lines=46> */
.L_x_1509:
[----:B------:R-:W-:Y:S01]  /*122d0*/  SHF.L.U32 R0, R8, 0x1f, RZ ;  /* 0x0000001f08007819 */ /* 0x000fe200000006ff */
[----:B------:R-:W-:-:S04]  /*122e0*/  IMAD R2, R13, 0x8, R16 ;  /* 0x000000080d027824 */ /* 0x000fc800078e0210 */
[----:B------:R0:W1:Y:S01]  /*122f0*/  SYNCS.PHASECHK.TRANS64.TRYWAIT P2, [R2+URZ+0x16850], R0 ;  /* 0x01685000020075a7 */ /* 0x000062000804017f */
[----:B------:R-:W-:Y:S05]  /*12300*/  @!P0 BRA `(.L_x_1510) ;  /* 0x0000000000048947 */ /* 0x000fea0003800000 */
[----:B------:R-:W-:Y:S01]  /*12310*/  BPT.TRAP 0x1 ;  /* 0x000000040000795c */ /* 0x000fe20000300000 */
.L_x_1510:
[----:B-1----:R-:W-:Y:S05]  /*12320*/  @P2 BRA `(.L_x_1508) ;  /* 0x0000000000082947 */ /* 0x002fea0003800000 */
[----:B------:R-:W1:Y:S02]  /*12330*/  SYNCS.PHASECHK.TRANS64.TRYWAIT P2, [R2+URZ+0x16850], R0 ;  /* 0x01685000020075a7 */ /* 0x000e64000804017f */
[----:B-1----:R-:W-:Y:S05]  /*12340*/  @!P2 BRA `(.L_x_1511) ;  /* 0x000000e00050a947 */ /* 0x002fea0003800000 */
.L_x_1508:
        /* <DEDUP_REMOVED lines=10> */
[----:B------:R-:W0:Y:S01]  /*123f0*/  S2R R21, SR_TID.X ;  /* 0x0000000000157919 */ /* 0x000e220000002100 */
[----:B------:R-:W-:Y:S01]  /*12400*/  IMAD.MOV.U32 R3, RZ, RZ, 0x40000040 ;  /* 0x40000040ff037424 */ /* 0x000fe200078e00ff */
[----:B------:R-:W-:Y:S01]  /*12410*/  R2UR UR10, R2 ;  /* 0x00000000020a72ca */ /* 0x000fe200000e0000 */
[----:B------:R-:W1:-:S12]  /*12420*/  @P5 LDC R0, c[0x0][0x44c] ;  /* 0x00011300ff005b82 */ /* 0x000e580000000800 */
        /* <DEDUP_REMOVED lines=8> */
[----:B------:R-:W2:Y:S04]  /*124b0*/  LDL R150, [R1+0x20] ;  /* 0x0000200001967983 */ /* 0x000ea80000100800 */
[----:B------:R-:W3:Y:S02]  /*124c0*/  LDL R151, [R1+0x10] ;  /* 0x0000100001977983 */ /* 0x000ee40000100800 */
[----:B------:R-:W-:Y:S01]  /*124d0*/  HGMMA.64x64x16.F32.BF16 R88, R144, gdesc[UR8].tnspB, R88, gsb0 ;  /* 0x40e0000890587df0 */ /* 0x000fe20008001858 */
[----:B------:R-:W-:Y:S01]  /*124e0*/  R2UR UR10, R8 ;  /* 0x00000000080a72ca */ /* 0x000fe200000e0000 */
[----:B------:R-:W-:Y:S01]  /*124f0*/  VIADD R8, R2, 0x180 ;  /* 0x0000018002087836 */ /* 0x000fe20000000000 */
[----:B------:R-:W-:Y:S01]  /*12500*/  R2UR UR11, R9 ;  /* 0x00000000090b72ca */ /* 0x000fe200000e0000 */
[----:B------:R-:W-:Y:S01]  /*12510*/  IMAD.MOV.U32 R9, RZ, RZ, 0x40000040 ;  /* 0x40000040ff097424 */ /* 0x000fe200078e00ff */
[----:B0-----:R-:W-:Y:S01]  /*12520*/  ISETP.GE.U32.AND P2, PT, R21, 0x180, PT ;  /* 0x000001801500780c */ /* 0x001fe20003f46070 */
[----:B------:R-:W-:-:S02]  /*12530*/  WARPGROUP.DEPBAR.LE gsb0, 0x0 ;  /* 0x00008000000079c5 */ /* 0x000fc40000010000 */
[----:B------:R-:W-:-:S08]  /*12540*/  WARPGROUP.ARRIVE ;  /* 0x00000000000079c5 */ /* 0x000fd00000000000 */
        /* <DEDUP_REMOVED lines=30> */
[----:B------:R-:W0:Y:S01]  /*12730*/  @P5 LDC R2, c[0x0][0x450] ;  /* 0x00011400ff025b82 */ /* 0x000e220000000800 */
[----:B------:R-:W-:-:S04]  /*12740*/  @!P1 IMAD R3, R17, 0x8, R16 ;  /* 0x0000000811039824 */ /* 0x000fc800078e0210 */
[----:B------:R-:W-:-:S05]  /*12750*/  @!P1 VIADD R3, R3, 0x16840 ;  /* 0x0001684003039836 */ /* 0x000fca0000000000 */
[----:B------:R-:W-:Y:S01]  /*12760*/  @!P1 PRMT R3, RZ, 0x654, R3 ;  /* 0x00000654ff039816 */ /* 0x000fe20000000003 */
[----:B------:R-:W-:Y:S02]  /*12770*/  WARPGROUP.DEPBAR.LE gsb0, 0x0 ;  /* 0x00008000000079c5 */ /* 0x000fe40000010000 */
[----:B------:R-:W-:-:S06]  /*12780*/  WARPGROUP.ARRIVE ;  /* 0x00000000000079c5 */ /* 0x000fcc0000000000 */
[----:B------:R-:W-:Y:S01]  /*12790*/  HGMMA.64x64x16.F32.BF16 R88, R120, gdesc[UR8].tnspB, R88, gsb0 ;  /* 0x40e0000878587df0 */ /* 0x000fe20008001858 */
[----:B------:R-:W-:Y:S02]  /*127a0*/  ULOP3.LUT UR10, URZ, UR7, URZ, 0x33, !UPT ;  /* 0x000000073f0a7292 */ /* 0x000fe4000f8e333f */
[----:B------:R-:W-:Y:S02]  /*127b0*/  WARPGROUP.DEPBAR.LE gsb0, 0x0 ;  /* 0x00008000000079c5 */ /* 0x000fe40000010000 */
[----:B--2---:R-:W-:Y:S01]  /*127c0*/  IMAD.IADD R120, R20, 0x1, R150 ;  /* 0x0000000114787824 */ /* 0x004fe200078e0296 */
[----:B------:R-:W-:-:S03]  /*127d0*/  SHF.R.U32.HI R20, RZ, 0x7, R21 ;  /* 0x00000007ff147819 */ /* 0x000fc60000011615 */
[----:B-1----:R-:W-:-:S05]  /*127e0*/  @P5 IMAD.HI.U32 R0, R120, R0, RZ ;  /* 0x0000000078005227 */ /* 0x002fca00078e00ff */
[----:B0-----:R-:W-:Y:S01]  /*127f0*/  @P5 SHF.R.U32.HI R120, RZ, R2, R0 ;  /* 0x00000002ff785219 */ /* 0x001fe20000011600 */
[----:B------:R-:W-:Y:S02]  /*12800*/  VIADD R2, R20, 0x9 ;  /* 0x0000000914027836 */ /* 0x000fe40000000000 */
[----:B------:R-:W-:Y:S02]  /*12810*/  IMAD.SHL.U32 R0, R4, 0x80, RZ ;  /* 0x0000008004007824 */ /* 0x000fe400078e00ff */
[----:B------:R-:W0:Y:S01]  /*12820*/  SHFL.IDX PT, R121, R120, RZ, 0x1c1f ;  /* 0x001c1fff78797589 */ /* 0x000e2200000e0000 */
[----:B------:R-:W-:-:S05]  /*12830*/  SEL R2, R2, 0x9, !P2 ;  /* 0x0000000902027807 */ /* 0x000fca0005000000 */
[----:B------:R1:W-:Y:S06]  /*12840*/  BAR.ARV R2, 0x100 ;  /* 0x000400020000751d */ /* 0x0003ec0000002000 */
[----:B------:R2:W-:Y:S01]  /*12850*/  @!P1 SYNCS.ARRIVE.TRANS64.RED.A1T0 RZ, [R3+URZ], RZ ;  /* 0x000000ff03ff99a7 */ /* 0x0005e2000810043f */
[----:B-1----:R-:W-:-:S04]  /*12860*/  IADD3 R2, -R156, 0x1, -R0 ;  /* 0x000000019c027810 */ /* 0x002fc80007ffe900 */
[----:B---3--:R-:W-:-:S05]  /*12870*/  IADD3 R2, -R157, R2, R151 ;  /* 0x000000029d027210 */ /* 0x008fca0007ffe197 */
[C---:B------:R-:W-:Y:S02]  /*12880*/  VIADD R21, R2.reuse, UR9 ;  /* 0x0000000902157c36 */ /* 0x040fe40008000000 */
[----:B------:R-:W-:Y:S02]  /*12890*/  VIADD R20, R2, UR10 ;  /* 0x0000000a02147c36 */ /* 0x000fe40008000000 */
[--C-:B0-----:R-:W-:Y:S02]  /*128a0*/  IMAD.IADD R9, R21, 0x1, R121.reuse ;  /* 0x0000000115097824 */ /* 0x101fe400078e0279 */
[----:B------:R-:W-:Y:S01]  /*128b0*/  IMAD.IADD R8, R20, 0x1, R121 ;  /* 0x0000000114087824 */ /* 0x000fe200078e0279 */
[----:B--2---:R-:W-:Y:S06]  /*128c0*/  @!P4 BRA `(.L_x_1512) ;  /* 0x000000000058c947 */ /* 0x004fec0003800000 */
        /* <DEDUP_REMOVED lines=12> */
.L_x_1514:
[----:B------:R-:W-:-:S05]  /*12990*/  IMAD.U32 R122, RZ, RZ, UR5 ;  /* 0x00000005ff7a7e24 */ /* 0x000fca000f8e00ff */
[----:B------:R-:W-:-:S13]  /*129a0*/  ISETP.NE.AND P2, PT, R122, 0x1, PT ;  /* 0x000000017a00780c */ /* 0x000fda0003f45270 */
[----:B------:R-:W0:Y:S02]  /*129b0*/  @P2 LDC.64 R2, c[0x0][0x9e8] ;  /* 0x00027a00ff022b82 */ /* 0x000e240000000a00 */
[----:B0-----:R-:W-:-:S05]  /*129c0*/  @P2 IMAD.HI.U32 R2, R121, R2, RZ ;  /* 0x0000000279022227 */ /* 0x001fca00078e00ff */
[----:B------:R-:W-:-:S07]  /*129d0*/  @P2 SHF.R.U32.HI R121, RZ, R3, R2 ;  /* 0x00000003ff792219 */ /* 0x000fce0000011602 */
.L_x_1515:
[----:B------:R-:W-:Y:S05]  /*129e0*/  BSYNC B0 ;  /* 0x0000000000007941 */ /* 0x000fea0003800000 */
.L_x_1513:
[----:B------:R-:W-:-:S04]  /*129f0*/  IMAD R121, R121, R122, -R0 ;  /* 0x0000007a79797224 */ /* 0x000fc800078e0a00 */
[----:B------:R-:W-:-:S05]  /*12a00*/  IMAD.IADD R121, R121, 0x1, -R156 ;  /* 0x0000000179797824 */ /* 0x000fca00078e0a9c */
[----:B------:R-:W-:Y:S02]  /*12a10*/  VIMNMX R8, R8, R121, !PT ;  /* 0x0000007908087248 */ /* 0x000fe40007fe0100 */
[----:B------:R-:W-:-:S07]  /*12a20*/  VIADDMNMX R9, R121, R122, R9, PT ;  /* 0x0000007a79097246 */ /* 0x000fce0003800109 */
.L_x_1512:
        /* <DEDUP_REMOVED lines=113> */
.L_x_1518:
[----:B------:R-:W-:-:S05]  /*13140*/  IMAD.U32 R8, RZ, RZ, UR5 ;  /* 0x00000005ff087e24 */ /* 0x000fca000f8e00ff */
[----:B------:R-:W-:-:S13]  /*13150*/  ISETP.NE.AND P2, PT, R8, 0x1, PT ;  /* 0x000000010800780c */ /* 0x000fda0003f45270 */
[----:B------:R-:W0:Y:S02]  /*13160*/  @P2 LDC.64 R2, c[0x0][0x9e8] ;  /* 0x00027a00ff022b82 */ /* 0x000e240000000a00 */
[----:B0-----:R-:W-:-:S05]  /*13170*/  @P2 IMAD.HI.U32 R2, R120, R2, RZ ;  /* 0x0000000278022227 */ /* 0x001fca00078e00ff */
[----:B------:R-:W-:-:S07]  /*13180*/  @P2 SHF.R.U32.HI R120, RZ, R3, R2 ;  /* 0x00000003ff782219 */ /* 0x000fce0000011602 */
.L_x_1519:
[----:B------:R-:W-:Y:S05]  /*13190*/  BSYNC B0 ;  /* 0x0000000000007941 */ /* 0x000fea0003800000 */
.L_x_1517:
[----:B------:R-:W-:-:S04]  /*131a0*/  IMAD R0, R120, R8, -R0 ;  /* 0x0000000878007224 */ /* 0x000fc800078e0a00 */
[----:B------:R-:W-:-:S05]  /*131b0*/  IMAD.IADD R0, R0, 0x1, -R156 ;  /* 0x0000000100007824 */ /* 0x000fca00078e0a9c */
[----:B------:R-:W-:Y:S02]  /*131c0*/  VIMNMX R20, R20, R0, !PT ;  /* 0x0000000014147248 */ /* 0x000fe40007fe0100 */
[----:B------:R-:W-:-:S07]  /*131d0*/  VIADDMNMX R21, R0, R8, R21, PT ;  /* 0x0000000800157246 */ /* 0x000fce0003800115 */
.L_x_1516:
[----:B------:R-:W-:-:S04]  /*131e0*/  @!P1 IMAD R0, R13, 0x8, R16 ;  /* 0x000000080d009824 */ /* 0x000fc800078e0210 */
        /* <DEDUP_REMOVED lines=38> */
[----:B------:R-:W1:Y:S02]  /*13450*/  SHFL.BFLY PT, R3, R2, 0x1, 0x1f ;  /* 0x0c201f0002037f89 */ /* 0x000e6400000e0000 */
[----:B-1----:R-:W-:-:S04]  /*13460*/  FMNMX.FTZ R3, R2, R3, !PT ;  /* 0x0000000302037209 */ /* 0x002fc80007810000 */
[C---:B------:R-:W-:Y:S01]  /*13470*/  FSETP.NEU.FTZ.AND P2, PT, R3.reuse, -INF , PT ;  /* 0xff8000000300780b */ /* 0x040fe20003f5d000 */
[----:B0-----:R-:W-:-:S03]  /*13480*/  FMUL.FTZ R9, R3, R0 ;  /* 0x0000000003097220 */ /* 0x001fc60000410000 */
[----:B------:R-:W-:Y:S02]  /*13490*/  FSEL R8, R3, RZ, P2 ;  /* 0x000000ff03087208 */ /* 0x000fe40001000000 */
[----:B------:R-:W-:Y:S02]  /*134a0*/  FSEL R9, R9, RZ, P2 ;  /* 0x000000ff09097208 */ /* 0x000fe40001000000 */
[----:B------:R-:W-:Y:S01]  /*134b0*/  ISETP.GT.AND P2, PT, R20, 0x1, P3 ;  /* 0x000000011400780c */ /* 0x000fe20001f44270 */
[----:B------:R-:W-:-:S03]  /*134c0*/  FADD.FTZ R8, -R8, R12 ;  /* 0x0000000c08087221 */ /* 0x000fc60000010100 */
        /* <DEDUP_REMOVED lines=89> */
[----:B------:R-:W-:Y:S02]  /*13a60*/  ISETP.GT.AND P2, PT, R20, 0x78, P3 ;  /* 0x000000781400780c */ /* 0x000fe40001f44270 */
[----:B------:R-:W-:Y:S02]  /*13a70*/  FMNMX.FTZ R2, R26, R7, !PT ;  /* 0x000000071a027209 */ /* 0x000fe40007810000 */
[----:B------:R-:W-:Y:S02]  /*13a80*/  ISETP.GT.AND P3, PT, R20, 0x79, P3 ;  /* 0x000000791400780c */ /* 0x000fe40001f64270 */
[----:B------:R-:W-:Y:S01]  /*13a90*/  FMNMX.FTZ R13, R27, R2, !PT ;  /* 0x000000021b0d7209 */ /* 0x000fe20007810000 */
[----:B------:R-:W2:Y:S01]  /*13aa0*/  LDL R20, [R1+0x38] ;  /* 0x0000380001147983 */ /* 0x000ea20000100800 */
[C---:B------:R-:W-:Y:S01]  /*13ab0*/  ISETP.LT.OR P2, PT, R21.reuse, 0x79, P2 ;  /* 0x000000791500780c */ /* 0x040fe20001741670 */
[-CC-:B------:R-:W-:Y:S01]  /*13ac0*/  FFMA.FTZ R24, R24, R0.reuse, -R9.reuse ;  /* 0x0000000018187223 */ /* 0x180fe20000010809 */
[----:B------:R-:W-:Y:S01]  /*13ad0*/  FMNMX.FTZ R2, R30, R13, !PT ;  /* 0x0000000d1e027209 */ /* 0x000fe20007810000 */
[-C--:B------:R-:W-:Y:S01]  /*13ae0*/  FMUL.FTZ R8, R8, R0.reuse ;  /* 0x0000000008087220 */ /* 0x080fe20000410000 */
[----:B------:R-:W-:Y:S01]  /*13af0*/  ISETP.LT.OR P3, PT, R21, 0x7a, P3 ;  /* 0x0000007a1500780c */ /* 0x000fe20001f61670 */
[--C-:B------:R-:W-:Y:S01]  /*13b00*/  FFMA.FTZ R25, R25, R0, -R9.reuse ;  /* 0x0000000019197223 */ /* 0x100fe20000010809 */
[----:B------:R-:W-:Y:S01]  /*13b10*/  FMNMX.FTZ R13, R31, R2, !PT ;  /* 0x000000021f0d7209 */ /* 0x000fe20007810000 */
[----:B------:R-:W-:Y:S01]  /*13b20*/  MUFU.EX2 R24, R24 ;  /* 0x0000001800187308 */ /* 0x000fe20000000800 */
[----:B------:R-:W-:Y:S01]  /*13b30*/  FSEL R86, R86, -INF , !P2 ;  /* 0xff80000056567808 */ /* 0x000fe20005000000 */
[-CC-:B------:R-:W-:Y:S01]  /*13b40*/  FFMA.FTZ R28, R28, R0.reuse, -R9.reuse ;  /* 0x000000001c1c7223 */ /* 0x180fe20000010809 */
[----:B------:R-:W-:Y:S01]  /*13b50*/  FMNMX.FTZ R2, R34, R13, !PT ;  /* 0x0000000d22027209 */ /* 0x000fe20007810000 */
[-CC-:B------:R-:W-:Y:S01]  /*13b60*/  FFMA.FTZ R29, R29, R0.reuse, -R9.reuse ;  /* 0x000000001d1d7223 */ /* 0x180fe20000010809 */
[----:B------:R-:W-:Y:S01]  /*13b70*/  FSEL R87, R87, -INF , !P3 ;  /* 0xff80000057577808 */ /* 0x000fe20005800000 */
[--C-:B------:R-:W-:Y:S01]  /*13b80*/  FFMA.FTZ R32, R32, R0, -R9.reuse ;  /* 0x0000000020207223 */ /* 0x100fe20000010809 */
[----:B------:R-:W-:Y:S01]  /*13b90*/  FMNMX.FTZ R13, R35, R2, !PT ;  /* 0x00000002230d7209 */ /* 0x000fe20007810000 */
[----:B------:R-:W0:Y:S01]  /*13ba0*/  MUFU.EX2 R8, R8 ;  /* 0x0000000800087308 */ /* 0x000e220000000800 */
[-CC-:B------:R-:W-:Y:S01]  /*13bb0*/  FFMA.FTZ R33, R33, R0.reuse, -R9.reuse ;  /* 0x0000000021217223 */ /* 0x180fe20000010809 */
[-CC-:B------:R-:W-:Y:S01]  /*13bc0*/  FFMA.FTZ R36, R36, R0.reuse, -R9.reuse ;  /* 0x0000000024247223 */ /* 0x180fe20000010809 */
[----:B------:R-:W-:Y:S01]  /*13bd0*/  FMNMX.FTZ R2, R38, R13, !PT ;  /* 0x0000000d26027209 */ /* 0x000fe20007810000 */
[-CC-:B------:R-:W-:Y:S01]  /*13be0*/  FFMA.FTZ R37, R37, R0.reuse, -R9.reuse ;  /* 0x0000000025257223 */ /* 0x180fe20000010809 */
[-CC-:B------:R-:W-:Y:S01]  /*13bf0*/  FFMA.FTZ R40, R40, R0.reuse, -R9.reuse ;  /* 0x0000000028287223 */ /* 0x180fe20000010809 */
[--C-:B------:R-:W-:Y:S01]  /*13c00*/  FFMA.FTZ R41, R41, R0, -R9.reuse ;  /* 0x0000000029297223 */ /* 0x100fe20000010809 */
[----:B------:R-:W-:Y:S01]  /*13c10*/  FMNMX.FTZ R13, R39, R2, !PT ;  /* 0x00000002270d7209 */ /* 0x000fe20007810000 */
[----:B------:R-:W1:Y:S01]  /*13c20*/  MUFU.EX2 R25, R25 ;  /* 0x0000001900197308 */ /* 0x000e620000000800 */
[-CC-:B------:R-:W-:Y:S01]  /*13c30*/  FFMA.FTZ R44, R44, R0.reuse, -R9.reuse ;  /* 0x000000002c2c7223 */ /* 0x180fe20000010809 */
[-CC-:B------:R-:W-:Y:S01]  /*13c40*/  FFMA.FTZ R45, R45, R0.reuse, -R9.reuse ;  /* 0x000000002d2d7223 */ /* 0x180fe20000010809 */
[----:B------:R-:W-:Y:S01]  /*13c50*/  FMNMX.FTZ R2, R42, R13, !PT ;  /* 0x0000000d2a027209 */ /* 0x000fe20007810000 */
[-CC-:B------:R-:W-:Y:S01]  /*13c60*/  FFMA.FTZ R48, R48, R0.reuse, -R9.reuse ;  /* 0x0000000030307223 */ /* 0x180fe20000010809 */
[-CC-:B------:R-:W-:Y:S01]  /*13c70*/  FFMA.FTZ R49, R49, R0.reuse, -R9.reuse ;  /* 0x0000000031317223 */ /* 0x180fe20000010809 */
[--C-:B------:R-:W-:Y:S01]  /*13c80*/  FFMA.FTZ R52, R52, R0, -R9.reuse ;  /* 0x0000000034347223 */ /* 0x100fe20000010809 */
[----:B------:R-:W-:Y:S01]  /*13c90*/  FMNMX.FTZ R13, R43, R2, !PT ;  /* 0x000000022b0d7209 */ /* 0x000fe20007810000 */
[----:B------:R-:W3:Y:S01]  /*13ca0*/  MUFU.EX2 R28, R28 ;  /* 0x0000001c001c7308 */ /* 0x000ee20000000800 */
[----:B0-----:R-:W-:Y:S01]  /*13cb0*/  FFMA.FTZ R6, R8, R6, R24 ;  /* 0x0000000608067223 */ /* 0x001fe20000010018 */
[-CC-:B------:R-:W-:Y:S01]  /*13cc0*/  FFMA.FTZ R53, R53, R0.reuse, -R9.reuse ;  /* 0x0000000035357223 */ /* 0x180fe20000010809 */
[----:B------:R-:W-:Y:S01]  /*13cd0*/  FMNMX.FTZ R2, R46, R13, !PT ;  /* 0x0000000d2e027209 */ /* 0x000fe20007810000 */
[-CC-:B------:R-:W-:Y:S01]  /*13ce0*/  FFMA.FTZ R56, R56, R0.reuse, -R9.reuse ;  /* 0x0000000038387223 */ /* 0x180fe20000010809 */
[-CC-:B------:R-:W-:Y:S01]  /*13cf0*/  FFMA.FTZ R57, R57, R0.reuse, -R9.reuse ;  /* 0x0000000039397223 */ /* 0x180fe20000010809 */
[--C-:B------:R-:W-:Y:S01]  /*13d00*/  FFMA.FTZ R60, R60, R0, -R9.reuse ;  /* 0x000000003c3c7223 */ /* 0x100fe20000010809 */
[----:B------:R-:W-:Y:S01]  /*13d10*/  FMNMX.FTZ R13, R47, R2, !PT ;  /* 0x000000022f0d7209 */ /* 0x000fe20007810000 */
[----:B------:R-:W0:Y:S01]  /*13d20*/  MUFU.EX2 R29, R29 ;  /* 0x0000001d001d7308 */ /* 0x000e220000000800 */
[----:B-1----:R-:W-:Y:S01]  /*13d30*/  FADD.FTZ R6, R25, R6 ;  /* 0x0000000619067221 */ /* 0x002fe20000010000 */
[-CC-:B------:R-:W-:Y:S01]  /*13d40*/  FFMA.FTZ R61, R61, R0.reuse, -R9.reuse ;  /* 0x000000003d3d7223 */ /* 0x180fe20000010809 */
[----:B------:R-:W-:Y:S01]  /*13d50*/  FMNMX.FTZ R2, R50, R13, !PT ;  /* 0x0000000d32027209 */ /* 0x000fe20007810000 */
[-CC-:B------:R-:W-:Y:S01]  /*13d60*/  FFMA.FTZ R64, R64, R0.reuse, -R9.reuse ;  /* 0x0000000040407223 */ /* 0x180fe20000010809 */
[-CC-:B------:R-:W-:Y:S01]  /*13d70*/  FFMA.FTZ R65, R65, R0.reuse, -R9.reuse ;  /* 0x0000000041417223 */ /* 0x180fe20000010809 */
[--C-:B------:R-:W-:Y:S01]  /*13d80*/  FFMA.FTZ R68, R68, R0, -R9.reuse ;  /* 0x0000000044447223 */ /* 0x100fe20000010809 */
[----:B------:R-:W-:Y:S01]  /*13d90*/  FMNMX.FTZ R13, R51, R2, !PT ;  /* 0x00000002330d7209 */ /* 0x000fe20007810000 */
[----:B------:R-:W1:Y:S01]  /*13da0*/  MUFU.EX2 R32, R32 ;  /* 0x0000002000207308 */ /* 0x000e620000000800 */
[----:B---3--:R-:W-:Y:S01]  /*13db0*/  FADD.FTZ R6, R28, R6 ;  /* 0x000000061c067221 */ /* 0x008fe20000010000 */
[-CC-:B------:R-:W-:Y:S01]  /*13dc0*/  FFMA.FTZ R69, R69, R0.reuse, -R9.reuse ;  /* 0x0000000045457223 */ /* 0x180fe20000010809 */
[----:B------:R-:W-:Y:S01]  /*13dd0*/  FMNMX.FTZ R2, R54, R13, !PT ;  /* 0x0000000d36027209 */ /* 0x000fe20007810000 */
[-CC-:B------:R-:W-:Y:S01]  /*13de0*/  FFMA.FTZ R72, R72, R0.reuse, -R9.reuse ;  /* 0x0000000048487223 */ /* 0x180fe20000010809 */
[-CC-:B------:R-:W-:Y:S01]  /*13df0*/  FFMA.FTZ R73, R73, R0.reuse, -R9.reuse ;  /* 0x0000000049497223 */ /* 0x180fe20000010809 */
[--C-:B------:R-:W-:Y:S01]  /*13e00*/  FFMA.FTZ R76, R76, R0, -R9.reuse ;  /* 0x000000004c4c7223 */ /* 0x100fe20000010809 */
[----:B------:R-:W-:Y:S01]  /*13e10*/  FMNMX.FTZ R13, R55, R2, !PT ;  /* 0x00000002370d7209 */ /* 0x000fe20007810000 */
[----:B------:R-:W3:Y:S01]  /*13e20*/  MUFU.EX2 R33, R33 ;  /* 0x0000002100217308 */ /* 0x000ee20000000800 */
[----:B0-----:R-:W-:Y:S01]  /*13e30*/  FADD.FTZ R6, R29, R6 ;  /* 0x000000061d067221 */ /* 0x001fe20000010000 */
        /* <DEDUP_REMOVED lines=8> */
[----:B------:R-:W-:Y:S01]  /*13ec0*/  FFMA.FTZ R9, R85, R0, -R9 ;  /* 0x0000000055097223 */ /* 0x000fe20000010809 */
[----:B------:R-:W-:Y:S01]  /*13ed0*/  FMNMX.FTZ R2, R62, R13, !PT ;  /* 0x0000000d3e027209 */ /* 0x000fe20007810000 */
[-C--:B------:R-:W-:Y:S01]  /*13ee0*/  FMUL.FTZ R88, R88, R8.reuse ;  /* 0x0000000858587220 */ /* 0x080fe20000410000 */
[-C--:B------:R-:W-:Y:S01]  /*13ef0*/  FMUL.FTZ R89, R89, R8.reuse ;  /* 0x0000000859597220 */ /* 0x080fe20000410000 */
[----:B------:R-:W-:Y:S01]  /*13f00*/  FMUL.FTZ R92, R92, R8 ;  /* 0x000000085c5c7220 */ /* 0x000fe20000410000 */
[----:B------:R-:W-:Y:S01]  /*13f10*/  FMNMX.FTZ R13, R63, R2, !PT ;  /* 0x000000023f0d7209 */ /* 0x000fe20007810000 */
[----:B------:R-:W1:Y:S01]  /*13f20*/  MUFU.EX2 R37, R37 ;  /* 0x0000002500257308 */ /* 0x000e620000000800 */
[----:B---3--:R-:W-:Y:S01]  /*13f30*/  FADD.FTZ R21, R33, R6 ;  /* 0x0000000621157221 */ /* 0x008fe20000010000 */
[-C--:B------:R-:W-:Y:S01]  /*13f40*/  FMUL.FTZ R93, R93, R8.reuse ;  /* 0x000000085d5d7220 */ /* 0x080fe20000410000 */
[----:B------:R-:W-:Y:S01]  /*13f50*/  FMNMX.FTZ R2, R66, R13, !PT ;  /* 0x0000000d42027209 */ /* 0x000fe20007810000 */
[-C--:B------:R-:W-:Y:S01]  /*13f60*/  FMUL.FTZ R96, R96, R8.reuse ;  /* 0x0000000860607220 */ /* 0x080fe20000410000 */
[-C--:B------:R-:W-:Y:S01]  /*13f70*/  FMUL.FTZ R97, R97, R8.reuse ;  /* 0x0000000861617220 */ /* 0x080fe20000410000 */
[----:B------:R-:W-:Y:S01]  /*13f80*/  FMUL.FTZ R100, R100, R8 ;  /* 0x0000000864647220 */ /* 0x000fe20000410000 */
[----:B------:R-:W-:Y:S01]  /*13f90*/  FMNMX.FTZ R13, R67, R2, !PT ;  /* 0x00000002430d7209 */ /* 0x000fe20007810000 */
[----:B------:R-:W3:Y:S01]  /*13fa0*/  MUFU.EX2 R40, R40 ;  /* 0x0000002800287308 */ /* 0x000ee20000000800 */
[----:B0-----:R-:W-:Y:S01]  /*13fb0*/  FADD.FTZ R6, R36, R21 ;  /* 0x0000001524067221 */ /* 0x001fe20000010000 */
[-C--:B------:R-:W-:Y:S01]  /*13fc0*/  FMUL.FTZ R101, R101, R8.reuse ;  /* 0x0000000865657220 */ /* 0x080fe20000410000 */
[----:B------:R-:W-:Y:S01]  /*13fd0*/  FMNMX.FTZ R2, R70, R13, !PT ;  /* 0x0000000d46027209 */ /* 0x000fe20007810000 */
[-C--:B------:R-:W-:Y:S01]  /*13fe0*/  FMUL.FTZ R104, R104, R8.reuse ;  /* 0x0000000868687220 */ /* 0x080fe20000410000 */
[-C--:B------:R-:W-:Y:S01]  /*13ff0*/  FMUL.FTZ R105, R105, R8.reuse ;  /* 0x0000000869697220 */ /* 0x080fe20000410000 */
[----:B------:R-:W-:Y:S01]  /*14000*/  FMUL.FTZ R108, R108, R8 ;  /* 0x000000086c6c7220 */ /* 0x000fe20000410000 */
[----:B------:R-:W-:Y:S01]  /*14010*/  FMNMX.FTZ R13, R71, R2, !PT ;  /* 0x00000002470d7209 */ /* 0x000fe20007810000 */
[----:B------:R-:W0:Y:S01]  /*14020*/  MUFU.EX2 R41, R41 ;  /* 0x0000002900297308 */ /* 0x000e220000000800 */
[----:B-1----:R-:W-:Y:S01]  /*14030*/  FADD.FTZ R21, R37, R6 ;  /* 0x0000000625157221 */ /* 0x002fe20000010000 */
[-C--:B------:R-:W-:Y:S01]  /*14040*/  FMUL.FTZ R109, R109, R8.reuse ;  /* 0x000000086d6d7220 */ /* 0x080fe20000410000 */
[----:B------:R-:W-:Y:S01]  /*14050*/  FMNMX.FTZ R2, R74, R13, !PT ;  /* 0x0000000d4a027209 */ /* 0x000fe20007810000 */
[-C--:B------:R-:W-:Y:S01]  /*14060*/  FMUL.FTZ R112, R112, R8.reuse ;  /* 0x0000000870707220 */ /* 0x080fe20000410000 */
[-C--:B------:R-:W-:Y:S01]  /*14070*/  FMUL.FTZ R113, R113, R8.reuse ;  /* 0x0000000871717220 */ /* 0x080fe20000410000 */
[----:B------:R-:W-:Y:S01]  /*14080*/  FMUL.FTZ R116, R116, R8 ;  /* 0x0000000874747220 */ /* 0x000fe20000410000 */
[----:B------:R-:W-:Y:S01]  /*14090*/  FMNMX.FTZ R13, R75, R2, !PT ;  /* 0x000000024b0d7209 */ /* 0x000fe20007810000 */
[----:B------:R-:W1:Y:S01]  /*140a0*/  MUFU.EX2 R44, R44 ;  /* 0x0000002c002c7308 */ /* 0x000e620000000800 */
[----:B---3--:R-:W-:Y:S01]  /*140b0*/  FADD.FTZ R6, R40, R21 ;  /* 0x0000001528067221 */ /* 0x008fe20000010000 */
[----:B------:R-:W-:Y:S01]  /*140c0*/  FMUL.FTZ R117, R117, R8 ;  /* 0x0000000875757220 */ /* 0x000fe20000410000 */
[----:B------:R-:W-:-:S02]  /*140d0*/  FMNMX.FTZ R2, R78, R13, !PT ;  /* 0x0000000d4e027209 */ /* 0x000fc40007810000 */
[----:B------:R-:W-:Y:S02]  /*140e0*/  F2FP.BF16.F32.PACK_AB R148, R25, R24 ;  /* 0x000000181994723e */ /* 0x000fe400000010ff */
[----:B------:R-:W-:Y:S01]  /*140f0*/  FMNMX.FTZ R13, R79, R2, !PT ;  /* 0x000000024f0d7209 */ /* 0x000fe20007810000 */
[----:B------:R-:W3:Y:S01]  /*14100*/  MUFU.EX2 R45, R45 ;  /* 0x0000002d002d7308 */ /* 0x000ee20000000800 */
[----:B0-----:R-:W-:Y:S01]  /*14110*/  FADD.FTZ R21, R41, R6 ;  /* 0x0000000629157221 */ /* 0x001fe20000010000 */
[----:B------:R-:W-:Y:S02]  /*14120*/  F2FP.BF16.F32.PACK_AB R150, R29, R28 ;  /* 0x0000001c1d96723e */ /* 0x000fe400000010ff */
[----:B------:R-:W-:Y:S02]  /*14130*/  FMNMX.FTZ R2, R82, R13, !PT ;  /* 0x0000000d52027209 */ /* 0x000fe40007810000 */
[----:B------:R-:W-:Y:S02]  /*14140*/  F2FP.BF16.F32.PACK_AB R144, R33, R32 ;  /* 0x000000202190723e */ /* 0x000fe400000010ff */
[----:B------:R-:W-:Y:S01]  /*14150*/  FMNMX.FTZ R2, R83, R2, !PT ;  /* 0x0000000253027209 */ /* 0x000fe20007810000 */
[----:B------:R-:W-:Y:S01]  /*14160*/  MUFU.EX2 R48, R48 ;  /* 0x0000003000307308 */ /* 0x000fe20000000800 */
[----:B-1----:R-:W-:Y:S01]  /*14170*/  FADD.FTZ R6, R44, R21 ;  /* 0x000000152c067221 */ /* 0x002fe20000010000 */
[----:B------:R-:W-:-:S02]  /*14180*/  F2FP.BF16.F32.PACK_AB R146, R37, R36 ;  /* 0x000000242592723e */ /* 0x000fc400000010ff */
[----:B------:R-:W-:Y:S02]  /*14190*/  FMNMX.FTZ R2, R86, R2, !PT ;  /* 0x0000000256027209 */ /* 0x000fe40007810000 */
[----:B------:R-:W-:Y:S02]  /*141a0*/  F2FP.BF16.F32.PACK_AB R140, R41, R40 ;  /* 0x00000028298c723e */ /* 0x000fe400000010ff */
[----:B------:R-:W-:Y:S01]  /*141b0*/  FMNMX.FTZ R2, R87, R2, !PT ;  /* 0x0000000257027209 */ /* 0x000fe20007810000 */
[----:B------:R-:W0:Y:S01]  /*141c0*/  MUFU.EX2 R49, R49 ;  /* 0x0000003100317308 */ /* 0x000e220000000800 */
[C---:B---3--:R-:W-:Y:S01]  /*141d0*/  FADD.FTZ R21, R45.reuse, R6 ;  /* 0x000000062d157221 */ /* 0x048fe20000010000 */
[----:B------:R-:W-:Y:S02]  /*141e0*/  F2FP.BF16.F32.PACK_AB R142, R45, R44 ;  /* 0x0000002c2d8e723e */ /* 0x000fe400000010ff */
[----:B------:R-:W1:Y:S04]  /*141f0*/  SHFL.BFLY PT, R12, R2, 0x2, 0x1f ;  /* 0x0c401f00020c7f89 */ /* 0x000e6800000e0000 */
[----:B------:R-:W-:Y:S08]  /*14200*/  MUFU.EX2 R52, R52 ;  /* 0x0000003400347308 */ /* 0x000ff00000000800 */
[----:B------:R-:W3:Y:S01]  /*14210*/  MUFU.EX2 R53, R53 ;  /* 0x0000003500357308 */ /* 0x000ee20000000800 */
[----:B0-----:R-:W-:-:S07]  /*14220*/  F2FP.BF16.F32.PACK_AB R136, R49, R48 ;  /* 0x000000303188723e */ /* 0x001fce00000010ff */
[----:B------:R-:W-:Y:S01]  /*14230*/  MUFU.EX2 R56, R56 ;  /* 0x0000003800387308 */ /* 0x000fe20000000800 */
[----:B-1----:R-:W-:-:S07]  /*14240*/  FMNMX.FTZ R2, R2, R12, !PT ;  /* 0x0000000c02027209 */ /* 0x002fce0007810000 */
[----:B------:R-:W0:Y:S01]  /*14250*/  MUFU.EX2 R57, R57 ;  /* 0x0000003900397308 */ /* 0x000e220000000800 */
[----:B------:R-:W1:Y:S01]  /*14260*/  SHFL.BFLY PT, R12, R2, 0x1, 0x1f ;  /* 0x0c201f00020c7f89 */ /* 0x000e6200000e0000 */
[----:B---3--:R-:W-:-:S06]  /*14270*/  F2FP.BF16.F32.PACK_AB R138, R53, R52 ;  /* 0x00000034358a723e */ /* 0x008fcc00000010ff */
[----:B------:R-:W-:Y:S08]  /*14280*/  MUFU.EX2 R60, R60 ;  /* 0x0000003c003c7308 */ /* 0x000ff00000000800 */
[----:B------:R-:W3:Y:S01]  /*14290*/  MUFU.EX2 R61, R61 ;  /* 0x0000003d003d7308 */ /* 0x000ee20000000800 */
[----:B0-----:R-:W-:-:S07]  /*142a0*/  F2FP.BF16.F32.PACK_AB R132, R57, R56 ;  /* 0x000000383984723e */ /* 0x001fce00000010ff */
[----:B------:R-:W-:Y:S01]  /*142b0*/  MUFU.EX2 R64, R64 ;  /* 0x0000004000407308 */ /* 0x000fe20000000800 */
[----:B-1----:R-:W-:-:S04]  /*142c0*/  FMNMX.FTZ R2, R2, R12, !PT ;  /* 0x0000000c02027209 */ /* 0x002fc80007810000 */
[C---:B------:R-:W-:Y:S01]  /*142d0*/  FSETP.NEU.FTZ.AND P2, PT, R2.reuse, -INF , PT ;  /* 0xff8000000200780b */ /* 0x040fe20003f5d000 */
[C---:B------:R-:W-:Y:S02]  /*142e0*/  FMUL.FTZ R13, R2.reuse, R0 ;  /* 0x00000000020d7220 */ /* 0x040fe40000410000 */
[----:B------:R-:W-:Y:S01]  /*142f0*/  MUFU.EX2 R65, R65 ;  /* 0x0000004100417308 */ /* 0x000fe20000000800 */
[----:B------:R-:W-:Y:S02]  /*14300*/  FSEL R12, R2, RZ, P2 ;  /* 0x000000ff020c7208 */ /* 0x000fe40001000000 */
[----:B------:R-:W-:Y:S02]  /*14310*/  FSEL R13, R13, RZ, P2 ;  /* 0x000000ff0d0d7208 */ /* 0x000fe40001000000 */
[----:B---3--:R-:W-:Y:S01]  /*14320*/  F2FP.BF16.F32.PACK_AB R134, R61, R60 ;  /* 0x0000003c3d86723e */ /* 0x008fe200000010ff */
[----:B------:R-:W-:Y:S01]  /*14330*/  FADD.FTZ R7, -R12, R7 ;  /* 0x000000070c077221 */ /* 0x000fe20000010100 */
[----:B------:R-:W-:Y:S01]  /*14340*/  FADD.FTZ R12, R48, R21 ;  /* 0x00000015300c7221 */ /* 0x000fe20000010000 */
        /* <DEDUP_REMOVED lines=8> */
[-CC-:B------:R-:W-:Y:S01]  /*143d0*/  FFMA.FTZ R38, R38, R0.reuse, -R13.reuse ;  /* 0x0000000026267223 */ /* 0x180fe2000001080d */
[-CC-:B------:R-:W-:Y:S01]  /*143e0*/  FFMA.FTZ R39, R39, R0.reuse, -R13.reuse ;  /* 0x0000000027277223 */ /* 0x180fe2000001080d */
[----:B------:R-:W-:Y:S01]  /*143f0*/  FADD.FTZ R21, R49, R12 ;  /* 0x0000000c31157221 */ /* 0x000fe20000010000 */
[-CC-:B------:R-:W-:Y:S01]  /*14400*/  FFMA.FTZ R42, R42, R0.reuse, -R13.reuse ;  /* 0x000000002a2a7223 */ /* 0x180fe2000001080d */
[-CC-:B------:R-:W-:Y:S01]  /*14410*/  FFMA.FTZ R43, R43, R0.reuse, -R13.reuse ;  /* 0x000000002b2b7223 */ /* 0x180fe2000001080d */
[-C--:B------:R-:W-:Y:S01]  /*14420*/  FFMA.FTZ R46, R46, R0.reuse, -R13 ;  /* 0x000000002e2e7223 */ /* 0x080fe2000001080d */
[----:B------:R-:W0:Y:S01]  /*14430*/  MUFU.EX2 R7, R7 ;  /* 0x0000000700077308 */ /* 0x000e220000000800 */
[----:B------:R-:W-:Y:S01]  /*14440*/  FADD.FTZ R12, R52, R21 ;  /* 0x00000015340c7221 */ /* 0x000fe20000010000 */
[-CC-:B------:R-:W-:Y:S01]  /*14450*/  FFMA.FTZ R47, R47, R0.reuse, -R13.reuse ;  /* 0x000000002f2f7223 */ /* 0x180fe2000001080d */
[-CC-:B------:R-:W-:Y:S01]  /*14460*/  FFMA.FTZ R50, R50, R0.reuse, -R13.reuse ;  /* 0x0000000032327223 */ /* 0x180fe2000001080d */
[-CC-:B------:R-:W-:Y:S01]  /*14470*/  FFMA.FTZ R51, R51, R0.reuse, -R13.reuse ;  /* 0x0000000033337223 */ /* 0x180fe2000001080d */
[----:B------:R-:W-:Y:S01]  /*14480*/  FADD.FTZ R21, R53, R12 ;  /* 0x0000000c35157221 */ /* 0x000fe20000010000 */
[-CC-:B------:R-:W-:Y:S01]  /*14490*/  FFMA.FTZ R54, R54, R0.reuse, -R13.reuse ;  /* 0x0000000036367223 */ /* 0x180fe2000001080d */
[-C--:B------:R-:W-:Y:S01]  /*144a0*/  FFMA.FTZ R55, R55, R0.reuse, -R13 ;  /* 0x0000000037377223 */ /* 0x080fe2000001080d */
[----:B------:R-:W1:Y:S01]  /*144b0*/  MUFU.EX2 R27, R27 ;  /* 0x0000001b001b7308 */ /* 0x000e620000000800 */
[----:B------:R-:W-:Y:S01]  /*144c0*/  FADD.FTZ R12, R56, R21 ;  /* 0x00000015380c7221 */ /* 0x000fe20000010000 */
[-CC-:B------:R-:W-:Y:S01]  /*144d0*/  FFMA.FTZ R58, R58, R0.reuse, -R13.reuse ;  /* 0x000000003a3a7223 */ /* 0x180fe2000001080d */
[-CC-:B------:R-:W-:Y:S01]  /*144e0*/  FFMA.FTZ R59, R59, R0.reuse, -R13.reuse ;  /* 0x000000003b3b7223 */ /* 0x180fe2000001080d */
[-CC-:B------:R-:W-:Y:S01]  /*144f0*/  FFMA.FTZ R62, R62, R0.reuse, -R13.reuse ;  /* 0x000000003e3e7223 */ /* 0x180fe2000001080d */
[----:B------:R-:W-:Y:S01]  /*14500*/  FADD.FTZ R21, R57, R12 ;  /* 0x0000000c39157221 */ /* 0x000fe20000010000 */
[-CC-:B------:R-:W-:Y:S01]  /*14510*/  FFMA.FTZ R63, R63, R0.reuse, -R13.reuse ;  /* 0x000000003f3f7223 */ /* 0x180fe2000001080d */
[-C--:B------:R-:W-:Y:S01]  /*14520*/  FFMA.FTZ R66, R66, R0.reuse, -R13 ;  /* 0x0000000042427223 */ /* 0x080fe2000001080d */
[----:B------:R-:W3:Y:S01]  /*14530*/  MUFU.EX2 R30, R30 ;  /* 0x0000001e001e7308 */ /* 0x000ee20000000800 */
[----:B0-----:R-:W-:Y:S01]  /*14540*/  FFMA.FTZ R6, R7, R5, R26 ;  /* 0x0000000507067223 */ /* 0x001fe2000001001a */
        /* <DEDUP_REMOVED lines=11> */
[-CC-:B------:R-:W-:Y:S01]  /*14600*/  FFMA.FTZ R79, R79, R0.reuse, -R13.reuse ;  /* 0x000000004f4f7223 */ /* 0x180fe2000001080d */
[----:B------:R-:W-:Y:S01]  /*14610*/  FADD.FTZ R21, R65, R12 ;  /* 0x0000000c41157221 */ /* 0x000fe20000010000 */
[-C--:B------:R-:W-:Y:S01]  /*14620*/  FFMA.FTZ R82, R82, R0.reuse, -R13 ;  /* 0x0000000052527223 */ /* 0x080fe2000001080d */
[----:B------:R-:W1:Y:S01]  /*14630*/  MUFU.EX2 R34, R34 ;  /* 0x0000002200227308 */ /* 0x000e620000000800 */
[----:B---3--:R-:W-:Y:S01]  /*14640*/  FADD.FTZ R6, R30, R5 ;  /* 0x000000051e067221 */ /* 0x008fe20000010000 */
[-CC-:B------:R-:W-:Y:S01]  /*14650*/  FFMA.FTZ R83, R83, R0.reuse, -R13.reuse ;  /* 0x0000000053537223 */ /* 0x180fe2000001080d */
[-CC-:B------:R-:W-:Y:S01]  /*14660*/  FFMA.FTZ R86, R86, R0.reuse, -R13.reuse ;  /* 0x0000000056567223 */ /* 0x180fe2000001080d */
[----:B------:R-:W-:Y:S01]  /*14670*/  FFMA.FTZ R13, R87, R0, -R13 ;  /* 0x00000000570d7223 */ /* 0x000fe2000001080d */
[-C--:B------:R-:W-:Y:S01]  /*14680*/  FMUL.FTZ R90, R90, R7.reuse ;  /* 0x000000075a5a7220 */ /* 0x080fe20000410000 */
[-C--:B------:R-:W-:Y:S01]  /*14690*/  FMUL.FTZ R91, R91, R7.reuse ;  /* 0x000000075b5b7220 */ /* 0x080fe20000410000 */
[-C--:B------:R-:W-:Y:S01]  /*146a0*/  FMUL.FTZ R94, R94, R7.reuse ;  /* 0x000000075e5e7220 */ /* 0x080fe20000410000 */
[----:B------:R-:W3:Y:S01]  /*146b0*/  MUFU.EX2 R35, R35 ;  /* 0x0000002300237308 */ /* 0x000ee20000000800 */
[----:B0-----:R-:W-:Y:S01]  /*146c0*/  FADD.FTZ R5, R31, R6 ;  /* 0x000000061f057221 */ /* 0x001fe20000010000 */
[-C--:B------:R-:W-:Y:S01]  /*146d0*/  FMUL.FTZ R95, R95, R7.reuse ;  /* 0x000000075f5f7220 */ /* 0x080fe20000410000 */
[-C--:B------:R-:W-:Y:S01]  /*146e0*/  FMUL.FTZ R98, R98, R7.reuse ;  /* 0x0000000762627220 */ /* 0x080fe20000410000 */
[-C--:B------:R-:W-:Y:S01]  /*146f0*/  FMUL.FTZ R99, R99, R7.reuse ;  /* 0x0000000763637220 */ /* 0x080fe20000410000 */
[-C--:B------:R-:W-:Y:S01]  /*14700*/  FMUL.FTZ R102, R102, R7.reuse ;  /* 0x0000000766667220 */ /* 0x080fe20000410000 */
[-C--:B------:R-:W-:Y:S01]  /*14710*/  FMUL.FTZ R103, R103, R7.reuse ;  /* 0x0000000767677220 */ /* 0x080fe20000410000 */
        /* <DEDUP_REMOVED lines=8> */
[-C--:B------:R-:W-:Y:S01]  /*147a0*/  FMUL.FTZ R118, R118, R7.reuse ;  /* 0x0000000776767220 */ /* 0x080fe20000410000 */
[----:B------:R-:W1:Y:S01]  /*147b0*/  MUFU.EX2 R39, R39 ;  /* 0x0000002700277308 */ /* 0x000e620000000800 */
[----:B---3--:R-:W-:Y:S01]  /*147c0*/  FADD.FTZ R5, R35, R6 ;  /* 0x0000000623057221 */ /* 0x008fe20000010000 */
[----:B------:R-:W-:Y:S01]  /*147d0*/  FMUL.FTZ R119, R119, R7 ;  /* 0x0000000777777220 */ /* 0x000fe20000410000 */
[----:B------:R-:W-:Y:S01]  /*147e0*/  F2FP.BF16.F32.PACK_AB R128, R65, R64 ;  /* 0x000000404180723e */ /* 0x000fe200000010ff */
[----:B------:R-:W-:Y:S01]  /*147f0*/  IMAD.MOV.U32 R7, RZ, RZ, R2 ;  /* 0x000000ffff077224 */ /* 0x000fe200078e0002 */
[----:B------:R-:W-:-:S02]  /*14800*/  F2FP.BF16.F32.PACK_AB R149, R27, R26 ;  /* 0x0000001a1b95723e */ /* 0x000fc400000010ff */
[----:B------:R-:W-:Y:S01]  /*14810*/  F2FP.BF16.F32.PACK_AB R151, R31, R30 ;  /* 0x0000001e1f97723e */ /* 0x000fe200000010ff */
[----:B------:R-:W3:Y:S01]  /*14820*/  MUFU.EX2 R42, R42 ;  /* 0x0000002a002a7308 */ /* 0x000ee20000000800 */
[----:B0-----:R-:W-:Y:S01]  /*14830*/  FADD.FTZ R6, R38, R5 ;  /* 0x0000000526067221 */ /* 0x001fe20000010000 */
[----:B------:R-:W-:-:S06]  /*14840*/  F2FP.BF16.F32.PACK_AB R145, R35, R34 ;  /* 0x000000222391723e */ /* 0x000fcc00000010ff */
[----:B------:R-:W0:Y:S01]  /*14850*/  MUFU.EX2 R43, R43 ;  /* 0x0000002b002b7308 */ /* 0x000e220000000800 */
[C---:B-1----:R-:W-:Y:S01]  /*14860*/  FADD.FTZ R5, R39.reuse, R6 ;  /* 0x0000000627057221 */ /* 0x042fe20000010000 */
[----:B------:R-:W-:-:S06]  /*14870*/  F2FP.BF16.F32.PACK_AB R147, R39, R38 ;  /* 0x000000262793723e */ /* 0x000fcc00000010ff */
[----:B------:R-:W1:Y:S01]  /*14880*/  MUFU.EX2 R46, R46 ;  /* 0x0000002e002e7308 */ /* 0x000e620000000800 */
[----:B---3--:R-:W-:-:S07]  /*14890*/  FADD.FTZ R6, R42, R5 ;  /* 0x000000052a067221 */ /* 0x008fce0000010000 */
[----:B------:R-:W3:Y:S01]  /*148a0*/  MUFU.EX2 R68, R68 ;  /* 0x0000004400447308 */ /* 0x000ee20000000800 */
[C---:B0-----:R-:W-:Y:S01]  /*148b0*/  FADD.FTZ R5, R43.reuse, R6 ;  /* 0x000000062b057221 */ /* 0x041fe20000010000 */
[----:B------:R-:W-:Y:S02]  /*148c0*/  F2FP.BF16.F32.PACK_AB R141, R43, R42 ;  /* 0x0000002a2b8d723e */ /* 0x000fe400000010ff */
[C---:B--2---:R-:W-:Y:S01]  /*148d0*/  ISETP.GT.AND P2, PT, R4.reuse, R20, PT ;  /* 0x000000140400720c */ /* 0x044fe20003f44270 */
[----:B------:R-:W-:-:S03]  /*148e0*/  VIADD R4, R4, 0xffffffff ;  /* 0xffffffff04047836 */ /* 0x000fc60000000000 */
[----:B------:R-:W0:Y:S01]  /*148f0*/  MUFU.EX2 R47, R47 ;  /* 0x0000002f002f7308 */ /* 0x000e220000000800 */
[----:B-1----:R-:W-:-:S07]  /*14900*/  FADD.FTZ R6, R46, R5 ;  /* 0x000000052e067221 */ /* 0x002fce0000010000 */
[----:B------:R-:W1:Y:S01]  /*14910*/  MUFU.EX2 R69, R69 ;  /* 0x0000004500457308 */ /* 0x000e620000000800 */
[----:B---3--:R-:W-:-:S07]  /*14920*/  FADD.FTZ R12, R68, R21 ;  /* 0x00000015440c7221 */ /* 0x008fce0000010000 */
        /* <DEDUP_REMOVED lines=60> */
[----:B------:R-:W-:Y:S01]  /*14cf0*/  F2FP.BF16.F32.PACK_AB R125, R75, R74 ;  /* 0x0000004a4b7d723e */ /* 0x000fe200000010ff */
[----:B------:R-:W-:-:S05]  /*14d00*/  IMAD.MOV.U32 R12, RZ, RZ, R3 ;  /* 0x000000ffff0c7224 */ /* 0x000fca00078e0003 */
        /* <DEDUP_REMOVED lines=9> */
[----:B------:R-:W-:Y:S01]  /*14da0*/  F2FP.BF16.F32.PACK_AB R121, R83, R82 ;  /* 0x000000525379723e */ /* 0x000fe200000010ff */
[----:B------:R-:W-:Y:S02]  /*14db0*/  IMAD.MOV.U32 R8, RZ, RZ, R153 ;  /* 0x000000ffff087224 */ /* 0x000fe400078e0099 */
[----:B-1----:R-:W-:-:S04]  /*14dc0*/  FADD.FTZ R5, R86, R5 ;  /* 0x0000000556057221 */ /* 0x002fc80000010000 */
[C---:B--2---:R-:W-:Y:S01]  /*14dd0*/  FADD.FTZ R5, R13.reuse, R5 ;  /* 0x000000050d057221 */ /* 0x044fe20000010000 */
[----:B------:R-:W-:Y:S01]  /*14de0*/  F2FP.BF16.F32.PACK_AB R123, R13, R86 ;  /* 0x000000560d7b723e */ /* 0x000fe200000010ff */
[----:B------:R-:W-:Y:S01]  /*14df0*/  IMAD.MOV.U32 R13, RZ, RZ, R17 ;  /* 0x000000ffff0d7224 */ /* 0x000fe200078e0011 */
[----:B------:R-:W-:Y:S06]  /*14e00*/  @P2 BRA `(.L_x_1520) ;  /* 0xffffffd000242947 */ /* 0x000fec000383ffff */
.L_x_1502:
[----:B------:R-:W-:Y:S05]  /*14e10*/  WARPSYNC.ALL ;  /* 0x0000000000007948 */ /* 0x000fea0003800000 */
[----:B------:R-:W-:Y:S06]  /*14e20*/  BAR.ARV 0x8, 0x200 ;  /* 0x0208000000007b1d */ /* 0x000fec0000002000 */
[----:B------:R-:W-:Y:S05]  /*14e30*/  @!P0 BRA `(.L_x_1521) ;  /* 0x0000000000048947 */ /* 0x000fea0003800000 */
[----:B------:R-:W-:Y:S01]  /*14e40*/  BPT.TRAP 0x1 ;  /* 0x000000040000795c */ /* 0x000fe20000300000 */
.L_x_1521:
[----:B------:R-:W-:Y:S01]  /*14e50*/  IMAD R11, R17, 0x8, R16 ;  /* 0x00000008110b7824 */ /* 0x000fe200078e0210 */
[----:B------:R-:W-:-:S04]  /*14e60*/  SHF.L.U32 R4, R153, 0x1f, RZ ;  /* 0x0000001f99047819 */ /* 0x000fc800000006ff */
[----:B------:R0:W1:Y:S01]  /*14e70*/  SYNCS.PHASECHK.TRANS64.TRYWAIT P2, [R11+URZ+0x16850], R4 ;  /* 0x016850040b0075a7 */ /* 0x000062000804017f */
[----:B------:R-:W-:Y:S05]  /*14e80*/  @!P0 BRA `(.L_x_1522) ;  /* 0x0000000000048947 */ /* 0x000fea0003800000 */
[----:B------:R-:W-:Y:S01]  /*14e90*/  BPT.TRAP 0x1 ;  /* 0x000000040000795c */ /* 0x000fe20000300000 */
.L_x_1522:
[----:B------:R-:W-:-:S05]  /*14ea0*/  VIADD R16, R16, 0x400 ;  /* 0x0000040010107836 */ /* 0x000fca0000000000 */
[----:B------:R-:W-:-:S04]  /*14eb0*/  SHF.R.U32.HI R16, RZ, 0x4, R16 ;  /* 0x00000004ff107819 */ /* 0x000fc80000011610 */
[----:B------:R-:W-:Y:S01]  /*14ec0*/  LOP3.LUT R16, R16, 0x3fff, RZ, 0xc0, !PT ;  /* 0x00003fff10107812 */ /* 0x000fe200078ec0ff */
[----:B-1----:R-:W-:Y:S06]  /*14ed0*/  @P2 BRA `(.L_x_1523) ;  /* 0x0000000000082947 */ /* 0x002fec0003800000 */
[----:B------:R-:W1:Y:S02]  /*14ee0*/  SYNCS.PHASECHK.TRANS64.TRYWAIT P0, [R11+URZ+0x16850], R4 ;  /* 0x016850040b0075a7 */ /* 0x000e64000800017f */
[----:B-1----:R-:W-:Y:S05]  /*14ef0*/  @!P0 BRA `(.L_x_1524) ;  /* 0x000000b400788947 */ /* 0x002fea0003800000 */
.L_x_1523:
[----:B------:R-:W-:Y:S01]  /*14f00*/  IMAD R8, R17, 0x400, R16 ;  /* 0x0000040011087824 */ /* 0x000fe200078e0210 */
[----:B------:R-:W2:Y:S01]  /*14f10*/  LDL.LU R14, [R1+0x58] ;  /* 0x00005800010e7983 */ /* 0x000ea20000300800 */
[----:B------:R-:W-:Y:S01]  /*14f20*/  IMAD.MOV.U32 R9, RZ, RZ, 0x40000040 ;  /* 0x40000040ff097424 */ /* 0x000fe200078e00ff */
[----:B------:R-:W-:Y:S05]  /*14f30*/  WARPSYNC.ALL ;  /* 0x0000000000007948 */ /* 0x000fea0003800000 */
[C---:B------:R-:W-:Y:S01]  /*14f40*/  R2UR UR6, R8.reuse ;  /* 0x00000000080672ca */ /* 0x040fe200000e0000 */
[----:B------:R-:W-:Y:S01]  /*14f50*/  WARPGROUP.ARRIVE ;  /* 0x00000000000079c5 */ /* 0x000fe20000000000 */
[----:B------:R-:W-:Y:S01]  /*14f60*/  R2UR UR7, R9 ;  /* 0x00000000090772ca */ /* 0x000fe200000e0000 */
[----:B------:R-:W-:Y:S01]  /*14f70*/  VIADD R12, R8, 0x80 ;  /* 0x00000080080c7836 */ /* 0x000fe20000000000 */
[----:B------:R-:W3:Y:S01]  /*14f80*/  SHFL.BFLY PT, R7, R6, 0x2, 0x1f ;  /* 0x0c401f0006077f89 */ /* 0x000ee200000e0000 */
[----:B------:R-:W-:-:S02]  /*14f90*/  IMAD.MOV.U32 R13, RZ, RZ, 0x40000040 ;  /* 0x40000040ff0d7424 */ /* 0x000fc400078e00ff */
[----:B------:R-:W-:Y:S01]  /*14fa0*/  IMAD.MOV.U32 R9, RZ, RZ, 0x40000040 ;  /* 0x40000040ff097424 */ /* 0x000fe200078e00ff */
[----:B01----:R-:W0:Y:S01]  /*14fb0*/  SHFL.BFLY PT, R4, R5, 0x2, 0x1f ;  /* 0x0c401f0005047f89 */ /* 0x003e2200000e0000 */
[----:B------:R-:W-:Y:S02]  /*14fc0*/  VIADD R17, R17, 0x1 ;  /* 0x0000000111117836 */ /* 0x000fe40000000000 */
[----:B------:R-:W-:Y:S02]  /*14fd0*/  IMAD.MOV.U32 R26, RZ, RZ, -0x800000 ;  /* 0xff800000ff1a7424 */ /* 0x000fe400078e00ff */
[----:B------:R-:W-:Y:S01]  /*14fe0*/  IMAD.MOV.U32 R27, RZ, RZ, -0x800000 ;  /* 0xff800000ff1b7424 */ /* 0x000fe200078e00ff */
[----:B------:R-:W-:Y:S01]  /*14ff0*/  ISETP.NE.AND P2, PT, R17, 0x2, PT ;  /* 0x000000021100780c */ /* 0x000fe20003f45270 */
[----:B------:R-:W-:Y:S01]  /*15000*/  HGMMA.64x64x16.F32.BF16 R88, R148, gdesc[UR4].tnspB, R88, gsb0 ;  /* 0x40e0000494587df0 */ /* 0x000fe20008001858 */
[----:B------:R-:W-:Y:S01]  /*15010*/  R2UR UR6, R12 ;  /* 0x000000000c0672ca */ /* 0x000fe200000e0000 */
[----:B------:R-:W-:Y:S01]  /*15020*/  VIADD R12, R8, 0x100 ;  /* 0x00000100080c7836 */ /* 0x000fe20000000000 */
[----:B------:R-:W-:Y:S01]  /*15030*/  R2UR UR7, R13 ;  /* 0x000000000d0772ca */ /* 0x000fe200000e0000 */
[----:B------:R-:W-:Y:S01]  /*15040*/  IMAD.MOV.U32 R13, RZ, RZ, 0x40000040 ;  /* 0x40000040ff0d7424 */ /* 0x000fe200078e00ff */
[----:B------:R-:W-:Y:S01]  /*15050*/  SEL R17, R17, RZ, P2 ;  /* 0x000000ff11117207 */ /* 0x000fe20001000000 */
[----:B---3--:R-:W-:Y:S01]  /*15060*/  FADD.FTZ R7, R7, R6 ;  /* 0x0000000607077221 */ /* 0x008fe20000010000 */
[----:B------:R-:W-:-:S04]  /*15070*/  SEL R6, RZ, 0x1, P2 ;  /* 0x00000001ff067807 */ /* 0x000fc80001000000 */
[----:B------:R-:W-:Y:S01]  /*15080*/  LOP3.LUT R153, R153, R6, RZ, 0x3c, !PT ;  /* 0x0000000699997212 */ /* 0x000fe200078e3cff */
[----:B------:R-:W-:Y:S02]  /*15090*/  WARPGROUP.DEPBAR.LE gsb0, 0x0 ;  /* 0x00008000000079c5 */ /* 0x000fe40000010000 */
        /* <DEDUP_REMOVED lines=19> */
[----:B------:R-:W-:Y:S02]  /*151d0*/  IMAD.MOV.U32 R13, RZ, RZ, 0x40000040 ;  /* 0x40000040ff0d7424 */ /* 0x000fe400078e00ff */
[----:B--2---:R-:W-:-:S05]  /*151e0*/  VIADD R14, R14, 0x1 ;  /* 0x000000010e0e7836 */ /* 0x004fca0000000000 */
[----:B------:R-:W-:Y:S01]  /*151f0*/  STL [R1+0x58], R14 ;  /* 0x0000580e01007387 */ /* 0x000fe20000100800 */
[----:B------:R-:W-:Y:S02]  /*15200*/  WARPGROUP.DEPBAR.LE gsb0, 0x0 ;  /* 0x00008000000079c5 */ /* 0x000fe40000010000 */
[----:B------:R-:W-:-:S06]  /*15210*/  WARPGROUP.ARRIVE ;  /* 0x00000000000079c5 */ /* 0x000fcc0000000000 */
        /* <DEDUP_REMOVED lines=14> */
[----:B------:R-:W-:Y:S01]  /*15300*/  R2UR UR6, R8 ;  /* 0x00000000080672ca */ /* 0x000fe200000e0000 */
[----:B0-----:R-:W-:Y:S01]  /*15310*/  FADD.FTZ R8, R4, R5 ;  /* 0x0000000504087221 */ /* 0x001fe20000010000 */
[----:B------:R-:W-:Y:S01]  /*15320*/  R2UR UR7, R9 ;  /* 0x00000000090772ca */ /* 0x000fe200000e0000 */
[----:B------:R-:W0:Y:S04]  /*15330*/  SHFL.BFLY PT, R4, R7, 0x1, 0x1f ;  /* 0x0c201f0007047f89 */ /* 0x000e2800000e0000 */
[----:B------:R-:W1:Y:S01]  /*15340*/  SHFL.BFLY PT, R9, R8, 0x1, 0x1f ;  /* 0x0c201f0008097f89 */ /* 0x000e6200000e0000 */
[----:B0-----:R-:W-:Y:S01]  /*15350*/  FADD.FTZ R10, R7, R4 ;  /* 0x00000004070a7221 */ /* 0x001fe20000010000 */
[----:B------:R-:W-:-:S02]  /*15360*/  IMAD.MOV.U32 R4, RZ, RZ, RZ ;  /* 0x000000ffff047224 */ /* 0x000fc400078e00ff */
[----:B------:R-:W-:Y:S02]  /*15370*/  IMAD.MOV.U32 R7, RZ, RZ, RZ ;  /* 0x000000ffff077224 */ /* 0x000fe400078e00ff */
[----:B-1----:R-:W-:Y:S01]  /*15380*/  FADD.FTZ R12, R8, R9 ;  /* 0x00000009080c7221 */ /* 0x002fe20000010000 */
[----:B------:R-:W-:Y:S01]  /*15390*/  FSETP.NE.FTZ.AND P0, PT, R10, RZ, PT ;  /* 0x000000ff0a00720b */ /* 0x000fe20003f15000 */
[----:B------:R-:W-:-:S03]  /*153a0*/  @!P1 VIADD R8, R11, 0x16860 ;  /* 0x000168600b089836 */ /* 0x000fc60000000000 */
[----:B------:R-:W-:Y:S02]  /*153b0*/  FSETP.NE.FTZ.AND P3, PT, R12, RZ, PT ;  /* 0x000000ff0c00720b */ /* 0x000fe40003f75000 */
[----:B------:R-:W-:-:S07]  /*153c0*/  @!P1 PRMT R8, RZ, 0x654, R8 ;  /* 0x00000654ff089816 */ /* 0x000fce0000000008 */
[----:B------:R-:W0:Y:S01]  /*153d0*/  @P0 MUFU.LG2 R5, R10 ;  /* 0x0000000a00050308 */ /* 0x000e220000000c00 */
[----:B------:R-:W-:-:S03]  /*153e0*/  @P0 FMUL.FTZ R6, R0, 0.69314718246459960938 ;  /* 0x3f31721800060820 */ /* 0x000fc60000410000 */
[----:B------:R-:W-:-:S04]  /*153f0*/  @P3 FMUL.FTZ R0, R0, 0.69314718246459960938 ;  /* 0x3f31721800003820 */ /* 0x000fc80000410000 */
[----:B------:R-:W1:Y:S08]  /*15400*/  @P3 MUFU.LG2 R9, R12 ;  /* 0x0000000c00093308 */ /* 0x000e700000000c00 */
[----:B------:R-:W2:Y:S01]  /*15410*/  @P0 MUFU.RCP R4, R10 ;  /* 0x0000000a00040308 */ /* 0x000ea20000001000 */
[----:B0-----:R-:W-:-:S04]  /*15420*/  @P0 FMUL.FTZ R5, R5, 0.69314718246459960938 ;  /* 0x3f31721805050820 */ /* 0x001fc80000410000 */
[----:B------:R-:W-:Y:S01]  /*15430*/  @P0 FFMA.FTZ R26, R6, R3, R5 ;  /* 0x00000003061a0223 */ /* 0x000fe20000010005 */
[----:B------:R-:W-:Y:S02]  /*15440*/  PLOP3.LUT P0, PT, PT, PT, PT, 0x8, 0x0 ;  /* 0x000000000000781c */ /* 0x000fe40003f0e170 */
[----:B------:R-:W0:Y:S01]  /*15450*/  @P3 MUFU.RCP R7, R12 ;  /* 0x0000000c00073308 */ /* 0x000e220000001000 */
[----:B-1----:R-:W-:-:S04]  /*15460*/  @P3 FMUL.FTZ R9, R9, 0.69314718246459960938 ;  /* 0x3f31721809093820 */ /* 0x002fc80000410000 */
[----:B------:R-:W-:Y:S01]  /*15470*/  @P3 FFMA.FTZ R27, R0, R2, R9 ;  /* 0x00000002001b3223 */ /* 0x000fe20000010009 */
        /* <DEDUP_REMOVED lines=37> */
.L_x_1417:
[----:B------:R-:W0:Y:S01]  /*156d0*/  S2R R0, SR_TID.X ;  /* 0x0000000000007919 */ /* 0x000e220000002100 */
[----:B------:R-:W-:Y:S05]  /*156e0*/  WARPSYNC.ALL ;  /* 0x0000000000007948 */ /* 0x000fea0003800000 */
[----:B------:R-:W1:Y:S08]  /*156f0*/  S2UR UR5, SR_CgaCtaId ;  /* 0x00000000000579c3 */ /* 0x000e700000008800 */
[----:B------:R-:W-:Y:S06]  /*15700*/  BAR.SYNC.DEFER_BLOCKING 0x5, 0x200 ;  /* 0x0148000000007b1d */ /* 0x000fec0000010000 */
[----:B------:R-:W-:Y:S01]  /*15710*/  UMOV UR4, 0x400 ;  /* 0x0000040000047882 */ /* 0x000fe20000000000 */
[----:B------:R-:W-:Y:S01]  /*15720*/  BSSY B0, `(.L_x_1525) ;  /* 0x0000245000007945 */ /* 0x000fe20003800000 */
[----:B-1----:R-:W-:Y:S01]  /*15730*/  ULEA UR4, UR5, UR4, 0x18 ;  /* 0x0000000405047291 */ /* 0x002fe2000f8ec03f */
[----:B0-----:R-:W-:-:S05]  /*15740*/  VIADD R40, R0, 0xffffff80 ;  /* 0xffffff8000287836 */ /* 0x001fca0000000000 */
[----:B------:R-:W-:Y:S01]  /*15750*/  IMAD.U32 R16, RZ, RZ, UR4 ;  /* 0x00000004ff107e24 */ /* 0x000fe2000f8e00ff */
[----:B------:R-:W-:-:S04]  /*15760*/  SHF.R.S32.HI R46, RZ, 0x1f, R40 ;  /* 0x0000001fff2e7819 */ /* 0x000fc80000011428 */
[----:B------:R-:W-:Y:S01]  /*15770*/  LEA.HI R46, R46, R40, RZ, 0x3 ;  /* 0x000000282e2e7211 */ /* 0x000fe200078f18ff */
[----:B------:R0:W1:Y:S03]  /*15780*/  LDS.128 R28, [R16+0x168d0] ;  /* 0x0168d000101c7984 */ /* 0x0000660000000c00 */
[----:B------:R-:W-:-:S05]  /*15790*/  LOP3.LUT R46, R46, 0xfffffff8, RZ, 0xc0, !PT ;  /* 0xfffffff82e2e7812 */ /* 0x000fca00078ec0ff */
[----:B------:R-:W-:-:S04]  /*157a0*/  IMAD.IADD R46, R40, 0x1, -R46 ;  /* 0x00000001282e7824 */ /* 0x000fc800078e0a2e */
[----:B------:R-:W-:-:S05]  /*157b0*/  IMAD.SHL.U32 R41, R46, 0x8, RZ ;  /* 0x000000082e297824 */ /* 0x000fca00078e00ff */
[----:B------:R-:W-:Y:S01]  /*157c0*/  SHF.R.S32.HI R42, RZ, 0x1f, R41 ;  /* 0x0000001fff2a7819 */ /* 0x000fe20000011429 */
[----:B------:R-:W-:Y:S06]  /*157d0*/  BAR.ARV 0x4, 0x200 ;  /* 0x0108000000007b1d */ /* 0x000fec0000002000 */
[----:B0-----:R-:W-:Y:S05]  /*157e0*/  @P0 BRA `(.L_x_1526) ;  /* 0x00000018003c0947 */ /* 0x001fea0003800000 */
[----:B------:R-:W2:Y:S01]  /*157f0*/  LDL R0, [R1+0x68] ;  /* 0x0000680001007983 */ /* 0x000ea20000100800 */
[----:B------:R-:W-:-:S03]  /*15800*/  ULDC UR4, c[0x0][0xad4] ;  /* 0x0002b50000047ab9 */ /* 0x000fc60000000800 */
[----:B------:R-:W3:Y:S04]  /*15810*/  LDL.LU R34, [R1+0x4c] ;  /* 0x00004c0001227983 */ /* 0x000ee80000300800 */
[----:B------:R-:W4:Y:S01]  /*15820*/  LDL R39, [R1+0x50] ;  /* 0x0000500001277983 */ /* 0x000f220000100800 */
[----:B------:R-:W0:Y:S01]  /*15830*/  S2R R5, SR_SWINHI ;  /* 0x0000000000057919 */ /* 0x000e220000002f00 */
[----:B-----5:R-:W-:Y:S02]  /*15840*/  MOV R2, R16 ;  /* 0x0000001000027202 */ /* 0x020fe40000000f00 */
[----:B0-----:R-:W-:Y:S02]  /*15850*/  MOV R3, R5 ;  /* 0x0000000500037202 */ /* 0x001fe40000000f00 */
[----:B------:R-:W-:Y:S01]  /*15860*/  F2FP.BF16.F32.PACK_AB R14, R25, R24 ;  /* 0x00000018190e723e */ /* 0x000fe200000010ff */
[----:B-1----:R-:W-:-:S02]  /*15870*/  IMAD.MOV.U32 R28, RZ, RZ, RZ ;  /* 0x000000ffff1c7224 */ /* 0x002fc400078e00ff */
[----:B--2---:R-:W-:-:S03]  /*15880*/  IMAD.WIDE R10, R0, 0x2, R2 ;  /* 0x00000002000a7825 */ /* 0x004fc600078e0202 */
[----:B------:R-:W-:-:S05]  /*15890*/  IADD3 R33, P0, R10, 0x60, RZ ;  /* 0x000000600a217810 */ /* 0x000fca0007f1e0ff */
[----:B------:R-:W-:Y:S01]  /*158a0*/  IMAD.X R5, RZ, RZ, R11, P0 ;  /* 0x000000ffff057224 */ /* 0x000fe200000e060b */
[----:B---3--:R-:W-:-:S04]  /*158b0*/  ISETP.NE.AND P0, PT, R34, RZ, PT ;  /* 0x000000ff2200720c */ /* 0x008fc80003f05270 */
[----:B------:R-:W-:Y:S01]  /*158c0*/  SEL R38, R34, UR4, P0 ;  /* 0x0000000422267c07 */ /* 0x000fe20008000000 */
[----:B------:R-:W-:Y:S05]  /*158d0*/  WARPSYNC.ALL ;  /* 0x0000000000007948 */ /* 0x000fea0003800000 */
[----:B------:R-:W-:Y:S01]  /*158e0*/  BAR.SYNC.DEFER_BLOCKING 0x1, 0x180 ;  /* 0x0046000000007b1d */ /* 0x000fe20000010000 */
[C---:B------:R-:W-:Y:S02]  /*158f0*/  IADD3 R15, P1, R10.reuse, 0x40, RZ ;  /* 0x000000400a0f7810 */ /* 0x040fe40007f3e0ff */
[C---:B------:R-:W-:Y:S02]  /*15900*/  IADD3 R13, P2, R10.reuse, 0x20, RZ ;  /* 0x000000200a0d7810 */ /* 0x040fe40007f5e0ff */
[----:B------:R-:W-:Y:S01]  /*15910*/  LOP3.LUT R9, R10, 0x380, RZ, 0xc0, !PT ;  /* 0x000003800a097812 */ /* 0x000fe200078ec0ff */
[----:B------:R-:W-:Y:S01]  /*15920*/  ULDC.64 UR6, c[0x0][0xc08] ;  /* 0x0003020000067ab9 */ /* 0x000fe20000000a00 */
[----:B------:R-:W-:Y:S01]  /*15930*/  LOP3.LUT R4, R15, 0x380, RZ, 0xc0, !PT ;  /* 0x000003800f047812 */ /* 0x000fe200078ec0ff */
[----:B------:R-:W-:Y:S01]  /*15940*/  ULDC.64 UR4, c[0x0][0xc00] ;  /* 0x0003000000047ab9 */ /* 0x000fe20000000a00 */
[----:B------:R-:W-:-:S02]  /*15950*/  LOP3.LUT R0, R13, 0x380, RZ, 0xc0, !PT ;  /* 0x000003800d007812 */ /* 0x000fc400078ec0ff */
[----:B------:R-:W-:Y:S02]  /*15960*/  LOP3.LUT R12, R33, 0x380, RZ, 0xc0, !PT ;  /* 0x00000380210c7812 */ /* 0x000fe400078ec0ff */
[----:B------:R-:W-:Y:S02]  /*15970*/  ISETP.NE.U32.AND P0, PT, RZ, UR6, PT ;  /* 0x00000006ff007c0c */ /* 0x000fe4000bf05070 */
[----:B------:R-:W-:Y:S02]  /*15980*/  SHF.R.U64 R9, R9, 0x3, RZ ;  /* 0x0000000309097819 */ /* 0x000fe400000012ff */
[----:B------:R-:W-:Y:S02]  /*15990*/  SHF.R.U64 R4, R4, 0x3, RZ ;  /* 0x0000000304047819 */ /* 0x000fe400000012ff */
[----:B------:R-:W-:Y:S02]  /*159a0*/  SHF.R.U64 R0, R0, 0x3, RZ ;  /* 0x0000000300007819 */ /* 0x000fe400000012ff */
[----:B------:R-:W-:-:S02]  /*159b0*/  SHF.R.U64 R12, R12, 0x3, RZ ;  /* 0x000000030c0c7819 */ /* 0x000fc400000012ff */
[----:B------:R-:W-:Y:S02]  /*159c0*/  ISETP.NE.AND.EX P0, PT, RZ, UR7, PT, P0 ;  /* 0x00000007ff007c0c */ /* 0x000fe4000bf05300 */
[----:B------:R-:W-:Y:S01]  /*159d0*/  LOP3.LUT R10, R9, R10, RZ, 0x3c, !PT ;  /* 0x0000000a090a7212 */ /* 0x000fe200078e3cff */
[--C-:B------:R-:W-:Y:S01]  /*159e0*/  IMAD.X R7, RZ, RZ, R11.reuse, P1 ;  /* 0x000000ffff077224 */ /* 0x100fe200008e060b */
[----:B------:R-:W-:Y:S01]  /*159f0*/  LOP3.LUT R6, R4, R15, RZ, 0x3c, !PT ;  /* 0x0000000f04067212 */ /* 0x000fe200078e3cff */
[----:B------:R-:W-:Y:S01]  /*15a00*/  IMAD.X R9, RZ, RZ, R11, P2 ;  /* 0x000000ffff097224 */ /* 0x000fe200010e060b */
[----:B------:R-:W-:Y:S02]  /*15a10*/  LOP3.LUT R8, R0, R13, RZ, 0x3c, !PT ;  /* 0x0000000d00087212 */ /* 0x000fe400078e3cff */
[----:B------:R-:W-:Y:S02]  /*15a20*/  LOP3.LUT R4, R12, R33, RZ, 0x3c, !PT ;  /* 0x000000210c047212 */ /* 0x000fe400078e3cff */
[----:B------:R-:W-:Y:S01]  /*15a30*/  MOV R10, R10 ;  /* 0x0000000a000a7202 */ /* 0x000fe20000000f00 */
[----:B------:R-:W4:Y:S01]  /*15a40*/  LDC.64 R32, c[0x0][0xc00] ;  /* 0x00030000ff207b82 */ /* 0x000f220000000a00 */
[----:B------:R-:W-:-:S02]  /*15a50*/  F2FP.BF16.F32.PACK_AB R12, R21, R20 ;  /* 0x00000014150c723e */ /* 0x000fc400000010ff */
[----:B------:R-:W-:Y:S02]  /*15a60*/  F2FP.BF16.F32.PACK_AB R13, R91, R90 ;  /* 0x0000005a5b0d723e */ /* 0x000fe400000010ff */
[----:B------:R-:W-:Y:S02]  /*15a70*/  F2FP.BF16.F32.PACK_AB R15, R95, R94 ;  /* 0x0000005e5f0f723e */ /* 0x000fe400000010ff */
[----:B------:R-:W-:Y:S01]  /*15a80*/  MOV R36, R6 ;  /* 0x0000000600247202 */ /* 0x000fe20000000f00 */
[----:B------:R-:W0:Y:S01]  /*15a90*/  @P0 LDC.64 R34, c[0x0][0xc08] ;  /* 0x00030200ff220b82 */ /* 0x000e220000000a00 */
[----:B------:R-:W-:Y:S01]  /*15aa0*/  MOV R0, R4 ;  /* 0x0000000400007202 */ /* 0x000fe20000000f00 */
[----:B------:R1:W-:Y:S01]  /*15ab0*/  STSM.16.M88.4 [R10], R12 ;  /* 0x0000000c0a007844 */ /* 0x0003e20000000200 */
[----:B------:R-:W-:Y:S02]  /*15ac0*/  MOV R37, R8 ;  /* 0x0000000800257202 */ /* 0x000fe40000000f00 */
[----:B------:R-:W-:-:S02]  /*15ad0*/  F2FP.BF16.F32.PACK_AB R4, R97, R96 ;  /* 0x000000606104723e */ /* 0x000fc400000010ff */
[----:B------:R-:W-:Y:S02]  /*15ae0*/  F2FP.BF16.F32.PACK_AB R5, R99, R98 ;  /* 0x000000626305723e */ /* 0x000fe400000010ff */
[----:B------:R-:W-:Y:S02]  /*15af0*/  F2FP.BF16.F32.PACK_AB R6, R101, R100 ;  /* 0x000000646506723e */ /* 0x000fe400000010ff */
[----:B------:R-:W-:Y:S02]  /*15b00*/  F2FP.BF16.F32.PACK_AB R7, R103, R102 ;  /* 0x000000666707723e */ /* 0x000fe400000010ff */
[----:B------:R-:W-:Y:S02]  /*15b10*/  F2FP.BF16.F32.PACK_AB R8, R105, R104 ;  /* 0x000000686908723e */ /* 0x000fe400000010ff */
[----:B------:R-:W-:Y:S02]  /*15b20*/  F2FP.BF16.F32.PACK_AB R9, R107, R106 ;  /* 0x0000006a6b09723e */ /* 0x000fe400000010ff */
[----:B------:R-:W-:-:S02]  /*15b30*/  F2FP.BF16.F32.PACK_AB R11, R111, R110 ;  /* 0x0000006e6f0b723e */ /* 0x000fc400000010ff */
[----:B-1----:R-:W-:Y:S02]  /*15b40*/  F2FP.BF16.F32.PACK_AB R10, R109, R108 ;  /* 0x0000006c6d0a723e */ /* 0x002fe400000010ff */
        /* <DEDUP_REMOVED lines=8> */
[----:B------:R-:W-:-:S04]  /*15bd0*/  ISETP.NE.U32.AND P3, PT, RZ, UR4, PT ;  /* 0x00000004ff007c0c */ /* 0x000fc8000bf65070 */
[----:B------:R-:W-:Y:S01]  /*15be0*/  ISETP.NE.AND.EX P3, PT, RZ, UR5, PT, P3 ;  /* 0x00000005ff007c0c */ /* 0x000fe2000bf65330 */
[----:B------:R-:W-:Y:S01]  /*15bf0*/  ULDC UR6, c[0x0][0xa88] ;  /* 0x0002a20000067ab9 */ /* 0x000fe20000000800 */
[----:B----4-:R-:W-:-:S04]  /*15c00*/  IMAD.WIDE R32, R39, 0x4, R32 ;  /* 0x0000000427207825 */ /* 0x010fc800078e0220 */
[----:B------:R-:W-:Y:S01]  /*15c10*/  IMAD.U32 R43, RZ, RZ, UR6 ;  /* 0x00000006ff2b7e24 */ /* 0x000fe2000f8e00ff */
[----:B------:R-:W-:Y:S01]  /*15c20*/  ISETP.GT.AND P1, PT, R38, 0x1, PT ;  /* 0x000000012600780c */ /* 0x000fe20003f24270 */
[----:B0-----:R-:W-:Y:S01]  /*15c30*/  @P0 IMAD.WIDE R4, R39, 0x4, R34 ;  /* 0x0000000427040825 */ /* 0x001fe200078e0222 */
[----:B-1----:R-:W0:Y:S04]  /*15c40*/  LDC R0, c[0x0][0xbe8] ;  /* 0x0002fa00ff007b82 */ /* 0x002e280000000800 */
[----:B------:R1:W5:Y:S04]  /*15c50*/  @P3 LDG.E R28, desc[UR40][R32.64] ;  /* 0x00000028201c3981 */ /* 0x000368000c1e1900 */
[----:B------:R1:W5:Y:S01]  /*15c60*/  @P0 LDG.E R43, desc[UR40][R4.64] ;  /* 0x00000028042b0981 */ /* 0x000362000c1e1900 */
[----:B------:R-:W-:-:S05]  /*15c70*/  IMAD.MOV.U32 R34, RZ, RZ, 0x9b8 ;  /* 0x000009b8ff227424 */ /* 0x000fca00078e00ff */
[----:B------:R-:W-:-:S04]  /*15c80*/  SEL R34, R34, 0x978, P1 ;  /* 0x0000097822227807 */ /* 0x000fc80000800000 */
[----:B------:R1:W2:Y:S08]  /*15c90*/  LDC.64 R12, c[0x0][R34+0x220] ;  /* 0x00008800220c7b82 */ /* 0x0002b00000000a00 */
[----:B------:R1:W3:Y:S08]  /*15ca0*/  LDC.64 R14, c[0x0][R34+0x218] ;  /* 0x00008600220e7b82 */ /* 0x0002f00000000a00 */
[----:B------:R1:W4:Y:S01]  /*15cb0*/  LDC.64 R10, c[0x0][R34+0x228] ;  /* 0x00008a00220a7b82 */ /* 0x0003220000000a00 */
[----:B0-----:R-:W-:Y:S01]  /*15cc0*/  ISETP.NE.AND P2, PT, R0, 0x1, PT ;  /* 0x000000010000780c */ /* 0x001fe20003f45270 */
[----:B-1----:R-:W-:-:S12]  /*15cd0*/  @P0 BRA `(.L_x_1527) ;  /* 0x0000000000100947 */ /* 0x002fd80003800000 */
[----:B------:R-:W-:Y:S05]  /*15ce0*/  @!P3 BRA `(.L_x_1527) ;  /* 0x00000000000cb947 */ /* 0x000fea0003800000 */
[----:B------:R-:W2:Y:S04]  /*15cf0*/  LDG.E R4, desc[UR40][R32.64] ;  /* 0x0000002820047981 */ /* 0x000ea8000c1e1900 */
[----:B-----5:R-:W2:Y:S02]  /*15d00*/  LDG.E R43, desc[UR40][R32.64+0x4] ;  /* 0x00000428202b7981 */ /* 0x020ea4000c1e1900 */
[----:B--2---:R-:W-:-:S07]  /*15d10*/  IMAD.IADD R43, R43, 0x1, -R4 ;  /* 0x000000012b2b7824 */ /* 0x004fce00078e0a04 */
.L_x_1527:
[----:B------:R-:W3:Y:S04]  /*15d20*/  LDL R48, [R1+0x48] ;  /* 0x0000480001307983 */ /* 0x000ee80000100800 */
[----:B------:R-:W4:Y:S04]  /*15d30*/  LDL R33, [R1+0x30] ;  /* 0x0000300001217983 */ /* 0x000f280000100800 */
[----:B------:R-:W4:Y:S04]  /*15d40*/  LDL R50, [R1+0x20] ;  /* 0x0000200001327983 */ /* 0x000f280000100800 */
[----:B------:R-:W4:Y:S01]  /*15d50*/  LDL R47, [R1+0x5c] ;  /* 0x00005c00012f7983 */ /* 0x000f220000100800 */
[----:B------:R0:W1:Y:S03]  /*15d60*/  LDC.64 R4, c[0x0][R34+0x210] ;  /* 0x0000840022047b82 */ /* 0x0000660000000a00 */
[----:B------:R-:W4:Y:S01]  /*15d70*/  LDL R38, [R1+0x64] ;  /* 0x0000640001267983 */ /* 0x000f220000100800 */
[----:B------:R-:W-:-:S04]  /*15d80*/  ISETP.NE.U32.AND P0, PT, RZ, UR4, PT ;  /* 0x00000004ff007c0c */ /* 0x000fc8000bf05070 */
[----:B------:R-:W1:Y:S01]  /*15d90*/  @P2 LDC R32, c[0x0][0xbec] ;  /* 0x0002fb00ff202b82 */ /* 0x000e620000000800 */
[----:B------:R-:W-:Y:S02]  /*15da0*/  ISETP.NE.AND.EX P0, PT, RZ, UR5, PT, P0 ;  /* 0x00000005ff007c0c */ /* 0x000fe4000bf05300 */
[----:B------:R-:W-:Y:S02]  /*15db0*/  SHF.R.S32.HI R9, RZ, 0x1f, R39 ;  /* 0x0000001fff097819 */ /* 0x000fe40000011427 */
[----:B------:R-:W-:-:S03]  /*15dc0*/  SEL R8, R39, RZ, !P0 ;  /* 0x000000ff27087207 */ /* 0x000fc60004000000 */
[----:B------:R-:W1:Y:S01]  /*15dd0*/  @P2 LDC R37, c[0x0][0xbf0] ;  /* 0x0002fc00ff252b82 */ /* 0x000e620000000800 */
[----:B------:R-:W-:Y:S01]  /*15de0*/  SEL R9, R9, RZ, !P0 ;  /* 0x000000ff09097207 */ /* 0x000fe20004000000 */
[----:B--2---:R-:W-:-:S06]  /*15df0*/  IMAD R13, R13, R8, RZ ;  /* 0x000000080d0d7224 */ /* 0x004fcc00078e02ff */
[----:B------:R-:W2:Y:S01]  /*15e00*/  LDC.64 R6, c[0x0][0xba8] ;  /* 0x0002ea00ff067b82 */ /* 0x000ea20000000a00 */
[----:B0-----:R-:W0:Y:S01]  /*15e10*/  S2R R34, SR_TID.X ;  /* 0x0000000000227919 */ /* 0x001e220000002100 */
[C---:B------:R-:W-:Y:S02]  /*15e20*/  IMAD R35, R12.reuse, R9, R13 ;  /* 0x000000090c237224 */ /* 0x040fe400078e020d */
[----:B------:R-:W-:-:S04]  /*15e30*/  IMAD.WIDE.U32 R12, R12, R8, RZ ;  /* 0x000000080c0c7225 */ /* 0x000fc800078e00ff */
[----:B------:R-:W-:Y:S01]  /*15e40*/  IMAD.IADD R35, R13, 0x1, R35 ;  /* 0x000000010d237824 */ /* 0x000fe200078e0223 */
[----:B--2---:R-:W2:Y:S08]  /*15e50*/  @!P1 LDC R6, c[0x0][0xb50] ;  /* 0x0002d400ff069b82 */ /* 0x004eb00000000800 */
[----:B------:R-:W2:Y:S01]  /*15e60*/  @!P1 LDC R7, c[0x0][0xb54] ;  /* 0x0002d500ff079b82 */ /* 0x000ea20000000800 */
[----:B0-----:R-:W-:-:S05]  /*15e70*/  VIADD R44, R34, 0xffffff80 ;  /* 0xffffff80222c7836 */ /* 0x001fca0000000000 */
[----:B------:R-:W-:-:S04]  /*15e80*/  SHF.R.S32.HI R34, RZ, 0x1f, R44 ;  /* 0x0000001fff227819 */ /* 0x000fc8000001142c */
[----:B------:R-:W-:-:S04]  /*15e90*/  LEA.HI R34, R34, R44, RZ, 0x7 ;  /* 0x0000002c22227211 */ /* 0x000fc800078f38ff */
[----:B------:R-:W-:Y:S01]  /*15ea0*/  LOP3.LUT R34, R34, 0xffffff80, RZ, 0xc0, !PT ;  /* 0xffffff8022227812 */ /* 0x000fe200078ec0ff */
[----:B-----5:R-:W-:-:S04]  /*15eb0*/  IMAD R43, R43, R0, RZ ;  /* 0x000000002b2b7224 */ /* 0x020fc800078e02ff */
[----:B------:R-:W-:Y:S02]  /*15ec0*/  IMAD.IADD R34, R44, 0x1, -R34 ;  /* 0x000000012c227824 */ /* 0x000fe400078e0a22 */
[-C--:B---3--:R-:W-:Y:S02]  /*15ed0*/  IMAD R9, R15, R48.reuse, RZ ;  /* 0x000000300f097224 */ /* 0x088fe400078e02ff */
[----:B------:R-:W-:-:S04]  /*15ee0*/  IMAD.WIDE.U32 R14, R14, R48, RZ ;  /* 0x000000300e0e7225 */ /* 0x000fc800078e00ff */
[----:B----4-:R-:W-:Y:S01]  /*15ef0*/  IMAD.IADD R39, R33, 0x1, R50 ;  /* 0x0000000121277824 */ /* 0x010fe200078e0232 */
[----:B------:R-:W-:-:S03]  /*15f00*/  IADD3 R14, P0, P3, R12, R14, R28 ;  /* 0x0000000e0c0e7210 */ /* 0x000fc60007b1e01c */
[----:B-1----:R-:W-:Y:S01]  /*15f10*/  @P2 IMAD.HI.U32 R12, R39, R32, RZ ;  /* 0x00000020270c2227 */ /* 0x002fe200078e00ff */
[----:B------:R-:W-:-:S03]  /*15f20*/  SEL R33, R47, RZ, P1 ;  /* 0x000000ff2f217207 */ /* 0x000fc60000800000 */
        /* <DEDUP_REMOVED lines=13> */
[----:B------:R-:W-:Y:S01]  /*16000*/  IMAD R5, R5, R13, RZ ;  /* 0x0000000d05057224 */ /* 0x000fe200078e02ff */
[----:B------:R-:W-:-:S05]  /*16010*/  SHF.R.S32.HI R15, RZ, 0x1f, R13 ;  /* 0x0000001fff0f7819 */ /* 0x000fca000001140d */
[C---:B------:R-:W-:Y:S02]  /*16020*/  IMAD R15, R4.reuse, R15, R5 ;  /* 0x0000000f040f7224 */ /* 0x040fe400078e0205 */
[----:B------:R-:W-:-:S04]  /*16030*/  IMAD.WIDE.U32 R4, R4, R13, R10 ;  /* 0x0000000d04047225 */ /* 0x000fc800078e000a */
[----:B------:R-:W-:Y:S01]  /*16040*/  IMAD.IADD R5, R5, 0x1, R15 ;  /* 0x0000000105057824 */ /* 0x000fe200078e020f */
[----:B--2---:R-:W-:-:S04]  /*16050*/  LEA R14, P0, R4, R6, 0x2 ;  /* 0x00000006040e7211 */ /* 0x004fc800078010ff */
[----:B------:R-:W-:Y:S01]  /*16060*/  LEA.HI.X R5, R4, R7, R5, 0x2, P0 ;  /* 0x0000000704057211 */ /* 0x000fe200000f1405 */
[----:B------:R-:W-:Y:S01]  /*16070*/  SHFL.IDX PT, R10, R14, RZ, 0x1c1f ;  /* 0x001c1fff0e0a7589 */ /* 0x000fe200000e0000 */
[----:B------:R-:W-:-:S03]  /*16080*/  IMAD.IADD R6, R38, 0x1, R50 ;  /* 0x0000000126067824 */ /* 0x000fc600078e0232 */
[----:B------:R-:W0:Y:S04]  /*16090*/  SHFL.IDX PT, R11, R5, RZ, 0x1c1f ;  /* 0x001c1fff050b7589 */ /* 0x000e2800000e0000 */
[----:B------:R-:W-:Y:S04]  /*160a0*/  SHFL.IDX PT, R12, R14, 0x1, 0x1c1f ;  /* 0x003c1f000e0c7f89 */ /* 0x000fe800000e0000 */
[----:B------:R-:W1:Y:S01]  /*160b0*/  SHFL.IDX PT, R13, R5, 0x1, 0x1c1f ;  /* 0x003c1f00050d7f89 */ /* 0x000e6200000e0000 */
[----:B------:R-:W-:Y:S01]  /*160c0*/  LOP3.LUT P0, RZ, R34, 0x3, RZ, 0xc0, !PT ;  /* 0x0000000322ff7812 */ /* 0x000fe2000780c0ff */
[----:B------:R-:W-:-:S03]  /*160d0*/  VIADD R4, R6, 0x8 ;  /* 0x0000000806047836 */ /* 0x000fc60000000000 */
[-C--:B------:R-:W-:Y:S02]  /*160e0*/  ISETP.GE.OR P3, PT, R6, R43.reuse, P0 ;  /* 0x0000002b0600720c */ /* 0x080fe40000766670 */
[----:B------:R-:W-:-:S11]  /*160f0*/  ISETP.GE.OR P0, PT, R4, R43, P0 ;  /* 0x0000002b0400720c */ /* 0x000fd60000706670 */
[----:B0-----:R0:W-:Y:S04]  /*16100*/  @!P3 ST.E desc[UR40][R10.64], R26 ;  /* 0x0000001a0a00b985 */ /* 0x0011e8000c101928 */
[----:B-1----:R0:W-:Y:S01]  /*16110*/  @!P0 ST.E desc[UR40][R12.64], R27 ;  /* 0x0000001b0c008985 */ /* 0x0021e2000c101928 */
[----:B------:R-:W-:Y:S05]  /*16120*/  @P1 BRA `(.L_x_1528) ;  /* 0x0000000400c01947 */ /* 0x000fea0003800000 */
[----:B------:R-:W-:Y:S01]  /*16130*/  SHF.R.S32.HI R49, RZ, 0x1f, R40 ;  /* 0x0000001fff317819 */ /* 0x000fe20000011428 */
[----:B0-----:R-:W0:Y:S01]  /*16140*/  @P2 LDC R13, c[0x0][0xbec] ;  /* 0x0002fb00ff0d2b82 */ /* 0x001e220000000800 */
[----:B------:R-:W-:Y:S02]  /*16150*/  ULDC.64 UR4, c[0x0][0xaa0] ;  /* 0x0002a80000047ab9 */ /* 0x000fe40000000a00 */
[----:B------:R-:W-:-:S04]  /*16160*/  LEA.HI R49, R49, R40, RZ, 0x3 ;  /* 0x0000002831317211 */ /* 0x000fc800078f18ff */
[----:B------:R-:W-:Y:S01]  /*16170*/  SHF.R.S32.HI R49, RZ, 0x3, R49 ;  /* 0x00000003ff317819 */ /* 0x000fe20000011431 */
[----:B------:R-:W1:Y:S04]  /*16180*/  @P2 LDC R15, c[0x0][0xbf0] ;  /* 0x0002fc00ff0f2b82 */ /* 0x000e680000000800 */
[----:B------:R-:W-:-:S04]  /*16190*/  IMAD R5, R49, 0x40, R41 ;  /* 0x0000004031057824 */ /* 0x000fc800078e0229 */
[----:B------:R-:W-:-:S03]  /*161a0*/  IMAD.WIDE R2, R5, 0x2, R2 ;  /* 0x0000000205027825 */ /* 0x000fc600078e0202 */
[C---:B------:R-:W-:Y:S02]  /*161b0*/  IADD3 R25, P0, R2.reuse, 0x1800, RZ ;  /* 0x0000180002197810 */ /* 0x040fe40007f1e0ff */
[C---:B------:R-:W-:Y:S02]  /*161c0*/  IADD3 R33, P1, R2.reuse, 0x3000, RZ ;  /* 0x0000300002217810 */ /* 0x040fe40007f3e0ff */
[C---:B------:R-:W-:Y:S02]  /*161d0*/  IADD3 R37, P3, R2.reuse, 0x4800, RZ ;  /* 0x0000480002257810 */ /* 0x040fe40007f7e0ff */
[----:B------:R-:W-:Y:S01]  /*161e0*/  LOP3.LUT R5, R2, 0x380, RZ, 0xc0, !PT ;  /* 0x0000038002057812 */ /* 0x000fe200078ec0ff */
[----:B------:R-:W-:Y:S01]  /*161f0*/  IMAD R9, R9, UR4, RZ ;  /* 0x0000000409097c24 */ /* 0x000fe2000f8e02ff */
[----:B------:R-:W-:Y:S02]  /*16200*/  LOP3.LUT R24, R25, 0x380, RZ, 0xc0, !PT ;  /* 0x0000038019187812 */ /* 0x000fe400078ec0ff */
[----:B------:R-:W-:-:S02]  /*16210*/  LOP3.LUT R32, R33, 0x380, RZ, 0xc0, !PT ;  /* 0x0000038021207812 */ /* 0x000fc400078ec0ff */
[----:B------:R-:W-:Y:S02]  /*16220*/  LOP3.LUT R36, R37, 0x380, RZ, 0xc0, !PT ;  /* 0x0000038025247812 */ /* 0x000fe400078ec0ff */
[----:B------:R-:W-:Y:S01]  /*16230*/  SHF.R.U64 R5, R5, 0x3, RZ ;  /* 0x0000000305057819 */ /* 0x000fe200000012ff */
[----:B------:R-:W-:Y:S01]  /*16240*/  IMAD R9, R28, UR5, R9 ;  /* 0x000000051c097c24 */ /* 0x000fe2000f8e0209 */
[----:B------:R-:W-:Y:S01]  /*16250*/  SHF.R.U64 R24, R24, 0x3, RZ ;  /* 0x0000000318187819 */ /* 0x000fe200000012ff */
[----:B------:R-:W-:Y:S01]  /*16260*/  IMAD.WIDE.U32 R10, R28, UR4, RZ ;  /* 0x000000041c0a7c25 */ /* 0x000fe2000f8e00ff */
[----:B------:R-:W-:Y:S01]  /*16270*/  SHF.R.U64 R32, R32, 0x3, RZ ;  /* 0x0000000320207819 */ /* 0x000fe200000012ff */
[----:B------:R-:W-:Y:S01]  /*16280*/  ULDC.64 UR4, c[0x0][0xae8] ;  /* 0x0002ba0000047ab9 */ /* 0x000fe20000000a00 */
[----:B------:R-:W-:Y:S02]  /*16290*/  SHF.R.U64 R36, R36, 0x3, RZ ;  /* 0x0000000324247819 */ /* 0x000fe400000012ff */
[----:B------:R-:W-:Y:S01]  /*162a0*/  LOP3.LUT R2, R5, R2, RZ, 0x3c, !PT ;  /* 0x0000000205027212 */ /* 0x000fe200078e3cff */
[----:B------:R-:W-:Y:S01]  /*162b0*/  IMAD.IADD R11, R11, 0x1, R9 ;  /* 0x000000010b0b7824 */ /* 0x000fe200078e0209 */
[----:B------:R-:W-:Y:S01]  /*162c0*/  LOP3.LUT R24, R24, R25, RZ, 0x3c, !PT ;  /* 0x0000001918187212 */ /* 0x000fe200078e3cff */
[--C-:B------:R-:W-:Y:S01]  /*162d0*/  IMAD.X R25, RZ, RZ, R3.reuse, P0 ;  /* 0x000000ffff197224 */ /* 0x100fe200000e0603 */
[----:B------:R-:W-:Y:S01]  /*162e0*/  LOP3.LUT R32, R32, R33, RZ, 0x3c, !PT ;  /* 0x0000002120207212 */ /* 0x000fe200078e3cff */
[--C-:B------:R-:W-:Y:S01]  /*162f0*/  IMAD.X R33, RZ, RZ, R3.reuse, P1 ;  /* 0x000000ffff217224 */ /* 0x100fe200008e0603 */
[----:B------:R-:W-:Y:S01]  /*16300*/  LOP3.LUT R36, R36, R37, RZ, 0x3c, !PT ;  /* 0x0000002524247212 */ /* 0x000fe200078e3cff */
[----:B------:R-:W-:Y:S01]  /*16310*/  IMAD.X R37, RZ, RZ, R3, P3 ;  /* 0x000000ffff257224 */ /* 0x000fe200018e0603 */
[----:B------:R2:W5:Y:S01]  /*16320*/  LD.E.128 R4, desc[UR40][R2.64] ;  /* 0x0000002802047980 */ /* 0x000562000c101d00 */
[----:B------:R-:W-:-:S03]  /*16330*/  IMAD R9, R46, 0x30, R49 ;  /* 0x000000302e097824 */ /* 0x000fc600078e0231 */
[----:B------:R-:W5:Y:S01]  /*16340*/  LD.E.128 R24, desc[UR40][R24.64] ;  /* 0x0000002818187980 */ /* 0x000f62000c101d00 */
[----:B------:R-:W-:-:S03]  /*16350*/  IMAD.IADD R12, R50, 0x1, R9 ;  /* 0x00000001320c7824 */ /* 0x000fc600078e0209 */
[----:B------:R-:W5:Y:S01]  /*16360*/  LD.E.128 R32, desc[UR40][R32.64] ;  /* 0x0000002820207980 */ /* 0x000f62000c101d00 */
[C---:B--2---:R-:W-:Y:S01]  /*16370*/  IMAD.WIDE.U32 R2, R48.reuse, UR4, R10 ;  /* 0x0000000430027c25 */ /* 0x044fe2000f8e000a */
[----:B------:R-:W-:Y:S02]  /*16380*/  SHF.R.S32.HI R10, RZ, 0x1f, R8 ;  /* 0x0000001fff0a7819 */ /* 0x000fe40000011408 */
[----:B------:R-:W5:Y:S01]  /*16390*/  LD.E.128 R36, desc[UR40][R36.64] ;  /* 0x0000002824247980 */ /* 0x000f62000c101d00 */
[----:B------:R-:W-:Y:S01]  /*163a0*/  IMAD R3, R48, UR5, R3 ;  /* 0x0000000530037c24 */ /* 0x000fe2000f8e0203 */
[----:B------:R-:W-:Y:S01]  /*163b0*/  ULDC.64 UR4, c[0x0][0xaf0] ;  /* 0x0002bc0000047ab9 */ /* 0x000fe20000000a00 */
[----:B------:R-:W-:Y:S01]  /*163c0*/  @!PT LDS RZ, [RZ] ;  /* 0x00000000fffff984 */ /* 0x000fe20000000800 */
[----:B------:R-:W-:Y:S01]  /*163d0*/  @!PT LDS RZ, [RZ] ;  /* 0x00000000fffff984 */ /* 0x000fe20000000800 */
[----:B------:R-:W-:Y:S01]  /*163e0*/  @!PT LDS RZ, [RZ] ;  /* 0x00000000fffff984 */ /* 0x000fe20000000800 */
[----:B------:R-:W-:Y:S01]  /*163f0*/  @!PT LDS RZ, [RZ] ;  /* 0x00000000fffff984 */ /* 0x000fe20000000800 */
[----:B------:R2:W-:Y:S06]  /*16400*/  MEMBAR.ALL.CTA ;  /* 0x0000000000007992 */ /* 0x0005ec0000008000 */
[----:B--2---:R-:W2:Y:S01]  /*16410*/  FENCE.VIEW.ASYNC.S ;  /* 0x00000000000073c6 */ /* 0x004ea20000000000 */
[----:B------:R-:W-:-:S02]  /*16420*/  IMAD R9, R10, UR4, RZ ;  /* 0x000000040a097c24 */ /* 0x000fc4000f8e02ff */
[----:B0-----:R-:W-:-:S04]  /*16430*/  @P2 IMAD.HI.U32 R10, R12, R13, RZ ;  /* 0x0000000d0c0a2227 */ /* 0x001fc800078e00ff */
[----:B------:R-:W-:Y:S01]  /*16440*/  IMAD.MOV.U32 R11, RZ, RZ, R12 ;  /* 0x000000ffff0b7224 */ /* 0x000fe200078e000c */
[----:B-1----:R-:W-:Y:S01]  /*16450*/  @P2 SHF.R.U32.HI R11, RZ, R15, R10 ;  /* 0x0000000fff0b2219 */ /* 0x002fe2000001160a */
[C---:B------:R-:W-:Y:S02]  /*16460*/  IMAD R13, R8.reuse, UR5, R9 ;  /* 0x00000005080d7c24 */ /* 0x040fe4000f8e0209 */
[----:B------:R-:W-:Y:S01]  /*16470*/  IMAD.WIDE.U32 R8, R8, UR4, R2 ;  /* 0x0000000408087c25 */ /* 0x000fe2000f8e0002 */
[----:B------:R-:W-:Y:S01]  /*16480*/  SHF.R.S32.HI R3, RZ, 0x1f, R11 ;  /* 0x0000001fff037819 */ /* 0x000fe2000001140b */
[----:B------:R-:W-:Y:S02]  /*16490*/  ULDC.64 UR4, c[0x0][0xae0] ;  /* 0x0002b80000047ab9 */ /* 0x000fe40000000a00 */
[----:B------:R-:W-:Y:S02]  /*164a0*/  IMAD.IADD R9, R9, 0x1, R13 ;  /* 0x0000000109097824 */ /* 0x000fe400078e020d */
[----:B------:R-:W-:-:S02]  /*164b0*/  IMAD.MOV R13, RZ, RZ, -R11 ;  /* 0x000000ffff0d7224 */ /* 0x000fc400078e0a0b */
[----:B------:R-:W-:Y:S02]  /*164c0*/  VIADD R2, R16, 0x16820 ;  /* 0x0001682010027836 */ /* 0x000fe40000000000 */
[----:B------:R-:W-:Y:S02]  /*164d0*/  IMAD R13, R0, R13, R12 ;  /* 0x0000000d000d7224 */ /* 0x000fe400078e020c */
[----:B------:R-:W-:Y:S01]  /*164e0*/  IMAD R10, R3, UR4, RZ ;  /* 0x00000004030a7c24 */ /* 0x000fe2000f8e02ff */
[----:B------:R-:W-:Y:S01]  /*164f0*/  PRMT R0, RZ, 0x654, R2 ;  /* 0x00000654ff007816 */ /* 0x000fe20000000002 */
[----:B------:R-:W-:-:S03]  /*16500*/  IMAD.WIDE.U32 R2, R11, UR4, R8 ;  /* 0x000000040b027c25 */ /* 0x000fc6000f8e0008 */
[----:B--2---:R0:W-:Y:S01]  /*16510*/  SYNCS.ARRIVE.TRANS64.RED.A1T0 RZ, [R0+URZ], RZ ;  /* 0x000000ff00ff79a7 */ /* 0x0041e2000810043f */
[----:B------:R-:W-:Y:S01]  /*16520*/  IMAD R15, R11, UR5, R10 ;  /* 0x000000050b0f7c24 */ /* 0x000fe2000f8e020a */
[----:B------:R-:W-:-:S03]  /*16530*/  ULDC.64 UR4, c[0x0][0xad8] ;  /* 0x0002b60000047ab9 */ /* 0x000fc60000000a00 */
[----:B------:R-:W-:Y:S01]  /*16540*/  IMAD.IADD R3, R3, 0x1, R15 ;  /* 0x0000000103037824 */ /* 0x000fe200078e020f */
[----:B0-----:R-:W-:Y:S01]  /*16550*/  SHF.R.S32.HI R0, RZ, 0x1f, R13 ;  /* 0x0000001fff007819 */ /* 0x001fe2000001140d */
[----:B------:R-:W-:-:S04]  /*16560*/  IMAD.WIDE.U32 R2, R13, UR4, R2 ;  /* 0x000000040d027c25 */ /* 0x000fc8000f8e0002 */
[----:B------:R-:W-:-:S04]  /*16570*/  IMAD R0, R0, UR4, RZ ;  /* 0x0000000400007c24 */ /* 0x000fc8000f8e02ff */
[----:B------:R-:W-:Y:S01]  /*16580*/  IMAD R13, R13, UR5, R0 ;  /* 0x000000050d0d7c24 */ /* 0x000fe2000f8e0200 */
[----:B------:R-:W-:Y:S02]  /*16590*/  ULDC.64 UR4, c[0x0][0xa80] ;  /* 0x0002a00000047ab9 */ /* 0x000fe40000000a00 */
[----:B------:R-:W-:Y:S01]  /*165a0*/  LEA R10, P0, R2, UR4, 0x1 ;  /* 0x00000004020a7c11 */ /* 0x000fe2000f8008ff */
[----:B------:R-:W-:Y:S01]  /*165b0*/  IMAD.IADD R3, R3, 0x1, R13 ;  /* 0x0000000103037824 */ /* 0x000fe200078e020d */
[----:B------:R-:W-:-:S04]  /*165c0*/  UMOV UR4, 0xffffffff ;  /* 0xffffffff00047882 */ /* 0x000fc80000000000 */
[----:B------:R-:W-:Y:S01]  /*165d0*/  LEA.HI.X R28, R2, UR5, R3, 0x1, P0 ;  /* 0x00000005021c7c11 */ /* 0x000fe200080f0c03 */
[----:B------:R-:W-:Y:S06]  /*165e0*/  BRA.DIV UR4, `(.L_x_1529) ;  /* 0x0000009e04d07947 */ /* 0x000fec000b800000 */
[----:B------:R-:W0:Y:S01]  /*165f0*/  SHFL.IDX PT, R2, R10, RZ, 0x181f ;  /* 0x00181fff0a027589 */ /* 0x000e2200000e0000 */
[----:B------:R-:W-:Y:S01]  /*16600*/  ULDC UR4, c[0x0][0xac8] ;  /* 0x0002b20000047ab9 */ /* 0x000fe20000000800 */
[----:B------:R-:W-:Y:S01]  /*16610*/  IMAD.IADD R40, R49, 0x1, R50 ;  /* 0x0000000131287824 */ /* 0x000fe200078e0232 */
[----:B------:R-:W-:Y:S01]  /*16620*/  ISETP.GE.AND P0, PT, R41, UR4, PT ;  /* 0x0000000429007c0c */ /* 0x000fe2000bf06270 */
[----:B------:R-:W1:Y:S02]  /*16630*/  SHFL.IDX PT, R8, R10, 0x1, 0x181f ;  /* 0x00381f000a087f89 */ /* 0x000e6400000e0000 */
[C---:B------:R-:W-:Y:S01]  /*16640*/  VIADD R12, R40.reuse, 0x30 ;  /* 0x00000030280c7836 */ /* 0x040fe20000000000 */
[CC--:B------:R-:W-:Y:S01]  /*16650*/  ISETP.GE.OR P2, PT, R40.reuse, R43.reuse, P0 ;  /* 0x0000002b2800720c */ /* 0x0c0fe20000746670 */
[----:B------:R-:W2:Y:S01]  /*16660*/  SHFL.IDX PT, R0, R28, RZ, 0x181f ;  /* 0x00181fff1c007589 */ /* 0x000ea200000e0000 */
[----:B------:R-:W-:Y:S02]  /*16670*/  VIADD R20, R40, 0x60 ;  /* 0x0000006028147836 */ /* 0x000fe40000000000 */
[-C--:B------:R-:W-:Y:S01]  /*16680*/  ISETP.GE.OR P3, PT, R12, R43.reuse, P0 ;  /* 0x0000002b0c00720c */ /* 0x080fe20000766670 */
[----:B------:R-:W3:Y:S02]  /*16690*/  SHFL.IDX PT, R14, R10, 0x2, 0x181f ;  /* 0x00581f000a0e7f89 */ /* 0x000ee400000e0000 */
[----:B------:R-:W-:-:S02]  /*166a0*/  ISETP.GE.OR P4, PT, R20, R43, P0 ;  /* 0x0000002b1400720c */ /* 0x000fc40000786670 */
[----:B------:R-:W4:Y:S04]  /*166b0*/  SHFL.IDX PT, R3, R28, 0x1, 0x181f ;  /* 0x00381f001c037f89 */ /* 0x000f2800000e0000 */
[----:B------:R-:W4:Y:S01]  /*166c0*/  SHFL.IDX PT, R9, R28, 0x2, 0x181f ;  /* 0x00581f001c097f89 */ /* 0x000f2200000e0000 */
[----:B0-----:R-:W-:-:S03]  /*166d0*/  @!P2 LEA R2, P5, R41, R2, 0x1 ;  /* 0x000000022902a211 */ /* 0x001fc600078a08ff */
[C---:B-1----:R-:W-:Y:S02]  /*166e0*/  @!P3 LEA R8, P1, R41.reuse, R8, 0x1 ;  /* 0x000000082908b211 */ /* 0x042fe400078208ff */
[----:B------:R-:W-:Y:S01]  /*166f0*/  @!P2 IMAD.MOV.U32 R20, RZ, RZ, R2 ;  /* 0x000000ffff14a224 */ /* 0x000fe200078e0002 */
[C---:B--2---:R-:W-:Y:S02]  /*16700*/  @!P2 LEA.HI.X R21, R41.reuse, R0, R42, 0x1, P5 ;  /* 0x000000002915a211 */ /* 0x044fe400028f0c2a */
[----:B------:R0:W1:Y:S01]  /*16710*/  SHFL.IDX PT, R0, R28, 0x3, 0x181f ;  /* 0x00781f001c007f89 */ /* 0x00006200000e0000 */
[----:B---3--:R-:W-:-:S03]  /*16720*/  @!P4 LEA R44, P5, R41, R14, 0x1 ;  /* 0x0000000e292cc211 */ /* 0x008fc600078a08ff */
[----:B-----5:R0:W-:Y:S01]  /*16730*/  @!P2 ST.E.128 desc[UR40][R20.64], R4 ;  /* 0x000000041400a985 */ /* 0x0201e2000c101d28 */
[C---:B----4-:R-:W-:Y:S01]  /*16740*/  @!P3 LEA.HI.X R3, R41.reuse, R3, R42, 0x1, P1 ;  /* 0x000000032903b211 */ /* 0x050fe200008f0c2a */
[----:B------:R-:W-:Y:S02]  /*16750*/  @!P4 IMAD.MOV.U32 R2, RZ, RZ, R44 ;  /* 0x000000ffff02c224 */ /* 0x000fe400078e002c */
[----:B------:R0:W2:Y:S01]  /*16760*/  SHFL.IDX PT, R14, R10, 0x3, 0x181f ;  /* 0x00781f000a0e7f89 */ /* 0x0000a200000e0000 */
[----:B------:R-:W-:Y:S01]  /*16770*/  @!P4 LEA.HI.X R45, R41, R9, R42, 0x1, P5 ;  /* 0x00000009292dc211 */ /* 0x000fe200028f0c2a */
[----:B------:R-:W-:-:S04]  /*16780*/  @!P3 IMAD.MOV.U32 R9, RZ, RZ, R3 ;  /* 0x000000ffff09b224 */ /* 0x000fc800078e0003 */
[----:B------:R-:W-:Y:S01]  /*16790*/  @!P4 IMAD.MOV.U32 R3, RZ, RZ, R45 ;  /* 0x000000ffff03c224 */ /* 0x000fe200078e002d */
[----:B------:R0:W-:Y:S04]  /*167a0*/  @!P3 ST.E.128 desc[UR40][R8.64], R24 ;  /* 0x000000180800b985 */ /* 0x0001e8000c101d28 */
[----:B------:R0:W-:Y:S02]  /*167b0*/  @!P4 ST.E.128 desc[UR40][R2.64], R32 ;  /* 0x000000200200c985 */ /* 0x0001e4000c101d28 */
.L_x_1741:
[----:B------:R-:W-:-:S05]  /*167c0*/  VIADD R40, R40, 0x90 ;  /* 0x0000009028287836 */ /* 0x000fca0000000000 */
[----:B------:R-:W-:-:S13]  /*167d0*/  ISETP.GE.OR P0, PT, R40, R43, P0 ;  /* 0x0000002b2800720c */ /* 0x000fda0000706670 */
[----:B------:R-:W-:Y:S05]  /*167e0*/  @P0 BRA `(.L_x_1530) ;  /* 0x0000001000e00947 */ /* 0x000fea0003800000 */
[----:B--2---:R-:W-:-:S04]  /*167f0*/  LEA R14, P0, R41, R14, 0x1 ;  /* 0x0000000e290e7211 */ /* 0x004fc800078008ff */
[----:B-1----:R-:W-:-:S05]  /*16800*/  LEA.HI.X R15, R41, R0, R42, 0x1, P0 ;  /* 0x00000000290f7211 */ /* 0x002fca00000f0c2a */
[----:B------:R4:W-:Y:S01]  /*16810*/  ST.E.128 desc[UR40][R14.64], R36 ;  /* 0x000000240e007985 */ /* 0x0009e2000c101d28 */
[----:B------:R-:W-:Y:S05]  /*16820*/  BRA `(.L_x_1530) ;  /* 0x0000001000d07947 */ /* 0x000fea0003800000 */
.L_x_1528:
[----:B0-----:R-:W0:Y:S01]  /*16830*/  @P2 LDC R10, c[0x0][0xbec] ;  /* 0x0002fb00ff0a2b82 */ /* 0x001e220000000800 */
[----:B------:R-:W-:Y:S01]  /*16840*/  ULDC.64 UR4, c[0x0][0xb08] ;  /* 0x0002c20000047ab9 */ /* 0x000fe20000000a00 */
[----:B------:R-:W-:Y:S01]  /*16850*/  SHF.R.S32.HI R5, RZ, 0x1f, R8 ;  /* 0x0000001fff057819 */ /* 0x000fe20000011408 */
[----:B------:R-:W-:Y:S01]  /*16860*/  IMAD R9, R9, UR4, RZ ;  /* 0x0000000409097c24 */ /* 0x000fe2000f8e02ff */
[----:B------:R-:W-:Y:S01]  /*16870*/  ULDC.64 UR6, c[0x0][0xb30] ;  /* 0x0002cc0000067ab9 */ /* 0x000fe20000000a00 */
[----:B------:R-:W-:-:S03]  /*16880*/  IMAD.WIDE.U32 R2, R28, UR4, RZ ;  /* 0x000000041c027c25 */ /* 0x000fc6000f8e00ff */
[----:B------:R-:W1:Y:S01]  /*16890*/  @P2 LDC R11, c[0x0][0xbf0] ;  /* 0x0002fc00ff0b2b82 */ /* 0x000e620000000800 */
[----:B------:R-:W-:Y:S01]  /*168a0*/  IMAD R9, R28, UR5, R9 ;  /* 0x000000051c097c24 */ /* 0x000fe2000f8e0209 */
[----:B------:R-:W-:Y:S01]  /*168b0*/  ULDC.64 UR4, c[0x0][0xb38] ;  /* 0x0002ce0000047ab9 */ /* 0x000fe20000000a00 */
[C---:B------:R-:W-:Y:S02]  /*168c0*/  VIADD R28, R156.reuse, 0x8 ;  /* 0x000000089c1c7836 */ /* 0x040fe40000000000 */
[----:B------:R-:W-:Y:S02]  /*168d0*/  IMAD.IADD R3, R3, 0x1, R9 ;  /* 0x0000000103037824 */ /* 0x000fe400078e0209 */
[----:B------:R-:W-:Y:S01]  /*168e0*/  VIADD R32, R156, 0x10 ;  /* 0x000000109c207836 */ /* 0x000fe20000000000 */
[----:B------:R-:W-:Y:S01]  /*168f0*/  SHF.R.S32.HI R45, RZ, 0x1f, R28 ;  /* 0x0000001fff2d7819 */ /* 0x000fe2000001141c */
[----:B------:R-:W-:-:S03]  /*16900*/  IMAD.WIDE.U32 R2, R48, UR4, R2 ;  /* 0x0000000430027c25 */ /* 0x000fc6000f8e0002 */
[----:B------:R-:W-:Y:S01]  /*16910*/  SHF.R.S32.HI R33, RZ, 0x1f, R32 ;  /* 0x0000001fff217819 */ /* 0x000fe20000011420 */
[----:B------:R-:W-:Y:S01]  /*16920*/  IMAD R3, R48, UR5, R3 ;  /* 0x0000000530037c24 */ /* 0x000fe2000f8e0203 */
[----:B------:R-:W-:Y:S01]  /*16930*/  ULDC.64 UR4, c[0x0][0xb40] ;  /* 0x0002d00000047ab9 */ /* 0x000fe20000000a00 */
[----:B------:R-:W-:Y:S02]  /*16940*/  VIADD R34, R156, 0x18 ;  /* 0x000000189c227836 */ /* 0x000fe40000000000 */
[----:B------:R-:W-:Y:S02]  /*16950*/  IMAD R5, R5, UR4, RZ ;  /* 0x0000000405057c24 */ /* 0x000fe4000f8e02ff */
[----:B0-----:R-:W-:Y:S01]  /*16960*/  @P2 IMAD.HI.U32 R10, R39, R10, RZ ;  /* 0x0000000a270a2227 */ /* 0x001fe200078e00ff */
[----:B------:R-:W-:-:S03]  /*16970*/  SHF.R.S32.HI R35, RZ, 0x1f, R34 ;  /* 0x0000001fff237819 */ /* 0x000fc60000011422 */
[C---:B------:R-:W-:Y:S02]  /*16980*/  IMAD R7, R8.reuse, UR5, R5 ;  /* 0x0000000508077c24 */ /* 0x040fe4000f8e0205 */
[----:B------:R-:W-:Y:S01]  /*16990*/  IMAD.WIDE.U32 R8, R8, UR4, R2 ;  /* 0x0000000408087c25 */ /* 0x000fe2000f8e0002 */
[----:B------:R-:W-:-:S03]  /*169a0*/  ULDC.64 UR4, c[0x0][0xb48] ;  /* 0x0002d20000047ab9 */ /* 0x000fc60000000a00 */
[----:B------:R-:W-:Y:S01]  /*169b0*/  IMAD.MOV.U32 R5, RZ, RZ, R39 ;  /* 0x000000ffff057224 */ /* 0x000fe200078e0027 */
[----:B-1----:R-:W-:Y:S01]  /*169c0*/  @P2 SHF.R.U32.HI R5, RZ, R11, R10 ;  /* 0x0000000bff052219 */ /* 0x002fe2000001160a */
[----:B------:R-:W-:Y:S02]  /*169d0*/  IMAD.IADD R9, R9, 0x1, R7 ;  /* 0x0000000109097824 */ /* 0x000fe400078e0207 */
[----:B------:R-:W-:Y:S01]  /*169e0*/  VIADD R36, R156, 0x20 ;  /* 0x000000209c247836 */ /* 0x000fe20000000000 */
[--C-:B------:R-:W-:Y:S01]  /*169f0*/  SHF.R.S32.HI R10, RZ, 0x1f, R5.reuse ;  /* 0x0000001fff0a7819 */ /* 0x100fe20000011405 */
[----:B------:R-:W-:Y:S02]  /*16a00*/  IMAD.MOV R7, RZ, RZ, -R5 ;  /* 0x000000ffff077224 */ /* 0x000fe400078e0a05 */
[----:B------:R-:W-:Y:S01]  /*16a10*/  IMAD.WIDE.U32 R2, R47, UR4, R8 ;  /* 0x000000042f027c25 */ /* 0x000fe2000f8e0008 */
[----:B------:R-:W-:-:S03]  /*16a20*/  SHF.R.S32.HI R37, RZ, 0x1f, R36 ;  /* 0x0000001fff257819 */ /* 0x000fc60000011424 */
[----:B------:R-:W-:Y:S02]  /*16a30*/  IMAD R7, R0, R7, R39 ;  /* 0x0000000700077224 */ /* 0x000fe400078e0227 */
[----:B------:R-:W-:Y:S02]  /*16a40*/  IMAD R10, R10, UR6, RZ ;  /* 0x000000060a0a7c24 */ /* 0x000fe4000f8e02ff */
[----:B------:R-:W-:Y:S01]  /*16a50*/  IMAD R3, R47, UR5, R3 ;  /* 0x000000052f037c24 */ /* 0x000fe2000f8e0203 */
[----:B------:R-:W-:Y:S01]  /*16a60*/  SHF.R.S32.HI R0, RZ, 0x1f, R7 ;  /* 0x0000001fff007819 */ /* 0x000fe20000011407 */
[C---:B------:R-:W-:Y:S01]  /*16a70*/  IMAD R9, R5.reuse, UR7, R10 ;  /* 0x0000000705097c24 */ /* 0x040fe2000f8e020a */
[----:B------:R-:W-:Y:S01]  /*16a80*/  ULDC.64 UR4, c[0x0][0xb28] ;  /* 0x0002ca0000047ab9 */ /* 0x000fe20000000a00 */
[----:B------:R-:W-:-:S04]  /*16a90*/  IMAD.WIDE.U32 R2, R5, UR6, R2 ;  /* 0x0000000605027c25 */ /* 0x000fc8000f8e0002 */
[----:B------:R-:W-:Y:S02]  /*16aa0*/  IMAD R0, R0, UR4, RZ ;  /* 0x0000000400007c24 */ /* 0x000fe4000f8e02ff */
[----:B------:R-:W-:Y:S02]  /*16ab0*/  IMAD.IADD R3, R3, 0x1, R9 ;  /* 0x0000000103037824 */ /* 0x000fe400078e0209 */
[----:B------:R-:W-:Y:S02]  /*16ac0*/  VIADD R8, R16, 0x16820 ;  /* 0x0001682010087836 */ /* 0x000fe40000000000 */
[C---:B------:R-:W-:Y:S02]  /*16ad0*/  IMAD R5, R7.reuse, UR5, R0 ;  /* 0x0000000507057c24 */ /* 0x040fe4000f8e0200 */
[----:B------:R-:W-:Y:S01]  /*16ae0*/  IMAD.WIDE.U32 R2, R7, UR4, R2 ;  /* 0x0000000407027c25 */ /* 0x000fe2000f8e0002 */
[----:B------:R-:W-:Y:S01]  /*16af0*/  ULDC.64 UR4, c[0x0][0xb00] ;  /* 0x0002c00000047ab9 */ /* 0x000fe20000000a00 */
[----:B------:R-:W-:-:S02]  /*16b00*/  PRMT R8, RZ, 0x654, R8 ;  /* 0x00000654ff087816 */ /* 0x000fc40000000008 */
[----:B------:R-:W-:Y:S01]  /*16b10*/  IMAD.IADD R3, R3, 0x1, R5 ;  /* 0x0000000103037824 */ /* 0x000fe200078e0205 */
[----:B------:R-:W-:Y:S01]  /*16b20*/  LEA R0, P0, R2, UR4, 0x2 ;  /* 0x0000000402007c11 */ /* 0x000fe2000f8010ff */
[C---:B------:R-:W-:Y:S01]  /*16b30*/  VIADD R38, R156.reuse, 0x28 ;  /* 0x000000289c267836 */ /* 0x040fe20000000000 */
[----:B------:R-:W-:Y:S01]  /*16b40*/  UMOV UR4, 0xffffffff ;  /* 0xffffffff00047882 */ /* 0x000fe20000000000 */
[C---:B------:R-:W-:Y:S01]  /*16b50*/  VIADD R40, R156.reuse, 0x30 ;  /* 0x000000309c287836 */ /* 0x040fe20000000000 */
[----:B------:R0:W-:Y:S01]  /*16b60*/  SYNCS.ARRIVE.TRANS64.RED.A1T0 RZ, [R8+URZ], RZ ;  /* 0x000000ff08ff79a7 */ /* 0x0001e2000810043f */
[----:B------:R-:W-:Y:S01]  /*16b70*/  VIADD R42, R156, 0x38 ;  /* 0x000000389c2a7836 */ /* 0x000fe20000000000 */
[----:B------:R-:W-:Y:S02]  /*16b80*/  LEA.HI.X R2, R2, UR5, R3, 0x2, P0 ;  /* 0x0000000502027c11 */ /* 0x000fe400080f1403 */
[----:B------:R-:W-:Y:S02]  /*16b90*/  SHF.R.S32.HI R5, RZ, 0x1f, R156 ;  /* 0x0000001fff057819 */ /* 0x000fe4000001149c */
[----:B------:R-:W-:-:S02]  /*16ba0*/  SHF.R.S32.HI R39, RZ, 0x1f, R38 ;  /* 0x0000001fff277819 */ /* 0x000fc40000011426 */
[----:B------:R-:W-:Y:S02]  /*16bb0*/  SHF.R.S32.HI R41, RZ, 0x1f, R40 ;  /* 0x0000001fff297819 */ /* 0x000fe40000011428 */
[----:B------:R-:W-:Y:S01]  /*16bc0*/  SHF.R.S32.HI R44, RZ, 0x1f, R42 ;  /* 0x0000001fff2c7819 */ /* 0x000fe2000001142a */
[----:B0-----:R-:W-:Y:S06]  /*16bd0*/  BRA.DIV UR4, `(.L_x_1531) ;  /* 0x0000009e045c7947 */ /* 0x001fec000b800000 */
[----:B------:R0:W1:Y:S04]  /*16be0*/  SHFL.IDX PT, R3, R2, RZ, 0x1c1f ;  /* 0x001c1fff02037589 */ /* 0x00006800000e0000 */
[----:B------:R0:W2:Y:S02]  /*16bf0*/  SHFL.IDX PT, R14, R0, RZ, 0x1c1f ;  /* 0x001c1fff000e7589 */ /* 0x0000a400000e0000 */
.L_x_1744:
        /* <DEDUP_REMOVED lines=8> */
[-C--:B--2---:R-:W-:Y:S02]  /*16c80*/  @!P1 LEA R6, P3, R156, R14.reuse, 0x2 ;  /* 0x0000000e9c069211 */ /* 0x084fe400078610ff */
[-C--:B------:R-:W-:Y:S02]  /*16c90*/  @!P2 LEA R8, P4, R28, R14.reuse, 0x2 ;  /* 0x0000000e1c08a211 */ /* 0x080fe400078810ff */
[-C--:B-1----:R-:W-:Y:S02]  /*16ca0*/  @!P1 LEA.HI.X R7, R156, R3.reuse, R5, 0x2, P3 ;  /* 0x000000039c079211 */ /* 0x082fe400018f1405 */
[----:B------:R-:W-:Y:S02]  /*16cb0*/  @!P2 LEA.HI.X R9, R28, R3, R45, 0x2, P4 ;  /* 0x000000031c09a211 */ /* 0x000fe400020f142d */
[----:B------:R-:W-:Y:S01]  /*16cc0*/  @!P5 LEA R10, P3, R32, R14, 0x2 ;  /* 0x0000000e200ad211 */ /* 0x000fe200078610ff */
[----:B------:R1:W-:Y:S01]  /*16cd0*/  @!P1 ST.E.64 desc[UR40][R6.64], R20 ;  /* 0x0000001406009985 */ /* 0x0003e2000c101b28 */
[----:B------:R-:W-:-:S02]  /*16ce0*/  ISETP.GE.AND P1, PT, R36, UR4, PT ;  /* 0x0000000424007c0c */ /* 0x000fc4000bf26270 */
[-C--:B------:R-:W-:Y:S01]  /*16cf0*/  @!P5 LEA.HI.X R11, R32, R3.reuse, R33, 0x2, P3 ;  /* 0x00000003200bd211 */ /* 0x080fe200018f1421 */
[----:B------:R2:W-:Y:S01]  /*16d00*/  @!P2 ST.E.64 desc[UR40][R8.64], R24 ;  /* 0x000000180800a985 */ /* 0x0005e2000c101b28 */
[----:B------:R-:W-:Y:S02]  /*16d10*/  ISETP.GE.AND P2, PT, R38, UR4, PT ;  /* 0x0000000426007c0c */ /* 0x000fe4000bf46270 */
[----:B------:R-:W-:Y:S01]  /*16d20*/  @!P0 LEA R12, P4, R34, R14, 0x2 ;  /* 0x0000000e220c8211 */ /* 0x000fe200078810ff */
[----:B------:R3:W-:Y:S01]  /*16d30*/  @!P5 ST.E.64 desc[UR40][R10.64], R96 ;  /* 0x000000600a00d985 */ /* 0x0007e2000c101b28 */
[----:B------:R-:W-:Y:S02]  /*16d40*/  ISETP.GE.AND P3, PT, R40, UR4, PT ;  /* 0x0000000428007c0c */ /* 0x000fe4000bf66270 */
[----:B------:R-:W-:Y:S02]  /*16d50*/  ISETP.GE.AND P5, PT, R42, UR4, PT ;  /* 0x000000042a007c0c */ /* 0x000fe4000bfa6270 */
[----:B------:R-:W-:-:S02]  /*16d60*/  @!P0 LEA.HI.X R13, R34, R3, R35, 0x2, P4 ;  /* 0x00000003220d8211 */ /* 0x000fc400020f1423 */
        /* <DEDUP_REMOVED lines=13> */
.L_x_1533:
[----:B------:R-:W-:Y:S05]  /*16e40*/  BSYNC B1 ;  /* 0x0000000000017941 */ /* 0x000fea0003800000 */
.L_x_1532:
[----:B------:R-:W-:-:S03]  /*16e50*/  UMOV UR4, 0xffffffff ;  /* 0xffffffff00047882 */ /* 0x000fc60000000000 */
[----:B------:R-:W-:Y:S05]  /*16e60*/  BRA.DIV UR4, `(.L_x_1534) ;  /* 0x0000009a04ec7947 */ /* 0x000fea000b800000 */
[----:B-1----:R1:W4:Y:S04]  /*16e70*/  SHFL.IDX PT, R3, R2, 0x1, 0x1c1f ;  /* 0x003c1f0002037f89 */ /* 0x00232800000e0000 */
[----:B--23--:R1:W2:Y:S02]  /*16e80*/  SHFL.IDX PT, R14, R0, 0x1, 0x1c1f ;  /* 0x003c1f00000e7f89 */ /* 0x00c2a400000e0000 */
.L_x_1748:
[----:B------:R-:W-:-:S13]  /*16e90*/  ISETP.GE.AND P0, PT, R4, R43, PT ;  /* 0x0000002b0400720c */ /* 0x000fda0003f06270 */
[----:B------:R-:W-:Y:S05]  /*16ea0*/  @P0 BRA `(.L_x_1530) ;  /* 0x0000000c00300947 */ /* 0x000fea0003800000 */
[----:B------:R-:W-:Y:S02]  /*16eb0*/  ULDC UR4, c[0x0][0xac8] ;  /* 0x0002b20000047ab9 */ /* 0x000fe40000000800 */
[----:B------:R-:W-:Y:S02]  /*16ec0*/  ISETP.GE.AND P0, PT, R156, UR4, PT ;  /* 0x000000049c007c0c */ /* 0x000fe4000bf06270 */
[----:B------:R-:W-:Y:S02]  /*16ed0*/  ISETP.GE.AND P5, PT, R28, UR4, PT ;  /* 0x000000041c007c0c */ /* 0x000fe4000bfa6270 */
[----:B------:R-:W-:Y:S02]  /*16ee0*/  ISETP.GE.AND P3, PT, R32, UR4, PT ;  /* 0x0000000420007c0c */ /* 0x000fe4000bf66270 */
[----:B------:R-:W-:-:S07]  /*16ef0*/  ISETP.GE.AND P2, PT, R34, UR4, PT ;  /* 0x0000000422007c0c */ /* 0x000fce000bf46270 */
[-C--:B--2---:R-:W-:Y:S02]  /*16f00*/  @!P0 LEA R4, P1, R156, R14.reuse, 0x2 ;  /* 0x0000000e9c048211 */ /* 0x084fe400078210ff */
[----:B------:R-:W-:Y:S02]  /*16f10*/  @!P5 LEA R6, P4, R28, R14, 0x2 ;  /* 0x0000000e1c06d211 */ /* 0x000fe400078810ff */
[-C--:B----4-:R-:W-:Y:S02]  /*16f20*/  @!P0 LEA.HI.X R5, R156, R3.reuse, R5, 0x2, P1 ;  /* 0x000000039c058211 */ /* 0x090fe400008f1405 */
[----:B------:R-:W-:Y:S02]  /*16f30*/  ISETP.GE.AND P1, PT, R36, UR4, PT ;  /* 0x0000000424007c0c */ /* 0x000fe4000bf26270 */
[----:B------:R-:W-:Y:S01]  /*16f40*/  @!P5 LEA.HI.X R7, R28, R3, R45, 0x2, P4 ;  /* 0x000000031c07d211 */ /* 0x000fe200020f142d */
[----:B------:R2:W-:Y:S01]  /*16f50*/  @!P0 ST.E.64 desc[UR40][R4.64], R90 ;  /* 0x0000005a04008985 */ /* 0x0005e2000c101b28 */
[----:B------:R-:W-:-:S02]  /*16f60*/  ISETP.GE.AND P0, PT, R38, UR4, PT ;  /* 0x0000000426007c0c */ /* 0x000fc4000bf06270 */
[-C--:B------:R-:W-:Y:S01]  /*16f70*/  @!P3 LEA R8, P4, R32, R14.reuse, 0x2 ;  /* 0x0000000e2008b211 */ /* 0x080fe200078810ff */
[----:B------:R3:W-:Y:S01]  /*16f80*/  @!P5 ST.E.64 desc[UR40][R6.64], R94 ;  /* 0x0000005e0600d985 */ /* 0x0007e2000c101b28 */
[-C--:B------:R-:W-:Y:S02]  /*16f90*/  @!P2 LEA R10, P5, R34, R14.reuse, 0x2 ;  /* 0x0000000e220aa211 */ /* 0x080fe400078a10ff */
[-C--:B------:R-:W-:Y:S02]  /*16fa0*/  @!P3 LEA.HI.X R9, R32, R3.reuse, R33, 0x2, P4 ;  /* 0x000000032009b211 */ /* 0x080fe400020f1421 */
[----:B------:R-:W-:Y:S02]  /*16fb0*/  ISETP.GE.AND P4, PT, R40, UR4, PT ;  /* 0x0000000428007c0c */ /* 0x000fe4000bf86270 */
[----:B------:R-:W-:Y:S01]  /*16fc0*/  @!P2 LEA.HI.X R11, R34, R3, R35, 0x2, P5 ;  /* 0x00000003220ba211 */ /* 0x000fe200028f1423 */
[----:B------:R3:W-:Y:S01]  /*16fd0*/  @!P3 ST.E.64 desc[UR40][R8.64], R98 ;  /* 0x000000620800b985 */ /* 0x0007e2000c101b28 */
[----:B------:R-:W-:-:S03]  /*16fe0*/  @!P1 LEA R12, P5, R36, R14, 0x2 ;  /* 0x0000000e240c9211 */ /* 0x000fc600078a10ff */
[----:B------:R3:W-:Y:S01]  /*16ff0*/  @!P2 ST.E.64 desc[UR40][R10.64], R102 ;  /* 0x000000660a00a985 */ /* 0x0007e2000c101b28 */
[----:B------:R-:W-:Y:S02]  /*17000*/  @!P1 LEA.HI.X R13, R36, R3, R37, 0x2, P5 ;  /* 0x00000003240d9211 */ /* 0x000fe400028f1425 */
[----:B------:R-:W-:-:S03]  /*17010*/  @!P0 LEA R20, P5, R38, R14, 0x2 ;  /* 0x0000000e26148211 */ /* 0x000fc600078a10ff */
[----:B------:R3:W-:Y:S01]  /*17020*/  @!P1 ST.E.64 desc[UR40][R12.64], R106 ;  /* 0x0000006a0c009985 */ /* 0x0007e2000c101b28 */
[----:B------:R-:W-:Y:S02]  /*17030*/  @!P0 LEA.HI.X R21, R38, R3, R39, 0x2, P5 ;  /* 0x0000000326158211 */ /* 0x000fe400028f1427 */
[----:B--2---:R-:W-:-:S03]  /*17040*/  @!P4 LEA R4, P5, R40, R14, 0x2 ;  /* 0x0000000e2804c211 */ /* 0x004fc600078a10ff */
[----:B------:R3:W-:Y:S01]  /*17050*/  @!P0 ST.E.64 desc[UR40][R20.64], R110 ;  /* 0x0000006e14008985 */ /* 0x0007e2000c101b28 */
[----:B------:R-:W-:Y:S02]  /*17060*/  @!P4 LEA.HI.X R5, R40, R3, R41, 0x2, P5 ;  /* 0x000000032805c211 */ /* 0x000fe400028f1429 */
[----:B------:R-:W-:-:S03]  /*17070*/  ISETP.GE.AND P0, PT, R42, UR4, PT ;  /* 0x000000042a007c0c */ /* 0x000fc6000bf06270 */
[----:B------:R3:W-:Y:S10]  /*17080*/  @!P4 ST.E.64 desc[UR40][R4.64], R114 ;  /* 0x000000720400c985 */ /* 0x0007f4000c101b28 */
[----:B------:R-:W-:Y:S05]  /*17090*/  @P0 BRA `(.L_x_1530) ;  /* 0x0000000800b40947 */ /* 0x000fea0003800000 */
[----:B------:R-:W-:-:S04]  /*170a0*/  LEA R14, P0, R42, R14, 0x2 ;  /* 0x0000000e2a0e7211 */ /* 0x000fc800078010ff */
[----:B------:R-:W-:-:S05]  /*170b0*/  LEA.HI.X R15, R42, R3, R44, 0x2, P0 ;  /* 0x000000032a0f7211 */ /* 0x000fca00000f142c */
[----:B------:R2:W-:Y:S01]  /*170c0*/  ST.E.64 desc[UR40][R14.64], R118 ;  /* 0x000000760e007985 */ /* 0x0005e2000c101b28 */
[----:B------:R-:W-:Y:S05]  /*170d0*/  BRA `(.L_x_1530) ;  /* 0x0000000800a47947 */ /* 0x000fea0003800000 */
.L_x_1526:
[----:B------:R-:W2:Y:S01]  /*170e0*/  LDL R0, [R1+0x50] ;  /* 0x0000500001007983 */ /* 0x000ea20000100800 */
[----:B------:R-:W-:Y:S01]  /*170f0*/  ULDC.64 UR4, c[0x0][0xc08] ;  /* 0x0003020000047ab9 */ /* 0x000fe20000000a00 */
[----:B-----5:R-:W2:Y:S01]  /*17100*/  LDC.64 R2, c[0x0][0xc00] ;  /* 0x00030000ff027b82 */ /* 0x020ea20000000a00 */
[----:B------:R-:W-:Y:S01]  /*17110*/  ISETP.NE.U32.AND P0, PT, RZ, UR4, PT ;  /* 0x00000004ff007c0c */ /* 0x000fe2000bf05070 */
[----:B------:R-:W3:Y:S01]  /*17120*/  LDL R6, [R1+0x4c] ;  /* 0x00004c0001067983 */ /* 0x000ee20000100800 */
[----:B------:R-:W-:Y:S02]  /*17130*/  IMAD.MOV.U32 R15, RZ, RZ, RZ ;  /* 0x000000ffff0f7224 */ /* 0x000fe400078e00ff */
[----:B------:R-:W-:Y:S01]  /*17140*/  ISETP.NE.AND.EX P1, PT, RZ, UR5, PT, P0 ;  /* 0x00000005ff007c0c */ /* 0x000fe2000bf25300 */
[----:B------:R-:W-:Y:S02]  /*17150*/  ULDC.64 UR4, c[0x0][0xc00] ;  /* 0x0003000000047ab9 */ /* 0x000fe40000000a00 */
[----:B------:R-:W-:-:S04]  /*17160*/  ISETP.NE.U32.AND P0, PT, RZ, UR4, PT ;  /* 0x00000004ff007c0c */ /* 0x000fc8000bf05070 */
[----:B------:R-:W-:-:S06]  /*17170*/  ISETP.NE.AND.EX P0, PT, RZ, UR5, PT, P0 ;  /* 0x00000005ff007c0c */ /* 0x000fcc000bf05300 */
[----:B------:R-:W0:Y:S01]  /*17180*/  @P1 LDC.64 R4, c[0x0][0xc08] ;  /* 0x00030200ff041b82 */ /* 0x000e220000000a00 */
[----:B------:R-:W-:Y:S02]  /*17190*/  ULDC UR4, c[0x0][0xa88] ;  /* 0x0002a20000047ab9 */ /* 0x000fe40000000800 */
[----:B------:R-:W-:Y:S01]  /*171a0*/  IMAD.U32 R20, RZ, RZ, UR4 ;  /* 0x00000004ff147e24 */ /* 0x000fe2000f8e00ff */
[----:B------:R-:W4:Y:S01]  /*171b0*/  S2R R7, SR_TID.X ;  /* 0x0000000000077919 */ /* 0x000f220000002100 */
[----:B--2---:R-:W-:-:S04]  /*171c0*/  IMAD.WIDE R2, R0, 0x4, R2 ;  /* 0x0000000400027825 */ /* 0x004fc800078e0202 */
[----:B0-----:R-:W-:Y:S01]  /*171d0*/  @P1 IMAD.WIDE R4, R0, 0x4, R4 ;  /* 0x0000000400041825 */ /* 0x001fe200078e0204 */
[----:B------:R0:W5:Y:S01]  /*171e0*/  @P0 LDG.E R15, desc[UR40][R2.64] ;  /* 0x00000028020f0981 */ /* 0x000162000c1e1900 */
[----:B---3--:R-:W-:Y:S02]  /*171f0*/  ISETP.NE.AND P2, PT, R6, RZ, PT ;  /* 0x000000ff0600720c */ /* 0x008fe40003f45270 */
[----:B----4-:R-:W-:Y:S01]  /*17200*/  VIADD R32, R7, 0xffffff80 ;  /* 0xffffff8007207836 */ /* 0x010fe20000000000 */
[----:B------:R0:W5:Y:S01]  /*17210*/  @P1 LDG.E R20, desc[UR40][R4.64] ;  /* 0x0000002804141981 */ /* 0x000162000c1e1900 */
[----:B------:R-:W-:-:S03]  /*17220*/  SHF.R.S32.HI R26, RZ, 0x1f, R0 ;  /* 0x0000001fff1a7819 */ /* 0x000fc60000011400 */
[----:B------:R-:W-:-:S06]  /*17230*/  ISETP.GT.AND P3, PT, R32, 0xbf, PT ;  /* 0x000000bf2000780c */ /* 0x000fcc0003f64270 */
[----:B------:R-:W2:Y:S02]  /*17240*/  @!P2 LDC R6, c[0x0][0xad4] ;  /* 0x0002b500ff06ab82 */ /* 0x000ea40000000800 */
[----:B--2---:R0:W-:Y:S01]  /*17250*/  @!P2 STL [R1+0x4c], R6 ;  /* 0x00004c060100a387 */ /* 0x0041e20000100800 */
[----:B------:R-:W-:Y:S01]  /*17260*/  ISETP.GT.AND P2, PT, R6, 0x1, PT ;  /* 0x000000010600780c */ /* 0x000fe20003f44270 */
[----:B------:R-:W-:-:S12]  /*17270*/  @P1 BRA `(.L_x_1535) ;  /* 0x0000000000101947 */ /* 0x000fd80003800000 */
[----:B------:R-:W-:Y:S05]  /*17280*/  @!P0 BRA `(.L_x_1535) ;  /* 0x00000000000c8947 */ /* 0x000fea0003800000 */
[----:B0-----:R-:W2:Y:S04]  /*17290*/  LDG.E R5, desc[UR40][R2.64] ;  /* 0x0000002802057981 */ /* 0x001ea8000c1e1900 */
[----:B-----5:R-:W2:Y:S02]  /*172a0*/  LDG.E R20, desc[UR40][R2.64+0x4] ;  /* 0x0000042802147981 */ /* 0x020ea4000c1e1900 */
[----:B--2---:R-:W-:-:S07]  /*172b0*/  IMAD.IADD R20, R20, 0x1, -R5 ;  /* 0x0000000114147824 */ /* 0x004fce00078e0a05 */
.L_x_1535:
[----:B------:R-:W-:Y:S01]  /*172c0*/  BSSY B1, `(.L_x_1536) ;  /* 0x0000038000017945 */ /* 0x000fe20003800000 */
[----:B------:R-:W-:Y:S02]  /*172d0*/  SEL R33, R0, RZ, !P0 ;  /* 0x000000ff00217207 */ /* 0x000fe40004000000 */
[----:B------:R-:W-:Y:S02]  /*172e0*/  SEL R26, R26, RZ, !P0 ;  /* 0x000000ff1a1a7207 */ /* 0x000fe40004000000 */
[----:B-----5:R-:W-:Y:S01]  /*172f0*/  SHF.R.S32.HI R24, RZ, 0x1f, R15 ;  /* 0x0000001fff187819 */ /* 0x020fe2000001140f */
[----:B------:R-:W-:Y:S06]  /*17300*/  @P3 BRA `(.L_x_1537) ;  /* 0x0000000000cc3947 */ /* 0x000fec0003800000 */
[----:B0-----:R-:W2:Y:S01]  /*17310*/  LDL R2, [R1+0x20] ;  /* 0x0000200001027983 */ /* 0x001ea20000100800 */
[----:B------:R-:W0:Y:S02]  /*17320*/  LDC R37, c[0x0][0xbe8] ;  /* 0x0002fa00ff257b82 */ /* 0x000e240000000800 */
[----:B0-----:R-:W-:Y:S01]  /*17330*/  IMAD R0, R20, R37, RZ ;  /* 0x0000002514007224 */ /* 0x001fe200078e02ff */
[----:B--2---:R-:W-:-:S04]  /*17340*/  IADD3 R35, R2, -0x80, R7 ;  /* 0xffffff8002237810 */ /* 0x004fc80007ffe007 */
[----:B------:R-:W-:-:S13]  /*17350*/  ISETP.GE.AND P0, PT, R35, R0, PT ;  /* 0x000000002300720c */ /* 0x000fda0003f06270 */
[----:B------:R-:W-:Y:S05]  /*17360*/  @P0 BRA `(.L_x_1537) ;  /* 0x0000000000b40947 */ /* 0x000fea0003800000 */
[----:B------:R-:W2:Y:S01]  /*17370*/  LDL R12, [R1+0x48] ;  /* 0x00004800010c7983 */ /* 0x000ea20000100800 */
[----:B------:R-:W-:Y:S01]  /*17380*/  IMAD.MOV.U32 R14, RZ, RZ, 0x9b8 ;  /* 0x000009b8ff0e7424 */ /* 0x000fe200078e00ff */
[----:B------:R-:W-:Y:S01]  /*17390*/  ISETP.GT.AND P0, PT, R6, 0x1, PT ;  /* 0x000000010600780c */ /* 0x000fe20003f04270 */
[----:B------:R-:W0:Y:S01]  /*173a0*/  LDC.64 R2, c[0x0][0xba8] ;  /* 0x0002ea00ff027b82 */ /* 0x000e220000000a00 */
[----:B-1----:R-:W3:Y:S01]  /*173b0*/  LDL.LU R28, [R1+0x5c] ;  /* 0x00005c00011c7983 */ /* 0x002ee20000300800 */
        /* <DEDUP_REMOVED lines=38> */
[----:B-1----:R-:W-:-:S05]  /*17620*/  LEA.HI.X R3, R4, R3, R0, 0x2, P0 ;  /* 0x0000000304037211 */ /* 0x002fca00000f1400 */
[----:B------:R2:W-:Y:S02]  /*17630*/  STG.E desc[UR40][R2.64], R5 ;  /* 0x0000000502007986 */ /* 0x0005e4000c101928 */
.L_x_1537:
[----:B------:R-:W-:Y:S05]  /*17640*/  BSYNC B1 ;  /* 0x0000000000017941 */ /* 0x000fea0003800000 */
.L_x_1536:
[----:B------:R-:W-:Y:S05]  /*17650*/  @P2 BRA `(.L_x_1530) ;  /* 0x0000000400442947 */ /* 0x000fea0003800000 */
[----:B------:R-:W3:Y:S01]  /*17660*/  LDL.LU R8, [R1+0x48] ;  /* 0x0000480001087983 */ /* 0x000ee20000300800 */
[----:B------:R-:W4:Y:S01]  /*17670*/  LDC R21, c[0x0][0xbe8] ;  /* 0x0002fa00ff157b82 */ /* 0x000f220000000800 */
[----:B------:R-:W-:Y:S01]  /*17680*/  SHF.R.S32.HI R27, RZ, 0x1f, R32 ;  /* 0x0000001fff1b7819 */ /* 0x000fe20000011420 */
[----:B------:R-:W-:Y:S01]  /*17690*/  ULDC.64 UR4, c[0x0][0xaa0] ;  /* 0x0002a80000047ab9 */ /* 0x000fe20000000a00 */
[----:B-1----:R-:W5:Y:S01]  /*176a0*/  LDL R28, [R1+0x20] ;  /* 0x00002000011c7983 */ /* 0x002f620000100800 */
[----:B------:R-:W-:Y:S01]  /*176b0*/  IMAD R0, R24, UR4, RZ ;  /* 0x0000000418007c24 */ /* 0x000fe2000f8e02ff */
[----:B------:R-:W-:Y:S01]  /*176c0*/  LEA.HI R27, R27, R32, RZ, 0x3 ;  /* 0x000000201b1b7211 */ /* 0x000fe200078f18ff */
[C---:B0-2---:R-:W-:Y:S01]  /*176d0*/  IMAD.WIDE.U32 R2, R15.reuse, UR4, RZ ;  /* 0x000000040f027c25 */ /* 0x045fe2000f8e00ff */
[----:B------:R-:W-:Y:S02]  /*176e0*/  ULDC.64 UR6, c[0x0][0xaf0] ;  /* 0x0002bc0000067ab9 */ /* 0x000fe40000000a00 */
[----:B------:R-:W-:Y:S01]  /*176f0*/  SHF.R.S32.HI R27, RZ, 0x3, R27 ;  /* 0x00000003ff1b7819 */ /* 0x000fe2000001141b */
[----:B------:R-:W-:Y:S01]  /*17700*/  IMAD R5, R15, UR5, R0 ;  /* 0x000000050f057c24 */ /* 0x000fe2000f8e0200 */
[----:B------:R-:W-:Y:S01]  /*17710*/  ULDC.64 UR4, c[0x0][0xae8] ;  /* 0x0002ba0000047ab9 */ /* 0x000fe20000000a00 */
[----:B------:R-:W-:-:S02]  /*17720*/  IMAD R4, R26, UR6, RZ ;  /* 0x000000061a047c24 */ /* 0x000fc4000f8e02ff */
[----:B------:R-:W-:Y:S02]  /*17730*/  IMAD R0, R46, 0x30, R27 ;  /* 0x000000302e007824 */ /* 0x000fe400078e021b */
[----:B------:R-:W-:Y:S01]  /*17740*/  IMAD.IADD R3, R3, 0x1, R5 ;  /* 0x0000000103037824 */ /* 0x000fe200078e0205 */
[----:B----4-:R-:W-:-:S13]  /*17750*/  ISETP.NE.AND P0, PT, R21, 0x1, PT ;  /* 0x000000011500780c */ /* 0x010fda0003f05270 */
[----:B------:R-:W0:Y:S08]  /*17760*/  @P0 LDC R7, c[0x0][0xbec] ;  /* 0x0002fb00ff070b82 */ /* 0x000e300000000800 */
[----:B------:R-:W1:Y:S01]  /*17770*/  @P0 LDC R9, c[0x0][0xbf0] ;  /* 0x0002fc00ff090b82 */ /* 0x000e620000000800 */
[----:B---3--:R-:W-:-:S04]  /*17780*/  IMAD.WIDE.U32 R2, R8, UR4, R2 ;  /* 0x0000000408027c25 */ /* 0x008fc8000f8e0002 */
[----:B-----5:R-:W-:Y:S02]  /*17790*/  IMAD.IADD R6, R28, 0x1, R0 ;  /* 0x000000011c067824 */ /* 0x020fe400078e0200 */
        /* <DEDUP_REMOVED lines=30> */
[----:B------:R-:W-:Y:S01]  /*17980*/  IMAD.IADD R21, R27, 0x1, R28 ;  /* 0x000000011b157824 */ /* 0x000fe200078e021c */
        /* <DEDUP_REMOVED lines=11> */
[C---:B-1----:R-:W-:Y:S01]  /*17a40*/  @!P2 LEA.HI.X R7, R41.reuse, R0, R42, 0x1, P5 ;  /* 0x000000002907a211 */ /* 0x042fe200028f0c2a */
[----:B------:R-:W-:Y:S01]  /*17a50*/  @!P2 IMAD.MOV.U32 R6, RZ, RZ, R2 ;  /* 0x000000ffff06a224 */ /* 0x000fe200078e0002 */
[----:B------:R0:W1:Y:S01]  /*17a60*/  SHFL.IDX PT, R0, R9, 0x3, 0x181f ;  /* 0x00781f0009007f89 */ /* 0x00006200000e0000 */
[----:B--2---:R-:W-:-:S03]  /*17a70*/  @!P3 LEA R4, P1, R41, R4, 0x1 ;  /* 0x000000042904b211 */ /* 0x004fc600078208ff */
[----:B------:R0:W-:Y:S01]  /*17a80*/  @!P2 ST.E.128 desc[UR40][R6.64], RZ ;  /* 0x000000ff0600a985 */ /* 0x0001e2000c101d28 */
[----:B---3--:R-:W-:-:S03]  /*17a90*/  @!P4 LEA R20, P5, R41, R14, 0x1 ;  /* 0x0000000e2914c211 */ /* 0x008fc600078a08ff */
[----:B------:R0:W2:Y:S01]  /*17aa0*/  SHFL.IDX PT, R14, R8, 0x3, 0x181f ;  /* 0x00781f00080e7f89 */ /* 0x0000a200000e0000 */
[C---:B----4-:R-:W-:Y:S01]  /*17ab0*/  @!P3 LEA.HI.X R3, R41.reuse, R3, R42, 0x1, P1 ;  /* 0x000000032903b211 */ /* 0x050fe200008f0c2a */
[----:B------:R-:W-:Y:S01]  /*17ac0*/  @!P4 IMAD.MOV.U32 R2, RZ, RZ, R20 ;  /* 0x000000ffff02c224 */ /* 0x000fe200078e0014 */
[----:B-----5:R-:W-:-:S03]  /*17ad0*/  @!P4 LEA.HI.X R25, R41, R5, R42, 0x1, P5 ;  /* 0x000000052919c211 */ /* 0x020fc600028f0c2a */
[----:B------:R-:W-:Y:S02]  /*17ae0*/  @!P3 IMAD.MOV.U32 R5, RZ, RZ, R3 ;  /* 0x000000ffff05b224 */ /* 0x000fe400078e0003 */
[----:B------:R-:W-:-:S03]  /*17af0*/  @!P4 IMAD.MOV.U32 R3, RZ, RZ, R25 ;  /* 0x000000ffff03c224 */ /* 0x000fc600078e0019 */
[----:B------:R0:W-:Y:S04]  /*17b00*/  @!P3 ST.E.128 desc[UR40][R4.64], RZ ;  /* 0x000000ff0400b985 */ /* 0x0001e8000c101d28 */
[----:B-1----:R0:W-:Y:S02]  /*17b10*/  @!P4 ST.E.128 desc[UR40][R2.64], RZ ;  /* 0x000000ff0200c985 */ /* 0x0021e4000c101d28 */
.L_x_1757:
[----:B------:R-:W-:-:S05]  /*17b20*/  VIADD R21, R21, 0x90 ;  /* 0x0000009015157836 */ /* 0x000fca0000000000 */
[----:B------:R-:W-:-:S13]  /*17b30*/  ISETP.GE.OR P0, PT, R21, R10, P0 ;  /* 0x0000000a1500720c */ /* 0x000fda0000706670 */
[----:B--2---:R-:W-:-:S04]  /*17b40*/  @!P0 LEA R14, P1, R41, R14, 0x1 ;  /* 0x0000000e290e8211 */ /* 0x004fc800078208ff */
[----:B------:R-:W-:-:S05]  /*17b50*/  @!P0 LEA.HI.X R15, R41, R0, R42, 0x1, P1 ;  /* 0x00000000290f8211 */ /* 0x000fca00008f0c2a */
[----:B------:R3:W-:Y:S04]  /*17b60*/  @!P0 ST.E.128 desc[UR40][R14.64], RZ ;  /* 0x000000ff0e008985 */ /* 0x0007e8000c101d28 */
.L_x_1530:
[----:B------:R-:W-:Y:S05]  /*17b70*/  BSYNC B0 ;  /* 0x0000000000007941 */ /* 0x000fea0003800000 */
.L_x_1525:
[----:B------:R-:W-:Y:S02]  /*17b80*/  ULDC UR4, c[0x0][0xc3c] ;  /* 0x00030f0000047ab9 */ /* 0x000fe40000000800 */
[----:B-1----:R-:W-:-:S13]  /*17b90*/  ISETP.GE.AND P0, PT, R31, UR4, PT ;  /* 0x000000041f007c0c */ /* 0x002fda000bf06270 */
[----:B------:R-:W-:Y:S05]  /*17ba0*/  @!P0 BRA `(.L_x_1539) ;  /* 0xfffffe9400208947 */ /* 0x000fea000383ffff */
[----:B------:R-:W-:Y:S05]  /*17bb0*/  BRA `(.L_x_1337) ;  /* 0x0000007800a47947 */ /* 0x000fea0003800000 */
.L_x_1335:
        /* <DEDUP_REMOVED lines=13> */
[----:B------:R-:W1:Y:S01]  /*17c90*/  LDS.128 R24, [UR4+0x168d0] ;  /* 0x0168d004ff187984 */ /* 0x000e620008000c00 */
[----:B------:R-:W-:Y:S06]  /*17ca0*/  BAR.ARV 0x4, 0x200 ;  /* 0x0108000000007b1d */ /* 0x000fec0000002000 */
[----:B------:R-:W-:Y:S05]  /*17cb0*/  BRA `(.L_x_1541) ;  /* 0x0000000c008c7947 */ /* 0x000fea0003800000 */
.L_x_1540:
        /* <DEDUP_REMOVED lines=44> */
.L_x_1544:
        /* <DEDUP_REMOVED lines=37> */
.L_x_1542:
        /* <DEDUP_REMOVED lines=13> */
.L_x_1545:
        /* <DEDUP_REMOVED lines=17> */
[----:B------:R-:W-:Y:S02]  /*183b0*/  IMAD.MOV R11, RZ, RZ, -R10 ;  /* 0x000000ffff0b7224 */ /* 0x000fe400078e0a0a */
[----:B------:R-:W-:-:S04]  /*183c0*/  IMAD.HI.U32 R2, R3, R8, RZ ;  /* 0x0000000803027227 */ /* 0x000fc800078e00ff */
[----:B------:R-:W-:-:S05]  /*183d0*/  IMAD R8, R2, R11, R8 ;  /* 0x0000000b02087224 */ /* 0x000fca00078e0208 */
        /* <DEDUP_REMOVED lines=14> */
[----:B0-----:R-:W-:-:S04]  /*184c0*/  IMAD.MOV R8, RZ, RZ, -R3 ;  /* 0x000000ffff087224 */ /* 0x001fc800078e0a03 */
[----:B------:R-:W-:Y:S01]  /*184d0*/  IMAD.MOV.U32 R2, RZ, RZ, R8 ;  /* 0x000000ffff027224 */ /* 0x000fe200078e0008 */
[----:B------:R-:W-:-:S03]  /*184e0*/  IABS R8, R6 ;  /* 0x0000000600087213 */ /* 0x000fc60000000000 */
[----:B------:R-:W-:Y:S02]  /*184f0*/  IMAD R9, R2, R5, RZ ;  /* 0x0000000502097224 */ /* 0x000fe400078e02ff */
[----:B------:R-:W-:Y:S02]  /*18500*/  IMAD.MOV.U32 R2, RZ, RZ, RZ ;  /* 0x000000ffff027224 */ /* 0x000fe400078e00ff */
[----:B------:R-:W-:Y:S02]  /*18510*/  IMAD.MOV R8, RZ, RZ, -R8 ;  /* 0x000000ffff087224 */ /* 0x000fe400078e0a08 */
[----:B------:R-:W-:Y:S01]  /*18520*/  IMAD.HI.U32 R2, R3, R9, R2 ;  /* 0x0000000903027227 */ /* 0x000fe200078e0002 */
[----:B------:R-:W-:-:S05]  /*18530*/  IABS R3, R7 ;  /* 0x0000000700037213 */ /* 0x000fca0000000000 */
[----:B------:R-:W-:-:S04]  /*18540*/  IMAD.HI.U32 R2, R2, R3, RZ ;  /* 0x0000000302027227 */ /* 0x000fc800078e00ff */
[----:B------:R-:W-:Y:S01]  /*18550*/  IMAD R8, R2, R8, R3 ;  /* 0x0000000802087224 */ /* 0x000fe200078e0203 */
[----:B------:R-:W-:-:S04]  /*18560*/  LOP3.LUT R3, R7, R6, RZ, 0x3c, !PT ;  /* 0x0000000607037212 */ /* 0x000fc800078e3cff */
[----:B------:R-:W-:Y:S02]  /*18570*/  ISETP.GT.U32.AND P1, PT, R5, R8, PT ;  /* 0x000000080500720c */ /* 0x000fe40003f24070 */
[----:B------:R-:W-:Y:S01]  /*18580*/  ISETP.GE.AND P2, PT, R3, RZ, PT ;  /* 0x000000ff0300720c */ /* 0x000fe20003f46270 */
[----:B------:R-:W-:-:S10]  /*18590*/  IMAD.MOV R3, RZ, RZ, -R7 ;  /* 0x000000ffff037224 */ /* 0x000fd400078e0a07 */
        /* <DEDUP_REMOVED lines=13> */
.L_x_1546:
[----:B0-----:R-:W0:Y:S02]  /*18670*/  LDC.64 R2, c[0x0][0xc90] ;  /* 0x00032400ff027b82 */ /* 0x001e240000000a00 */
        /* <DEDUP_REMOVED lines=10> */
[----:B------:R-:W-:-:S04]  /*18720*/  IMAD R9, R9, R10, RZ ;  /* 0x0000000a09097224 */ /* 0x000fc800078e02ff */
[----:B------:R-:W-:Y:S01]  /*18730*/  IMAD.HI.U32 R2, R3, R9, R2 ;  /* 0x0000000903027227 */ /* 0x000fe200078e0002 */
[----:B------:R-:W-:Y:S02]  /*18740*/  IABS R9, R4 ;  /* 0x0000000400097213 */ /* 0x000fe40000000000 */
[----:B------:R-:W-:-:S03]  /*18750*/  IABS R3, R5 ;  /* 0x0000000500037213 */ /* 0x000fc60000000000 */
[----:B------:R-:W-:-:S04]  /*18760*/  IMAD.HI.U32 R2, R2, R9, RZ ;  /* 0x0000000902027227 */ /* 0x000fc800078e00ff */
[----:B------:R-:W-:-:S04]  /*18770*/  IMAD.MOV R3, RZ, RZ, -R3 ;  /* 0x000000ffff037224 */ /* 0x000fc800078e0a03 */
        /* <DEDUP_REMOVED lines=16> */
[----:B------:R-:W-:-:S04]  /*18880*/  VIADDMNMX R7, R7, UR5, R8, PT ;  /* 0x0000000507077c46 */ /* 0x000fc8000b800108 */
[----:B------:R-:W-:Y:S01]  /*18890*/  IABS R8, R7 ;  /* 0x0000000700087213 */ /* 0x000fe20000000000 */
[----:B------:R-:W-:-:S03]  /*188a0*/  IMAD.MOV R26, RZ, RZ, -R7 ;  /* 0x000000ffff1a7224 */ /* 0x000fc600078e0a07 */
[----:B------:R-:W0:Y:S08]  /*188b0*/  I2F.RP R9, R8 ;  /* 0x0000000800097306 */ /* 0x000e300000209400 */
[----:B0-----:R-:W0:Y:S02]  /*188c0*/  MUFU.RCP R9, R9 ;  /* 0x0000000900097308 */ /* 0x001e240000001000 */
[----:B0-----:R-:W-:Y:S01]  /*188d0*/  VIADD R3, R9, 0xffffffe ;  /* 0x0ffffffe09037836 */ /* 0x001fe20000000000 */
[----:B------:R-:W-:-:S05]  /*188e0*/  IABS R9, R7 ;  /* 0x0000000700097213 */ /* 0x000fca0000000000 */
[----:B------:R-:W0:Y:S02]  /*188f0*/  F2I.FTZ.U32.TRUNC.NTZ R3, R3 ;  /* 0x0000000300037305 */ /* 0x000e24000021f000 */
[----:B0-----:R-:W-:-:S04]  /*18900*/  IMAD.MOV R11, RZ, RZ, -R3 ;  /* 0x000000ffff0b7224 */ /* 0x001fc800078e0a03 */
[----:B------:R-:W-:-:S04]  /*18910*/  IMAD R5, R11, R8, RZ ;  /* 0x000000080b057224 */ /* 0x000fc800078e02ff */
        /* <DEDUP_REMOVED lines=11> */
[----:B------:R-:W-:Y:S02]  /*189d0*/  ISETP.GE.AND P2, PT, R3, RZ, PT ;  /* 0x000000ff0300720c */ /* 0x000fe40003f46270 */
[----:B------:R-:W-:-:S05]  /*189e0*/  IADD3 R3, R6, 0x1000000, R4 ;  /* 0x0100000006037810 */ /* 0x000fca0007ffe004 */
[----:B------:R-:W-:-:S06]  /*189f0*/  @P0 VIADD R2, R2, 0x1 ;  /* 0x0000000102020836 */ /* 0x000fcc0000000000 */
[----:B------:R-:W-:Y:S01]  /*18a00*/  @!P2 IMAD.MOV R2, RZ, RZ, -R2 ;  /* 0x000000ffff02a224 */ /* 0x000fe200078e0a02 */
[----:B------:R-:W-:-:S05]  /*18a10*/  @!P1 LOP3.LUT R2, RZ, R7, RZ, 0x33, !PT ;  /* 0x00000007ff029212 */ /* 0x000fca00078e33ff */
[----:B------:R-:W-:-:S07]  /*18a20*/  IMAD R26, R2, R26, R3 ;  /* 0x0000001a021a7224 */ /* 0x000fce00078e0203 */
.L_x_1547:
[----:B------:R-:W-:-:S05]  /*18a30*/  LOP3.LUT R2, RZ, R2, RZ, 0x33, !PT ;  /* 0x00000002ff027212 */ /* 0x000fca00078e33ff */
[----:B------:R-:W-:Y:S01]  /*18a40*/  IMAD.IADD R25, R25, 0x1, R2 ;  /* 0x0000000119197824 */ /* 0x000fe200078e0202 */
[----:B------:R-:W-:Y:S06]  /*18a50*/  BRA `(.L_x_1548) ;  /* 0x00000000000c7947 */ /* 0x000fec0003800000 */
.L_x_1543:
[----:B------:R-:W-:Y:S02]  /*18a60*/  IMAD.MOV.U32 R25, RZ, RZ, RZ ;  /* 0x000000ffff197224 */ /* 0x000fe400078e00ff */
[----:B------:R-:W-:Y:S02]  /*18a70*/  IMAD.U32 R24, RZ, RZ, UR6 ;  /* 0x00000006ff187e24 */ /* 0x000fe4000f8e00ff */
[----:B------:R-:W-:-:S07]  /*18a80*/  IMAD.MOV.U32 R26, RZ, RZ, RZ ;  /* 0x000000ffff1a7224 */ /* 0x000fce00078e00ff */
.L_x_1548:
[----:B------:R-:W-:-:S13]  /*18a90*/  ISETP.NE.AND P0, PT, R0, RZ, PT ;  /* 0x000000ff0000720c */ /* 0x000fda0003f05270 */
[----:B------:R-:W0:Y:S01]  /*18aa0*/  @!P0 S2R R3, SR_CgaCtaId ;  /* 0x0000000000038919 */ /* 0x000e220000008800 */
[----:B------:R-:W-:-:S04]  /*18ab0*/  @!P0 MOV R0, 0x400 ;  /* 0x0000040000008802 */ /* 0x000fc80000000f00 */
[----:B0-----:R-:W-:-:S05]  /*18ac0*/  @!P0 LEA R0, R3, R0, 0x18 ;  /* 0x0000000003008211 */ /* 0x001fca00078ec0ff */
[----:B------:R0:W-:Y:S01]  /*18ad0*/  @!P0 STS.128 [R0+0x168d0], R24 ;  /* 0x0168d01800008388 */ /* 0x0001e20000000c00 */
[----:B------:R-:W-:Y:S06]  /*18ae0*/  BAR.ARV 0x5, 0x200 ;  /* 0x0148000000007b1d */ /* 0x000fec0000002000 */
.L_x_1541:
        /* <DEDUP_REMOVED lines=25> */
[----:B------:R0:W-:Y:S02]  /*18c80*/  STL [R1], R0 ;  /* 0x0000000001007387 */ /* 0x0001e40000100800 */
[----:B------:R-:W-:Y:S01]  /*18c90*/  LOP3.LUT R2, R2, 0x200, R3, 0xf8, !PT ;  /* 0x0000020002027812 */ /* 0x000fe200078ef803 */
[----:B------:R-:W-:-:S05]  /*18ca0*/  IMAD.SHL.U32 R3, R5, 0x10, RZ ;  /* 0x0000001005037824 */ /* 0x000fca00078e00ff */
[----:B------:R-:W-:Y:S01]  /*18cb0*/  LOP3.LUT R3, R4, 0x70, R3, 0xf8, !PT ;  /* 0x0000007004037812 */ /* 0x000fe200078ef803 */
[----:B0-----:R-:W-:-:S05]  /*18cc0*/  IMAD R0, R2, 0x2, R17 ;  /* 0x0000000202007824 */ /* 0x001fca00078e0211 */
[----:B------:R0:W-:Y:S02]  /*18cd0*/  STL [R1+0xc], R0 ;  /* 0x00000c0001007387 */ /* 0x0001e40000100800 */
.L_x_1691:
[----:B------:R-:W-:Y:S05]  /*18ce0*/  YIELD ;  /* 0x0000000000007946 */ /* 0x000fea0003800000 */
[----:B------:R-:W-:Y:S01]  /*18cf0*/  ULDC.64 UR4, c[0x0][0xa28] ;  /* 0x00028a0000047ab9 */ /* 0x000fe20000000a00 */
[----:B------:R-:W-:Y:S02]  /*18d00*/  CS2R R6, SRZ ;  /* 0x0000000000067805 */ /* 0x000fe4000001ff00 */
[----:B------:R-:W-:Y:S01]  /*18d10*/  ISETP.NE.U32.AND P0, PT, RZ, UR4, PT ;  /* 0x00000004ff007c0c */ /* 0x000fe2000bf05070 */
[----:B-1----:R-:W1:Y:S01]  /*18d20*/  LDC.64 R10, c[0x0][0xa00] ;  /* 0x00028000ff0a7b82 */ /* 0x002e620000000a00 */
[----:B0-----:R-:W-:Y:S01]  /*18d30*/  IMAD.MOV.U32 R0, RZ, RZ, RZ ;  /* 0x000000ffff007224 */ /* 0x001fe200078e00ff */
[----:B------:R-:W-:Y:S01]  /*18d40*/  ULDC.64 UR6, c[0x0][0xa08] ;  /* 0x0002820000067ab9 */ /* 0x000fe20000000a00 */
[----:B------:R-:W-:Y:S01]  /*18d50*/  ISETP.NE.AND.EX P0, PT, RZ, UR5, PT, P0 ;  /* 0x00000005ff007c0c */ /* 0x000fe2000bf05300 */
[----:B------:R-:W-:Y:S01]  /*18d60*/  ULDC.64 UR4, c[0x0][0xa18] ;  /* 0x0002860000047ab9 */ /* 0x000fe20000000a00 */
[----:B------:R-:W-:-:S03]  /*18d70*/  ULDC.64 UR8, c[0x0][0xa10] ;  /* 0x0002840000087ab9 */ /* 0x000fc60000000a00 */
[----:B------:R-:W0:Y:S08]  /*18d80*/  LDC.64 R4, c[0x0][0xa08] ;  /* 0x00028200ff047b82 */ /* 0x000e300000000a00 */
[----:B------:R-:W2:Y:S02]  /*18d90*/  @P0 LDC.64 R2, c[0x0][0xa28] ;  /* 0x00028a00ff020b82 */ /* 0x000ea40000000a00 */
[----:B--2---:R-:W-:-:S05]  /*18da0*/  @P0 IMAD.WIDE R2, R27, 0x4, R2 ;  /* 0x000000041b020825 */ /* 0x004fca00078e0202 */
[----:B------:R2:W5:Y:S01]  /*18db0*/  @P0 LDG.E R7, desc[UR40][R2.64] ;  /* 0x0000002802070981 */ /* 0x000562000c1e1900 */
[----:B------:R-:W-:Y:S01]  /*18dc0*/  ISETP.NE.U32.AND P0, PT, RZ, UR4, PT ;  /* 0x00000004ff007c0c */ /* 0x000fe2000bf05070 */
[C---:B-1----:R-:W-:Y:S01]  /*18dd0*/  IMAD.WIDE R10, R27.reuse, 0x4, R10 ;  /* 0x000000041b0a7825 */ /* 0x042fe200078e020a */
[----:B------:R-:W-:Y:S02]  /*18de0*/  ISETP.NE.U32.AND P2, PT, RZ, UR6, PT ;  /* 0x00000006ff007c0c */ /* 0x000fe4000bf45070 */
[----:B------:R-:W-:Y:S01]  /*18df0*/  ISETP.NE.AND.EX P0, PT, RZ, UR5, PT, P0 ;  /* 0x00000005ff007c0c */ /* 0x000fe2000bf05300 */
[----:B------:R-:W-:Y:S01]  /*18e00*/  ULDC.64 UR4, c[0x0][0xa00] ;  /* 0x0002800000047ab9 */ /* 0x000fe20000000a00 */
[----:B------:R-:W-:Y:S01]  /*18e10*/  ISETP.NE.U32.AND P4, PT, RZ, UR8, PT ;  /* 0x00000008ff007c0c */ /* 0x000fe2000bf85070 */
[----:B------:R-:W-:Y:S01]  /*18e20*/  IMAD.MOV.U32 R12, RZ, RZ, RZ ;  /* 0x000000ffff0c7224 */ /* 0x000fe200078e00ff */
[----:B------:R-:W-:Y:S01]  /*18e30*/  ISETP.NE.U32.AND P1, PT, RZ, UR4, PT ;  /* 0x00000004ff007c0c */ /* 0x000fe2000bf25070 */
[----:B--2---:R-:W1:Y:S01]  /*18e40*/  LDC.64 R2, c[0x0][0xa10] ;  /* 0x00028400ff027b82 */ /* 0x004e620000000a00 */
[----:B0-----:R-:W-:-:S02]  /*18e50*/  IMAD.WIDE R4, R27, 0x4, R4 ;  /* 0x000000041b047825 */ /* 0x001fc400078e0204 */
[----:B------:R-:W-:-:S05]  /*18e60*/  ISETP.NE.AND.EX P3, PT, RZ, UR5, PT, P1 ;  /* 0x00000005ff007c0c */ /* 0x000fca000bf65310 */
[----:B------:R-:W0:Y:S01]  /*18e70*/  @P0 LDC.64 R8, c[0x0][0xa18] ;  /* 0x00028600ff080b82 */ /* 0x000e220000000a00 */
[----:B------:R-:W-:Y:S01]  /*18e80*/  ULDC UR4, c[0x0][0x288] ;  /* 0x0000a20000047ab9 */ /* 0x000fe20000000800 */
[----:B------:R-:W-:Y:S02]  /*18e90*/  ISETP.NE.AND.EX P1, PT, RZ, UR7, PT, P2 ;  /* 0x00000007ff007c0c */ /* 0x000fe4000bf25320 */
[----:B------:R-:W-:-:S04]  /*18ea0*/  ISETP.NE.AND.EX P2, PT, RZ, UR9, PT, P4 ;  /* 0x00000009ff007c0c */ /* 0x000fc8000bf45340 */
[----:B------:R-:W2:Y:S07]  /*18eb0*/  @P3 LDG.E R0, desc[UR40][R10.64] ;  /* 0x000000280a003981 */ /* 0x000eae000c1e1900 */
[----:B------:R-:W5:Y:S01]  /*18ec0*/  @P1 LDG.E R12, desc[UR40][R4.64] ;  /* 0x00000028040c1981 */ /* 0x000f62000c1e1900 */
[----:B-1----:R-:W-:-:S05]  /*18ed0*/  IMAD.WIDE R2, R27, 0x4, R2 ;  /* 0x000000041b027825 */ /* 0x002fca00078e0202 */
[----:B------:R-:W5:Y:S01]  /*18ee0*/  @P2 LDG.E R6, desc[UR40][R2.64] ;  /* 0x0000002802062981 */ /* 0x000f62000c1e1900 */
[----:B0-----:R-:W-:-:S03]  /*18ef0*/  @P0 IMAD.WIDE R8, R27, 0x4, R8 ;  /* 0x000000041b080825 */ /* 0x001fc600078e0208 */
        /* <DEDUP_REMOVED lines=10> */
[----:B------:R-:W-:Y:S02]  /*18fa0*/  ULDC UR5, c[0x0][0x348] ;  /* 0x0000d20000057ab9 */ /* 0x000fe40000000800 */
[----:B0-----:R-:W-:Y:S02]  /*18fb0*/  IMAD.U32 R8, RZ, RZ, UR5 ;  /* 0x00000005ff087e24 */ /* 0x001fe4000f8e00ff */
[----:B------:R-:W-:Y:S01]  /*18fc0*/  IMAD.U32 R9, RZ, RZ, UR4 ;  /* 0x00000004ff097e24 */ /* 0x000fe2000f8e00ff */
[----:B--2---:R0:W-:Y:S01]  /*18fd0*/  STL [R1+0x18], R0 ;  /* 0x0000180001007387 */ /* 0x0041e20000100800 */
[----:B------:R-:W-:Y:S01]  /*18fe0*/  IMAD.MOV.U32 R13, RZ, RZ, R0 ;  /* 0x000000ffff0d7224 */ /* 0x000fe200078e0000 */
[----:B---3--:R-:W-:Y:S06]  /*18ff0*/  @P0 BRA `(.L_x_1550) ;  /* 0x0000000000140947 */ /* 0x008fec0003800000 */
[----:B------:R-:W-:Y:S05]  /*19000*/  @!P3 BRA `(.L_x_1550) ;  /* 0x000000000010b947 */ /* 0x000fea0003800000 */
[----:B0-----:R-:W2:Y:S04]  /*19010*/  LDG.E R0, desc[UR40][R10.64] ;  /* 0x000000280a007981 */ /* 0x001ea8000c1e1900 */
[----:B------:R-:W2:Y:S02]  /*19020*/  LDG.E R10, desc[UR40][R10.64+0x4] ;  /* 0x000004280a0a7981 */ /* 0x000ea4000c1e1900 */
[----:B--2---:R-:W-:-:S05]  /*19030*/  IMAD.IADD R13, R10, 0x1, -R0 ;  /* 0x000000010a0d7824 */ /* 0x004fca00078e0a00 */
[----:B------:R1:W-:Y:S02]  /*19040*/  STL [R1+0x18], R13 ;  /* 0x0000180d01007387 */ /* 0x0003e40000100800 */
.L_x_1550:
        /* <DEDUP_REMOVED lines=14> */
.L_x_1551:
[----:B------:R-:W-:Y:S05]  /*19130*/  @!P1 BRA `(.L_x_1552) ;  /* 0x00000000000c9947 */ /* 0x000fea0003800000 */
[----:B------:R-:W2:Y:S04]  /*19140*/  LDG.E R9, desc[UR40][R4.64] ;  /* 0x0000002804097981 */ /* 0x000ea8000c1e1900 */
[----:B------:R-:W2:Y:S02]  /*19150*/  LDG.E R4, desc[UR40][R4.64+0x4] ;  /* 0x0000042804047981 */ /* 0x000ea4000c1e1900 */
[----:B--2---:R-:W-:-:S07]  /*19160*/  IMAD.IADD R9, R4, 0x1, -R9 ;  /* 0x0000000104097824 */ /* 0x004fce00078e0a09 */
.L_x_1552:
[----:B0-----:R-:W2:Y:S04]  /*19170*/  @P2 LDG.E R4, desc[UR40][R2.64] ;  /* 0x0000002802042981 */ /* 0x001ea8000c1e1900 */
[----:B------:R0:W2:Y:S01]  /*19180*/  @P2 LDG.E R5, desc[UR40][R2.64+0x4] ;  /* 0x0000042802052981 */ /* 0x0000a2000c1e1900 */
[----:B------:R-:W-:Y:S02]  /*19190*/  IMAD R14, R25, 0xc0, RZ ;  /* 0x000000c0190e7824 */ /* 0x000fe400078e02ff */
[----:B-----5:R-:W-:Y:S02]  /*191a0*/  IMAD.IADD R7, R9, 0x1, -R7 ;  /* 0x0000000109077824 */ /* 0x020fe400078e0a07 */
[----:B------:R-:W-:Y:S01]  /*191b0*/  VIADD R10, R14, 0xbf ;  /* 0x000000bf0e0a7836 */ /* 0x000fe20000000000 */
[----:B------:R3:W-:Y:S01]  /*191c0*/  STL [R1+0x10], R14 ;  /* 0x0000100e01007387 */ /* 0x0007e20000100800 */
[----:B0-----:R-:W0:Y:S02]  /*191d0*/  LDC R2, c[0x0][0x448] ;  /* 0x00011200ff027b82 */ /* 0x001e240000000800 */
[----:B0-----:R-:W-:-:S13]  /*191e0*/  ISETP.NE.AND P1, PT, R2, 0x1, PT ;  /* 0x000000010200780c */ /* 0x001fda0003f25270 */
[----:B------:R-:W0:Y:S08]  /*191f0*/  @P1 LDC R3, c[0x0][0x44c] ;  /* 0x00011300ff031b82 */ /* 0x000e300000000800 */
[----:B------:R-:W4:Y:S01]  /*19200*/  @P1 LDC R2, c[0x0][0x450] ;  /* 0x00011400ff021b82 */ /* 0x000f220000000800 */
[----:B0-----:R-:W-:-:S05]  /*19210*/  @P1 IMAD.HI.U32 R3, R10, R3, RZ ;  /* 0x000000030a031227 */ /* 0x001fca00078e00ff */
[----:B----4-:R-:W-:Y:S01]  /*19220*/  @P1 SHF.R.U32.HI R10, RZ, R2, R3 ;  /* 0x00000002ff0a1219 */ /* 0x010fe20000011603 */
[----:B--2---:R-:W-:-:S04]  /*19230*/  @P2 IMAD.IADD R8, R5, 0x1, -R4 ;  /* 0x0000000105082824 */ /* 0x004fc800078e0a04 */
[----:B------:R-:W-:-:S04]  /*19240*/  IMAD.IADD R19, R7, 0x1, R8 ;  /* 0x0000000107137824 */ /* 0x000fc800078e0208 */
[C---:B------:R-:W-:Y:S01]  /*19250*/  VIADD R4, R19.reuse, 0x7f ;  /* 0x0000007f13047836 */ /* 0x040fe20000000000 */
[----:B------:R-:W-:-:S04]  /*19260*/  IADD3 R9, R19, 0x1, -R13 ;  /* 0x0000000113097810 */ /* 0x000fc80007ffe80d */
[----:B------:R-:W-:Y:S01]  /*19270*/  SHF.R.S32.HI R2, RZ, 0x1f, R4 ;  /* 0x0000001fff027819 */ /* 0x000fe20000011404 */
[----:B------:R-:W-:-:S03]  /*19280*/  IMAD.IADD R10, R9, 0x1, R10 ;  /* 0x00000001090a7824 */ /* 0x000fc600078e020a */
[----:B------:R-:W-:Y:S02]  /*19290*/  LEA.HI R4, R2, R4, RZ, 0x7 ;  /* 0x0000000402047211 */ /* 0x000fe400078f38ff */
[----:B------:R-:W0:Y:S02]  /*192a0*/  LDC.64 R2, c[0x0][0x9e0] ;  /* 0x00027800ff027b82 */ /* 0x000e240000000a00 */
[----:B------:R-:W-:-:S05]  /*192b0*/  SHF.R.S32.HI R12, RZ, 0x7, R4 ;  /* 0x00000007ff0c7819 */ /* 0x000fca0000011404 */
[----:B------:R3:W-:Y:S01]  /*192c0*/  STL [R1+0x44], R12 ;  /* 0x0000440c01007387 */ /* 0x0007e20000100800 */
[----:B0-----:R-:W-:Y:S01]  /*192d0*/  ISETP.GE.AND P3, PT, R3, 0x1, PT ;  /* 0x000000010300780c */ /* 0x001fe20003f66270 */
[----:B------:R-:W-:-:S12]  /*192e0*/  IMAD.IADD R2, R10, 0x1, R2 ;  /* 0x000000010a027824 */ /* 0x000fd800078e0202 */
[----:B---3--:R-:W-:Y:S05]  /*192f0*/  @!P3 BRA `(.L_x_1553) ;  /* 0x000000000048b947 */ /* 0x008fea0003800000 */
        /* <DEDUP_REMOVED lines=11> */
.L_x_1555:
[----:B------:R-:W-:-:S13]  /*193b0*/  ISETP.NE.AND P0, PT, R3, 0x1, PT ;  /* 0x000000010300780c */ /* 0x000fda0003f05270 */
[----:B------:R-:W0:Y:S02]  /*193c0*/  @P0 LDC.64 R4, c[0x0][0x9e8] ;  /* 0x00027a00ff040b82 */ /* 0x000e240000000a00 */
[----:B0-----:R-:W-:-:S05]  /*193d0*/  @P0 IMAD.HI.U32 R4, R11, R4, RZ ;  /* 0x000000040b040227 */ /* 0x001fca00078e00ff */
[----:B------:R-:W-:-:S07]  /*193e0*/  @P0 SHF.R.U32.HI R11, RZ, R5, R4 ;  /* 0x00000005ff0b0219 */ /* 0x000fce0000011604 */
.L_x_1556:
[----:B------:R-:W-:Y:S05]  /*193f0*/  BSYNC B0 ;  /* 0x0000000000007941 */ /* 0x000fea0003800000 */
.L_x_1554:
[----:B------:R-:W-:-:S05]  /*19400*/  IMAD R11, R11, R3, R3 ;  /* 0x000000030b0b7224 */ /* 0x000fca00078e0203 */
[----:B------:R-:W-:-:S07]  /*19410*/  VIMNMX R2, R2, R11, PT ;  /* 0x0000000b02027248 */ /* 0x000fce0003fe0100 */
.L_x_1553:
[----:B------:R-:W0:Y:S01]  /*19420*/  @P1 LDC R10, c[0x0][0x44c] ;  /* 0x00011300ff0a1b82 */ /* 0x000e220000000800 */
[----:B------:R-:W-:Y:S01]  /*19430*/  VIADD R2, R2, 0x7f ;  /* 0x0000007f02027836 */ /* 0x000fe20000000000 */
[----:B------:R-:W-:Y:S01]  /*19440*/  ULDC UR4, c[0x0][0x9dc] ;  /* 0x0002770000047ab9 */ /* 0x000fe20000000800 */
[----:B------:R-:W-:Y:S02]  /*19450*/  IMAD.MOV.U32 R4, RZ, RZ, R14 ;  /* 0x000000ffff047224 */ /* 0x000fe400078e000e */
[----:B------:R-:W-:-:S03]  /*19460*/  IMAD.IADD R19, R19, 0x1, -R13 ;  /* 0x0000000113137824 */ /* 0x000fc600078e0a0d */
[----:B------:R-:W2:Y:S01]  /*19470*/  @P1 LDC R5, c[0x0][0x450] ;  /* 0x00011400ff051b82 */ /* 0x000ea20000000800 */
[----:B0-----:R-:W-:-:S05]  /*19480*/  @P1 IMAD.HI.U32 R10, R14, R10, RZ ;  /* 0x0000000a0e0a1227 */ /* 0x001fca00078e00ff */
[----:B--2---:R-:W-:Y:S02]  /*19490*/  @P1 SHF.R.U32.HI R4, RZ, R5, R10 ;  /* 0x00000005ff041219 */ /* 0x004fe4000001160a */
[----:B------:R-:W-:-:S03]  /*194a0*/  SHF.R.S32.HI R5, RZ, 0x1f, R2 ;  /* 0x0000001fff057819 */ /* 0x000fc60000011402 */
[----:B------:R-:W-:Y:S01]  /*194b0*/  IMAD.IADD R11, R19, 0x1, R4 ;  /* 0x00000001130b7824 */ /* 0x000fe200078e0204 */
[----:B------:R-:W-:-:S03]  /*194c0*/  LEA.HI R5, R5, R2, RZ, 0x7 ;  /* 0x0000000205057211 */ /* 0x000fc600078f38ff */
[----:B------:R-:W-:Y:S01]  /*194d0*/  VIADD R2, R11, -UR4 ;  /* 0x800000040b027c36 */ /* 0x000fe20008000000 */
[----:B------:R-:W-:-:S04]  /*194e0*/  SHF.R.S32.HI R5, RZ, 0x7, R5 ;  /* 0x00000007ff057819 */ /* 0x000fc80000011405 */
[----:B------:R-:W-:Y:S01]  /*194f0*/  VIMNMX R10, R12, R5, PT ;  /* 0x000000050c0a7248 */ /* 0x000fe20003fe0100 */
        /* <DEDUP_REMOVED lines=11> */
.L_x_1559:
[----:B------:R-:W-:-:S13]  /*195b0*/  ISETP.NE.AND P0, PT, R3, 0x1, PT ;  /* 0x000000010300780c */ /* 0x000fda0003f05270 */
[----:B------:R-:W0:Y:S02]  /*195c0*/  @P0 LDC.64 R4, c[0x0][0x9e8] ;  /* 0x00027a00ff040b82 */ /* 0x000e240000000a00 */
[----:B0-----:R-:W-:-:S05]  /*195d0*/  @P0 IMAD.HI.U32 R4, R11, R4, RZ ;  /* 0x000000040b040227 */ /* 0x001fca00078e00ff */
[----:B------:R-:W-:-:S07]  /*195e0*/  @P0 SHF.R.U32.HI R11, RZ, R5, R4 ;  /* 0x00000005ff0b0219 */ /* 0x000fce0000011604 */
.L_x_1560:
[----:B------:R-:W-:Y:S05]  /*195f0*/  BSYNC B0 ;  /* 0x0000000000007941 */ /* 0x000fea0003800000 */
.L_x_1558:
[----:B------:R-:W-:-:S05]  /*19600*/  IMAD R3, R11, R3, RZ ;  /* 0x000000030b037224 */ /* 0x000fca00078e02ff */
[----:B------:R-:W-:-:S07]  /*19610*/  VIMNMX R2, R2, R3, !PT ;  /* 0x0000000302027248 */ /* 0x000fce0007fe0100 */
.L_x_1557:
[----:B------:R-:W-:Y:S01]  /*19620*/  SHF.R.S32.HI R3, RZ, 0x1f, R2 ;  /* 0x0000001fff037819 */ /* 0x000fe20000011402 */
[----:B------:R-:W-:Y:S01]  /*19630*/  BSSY B0, `(.L_x_1561) ;  /* 0x0000027000007945 */ /* 0x000fe20003800000 */
[----:B------:R-:W-:Y:S01]  /*19640*/  LOP3.LUT R14, R0, 0xff, RZ, 0xc0, !PT ;  /* 0x000000ff000e7812 */ /* 0x000fe200078ec0ff */
[----:B-1----:R-:W-:Y:S01]  /*19650*/  IMAD.MOV.U32 R13, RZ, RZ, RZ ;  /* 0x000000ffff0d7224 */ /* 0x002fe200078e00ff */
[----:B------:R-:W-:Y:S02]  /*19660*/  LEA.HI R3, R3, R2, RZ, 0x7 ;  /* 0x0000000203037211 */ /* 0x000fe400078f38ff */
[----:B------:R-:W-:Y:S01]  /*19670*/  SHF.R.U32.HI R0, RZ, 0x10, R0 ;  /* 0x00000010ff007819 */ /* 0x000fe20000011600 */
[----:B------:R0:W-:Y:S01]  /*19680*/  STL [R1+0x40], R14 ;  /* 0x0000400e01007387 */ /* 0x0001e20000100800 */
[----:B------:R-:W-:-:S04]  /*19690*/  SHF.R.S32.HI R3, RZ, 0x7, R3 ;  /* 0x00000007ff037819 */ /* 0x000fc80000011403 */
[----:B------:R-:W-:-:S04]  /*196a0*/  VIMNMX R4, RZ, R3, !PT ;  /* 0x00000003ff047248 */ /* 0x000fc80007fe0100 */
[----:B------:R-:W-:-:S13]  /*196b0*/  ISETP.GT.AND P0, PT, R10, R4, PT ;  /* 0x000000040a00720c */ /* 0x000fda0003f04270 */
[----:B0-----:R-:W-:Y:S05]  /*196c0*/  @!P0 BRA `(.L_x_1562) ;  /* 0x0000000000748947 */ /* 0x001fea0003800000 */
[----:B------:R-:W-:Y:S01]  /*196d0*/  ISETP.NE.AND P0, PT, R0, RZ, PT ;  /* 0x000000ff0000720c */ /* 0x000fe20003f05270 */
[----:B------:R-:W-:-:S03]  /*196e0*/  ULDC UR4, c[0x0][0x9f0] ;  /* 0x00027c0000047ab9 */ /* 0x000fc60000000800 */
[----:B------:R-:W-:-:S04]  /*196f0*/  SEL R5, R0, UR4, P0 ;  /* 0x0000000400057c07 */ /* 0x000fc80008000000 */
[----:B------:R-:W-:Y:S02]  /*19700*/  IABS R12, R5 ;  /* 0x00000005000c7213 */ /* 0x000fe40000000000 */
[----:B------:R-:W-:Y:S02]  /*19710*/  IADD3 R11, R5, -0x1, R10 ;  /* 0xffffffff050b7810 */ /* 0x000fe40007ffe00a */
[----:B------:R-:W0:Y:S03]  /*19720*/  I2F.RP R2, R12 ;  /* 0x0000000c00027306 */ /* 0x000e260000209400 */
[----:B------:R-:W-:-:S05]  /*19730*/  IMAD.IADD R11, R11, 0x1, -R4 ;  /* 0x000000010b0b7824 */ /* 0x000fca00078e0a04 */
[----:B0-----:R-:W0:Y:S02]  /*19740*/  MUFU.RCP R2, R2 ;  /* 0x0000000200027308 */ /* 0x001e240000001000 */
[----:B0-----:R-:W-:-:S06]  /*19750*/  VIADD R2, R2, 0xffffffe ;  /* 0x0ffffffe02027836 */ /* 0x001fcc0000000000 */
[----:B------:R0:W1:Y:S02]  /*19760*/  F2I.FTZ.U32.TRUNC.NTZ R3, R2 ;  /* 0x0000000200037305 */ /* 0x000064000021f000 */
[----:B0-----:R-:W-:-:S04]  /*19770*/  LOP3.LUT R2, R11, R5, RZ, 0x3c, !PT ;  /* 0x000000050b027212 */ /* 0x001fc800078e3cff */
[----:B------:R-:W-:Y:S01]  /*19780*/  ISETP.GE.AND P3, PT, R2, RZ, PT ;  /* 0x000000ff0200720c */ /* 0x000fe20003f66270 */
[----:B-1----:R-:W-:-:S04]  /*19790*/  IMAD.MOV R2, RZ, RZ, -R3 ;  /* 0x000000ffff027224 */ /* 0x002fc800078e0a03 */
[----:B------:R-:W-:Y:S02]  /*197a0*/  IMAD R13, R2, R12, RZ ;  /* 0x0000000c020d7224 */ /* 0x000fe400078e02ff */
[----:B------:R-:W-:-:S04]  /*197b0*/  IMAD.MOV.U32 R2, RZ, RZ, RZ ;  /* 0x000000ffff027224 */ /* 0x000fc800078e00ff */
        /* <DEDUP_REMOVED lines=13> */
[----:B------:R-:W-:-:S07]  /*19890*/  @!P1 LOP3.LUT R13, RZ, R5, RZ, 0x33, !PT ;  /* 0x00000005ff0d9212 */ /* 0x000fce00078e33ff */
.L_x_1562:
[----:B------:R-:W-:Y:S05]  /*198a0*/  BSYNC B0 ;  /* 0x0000000000007941 */ /* 0x000fea0003800000 */
.L_x_1561:
[-C--:B------:R-:W-:Y:S01]  /*198b0*/  IMAD R4, R14, R13.reuse, R4 ;  /* 0x0000000d0e047224 */ /* 0x080fe200078e0204 */
[----:B------:R-:W-:Y:S04]  /*198c0*/  BSSY B0, `(.L_x_1563) ;  /* 0x00000dc000007945 */ /* 0x000fe80003800000 */
[C---:B------:R-:W-:Y:S01]  /*198d0*/  VIADDMNMX R10, R4.reuse, R13, R10, PT ;  /* 0x0000000d040a7246 */ /* 0x040fe2000380010a */
[----:B------:R-:W-:-:S04]  /*198e0*/  IMAD R4, R4, 0x80, -R7 ;  /* 0x0000008004047824 */ /* 0x000fc800078e0a07 */
[----:B------:R-:W-:Y:S01]  /*198f0*/  IMAD R10, R10, 0x80, -R7 ;  /* 0x000000800a0a7824 */ /* 0x000fe200078e0a07 */
[----:B------:R-:W-:-:S04]  /*19900*/  VIMNMX R4, RZ, R4, !PT ;  /* 0x00000004ff047248 */ /* 0x000fc80007fe0100 */
[----:B------:R-:W-:-:S04]  /*19910*/  VIMNMX R10, R10, R8, PT ;  /* 0x000000080a0a7248 */ /* 0x000fc80003fe0100 */
[----:B------:R-:W-:Y:S02]  /*19920*/  ISETP.GT.AND P0, PT, R10, R4, PT ;  /* 0x000000040a00720c */ /* 0x000fe40003f04270 */
[----:B------:R-:W-:-:S11]  /*19930*/  SHF.R.U32.HI R4, RZ, 0x7, R4 ;  /* 0x00000007ff047819 */ /* 0x000fd60000011604 */
[----:B------:R-:W-:-:S05]  /*19940*/  @P0 VIADD R2, R10, 0x7f ;  /* 0x0000007f0a020836 */ /* 0x000fca0000000000 */
[----:B------:R-:W-:-:S04]  /*19950*/  @P0 SHF.R.S32.HI R3, RZ, 0x1f, R2 ;  /* 0x0000001fff030819 */ /* 0x000fc80000011402 */
[----:B------:R-:W-:Y:S01]  /*19960*/  @P0 LEA.HI R2, R3, R2, RZ, 0x7 ;  /* 0x0000000203020211 */ /* 0x000fe200078f38ff */
[----:B------:R-:W-:-:S03]  /*19970*/  IMAD.MOV.U32 R3, RZ, RZ, R4 ;  /* 0x000000ffff037224 */ /* 0x000fc600078e0004 */
[----:B------:R-:W-:Y:S02]  /*19980*/  @P0 SHF.R.S32.HI R3, RZ, 0x7, R2 ;  /* 0x00000007ff030819 */ /* 0x000fe40000011402 */
[----:B------:R-:W-:Y:S02]  /*19990*/  PLOP3.LUT P0, PT, PT, PT, PT, 0x80, 0x0 ;  /* 0x000000000000781c */ /* 0x000fe40003f0f070 */
[----:B------:R-:W-:-:S13]  /*199a0*/  ISETP.GT.AND P1, PT, R3, R4, PT ;  /* 0x000000040300720c */ /* 0x000fda0003f24270 */
[----:B------:R-:W-:Y:S05]  /*199b0*/  @!P1 BRA `(.L_x_1564) ;  /* 0x0000000c00309947 */ /* 0x000fea0003800000 */
[----:B------:R-:W-:Y:S01]  /*199c0*/  UMOV UR4, 0xffffffff ;  /* 0xffffffff00047882 */ /* 0x000fe20000000000 */
[----:B------:R-:W-:Y:S02]  /*199d0*/  SEL R2, R27, RZ, !P2 ;  /* 0x000000ff1b027207 */ /* 0x000fe40005000000 */
[----:B------:R-:W-:Y:S05]  /*199e0*/  BRA.DIV UR4, `(.L_x_1565) ;  /* 0x0000007604587947 */ /* 0x000fea000b800000 */
[----:B------:R-:W0:Y:S02]  /*199f0*/  S2R R5, SR_TID.X ;  /* 0x0000000000057919 */ /* 0x000e240000002100 */
[----:B0-----:R-:W-:-:S04]  /*19a00*/  SHF.R.U32.HI R5, RZ, 0x5, R5 ;  /* 0x00000005ff057819 */ /* 0x001fc80000011605 */
[----:B------:R-:W-:-:S05]  /*19a10*/  LOP3.LUT R5, R5, 0x3, RZ, 0xc0, !PT ;  /* 0x0000000305057812 */ /* 0x000fca00078ec0ff */
[----:B------:R0:W1:Y:S02]  /*19a20*/  SHFL.IDX PT, R14, R5, RZ, 0x1f ;  /* 0x00001fff050e7589 */ /* 0x00006400000e0000 */
.L_x_1760:
[----:B-1----:R-:W-:Y:S02]  /*19a30*/  ISETP.NE.AND P0, PT, R14, RZ, PT ;  /* 0x000000ff0e00720c */ /* 0x002fe40003f05270 */
[----:B------:R-:W-:-:S11]  /*19a40*/  PLOP3.LUT P6, PT, PT, PT, PT, 0x8, 0x0 ;  /* 0x000000000000781c */ /* 0x000fd60003fce170 */
[----:B------:R-:W-:Y:S05]  /*19a50*/  @P0 BRA `(.L_x_1566) ;  /* 0x00000000000c0947 */ /* 0x000fea0003800000 */
[----:B------:R-:W-:-:S03]  /*19a60*/  UMOV UR4, 0xffffffff ;  /* 0xffffffff00047882 */ /* 0x000fc60000000000 */
[----:B------:R-:W-:Y:S05]  /*19a70*/  BRA.DIV UR4, `(.L_x_1567) ;  /* 0x0000007604687947 */ /* 0x000fea000b800000 */
[----:B------:R-:W-:-:S13]  /*19a80*/  ELECT P6, URZ, PT ;  /* 0x00000000003f782f */ /* 0x000fda00038c0000 */
.L_x_1566:
[----:B0-----:R-:W2:Y:S01]  /*19a90*/  LDL R5, [R1+0x34] ;  /* 0x0000340001057983 */ /* 0x001ea20000100800 */
[----:B------:R-:W-:Y:S01]  /*19aa0*/  BSSY B1, `(.L_x_1568) ;  /* 0x0000008000017945 */ /* 0x000fe20003800000 */
[----:B--2---:R-:W-:-:S05]  /*19ab0*/  VIADD R5, R5, 0x1 ;  /* 0x0000000105057836 */ /* 0x004fca0000000000 */
[----:B------:R-:W-:-:S04]  /*19ac0*/  LEA.HI R7, R5, R5, RZ, 0x1 ;  /* 0x0000000505077211 */ /* 0x000fc800078f08ff */
[----:B------:R-:W-:-:S05]  /*19ad0*/  LOP3.LUT R7, R7, 0xfffffffe, RZ, 0xc0, !PT ;  /* 0xfffffffe07077812 */ /* 0x000fca00078ec0ff */
[----:B------:R-:W-:-:S05]  /*19ae0*/  IMAD.IADD R5, R5, 0x1, -R7 ;  /* 0x0000000105057824 */ /* 0x000fca00078e0a07 */
[----:B------:R-:W-:-:S04]  /*19af0*/  SHF.L.U32 R5, R5, 0x1f, RZ ;  /* 0x0000001f05057819 */ /* 0x000fc800000006ff */
[----:B------:R-:W0:Y:S02]  /*19b00*/  SYNCS.PHASECHK.TRANS64.TRYWAIT P0, [R17+URZ+0x16820], R5 ;  /* 0x01682005110075a7 */ /* 0x000e24000800017f */
[----:B0-----:R-:W-:Y:S05]  /*19b10*/  @!P0 BRA `(.L_x_1569) ;  /* 0x0000007400608947 */ /* 0x001fea0003800000 */
.L_x_1763:
[----:B------:R-:W-:Y:S05]  /*19b20*/  BSYNC B1 ;  /* 0x0000000000017941 */ /* 0x000fea0003800000 */
.L_x_1568:
[----:B------:R-:W-:Y:S04]  /*19b30*/  BSSY B1, `(.L_x_1570) ;  /* 0x0000050000017945 */ /* 0x000fe80003800000 */
[----:B------:R-:W-:Y:S05]  /*19b40*/  @!P6 BRA `(.L_x_1571) ;  /* 0x000000040038e947 */ /* 0x000fea0003800000 */
[----:B------:R-:W2:Y:S01]  /*19b50*/  LDL R7, [R1] ;  /* 0x0000000001077983 */ /* 0x000ea20000100800 */
[----:B0-----:R-:W-:Y:S01]  /*19b60*/  IMAD R5, R29, 0x8, R17 ;  /* 0x000000081d057824 */ /* 0x001fe200078e0211 */
[----:B------:R-:W0:Y:S01]  /*19b70*/  S2R R8, SR_TID.X ;  /* 0x0000000000087919 */ /* 0x000e220000002100 */
[----:B------:R-:W-:Y:S01]  /*19b80*/  BSSY B2, `(.L_x_1572) ;  /* 0x0000006000027945 */ /* 0x000fe20003800000 */
[----:B0-----:R-:W-:-:S04]  /*19b90*/  LOP3.LUT R8, R8, 0x7f, RZ, 0xc0, !PT ;  /* 0x0000007f08087812 */ /* 0x001fc800078ec0ff */
[----:B------:R-:W-:Y:S02]  /*19ba0*/  ISETP.NE.AND P1, PT, R8, RZ, PT ;  /* 0x000000ff0800720c */ /* 0x000fe40003f25270 */
[----:B--2---:R-:W-:-:S04]  /*19bb0*/  SHF.L.U32 R7, R7, 0x1f, RZ ;  /* 0x0000001f07077819 */ /* 0x004fc800000006ff */
[----:B------:R-:W0:Y:S02]  /*19bc0*/  SYNCS.PHASECHK.TRANS64.TRYWAIT P0, [R5+URZ+0x168a0], R7 ;  /* 0x0168a007050075a7 */ /* 0x000e24000800017f */
[----:B0-----:R-:W-:Y:S05]  /*19bd0*/  @!P0 BRA `(.L_x_1573) ;  /* 0x0000007400448947 */ /* 0x001fea0003800000 */
.L_x_1764:
[----:B------:R-:W-:Y:S05]  /*19be0*/  BSYNC B2 ;  /* 0x0000000000027941 */ /* 0x000fea0003800000 */
.L_x_1572:
[----:B------:R-:W-:Y:S04]  /*19bf0*/  BSSY B2, `(.L_x_1574) ;  /* 0x0000009000027945 */ /* 0x000fe80003800000 */
[----:B------:R-:W-:Y:S05]  /*19c00*/  @P1 BRA `(.L_x_1575) ;  /* 0x00000000001c1947 */ /* 0x000fea0003800000 */
[----:B------:R-:W1:Y:S02]  /*19c10*/  S2R R8, SR_TID.X ;  /* 0x0000000000087919 */ /* 0x000e640000002100 */
[----:B-1----:R-:W-:Y:S01]  /*19c20*/  LOP3.LUT R10, R8, 0x1f, RZ, 0xc0, !PT ;  /* 0x0000001f080a7812 */ /* 0x002fe200078ec0ff */
[----:B------:R-:W-:-:S03]  /*19c30*/  IMAD.MOV.U32 R8, RZ, RZ, 0x4000 ;  /* 0x00004000ff087424 */ /* 0x000fc600078e00ff */
[----:B------:R-:W-:Y:S01]  /*19c40*/  ISETP.NE.AND P0, PT, R10, RZ, PT ;  /* 0x000000ff0a00720c */ /* 0x000fe20003f05270 */
[----:B------:R1:W-:-:S12]  /*19c50*/  SYNCS.ARRIVE.TRANS64 RZ, [R5+URZ+0x16890], R8 ;  /* 0x0168900805ff79a7 */ /* 0x0003d8000800003f */
[----:B-1----:R-:W-:Y:S05]  /*19c60*/  @!P0 BRA `(.L_x_1575) ;  /* 0x0000000000048947 */ /* 0x002fea0003800000 */
[----:B------:R-:W-:Y:S01]  /*19c70*/  BPT.TRAP 0x1 ;  /* 0x000000040000795c */ /* 0x000fe20000300000 */
.L_x_1575:
[----:B------:R-:W-:Y:S05]  /*19c80*/  BSYNC B2 ;  /* 0x0000000000027941 */ /* 0x000fea0003800000 */
.L_x_1574:
[----:B------:R-:W-:Y:S01]  /*19c90*/  IMAD.MOV.U32 R13, RZ, RZ, RZ ;  /* 0x000000ffff0d7224 */ /* 0x000fe200078e00ff */
        /* <DEDUP_REMOVED lines=9> */
[----:B------:R-:W-:Y:S01]  /*19d30*/  IMAD.SHL.U32 R11, R29, 0x2000, RZ ;  /* 0x000020001d0b7824 */ /* 0x000fe200078e00ff */
[----:B------:R-:W-:Y:S01]  /*19d40*/  UMOV UR7, 0x12f00000 ;  /* 0x12f0000000077882 */ /* 0x000fe20000000000 */
[----:B------:R-:W-:-:S08]  /*19d50*/  VIADD R12, R5, 0x16890 ;  /* 0x00016890050c7836 */ /* 0x000fd00000000000 */
.L_x_1576:
        /* <DEDUP_REMOVED lines=9> */
[----:B-1----:R-:W-:Y:S05]  /*19df0*/  @P0 BRA.U.ANY `(.L_x_1576) ;  /* 0xfffffffd00d80947 */ /* 0x002fea000393ffff */
[----:B------:R-:W1:Y:S01]  /*19e00*/  SYNCS.PHASECHK.TRANS64.TRYWAIT P0, [R5+URZ+0x168c0], R7 ;  /* 0x0168c007050075a7 */ /* 0x000e62000800017f */
[----:B------:R-:W-:Y:S04]  /*19e10*/  BSSY B2, `(.L_x_1577) ;  /* 0x0000002000027945 */ /* 0x000fe80003800000 */
[----:B-1----:R-:W-:Y:S05]  /*19e20*/  @!P0 BRA `(.L_x_1578) ;  /* 0x0000007000c48947 */ /* 0x002fea0003800000 */
.L_x_1765:
[----:B------:R-:W-:Y:S05]  /*19e30*/  BSYNC B2 ;  /* 0x0000000000027941 */ /* 0x000fea0003800000 */
.L_x_1577:
        /* <DEDUP_REMOVED lines=11> */
.L_x_1580:
[----:B------:R-:W-:Y:S05]  /*19ef0*/  BSYNC B2 ;  /* 0x0000000000027941 */ /* 0x000fea0003800000 */
.L_x_1579:
[----:B------:R-:W-:Y:S01]  /*19f00*/  R2UR UR10, R13 ;  /* 0x000000000d0a72ca */ /* 0x000fe200000e0000 */
[----:B------:R-:W-:Y:S01]  /*19f10*/  IMAD R11, R11, 0x2, R17 ;  /* 0x000000020b0b7824 */ /* 0x000fe200078e0211 */
[----:B------:R-:W-:Y:S01]  /*19f20*/  R2UR UR6, R14 ;  /* 0x000000000e0672ca */ /* 0x000fe200000e0000 */
[----:B------:R-:W-:Y:S01]  /*19f30*/  UIADD3 UR4, UP0, UR38, 0x670, URZ ;  /* 0x0000067026047890 */ /* 0x000fe2000ff1e03f */
[----:B------:R-:W-:Y:S01]  /*19f40*/  R2UR UR7, R15 ;  /* 0x000000000f0772ca */ /* 0x000fe200000e0000 */
[----:B01----:R-:W-:Y:S01]  /*19f50*/  VIADD R5, R5, 0x168b0 ;  /* 0x000168b005057836 */ /* 0x003fe20000000000 */
[----:B------:R-:W-:Y:S01]  /*19f60*/  PLOP3.LUT P0, PT, PT, PT, PT, 0x80, 0x0 ;  /* 0x000000000000781c */ /* 0x000fe20003f0f070 */
[----:B------:R-:W-:Y:S01]  /*19f70*/  VIADD R11, R11, 0x400 ;  /* 0x000004000b0b7836 */ /* 0x000fe20000000000 */
[----:B------:R-:W-:-:S12]  /*19f80*/  UIADD3.X UR5, URZ, UR39, URZ, UP0, !UPT ;  /* 0x000000273f057290 */ /* 0x000fd800087fe43f */
.L_x_1581:
        /* <DEDUP_REMOVED lines=10> */
.L_x_1571:
[----:B------:R-:W-:Y:S05]  /*1a030*/  BSYNC B1 ;  /* 0x0000000000017941 */ /* 0x000fea0003800000 */
.L_x_1570:
[----:B------:R-:W2:Y:S01]  /*1a040*/  LDL.LU R7, [R1] ;  /* 0x0000000001077983 */ /* 0x000ea20000300800 */
[----:B------:R-:W-:Y:S01]  /*1a050*/  VIADD R29, R29, 0x1 ;  /* 0x000000011d1d7836 */ /* 0x000fe20000000000 */
[----:B------:R-:W-:Y:S01]  /*1a060*/  PLOP3.LUT P0, PT, PT, PT, PT, 0x8, 0x0 ;  /* 0x000000000000781c */ /* 0x000fe20003f0e170 */
[----:B------:R-:W-:-:S03]  /*1a070*/  VIADD R3, R3, 0xfffffffe ;  /* 0xfffffffe03037836 */ /* 0x000fc60000000000 */
[----:B------:R-:W-:Y:S02]  /*1a080*/  ISETP.NE.AND P1, PT, R29, 0x2, PT ;  /* 0x000000021d00780c */ /* 0x000fe40003f25270 */
[----:B------:R-:W-:Y:S02]  /*1a090*/  ISETP.GE.AND P2, PT, R3, R4, PT ;  /* 0x000000040300720c */ /* 0x000fe40003f46270 */
[----:B0-----:R-:W-:Y:S02]  /*1a0a0*/  SEL R5, RZ, 0x1, P1 ;  /* 0x00000001ff057807 */ /* 0x001fe40000800000 */
[----:B------:R-:W-:Y:S02]  /*1a0b0*/  SEL R29, R29, RZ, P1 ;  /* 0x000000ff1d1d7207 */ /* 0x000fe40000800000 */
[----:B--2---:R-:W-:-:S05]  /*1a0c0*/  LOP3.LUT R7, R7, R5, RZ, 0x3c, !PT ;  /* 0x0000000507077212 */ /* 0x004fca00078e3cff */
[----:B------:R0:W-:Y:S02]  /*1a0d0*/  STL [R1], R7 ;  /* 0x0000000701007387 */ /* 0x0001e40000100800 */
[----:B------:R-:W-:Y:S05]  /*1a0e0*/  @!P2 BRA `(.L_x_1564) ;  /* 0x000000040064a947 */ /* 0x000fea0003800000 */
.L_x_1594:
[----:B------:R-:W-:Y:S05]  /*1a0f0*/  YIELD ;  /* 0x0000000000007946 */ /* 0x000fea0003800000 */
[----:B------:R-:W-:Y:S04]  /*1a100*/  BSSY B1, `(.L_x_1582) ;  /* 0x000004d000017945 */ /* 0x000fe80003800000 */
[----:B-1----:R-:W-:Y:S05]  /*1a110*/  @!P6 BRA `(.L_x_1583) ;  /* 0x00000004002ce947 */ /* 0x002fea0003800000 */
[----:B0-----:R-:W2:Y:S01]  /*1a120*/  LDL R7, [R1] ;  /* 0x0000000001077983 */ /* 0x001ea20000100800 */
[----:B------:R-:W0:Y:S02]  /*1a130*/  S2R R5, SR_TID.X ;  /* 0x0000000000057919 */ /* 0x000e240000002100 */
[----:B0-----:R-:W-:Y:S01]  /*1a140*/  LOP3.LUT R8, R5, 0x7f, RZ, 0xc0, !PT ;  /* 0x0000007f05087812 */ /* 0x001fe200078ec0ff */
[----:B------:R-:W-:Y:S01]  /*1a150*/  IMAD R5, R29, 0x8, R17 ;  /* 0x000000081d057824 */ /* 0x000fe200078e0211 */
[----:B------:R-:W-:Y:S02]  /*1a160*/  BSSY B2, `(.L_x_1584) ;  /* 0x0000005000027945 */ /* 0x000fe40003800000 */
[----:B------:R-:W-:Y:S02]  /*1a170*/  ISETP.NE.AND P2, PT, R8, RZ, PT ;  /* 0x000000ff0800720c */ /* 0x000fe40003f45270 */
[----:B--2---:R-:W-:-:S04]  /*1a180*/  SHF.L.U32 R7, R7, 0x1f, RZ ;  /* 0x0000001f07077819 */ /* 0x004fc800000006ff */
[----:B------:R-:W0:Y:S02]  /*1a190*/  SYNCS.PHASECHK.TRANS64.TRYWAIT P1, [R5+URZ+0x168a0], R7 ;  /* 0x0168a007050075a7 */ /* 0x000e24000802017f */
[----:B0-----:R-:W-:Y:S05]  /*1a1a0*/  @!P1 BRA `(.L_x_1585) ;  /* 0x0000006c00f89947 */ /* 0x001fea0003800000 */
.L_x_1766:
[----:B------:R-:W-:Y:S05]  /*1a1b0*/  BSYNC B2 ;  /* 0x0000000000027941 */ /* 0x000fea0003800000 */
.L_x_1584:
        /* <DEDUP_REMOVED lines=9> */
.L_x_1587:
[----:B------:R-:W-:Y:S05]  /*1a250*/  BSYNC B2 ;  /* 0x0000000000027941 */ /* 0x000fea0003800000 */
.L_x_1586:
        /* <DEDUP_REMOVED lines=10> */
[----:B------:R-:W-:-:S10]  /*1a300*/  UMOV UR7, 0x12f00000 ;  /* 0x12f0000000077882 */ /* 0x000fd40000000000 */
.L_x_1588:
        /* <DEDUP_REMOVED lines=13> */
.L_x_1767:
[----:B------:R-:W-:Y:S05]  /*1a3e0*/  BSYNC B2 ;  /* 0x0000000000027941 */ /* 0x000fea0003800000 */
.L_x_1589:
        /* <DEDUP_REMOVED lines=11> */
.L_x_1592:
[----:B------:R-:W-:Y:S05]  /*1a4a0*/  BSYNC B2 ;  /* 0x0000000000027941 */ /* 0x000fea0003800000 */
.L_x_1591:
        /* <DEDUP_REMOVED lines=8> */
.L_x_1593:
        /* <DEDUP_REMOVED lines=10> */
.L_x_1583:
[----:B------:R-:W-:Y:S05]  /*1a5d0*/  BSYNC B1 ;  /* 0x0000000000017941 */ /* 0x000fea0003800000 */
.L_x_1582:
[----:B0-----:R-:W2:Y:S01]  /*1a5e0*/  LDL.LU R7, [R1] ;  /* 0x0000000001077983 */ /* 0x001ea20000300800 */
[----:B------:R-:W-:Y:S01]  /*1a5f0*/  VIADD R29, R29, 0x1 ;  /* 0x000000011d1d7836 */ /* 0x000fe20000000000 */
[C---:B------:R-:W-:Y:S01]  /*1a600*/  ISETP.GT.AND P2, PT, R3.reuse, R4, PT ;  /* 0x000000040300720c */ /* 0x040fe20003f44270 */
[----:B------:R-:W-:-:S03]  /*1a610*/  VIADD R3, R3, 0xffffffff ;  /* 0xffffffff03037836 */ /* 0x000fc60000000000 */
[----:B------:R-:W-:-:S04]  /*1a620*/  ISETP.NE.AND P1, PT, R29, 0x2, PT ;  /* 0x000000021d00780c */ /* 0x000fc80003f25270 */
[----:B------:R-:W-:Y:S02]  /*1a630*/  SEL R5, RZ, 0x1, P1 ;  /* 0x00000001ff057807 */ /* 0x000fe40000800000 */
[----:B------:R-:W-:Y:S02]  /*1a640*/  SEL R29, R29, RZ, P1 ;  /* 0x000000ff1d1d7207 */ /* 0x000fe40000800000 */
[----:B--2---:R-:W-:-:S05]  /*1a650*/  LOP3.LUT R7, R7, R5, RZ, 0x3c, !PT ;  /* 0x0000000507077212 */ /* 0x004fca00078e3cff */
[----:B------:R1:W-:Y:S01]  /*1a660*/  STL [R1], R7 ;  /* 0x0000000701007387 */ /* 0x0003e20000100800 */
[----:B------:R-:W-:Y:S05]  /*1a670*/  @P2 BRA `(.L_x_1594) ;  /* 0xfffffff8009c2947 */ /* 0x000fea000383ffff */
.L_x_1564:
[----:B------:R-:W-:Y:S05]  /*1a680*/  BSYNC B0 ;  /* 0x0000000000007941 */ /* 0x000fea0003800000 */
.L_x_1563:
[----:B01----:R-:W2:Y:S01]  /*1a690*/  LDL R7, [R1+0x10] ;  /* 0x0000100001077983 */ /* 0x003ea20000100800 */
[----:B------:R-:W0:Y:S01]  /*1a6a0*/  LDC R2, c[0x0][0x448] ;  /* 0x00011200ff027b82 */ /* 0x000e220000000800 */
[----:B------:R-:W-:Y:S07]  /*1a6b0*/  @!P0 WARPSYNC.ALL ;  /* 0x0000000000008948 */ /* 0x000fee0003800000 */
[----:B------:R-:W-:Y:S01]  /*1a6c0*/  @!P0 BAR.SYNC.DEFER_BLOCKING 0xc, 0x200 ;  /* 0x0308000000008b1d */ /* 0x000fe20000010000 */
[----:B0-----:R-:W-:-:S13]  /*1a6d0*/  ISETP.NE.AND P1, PT, R2, 0x1, PT ;  /* 0x000000010200780c */ /* 0x001fda0003f25270 */
[----:B------:R-:W0:Y:S08]  /*1a6e0*/  @P1 LDC R4, c[0x0][0x44c] ;  /* 0x00011300ff041b82 */ /* 0x000e300000000800 */
[----:B------:R-:W1:Y:S01]  /*1a6f0*/  @P1 LDC R2, c[0x0][0x450] ;  /* 0x00011400ff021b82 */ /* 0x000e620000000800 */
[----:B--2---:R-:W-:-:S04]  /*1a700*/  VIADD R3, R7, 0xbf ;  /* 0x000000bf07037836 */ /* 0x004fc80000000000 */
[----:B0-----:R-:W-:-:S05]  /*1a710*/  @P1 IMAD.HI.U32 R4, R3, R4, RZ ;  /* 0x0000000403041227 */ /* 0x001fca00078e00ff */
[----:B-1----:R-:W-:-:S05]  /*1a720*/  @P1 SHF.R.U32.HI R3, RZ, R2, R4 ;  /* 0x00000002ff031219 */ /* 0x002fca0000011604 */
[----:B------:R-:W-:Y:S02]  /*1a730*/  IMAD.IADD R9, R9, 0x1, R3 ;  /* 0x0000000109097824 */ /* 0x000fe400078e0203 */
[----:B------:R-:W0:Y:S02]  /*1a740*/  LDC.64 R2, c[0x0][0x9e0] ;  /* 0x00027800ff027b82 */ /* 0x000e240000000a00 */
[----:B0-----:R-:W-:Y:S01]  /*1a750*/  ISETP.GE.AND P2, PT, R3, 0x1, PT ;  /* 0x000000010300780c */ /* 0x001fe20003f46270 */
[----:B------:R-:W-:-:S12]  /*1a760*/  IMAD.IADD R2, R9, 0x1, R2 ;  /* 0x0000000109027824 */ /* 0x000fd800078e0202 */
        /* <DEDUP_REMOVED lines=12> */
.L_x_1597:
[----:B------:R-:W-:-:S13]  /*1a830*/  ISETP.NE.AND P0, PT, R3, 0x1, PT ;  /* 0x000000010300780c */ /* 0x000fda0003f05270 */
[----:B------:R-:W0:Y:S02]  /*1a840*/  @P0 LDC.64 R4, c[0x0][0x9e8] ;  /* 0x00027a00ff040b82 */ /* 0x000e240000000a00 */
[----:B0-----:R-:W-:-:S05]  /*1a850*/  @P0 IMAD.HI.U32 R4, R6, R4, RZ ;  /* 0x0000000406040227 */ /* 0x001fca00078e00ff */
[----:B------:R-:W-:-:S07]  /*1a860*/  @P0 SHF.R.U32.HI R6, RZ, R5, R4 ;  /* 0x00000005ff060219 */ /* 0x000fce0000011604 */
.L_x_1598:
[----:B------:R-:W-:Y:S05]  /*1a870*/  BSYNC B0 ;  /* 0x0000000000007941 */ /* 0x000fea0003800000 */
.L_x_1596:
[----:B------:R-:W-:-:S05]  /*1a880*/  IMAD R5, R6, R3, R3 ;  /* 0x0000000306057224 */ /* 0x000fca00078e0203 */
[----:B------:R-:W-:-:S07]  /*1a890*/  VIMNMX R2, R2, R5, PT ;  /* 0x0000000502027248 */ /* 0x000fce0003fe0100 */
.L_x_1595:
[----:B------:R-:W2:Y:S01]  /*1a8a0*/  LDL R8, [R1+0x44] ;  /* 0x0000440001087983 */ /* 0x000ea20000100800 */
[----:B------:R-:W0:Y:S01]  /*1a8b0*/  @P1 LDC R5, c[0x0][0x44c] ;  /* 0x00011300ff051b82 */ /* 0x000e220000000800 */
[----:B------:R-:W-:Y:S01]  /*1a8c0*/  VIADD R2, R2, 0x7f ;  /* 0x0000007f02027836 */ /* 0x000fe20000000000 */
[----:B------:R-:W-:Y:S01]  /*1a8d0*/  ULDC UR4, c[0x0][0x9dc] ;  /* 0x0002770000047ab9 */ /* 0x000fe20000000800 */
[----:B------:R-:W-:-:S05]  /*1a8e0*/  IMAD.MOV.U32 R6, RZ, RZ, R7 ;  /* 0x000000ffff067224 */ /* 0x000fca00078e0007 */
[----:B------:R-:W1:Y:S01]  /*1a8f0*/  @P1 LDC R4, c[0x0][0x450] ;  /* 0x00011400ff041b82 */ /* 0x000e620000000800 */
[----:B0-----:R-:W-:-:S05]  /*1a900*/  @P1 IMAD.HI.U32 R5, R7, R5, RZ ;  /* 0x0000000507051227 */ /* 0x001fca00078e00ff */
[----:B-1----:R-:W-:Y:S02]  /*1a910*/  @P1 SHF.R.U32.HI R6, RZ, R4, R5 ;  /* 0x00000004ff061219 */ /* 0x002fe40000011605 */
[----:B------:R-:W-:-:S03]  /*1a920*/  SHF.R.S32.HI R5, RZ, 0x1f, R2 ;  /* 0x0000001fff057819 */ /* 0x000fc60000011402 */
[----:B------:R-:W-:Y:S01]  /*1a930*/  IMAD.IADD R7, R19, 0x1, R6 ;  /* 0x0000000113077824 */ /* 0x000fe200078e0206 */
[----:B------:R-:W-:-:S03]  /*1a940*/  LEA.HI R5, R5, R2, RZ, 0x7 ;  /* 0x0000000205057211 */ /* 0x000fc600078f38ff */
[----:B------:R-:W-:Y:S01]  /*1a950*/  VIADD R2, R7, -UR4 ;  /* 0x8000000407027c36 */ /* 0x000fe20008000000 */
[----:B------:R-:W-:-:S05]  /*1a960*/  SHF.R.S32.HI R9, RZ, 0x7, R5 ;  /* 0x00000007ff097819 */ /* 0x000fca0000011405 */
[----:B------:R0:W-:Y:S01]  /*1a970*/  STL [R1+0x48], R9 ;  /* 0x0000480901007387 */ /* 0x0001e20000100800 */
[----:B--2---:R-:W-:Y:S01]  /*1a980*/  VIMNMX R6, R8, R9, PT ;  /* 0x0000000908067248 */ /* 0x004fe20003fe0100 */
[----:B0-----:R-:W-:Y:S06]  /*1a990*/  @!P2 BRA `(.L_x_1599) ;  /* 0x000000000044a947 */ /* 0x001fec0003800000 */
        /* <DEDUP_REMOVED lines=10> */
.L_x_1601:
[----:B------:R-:W-:-:S13]  /*1aa40*/  ISETP.NE.AND P0, PT, R3, 0x1, PT ;  /* 0x000000010300780c */ /* 0x000fda0003f05270 */
[----:B------:R-:W0:Y:S02]  /*1aa50*/  @P0 LDC.64 R4, c[0x0][0x9e8] ;  /* 0x00027a00ff040b82 */ /* 0x000e240000000a00 */
[----:B0-----:R-:W-:-:S05]  /*1aa60*/  @P0 IMAD.HI.U32 R4, R7, R4, RZ ;  /* 0x0000000407040227 */ /* 0x001fca00078e00ff */
[----:B------:R-:W-:-:S07]  /*1aa70*/  @P0 SHF.R.U32.HI R7, RZ, R5, R4 ;  /* 0x00000005ff070219 */ /* 0x000fce0000011604 */
.L_x_1602:
[----:B------:R-:W-:Y:S05]  /*1aa80*/  BSYNC B0 ;  /* 0x0000000000007941 */ /* 0x000fea0003800000 */
.L_x_1600:
[----:B------:R-:W-:-:S05]  /*1aa90*/  IMAD R3, R7, R3, RZ ;  /* 0x0000000307037224 */ /* 0x000fca00078e02ff */
[----:B------:R-:W-:-:S07]  /*1aaa0*/  VIMNMX R2, R2, R3, !PT ;  /* 0x0000000302027248 */ /* 0x000fce0007fe0100 */
.L_x_1599:
[----:B------:R-:W-:Y:S01]  /*1aab0*/  SHF.R.S32.HI R3, RZ, 0x1f, R2 ;  /* 0x0000001fff037819 */ /* 0x000fe20000011402 */
[----:B------:R-:W-:Y:S01]  /*1aac0*/  BSSY B0, `(.L_x_1603) ;  /* 0x0000025000007945 */ /* 0x000fe20003800000 */
[----:B------:R-:W-:Y:S02]  /*1aad0*/  ISETP.NE.AND P1, PT, R0, RZ, PT ;  /* 0x000000ff0000720c */ /* 0x000fe40003f25270 */
[----:B------:R-:W-:-:S04]  /*1aae0*/  LEA.HI R3, R3, R2, RZ, 0x7 ;  /* 0x0000000203037211 */ /* 0x000fc800078f38ff */
[----:B------:R-:W-:-:S04]  /*1aaf0*/  SHF.R.S32.HI R3, RZ, 0x7, R3 ;  /* 0x00000007ff037819 */ /* 0x000fc80000011403 */
[----:B------:R-:W-:-:S03]  /*1ab00*/  VIMNMX R8, RZ, R3, !PT ;  /* 0x00000003ff087248 */ /* 0x000fc60007fe0100 */
[----:B------:R-:W0:Y:S01]  /*1ab10*/  @!P1 LDC R0, c[0x0][0x9f0] ;  /* 0x00027c00ff009b82 */ /* 0x000e220000000800 */
[----:B------:R-:W-:Y:S01]  /*1ab20*/  ISETP.GT.AND P0, PT, R6, R8, PT ;  /* 0x000000080600720c */ /* 0x000fe20003f04270 */
[----:B------:R1:W-:Y:S04]  /*1ab30*/  STL [R1+0x20], R8 ;  /* 0x0000200801007387 */ /* 0x0003e80000100800 */
[----:B------:R1:W-:Y:S08]  /*1ab40*/  STL [R1+0x24], RZ ;  /* 0x000024ff01007387 */ /* 0x0003f00000100800 */
[----:B-1----:R-:W-:Y:S05]  /*1ab50*/  @!P0 BRA `(.L_x_1604) ;  /* 0x00000000006c8947 */ /* 0x002fea0003800000 */
[-C--:B0-----:R-:W-:Y:S02]  /*1ab60*/  IABS R4, R0.reuse ;  /* 0x0000000000047213 */ /* 0x081fe40000000000 */
[----:B------:R-:W-:Y:S02]  /*1ab70*/  IABS R7, R0 ;  /* 0x0000000000077213 */ /* 0x000fe40000000000 */
[----:B------:R-:W0:Y:S03]  /*1ab80*/  I2F.RP R2, R4 ;  /* 0x0000000400027306 */ /* 0x000e260000209400 */
        /* <DEDUP_REMOVED lines=24> */
.L_x_1604:
[----:B------:R-:W-:Y:S05]  /*1ad10*/  BSYNC B0 ;  /* 0x0000000000007941 */ /* 0x000fea0003800000 */
.L_x_1603:
[----:B------:R-:W2:Y:S04]  /*1ad20*/  LDL R2, [R1+0x24] ;  /* 0x0000240001027983 */ /* 0x000ea80000100800 */
[----:B0-----:R-:W2:Y:S01]  /*1ad30*/  LDL R0, [R1+0x40] ;  /* 0x0000400001007983 */ /* 0x001ea20000100800 */
[----:B------:R-:W-:Y:S01]  /*1ad40*/  BSSY B7, `(.L_x_1605) ;  /* 0x0000355000077945 */ /* 0x000fe20003800000 */
[----:B--2---:R-:W-:-:S05]  /*1ad50*/  IMAD R0, R0, R2, R8 ;  /* 0x0000000200007224 */ /* 0x004fca00078e0208 */
        /* <DEDUP_REMOVED lines=9> */
[----:B-1----:R-:W0:Y:S01]  /*1adf0*/  S2R R5, SR_LANEID ;  /* 0x0000000000057919 */ /* 0x002e220000000000 */
        /* <DEDUP_REMOVED lines=10> */
[----:B0-----:R-:W-:Y:S01]  /*1aea0*/  IADD3 R24, R0, UR36, R7 ;  /* 0x0000002400187c10 */ /* 0x001fe2000fffe007 */
[----:B------:R-:W-:Y:S06]  /*1aeb0*/  BRA `(.L_x_1607) ;  /* 0x0000003000f47947 */ /* 0x000fec0003800000 */
.L_x_1606:
        /* <DEDUP_REMOVED lines=10> */
[----:B-1----:R-:W-:Y:S02]  /*1af60*/  IMAD.U32 R5, RZ, RZ, UR7 ;  /* 0x00000007ff057e24 */ /* 0x002fe4000f8e00ff */
        /* <DEDUP_REMOVED lines=9> */
.L_x_1609:
[----:B------:R-:W-:Y:S05]  /*1b000*/  BSYNC B6 ;  /* 0x0000000000067941 */ /* 0x000fea0003800000 */
.L_x_1608:
        /* <DEDUP_REMOVED lines=10> */
[----:B-1----:R-:W-:Y:S02]  /*1b0b0*/  IMAD.U32 R5, RZ, RZ, UR7 ;  /* 0x00000007ff057e24 */ /* 0x002fe4000f8e00ff */
        /* <DEDUP_REMOVED lines=8> */
[----:B--2---:R-:W-:Y:S05]  /*1b140*/  CALL.ABS.NOINC R2 ;  /* 0x0000000002007343 */ /* 0x004fea0003c00000 */
.L_x_1612:
        /* <DEDUP_REMOVED lines=15> */
.L_x_1611:
[----:B------:R-:W-:Y:S05]  /*1b240*/  BSYNC B6 ;  /* 0x0000000000067941 */ /* 0x000fea0003800000 */
.L_x_1610:
[----:B------:R-:W-:Y:S01]  /*1b250*/  ULDC.64 UR4, c[0x0][0x9f8] ;  /* 0x00027e0000047ab9 */ /* 0x000fe20000000a00 */
[----:B------:R-:W-:Y:S01]  /*1b260*/  IMAD.MOV.U32 R25, RZ, RZ, R27 ;  /* 0x000000ffff197224 */ /* 0x000fe200078e001b */
[----:B------:R-:W-:-:S04]  /*1b270*/  ISETP.NE.U32.AND P0, PT, RZ, UR4, PT ;  /* 0x00000004ff007c0c */ /* 0x000fc8000bf05070 */
[----:B------:R-:W-:Y:S01]  /*1b280*/  ISETP.NE.AND.EX P0, PT, RZ, UR5, PT, P0 ;  /* 0x00000005ff007c0c */ /* 0x000fe2000bf05300 */
[----:B------:R-:W-:-:S12]  /*1b290*/  ULDC.64 UR4, c[0x0][0xa08] ;  /* 0x0002820000047ab9 */ /* 0x000fd80000000a00 */
[----:B------:R-:W0:Y:S02]  /*1b2a0*/  @P0 LDC.64 R2, c[0x0][0x9f8] ;  /* 0x00027e00ff020b82 */ /* 0x000e240000000a00 */
[----:B0-----:R-:W-:-:S05]  /*1b2b0*/  @P0 IMAD.WIDE R2, R27, 0x4, R2 ;  /* 0x000000041b020825 */ /* 0x001fca00078e0202 */
[----:B------:R0:W2:Y:S01]  /*1b2c0*/  @P0 LDG.E R25, desc[UR40][R2.64] ;  /* 0x0000002802190981 */ /* 0x0000a2000c1e1900 */
[----:B------:R-:W-:Y:S01]  /*1b2d0*/  VIADD R23, R23, 0xffffffff ;  /* 0xffffffff17177836 */ /* 0x000fe20000000000 */
[----:B0-----:R-:W0:Y:S02]  /*1b2e0*/  LDC.64 R2, c[0x0][0x418] ;  /* 0x00010600ff027b82 */ /* 0x001e240000000a00 */
[----:B0-----:R-:W-:Y:S01]  /*1b2f0*/  LOP3.LUT P0, RZ, R2, UR4, RZ, 0xfc, !PT ;  /* 0x0000000402ff7c12 */ /* 0x001fe2000f80fcff */
[----:B------:R-:W-:-:S03]  /*1b300*/  UMOV UR4, 0xffffffff ;  /* 0xffffffff00047882 */ /* 0x000fc60000000000 */
[----:B------:R-:W-:Y:S02]  /*1b310*/  LOP3.LUT P0, RZ, R3, UR5, RZ, 0xfc, P0 ;  /* 0x0000000503ff7c12 */ /* 0x000fe4000800fcff */
[----:B--2---:R-:W-:Y:S02]  /*1b320*/  SHF.R.S32.HI R7, RZ, 0x1f, R25 ;  /* 0x0000001fff077819 */ /* 0x004fe40000011419 */
[----:B------:R-:W-:-:S03]  /*1b330*/  SEL R19, R25, RZ, !P0 ;  /* 0x000000ff19137207 */ /* 0x000fc60004000000 */
[----:B------:R0:W-:Y:S01]  /*1b340*/  STL [R1+0x4], R7 ;  /* 0x0000040701007387 */ /* 0x0001e20000100800 */
[----:B------:R-:W-:Y:S05]  /*1b350*/  BRA.DIV UR4, `(.L_x_1613) ;  /* 0x0000005e04b47947 */ /* 0x000fea000b800000 */
[----:B------:R-:W2:Y:S02]  /*1b360*/  S2R R0, SR_TID.X ;  /* 0x0000000000007919 */ /* 0x000ea40000002100 */
[----:B--2---:R-:W-:-:S04]  /*1b370*/  SHF.R.U32.HI R0, RZ, 0x5, R0 ;  /* 0x00000005ff007819 */ /* 0x004fc80000011600 */
[----:B------:R-:W-:-:S05]  /*1b380*/  LOP3.LUT R0, R0, 0x3, RZ, 0xc0, !PT ;  /* 0x0000000300007812 */ /* 0x000fca00078ec0ff */
[----:B------:R2:W3:Y:S02]  /*1b390*/  SHFL.IDX PT, R14, R0, RZ, 0x1f ;  /* 0x00001fff000e7589 */ /* 0x0004e400000e0000 */
.L_x_1770:
[----:B---3--:R-:W-:Y:S02]  /*1b3a0*/  ISETP.NE.AND P0, PT, R14, RZ, PT ;  /* 0x000000ff0e00720c */ /* 0x008fe40003f05270 */
[----:B------:R-:W-:Y:S02]  /*1b3b0*/  PLOP3.LUT P1, PT, PT, PT, PT, 0x8, 0x0 ;  /* 0x000000000000781c */ /* 0x000fe40003f2e170 */
[----:B------:R-:W-:-:S11]  /*1b3c0*/  LOP3.LUT R22, R22, 0xfffffffe, RZ, 0xc0, !PT ;  /* 0xfffffffe16167812 */ /* 0x000fd600078ec0ff */
[----:B------:R-:W-:Y:S01]  /*1b3d0*/  @P1 LOP3.LUT R22, R22, 0x1, RZ, 0xfc, !PT ;  /* 0x0000000116161812 */ /* 0x000fe200078efcff */
[----:B------:R-:W-:Y:S06]  /*1b3e0*/  @P0 BRA `(.L_x_1614) ;  /* 0x0000000000f00947 */ /* 0x000fec0003800000 */
[----:B------:R-:W-:-:S03]  /*1b3f0*/  UMOV UR4, 0xffffffff ;  /* 0xffffffff00047882 */ /* 0x000fc60000000000 */
[----:B------:R-:W-:Y:S05]  /*1b400*/  BRA.DIV UR4, `(.L_x_1615) ;  /* 0x0000005e04bc7947 */ /* 0x000fea000b800000 */
[----:B------:R-:W-:-:S13]  /*1b410*/  ELECT P6, URZ, PT ;  /* 0x00000000003f782f */ /* 0x000fda00038c0000 */
.L_x_1773:
[----:B------:R-:W-:Y:S05]  /*1b420*/  @!P6 BRA `(.L_x_1614) ;  /* 0x0000000000e0e947 */ /* 0x000fea0003800000 */
[----:B------:R-:W-:-:S04]  /*1b430*/  ISETP.NE.U32.AND P0, PT, R2, RZ, PT ;  /* 0x000000ff0200720c */ /* 0x000fc80003f05070 */
[----:B------:R-:W-:-:S13]  /*1b440*/  ISETP.NE.AND.EX P0, PT, R3, RZ, PT, P0 ;  /* 0x000000ff0300720c */ /* 0x000fda0003f05300 */
[----:B------:R-:W-:Y:S05]  /*1b450*/  @!P0 BRA `(.L_x_1616) ;  /* 0x0000000000488947 */ /* 0x000fea0003800000 */
[----:B------:R-:W3:Y:S01]  /*1b460*/  LDC R6, c[0x0][0x43c] ;  /* 0x00010f00ff067b82 */ /* 0x000ee20000000800 */
[----:B--2---:R-:W-:Y:S01]  /*1b470*/  IMAD.MOV.U32 R0, RZ, RZ, R23 ;  /* 0x000000ffff007224 */ /* 0x004fe200078e0017 */
[----:B------:R-:W-:Y:S01]  /*1b480*/  ULDC.64 UR4, c[0x0][0x428] ;  /* 0x00010a0000047ab9 */ /* 0x000fe20000000a00 */
[----:B---3--:R-:W-:-:S13]  /*1b490*/  ISETP.NE.AND P0, PT, R6, 0x1, PT ;  /* 0x000000010600780c */ /* 0x008fda0003f05270 */
[----:B-1----:R-:W1:Y:S02]  /*1b4a0*/  @P0 LDC.64 R4, c[0x0][0x440] ;  /* 0x00011000ff040b82 */ /* 0x002e640000000a00 */
        /* <DEDUP_REMOVED lines=13> */
.L_x_1616:
[----:B--2---:R-:W-:Y:S01]  /*1b580*/  IMAD R0, R18, 0x8, R17 ;  /* 0x0000000812007824 */ /* 0x004fe200078e0211 */
[----:B---3--:R-:W-:-:S04]  /*1b590*/  SHF.L.U32 R2, R28, 0x1f, RZ ;  /* 0x0000001f1c027819 */ /* 0x008fc800000006ff */
[----:B------:R-:W2:Y:S02]  /*1b5a0*/  SYNCS.PHASECHK.TRANS64.TRYWAIT P0, [R0+URZ+0x16840], R2 ;  /* 0x01684002000075a7 */ /* 0x000ea4000800017f */
[----:B--2---:R-:W-:Y:S05]  /*1b5b0*/  @!P0 BRA `(.L_x_1617) ;  /* 0x0000005c00708947 */ /* 0x004fea0003800000 */
.L_x_1774:
[----:B------:R-:W3:Y:S02]  /*1b5c0*/  S2R R3, SR_TID.X ;  /* 0x0000000000037919 */ /* 0x000ee40000002100 */
[----:B---3--:R-:W-:-:S04]  /*1b5d0*/  LOP3.LUT R3, R3, 0x7f, RZ, 0xc0, !PT ;  /* 0x0000007f03037812 */ /* 0x008fc800078ec0ff */
[----:B------:R-:W-:-:S13]  /*1b5e0*/  ISETP.NE.AND P0, PT, R3, RZ, PT ;  /* 0x000000ff0300720c */ /* 0x000fda0003f05270 */
[----:B------:R-:W-:Y:S05]  /*1b5f0*/  @P0 BRA `(.L_x_1618) ;  /* 0x00000000001c0947 */ /* 0x000fea0003800000 */
[----:B------:R-:W3:Y:S01]  /*1b600*/  S2R R3, SR_TID.X ;  /* 0x0000000000037919 */ /* 0x000ee20000002100 */
[----:B--2---:R-:W-:-:S04]  /*1b610*/  IMAD.MOV.U32 R2, RZ, RZ, 0x4000 ;  /* 0x00004000ff027424 */ /* 0x004fc800078e00ff */
[----:B------:R4:W-:Y:S01]  /*1b620*/  SYNCS.ARRIVE.TRANS64 RZ, [R0+URZ+0x16830], R2 ;  /* 0x0168300200ff79a7 */ /* 0x0009e2000800003f */
[----:B---3--:R-:W-:-:S04]  /*1b630*/  LOP3.LUT R3, R3, 0x1f, RZ, 0xc0, !PT ;  /* 0x0000001f03037812 */ /* 0x008fc800078ec0ff */
[----:B------:R-:W-:-:S13]  /*1b640*/  ISETP.NE.AND P0, PT, R3, RZ, PT ;  /* 0x000000ff0300720c */ /* 0x000fda0003f05270 */
[----:B----4-:R-:W-:Y:S05]  /*1b650*/  @!P0 BRA `(.L_x_1618) ;  /* 0x0000000000048947 */ /* 0x010fea0003800000 */
[----:B------:R-:W-:Y:S01]  /*1b660*/  BPT.TRAP 0x1 ;  /* 0x000000040000795c */ /* 0x000fe20000300000 */
.L_x_1618:
[----:B------:R-:W-:Y:S01]  /*1b670*/  R2UR UR9, R0 ;  /* 0x00000000000972ca */ /* 0x000fe200000e0000 */
[----:B--2---:R-:W-:Y:S01]  /*1b680*/  IMAD R0, R18, 0x4000, R17 ;  /* 0x0000400012007824 */ /* 0x004fe200078e0211 */
        /* <DEDUP_REMOVED lines=12> */
[----:B------:R-:W-:Y:S02]  /*1b750*/  ULEA UR11, UR11, UR4, 0x7 ;  /* 0x000000040b0b7291 */ /* 0x000fe4000f8e383f */
[----:B------:R-:W-:Y:S01]  /*1b760*/  UIADD3 UR8, UR8, 0xe400, URZ ;  /* 0x0000e40008087890 */ /* 0x000fe2000fffe03f */
[----:B------:R-:W-:-:S05]  /*1b770*/  UMOV UR4, 0x0 ;  /* 0x0000000000047882 */ /* 0x000fca0000000000 */
[----:B------:R-:W-:-:S03]  /*1b780*/  @P0 LOP3.LUT R22, R22, 0x1, RZ, 0xfc, !PT ;  /* 0x0000000116160812 */ /* 0x000fc600078efcff */
[----:B------:R3:W-:Y:S02]  /*1b790*/  UTMALDG.4D [UR8], [UR6], desc[UR4] ;  /* 0x00000408060075b4 */ /* 0x0007e40008019000 */
[----:B---3--:R-:W-:Y:S02]  /*1b7a0*/  NOP ;  /* 0x0000000000007918 */ /* 0x008fe40000000000 */
.L_x_1614:
[----:B------:R-:W3:Y:S01]  /*1b7b0*/  LDL.LU R3, [R1+0x28] ;  /* 0x0000280001037983 */ /* 0x000ee20000300800 */
[----:B------:R-:W-:Y:S05]  /*1b7c0*/  WARPSYNC.ALL ;  /* 0x0000000000007948 */ /* 0x000fea0003800000 */
[----:B------:R-:W-:Y:S01]  /*1b7d0*/  ULDC.64 UR4, c[0x0][0x298] ;  /* 0x0000a60000047ab9 */ /* 0x000fe20000000a00 */
[----:B--2---:R-:W-:Y:S01]  /*1b7e0*/  VIADD R0, R17, 0x8400 ;  /* 0x0000840011007836 */ /* 0x004fe20000000000 */
[----:B------:R-:W-:Y:S01]  /*1b7f0*/  ULDC.64 UR6, c[0x0][0xa00] ;  /* 0x0002800000067ab9 */ /* 0x000fe20000000a00 */
[----:B------:R-:W-:Y:S01]  /*1b800*/  BSSY B6, `(.L_x_1619) ;  /* 0x0000022000067945 */ /* 0x000fe20003800000 */
[----:B------:R-:W-:Y:S01]  /*1b810*/  BAR.SYNC.DEFER_BLOCKING 0x8, 0x200 ;  /* 0x0208000000007b1d */ /* 0x000fe20000010000 */
[----:B------:R-:W-:-:S02]  /*1b820*/  ISETP.NE.U32.AND P0, PT, RZ, UR6, PT ;  /* 0x00000006ff007c0c */ /* 0x000fc4000bf05070 */
[----:B------:R-:W-:Y:S02]  /*1b830*/  LOP3.LUT P1, RZ, R0, 0x3ff, RZ, 0xc0, !PT ;  /* 0x000003ff00ff7812 */ /* 0x000fe4000782c0ff */
[----:B------:R-:W-:Y:S02]  /*1b840*/  ISETP.NE.AND.EX P0, PT, RZ, UR7, PT, P0 ;  /* 0x00000007ff007c0c */ /* 0x000fe4000bf05300 */
[----:B---3--:R-:W-:Y:S01]  /*1b850*/  SHF.R.S32.HI R2, RZ, 0x1f, R3 ;  /* 0x0000001fff027819 */ /* 0x008fe20000011403 */
[----:B-1----:R-:W-:-:S04]  /*1b860*/  IMAD.WIDE.U32 R4, R3, UR4, RZ ;  /* 0x0000000403047c25 */ /* 0x002fc8000f8e00ff */
        /* <DEDUP_REMOVED lines=27> */
.L_x_1620:
[----:B------:R-:W-:Y:S05]  /*1ba20*/  BSYNC B6 ;  /* 0x0000000000067941 */ /* 0x000fea0003800000 */
.L_x_1619:
[----:B------:R-:W2:Y:S01]  /*1ba30*/  LDL.LU R20, [R1+0x38] ;  /* 0x0000380001147983 */ /* 0x000ea20000300800 */
[----:B------:R-:W-:Y:S01]  /*1ba40*/  ULDC.64 UR6, c[0x0][0x2e0] ;  /* 0x0000b80000067ab9 */ /* 0x000fe20000000a00 */
[----:B------:R-:W3:Y:S01]  /*1ba50*/  LDC R9, c[0x0][0x448] ;  /* 0x00011200ff097b82 */ /* 0x000ee20000000800 */
[----:B------:R-:W-:Y:S01]  /*1ba60*/  ULDC.64 UR4, c[0x0][0x2d8] ;  /* 0x0000b60000047ab9 */ /* 0x000fe20000000a00 */
[----:B-1----:R-:W2:Y:S01]  /*1ba70*/  LDL.LU.64 R2, [R1+0x28] ;  /* 0x0000280001027983 */ /* 0x002ea20000300a00 */
[----:B------:R-:W-:-:S03]  /*1ba80*/  ULDC.64 UR8, c[0x0][0x280] ;  /* 0x0000a00000087ab9 */ /* 0x000fc60000000a00 */
[----:B------:R-:W4:Y:S04]  /*1ba90*/  LDL.LU R21, [R1+0x3c] ;  /* 0x00003c0001157983 */ /* 0x000f280000300800 */
[----:B------:R-:W4:Y:S04]  /*1baa0*/  LDL.LU R4, [R1+0x30] ;  /* 0x0000300001047983 */ /* 0x000f280000300800 */
[----:B------:R-:W4:Y:S01]  /*1bab0*/  LDL R12, [R1+0x10] ;  /* 0x00001000010c7983 */ /* 0x000f220000100800 */
[----:B---3--:R-:W-:-:S13]  /*1bac0*/  ISETP.NE.AND P1, PT, R9, 0x1, PT ;  /* 0x000000010900780c */ /* 0x008fda0003f25270 */
[----:B------:R-:W1:Y:S08]  /*1bad0*/  @P1 LDC R5, c[0x0][0x450] ;  /* 0x00011400ff051b82 */ /* 0x000e700000000800 */
[----:B------:R-:W3:Y:S01]  /*1bae0*/  @P1 LDC R8, c[0x0][0x450] ;  /* 0x00011400ff081b82 */ /* 0x000ee20000000800 */
[----:B--2---:R-:W-:Y:S02]  /*1baf0*/  IMAD.MOV.U32 R3, RZ, RZ, R20 ;  /* 0x000000ffff037224 */ /* 0x004fe400078e0014 */
[----:B------:R-:W2:Y:S01]  /*1bb00*/  S2R R20, SR_TID.X ;  /* 0x0000000000147919 */ /* 0x000ea20000002100 */
        /* <DEDUP_REMOVED lines=9> */
[C---:B--2---:R-:W-:Y:S01]  /*1bba0*/  LOP3.LUT R21, R20.reuse, 0x7f, RZ, 0xc0, !PT ;  /* 0x0000007f14157812 */ /* 0x044fe200078ec0ff */
[----:B------:R-:W-:-:S03]  /*1bbb0*/  IMAD.SHL.U32 R20, R20, 0x10, RZ ;  /* 0x0000001014147824 */ /* 0x000fc600078e00ff */
[----:B------:R-:W-:-:S04]  /*1bbc0*/  SHF.R.U32.HI R21, RZ, 0x3, R21 ;  /* 0x00000003ff157819 */ /* 0x000fc80000011615 */
[----:B------:R-:W-:-:S05]  /*1bbd0*/  LOP3.LUT R20, R21, 0x70, R20, 0xf8, !PT ;  /* 0x0000007015147812 */ /* 0x000fca00078ef814 */
[----:B------:R-:W-:Y:S02]  /*1bbe0*/  IMAD.IADD R6, R20, 0x1, R12 ;  /* 0x0000000114067824 */ /* 0x000fe400078e020c */
[----:B------:R2:W5:Y:S02]  /*1bbf0*/  LDL R20, [R1+0xc] ;  /* 0x00000c0001147983 */ /* 0x0005640000100800 */
[----:B----4-:R-:W-:Y:S01]  /*1bc00*/  @P1 IMAD.HI.U32 R0, R6, R4, RZ ;  /* 0x0000000406001227 */ /* 0x010fe200078e00ff */
[----:B------:R-:W4:Y:S03]  /*1bc10*/  S2R R10, SR_TID.X ;  /* 0x00000000000a7919 */ /* 0x000f260000002100 */
[----:B------:R-:W-:Y:S01]  /*1bc20*/  IMAD.MOV.U32 R4, RZ, RZ, R6 ;  /* 0x000000ffff047224 */ /* 0x000fe200078e0006 */
[----:B-1----:R-:W-:-:S04]  /*1bc30*/  @P1 SHF.R.U32.HI R4, RZ, R5, R0 ;  /* 0x00000005ff041219 */ /* 0x002fc80000011600 */
[--C-:B------:R-:W-:Y:S01]  /*1bc40*/  SHF.R.S32.HI R0, RZ, 0x1f, R4.reuse ;  /* 0x0000001fff007819 */ /* 0x100fe20000011404 */
[----:B0-----:R-:W-:-:S04]  /*1bc50*/  IMAD.MOV R7, RZ, RZ, -R4 ;  /* 0x000000ffff077224 */ /* 0x001fc800078e0a04 */
[----:B------:R-:W-:-:S04]  /*1bc60*/  IMAD R0, R0, UR4, RZ ;  /* 0x0000000400007c24 */ /* 0x000fc8000f8e02ff */
[C---:B------:R-:W-:Y:S02]  /*1bc70*/  IMAD R0, R4.reuse, UR5, R0 ;  /* 0x0000000504007c24 */ /* 0x040fe4000f8e0200 */
[----:B------:R-:W-:-:S04]  /*1bc80*/  IMAD.WIDE.U32 R4, R4, UR4, R2 ;  /* 0x0000000404047c25 */ /* 0x000fc8000f8e0002 */
[----:B------:R-:W-:Y:S02]  /*1bc90*/  IMAD.IADD R5, R5, 0x1, R0 ;  /* 0x0000000105057824 */ /* 0x000fe400078e0200 */
[----:B------:R-:W-:-:S04]  /*1bca0*/  IMAD R0, R9, R7, R6 ;  /* 0x0000000709007224 */ /* 0x000fc800078e0206 */
[----:B------:R-:W-:Y:S01]  /*1bcb0*/  IMAD.WIDE.U32 R4, R0, UR6, R4 ;  /* 0x0000000600047c25 */ /* 0x000fe2000f8e0004 */
[----:B------:R-:W-:-:S03]  /*1bcc0*/  SHF.R.S32.HI R7, RZ, 0x1f, R0 ;  /* 0x0000001fff077819 */ /* 0x000fc60000011400 */
[----:B----4-:R-:W-:Y:S02]  /*1bcd0*/  IMAD.SHL.U32 R21, R10, 0x8, RZ ;  /* 0x000000080a157824 */ /* 0x010fe400078e00ff */
[----:B------:R-:W-:-:S03]  /*1bce0*/  IMAD R7, R7, UR6, RZ ;  /* 0x0000000607077c24 */ /* 0x000fc6000f8e02ff */
[----:B------:R-:W-:Y:S01]  /*1bcf0*/  LOP3.LUT R21, R21, 0x38, RZ, 0xc0, !PT ;  /* 0x0000003815157812 */ /* 0x000fe200078ec0ff */
[----:B------:R-:W-:Y:S01]  /*1bd00*/  IMAD R7, R0, UR7, R7 ;  /* 0x0000000700077c24 */ /* 0x000fe2000f8e0207 */
[----:B------:R-:W-:-:S03]  /*1bd10*/  LEA R0, P0, R4, UR8, 0x1 ;  /* 0x0000000804007c11 */ /* 0x000fc6000f8008ff */
[----:B------:R-:W-:Y:S02]  /*1bd20*/  IMAD.IADD R5, R5, 0x1, R7 ;  /* 0x0000000105057824 */ /* 0x000fe400078e0207 */
[----:B------:R-:W0:Y:S03]  /*1bd30*/  @P1 LDC R7, c[0x0][0x44c] ;  /* 0x00011300ff071b82 */ /* 0x000e260000000800 */
[----:B------:R-:W-:Y:S01]  /*1bd40*/  LEA.HI.X R4, R4, UR9, R5, 0x1, P0 ;  /* 0x0000000904047c11 */ /* 0x000fe200080f0c05 */
[----:B------:R-:W-:-:S04]  /*1bd50*/  VIADD R5, R6, 0x80 ;  /* 0x0000008006057836 */ /* 0x000fc80000000000 */
[----:B------:R-:W-:Y:S02]  /*1bd60*/  IMAD.MOV.U32 R6, RZ, RZ, R5 ;  /* 0x000000ffff067224 */ /* 0x000fe400078e0005 */
[----:B0-----:R-:W-:-:S05]  /*1bd70*/  @P1 IMAD.HI.U32 R7, R5, R7, RZ ;  /* 0x0000000705071227 */ /* 0x001fca00078e00ff */
[----:B---3--:R-:W-:-:S05]  /*1bd80*/  @P1 SHF.R.U32.HI R6, RZ, R8, R7 ;  /* 0x00000008ff061219 */ /* 0x008fca0000011607 */
        /* <DEDUP_REMOVED lines=23> */
[----:B------:R-:W-:Y:S01]  /*1bf00*/  SHFL.IDX PT, R8, R4, RZ, 0x181f ;  /* 0x00181fff04087589 */ /* 0x000fe200000e0000 */
[----:B--2---:R-:W-:-:S03]  /*1bf10*/  IMAD R3, R7, R9, RZ ;  /* 0x0000000907037224 */ /* 0x004fc600078e02ff */
[----:B------:R-:W0:Y:S01]  /*1bf20*/  SHFL.IDX PT, R7, R0, RZ, 0x181f ;  /* 0x00181fff00077589 */ /* 0x000e2200000e0000 */
[----:B---3--:R-:W-:-:S03]  /*1bf30*/  IMAD.IADD R6, R10, 0x1, R11 ;  /* 0x000000010a067824 */ /* 0x008fc600078e020b */
[----:B------:R-:W-:Y:S02]  /*1bf40*/  SHFL.IDX PT, R10, R2, RZ, 0x181f ;  /* 0x00181fff020a7589 */ /* 0x000fe400000e0000 */
[----:B------:R-:W-:-:S13]  /*1bf50*/  ISETP.GE.AND P1, PT, R6, R3, PT ;  /* 0x000000030600720c */ /* 0x000fda0003f26270 */
[----:B0-----:R-:W-:-:S05]  /*1bf60*/  @!P1 LEA R7, P2, R21, R7, 0x1 ;  /* 0x0000000715079211 */ /* 0x001fca00078408ff */
[----:B------:R-:W-:-:S04]  /*1bf70*/  @!P1 IMAD.X R8, RZ, RZ, R8, P2 ;  /* 0x000000ffff089224 */ /* 0x000fc800010e0608 */
[----:B------:R-:W-:Y:S02]  /*1bf80*/  @!P1 IMAD.MOV.U32 R9, RZ, RZ, R8 ;  /* 0x000000ffff099224 */ /* 0x000fe400078e0008 */
[----:B------:R-:W-:Y:S02]  /*1bf90*/  @!P1 IMAD.MOV.U32 R8, RZ, RZ, R7 ;  /* 0x000000ffff089224 */ /* 0x000fe400078e0007 */
[----:B------:R-:W-:-:S03]  /*1bfa0*/  VIADD R7, R6, 0x10 ;  /* 0x0000001006077836 */ /* 0x000fc60000000000 */
        /* <DEDUP_REMOVED lines=48> */
[----:B------:R0:W1:Y:S04]  /*1c2b0*/  SHFL.IDX PT, R7, R0, 0x7, 0x181f ;  /* 0x00f81f0000077f89 */ /* 0x00006800000e0000 */
[----:B------:R2:W-:Y:S01]  /*1c2c0*/  @!P1 LDGSTS.E.BYPASS.LTC128B.128 [R20+0xb400], desc[UR40][R8.64], !P0 ;  /* 0x0b40000008149fae */ /* 0x0005e2000c101d68 */
[----:B0-----:R-:W-:-:S05]  /*1c2d0*/  VIADD R0, R6, 0x80 ;  /* 0x0000008006007836 */ /* 0x001fca0000000000 */
[----:B------:R-:W-:Y:S01]  /*1c2e0*/  ISETP.GE.AND P2, PT, R0, R3, PT ;  /* 0x000000030000720c */ /* 0x000fe20003f46270 */
[----:B------:R-:W-:-:S05]  /*1c2f0*/  VIADD R0, R6, 0x70 ;  /* 0x0000007006007836 */ /* 0x000fca0000000000 */
[----:B------:R-:W-:Y:S02]  /*1c300*/  ISETP.GE.AND P1, PT, R0, R3, PT ;  /* 0x000000030000720c */ /* 0x000fe40003f26270 */
[----:B------:R-:W0:Y:S11]  /*1c310*/  SHFL.IDX PT, R0, R5, RZ, 0x181f ;  /* 0x00181fff05007589 */ /* 0x000e3600000e0000 */
[----:B-1----:R-:W-:-:S05]  /*1c320*/  @!P1 LEA R7, P3, R21, R7, 0x1 ;  /* 0x0000000715079211 */ /* 0x002fca00078608ff */
[----:B------:R-:W-:Y:S02]  /*1c330*/  @!P1 IMAD.X R4, RZ, RZ, R4, P3 ;  /* 0x000000ffff049224 */ /* 0x000fe400018e0604 */
[----:B--2---:R-:W-:Y:S02]  /*1c340*/  @!P1 IMAD.MOV.U32 R8, RZ, RZ, R7 ;  /* 0x000000ffff089224 */ /* 0x004fe400078e0007 */
        /* <DEDUP_REMOVED lines=25> */
.L_x_1799:
        /* <DEDUP_REMOVED lines=11> */
.L_x_1622:
        /* <DEDUP_REMOVED lines=18> */
.L_x_1800:
[----:B------:R-:W-:Y:S05]  /*1c6b0*/  BSYNC B0 ;  /* 0x0000000000007941 */ /* 0x000fea0003800000 */
.L_x_1623:
        /* <DEDUP_REMOVED lines=19> */
[----:B------:R-:W-:Y:S02]  /*1c7f0*/  LOP3.LUT R3, RZ, R5, RZ, 0x33, !PT ;  /* 0x00000005ff037212 */ /* 0x000fe400078e33ff */
[----:B------:R-:W-:Y:S02]  /*1c800*/  LOP3.LUT R2, RZ, R4, RZ, 0x33, !PT ;  /* 0x00000004ff027212 */ /* 0x000fe400078e33ff */
        /* <DEDUP_REMOVED lines=36> */
.L_x_1631:
[----:B------:R-:W-:Y:S01]  /*1ca50*/  IMAD R2, R5, 0x8, R17 ;  /* 0x0000000805027824 */ /* 0x000fe200078e0211 */
[----:B------:R-:W-:Y:S01]  /*1ca60*/  SHF.L.U32 R3, R9, 0x1f, RZ ;  /* 0x0000001f09037819 */ /* 0x000fe200000006ff */
[----:B------:R-:W-:Y:S03]  /*1ca70*/  BSSY B3, `(.L_x_1632) ;  /* 0x0000003000037945 */ /* 0x000fe60003800000 */
[----:B------:R-:W1:Y:S02]  /*1ca80*/  SYNCS.PHASECHK.TRANS64.TRYWAIT P0, [R2+URZ+0x16840], R3 ;  /* 0x01684003020075a7 */ /* 0x000e64000800017f */
[----:B-1----:R-:W-:Y:S05]  /*1ca90*/  @!P0 BRA `(.L_x_1633) ;  /* 0x0000005800288947 */ /* 0x002fea0003800000 */
.L_x_1801:
[----:B------:R-:W-:Y:S05]  /*1caa0*/  BSYNC B3 ;  /* 0x0000000000037941 */ /* 0x000fea0003800000 */
.L_x_1632:
        /* <DEDUP_REMOVED lines=12> */
.L_x_1635:
[----:B------:R-:W-:Y:S05]  /*1cb70*/  BSYNC B3 ;  /* 0x0000000000037941 */ /* 0x000fea0003800000 */
.L_x_1634:
        /* <DEDUP_REMOVED lines=11> */
.L_x_1636:
        /* <DEDUP_REMOVED lines=15> */
.L_x_1802:
[----:B------:R-:W-:Y:S05]  /*1cd20*/  BSYNC B3 ;  /* 0x0000000000037941 */ /* 0x000fea0003800000 */
.L_x_1637:
        /* <DEDUP_REMOVED lines=12> */
.L_x_1640:
[----:B------:R-:W-:Y:S05]  /*1cdf0*/  BSYNC B3 ;  /* 0x0000000000037941 */ /* 0x000fea0003800000 */
.L_x_1639:
        /* <DEDUP_REMOVED lines=11> */
.L_x_1641:
        /* <DEDUP_REMOVED lines=12> */
.L_x_1630:
[----:B------:R-:W-:Y:S05]  /*1cf70*/  BSYNC B1 ;  /* 0x0000000000017941 */ /* 0x000fea0003800000 */
.L_x_1629:
[----:B------:R-:W2:Y:S01]  /*1cf80*/  LDL.LU R0, [R1+0x1c] ;  /* 0x00001c0001007983 */ /* 0x000ea20000300800 */
[----:B------:R-:W-:Y:S02]  /*1cf90*/  IMAD.MOV.U32 R18, RZ, RZ, R5 ;  /* 0x000000ffff127224 */ /* 0x000fe400078e0005 */
[----:B------:R-:W-:Y:S02]  /*1cfa0*/  IMAD.MOV.U32 R28, RZ, RZ, R9 ;  /* 0x000000ffff1c7224 */ /* 0x000fe400078e0009 */
[----:B--2---:R-:W-:-:S07]  /*1cfb0*/  VIADD R0, R0, 0xfffffffd ;  /* 0xfffffffd00007836 */ /* 0x004fce0000000000 */
.L_x_1628:
[----:B------:R-:W-:Y:S05]  /*1cfc0*/  BSYNC B2 ;  /* 0x0000000000027941 */ /* 0x000fea0003800000 */
.L_x_1627:
[----:B------:R-:W-:-:S05]  /*1cfd0*/  VIADD R3, R10, 0xfffffffe ;  /* 0xfffffffe0a037836 */ /* 0x000fca0000000000 */
[----:B------:R-:W-:-:S13]  /*1cfe0*/  ISETP.NE.AND P0, PT, R3, R4, PT ;  /* 0x000000040300720c */ /* 0x000fda0003f05270 */
[----:B------:R-:W-:Y:S05]  /*1cff0*/  @!P0 BRA `(.L_x_1626) ;  /* 0x0000000c00a08947 */ /* 0x000fea0003800000 */
[----:B------:R-:W-:-:S07]  /*1d000*/  IMAD.MOV.U32 R4, RZ, RZ, R19 ;  /* 0x000000ffff047224 */ /* 0x000fce00078e0013 */
.L_x_1668:
        /* <DEDUP_REMOVED lines=32> */
.L_x_1644:
[----:B------:R-:W-:Y:S01]  /*1d210*/  IMAD R2, R6, 0x8, R17 ;  /* 0x0000000806027824 */ /* 0x000fe200078e0211 */
[----:B------:R-:W-:Y:S01]  /*1d220*/  SHF.L.U32 R3, R7, 0x1f, RZ ;  /* 0x0000001f07037819 */ /* 0x000fe200000006ff */
[----:B------:R-:W-:Y:S03]  /*1d230*/  BSSY B2, `(.L_x_1645) ;  /* 0x0000003000027945 */ /* 0x000fe60003800000 */
[----:B------:R-:W1:Y:S02]  /*1d240*/  SYNCS.PHASECHK.TRANS64.TRYWAIT P0, [R2+URZ+0x16840], R3 ;  /* 0x01684003020075a7 */ /* 0x000e64000800017f */
[----:B-1----:R-:W-:Y:S05]  /*1d250*/  @!P0 BRA `(.L_x_1646) ;  /* 0x0000005000608947 */ /* 0x002fea0003800000 */
.L_x_1803:
[----:B------:R-:W-:Y:S05]  /*1d260*/  BSYNC B2 ;  /* 0x0000000000027941 */ /* 0x000fea0003800000 */
.L_x_1645:
        /* <DEDUP_REMOVED lines=12> */
.L_x_1648:
[----:B------:R-:W-:Y:S05]  /*1d330*/  BSYNC B2 ;  /* 0x0000000000027941 */ /* 0x000fea0003800000 */
.L_x_1647:
        /* <DEDUP_REMOVED lines=11> */
.L_x_1649:
        /* <DEDUP_REMOVED lines=15> */
.L_x_1804:
[----:B------:R-:W-:Y:S05]  /*1d4e0*/  BSYNC B2 ;  /* 0x0000000000027941 */ /* 0x000fea0003800000 */
.L_x_1650:
        /* <DEDUP_REMOVED lines=11> */
.L_x_1653:
[----:B------:R-:W-:Y:S05]  /*1d5a0*/  BSYNC B2 ;  /* 0x0000000000027941 */ /* 0x000fea0003800000 */
.L_x_1652:
        /* <DEDUP_REMOVED lines=10> */
.L_x_1654:
        /* <DEDUP_REMOVED lines=12> */
.L_x_1643:
[----:B------:R-:W-:Y:S05]  /*1d710*/  BSYNC B1 ;  /* 0x0000000000017941 */ /* 0x000fea0003800000 */
.L_x_1642:
        /* <DEDUP_REMOVED lines=32> */
.L_x_1657:
[----:B------:R-:W-:Y:S01]  /*1d920*/  IMAD R2, R18, 0x8, R17 ;  /* 0x0000000812027824 */ /* 0x000fe200078e0211 */
[----:B------:R-:W-:Y:S01]  /*1d930*/  SHF.L.U32 R3, R28, 0x1f, RZ ;  /* 0x0000001f1c037819 */ /* 0x000fe200000006ff */
[----:B------:R-:W-:Y:S03]  /*1d940*/  BSSY B2, `(.L_x_1658) ;  /* 0x0000003000027945 */ /* 0x000fe60003800000 */
[----:B------:R-:W1:Y:S02]  /*1d950*/  SYNCS.PHASECHK.TRANS64.TRYWAIT P0, [R2+URZ+0x16840], R3 ;  /* 0x01684003020075a7 */ /* 0x000e64000800017f */
[----:B-1----:R-:W-:Y:S05]  /*1d960*/  @!P0 BRA `(.L_x_1659) ;  /* 0x0000004800c48947 */ /* 0x002fea0003800000 */
.L_x_1805:
[----:B------:R-:W-:Y:S05]  /*1d970*/  BSYNC B2 ;  /* 0x0000000000027941 */ /* 0x000fea0003800000 */
.L_x_1658:
        /* <DEDUP_REMOVED lines=12> */
.L_x_1661:
[----:B------:R-:W-:Y:S05]  /*1da40*/  BSYNC B2 ;  /* 0x0000000000027941 */ /* 0x000fea0003800000 */
.L_x_1660:
        /* <DEDUP_REMOVED lines=12> */
.L_x_1662:
        /* <DEDUP_REMOVED lines=15> */
.L_x_1806:
[----:B------:R-:W-:Y:S05]  /*1dc00*/  BSYNC B2 ;  /* 0x0000000000027941 */ /* 0x000fea0003800000 */
.L_x_1663:
        /* <DEDUP_REMOVED lines=11> */
.L_x_1666:
[----:B------:R-:W-:Y:S05]  /*1dcc0*/  BSYNC B2 ;  /* 0x0000000000027941 */ /* 0x000fea0003800000 */
.L_x_1665:
        /* <DEDUP_REMOVED lines=10> */
.L_x_1667:
        /* <DEDUP_REMOVED lines=12> */
.L_x_1656:
[----:B------:R-:W-:Y:S05]  /*1de30*/  BSYNC B1 ;  /* 0x0000000000017941 */ /* 0x000fea0003800000 */
.L_x_1655:
[----:B------:R-:W2:Y:S01]  /*1de40*/  LDL R2, [R1+0x8] ;  /* 0x0000080001027983 */ /* 0x000ea20000100800 */
[----:B------:R-:W-:Y:S01]  /*1de50*/  VIADD R0, R0, 0xfffffffe ;  /* 0xfffffffe00007836 */ /* 0x000fe20000000000 */
[----:B--2---:R-:W-:-:S13]  /*1de60*/  ISETP.GT.AND P0, PT, R9, R2, PT ;  /* 0x000000020900720c */ /* 0x004fda0003f04270 */
[----:B------:R-:W-:Y:S05]  /*1de70*/  @P0 BRA `(.L_x_1668) ;  /* 0xfffffff000640947 */ /* 0x000fea000383ffff */
.L_x_1626:
[----:B------:R-:W-:Y:S05]  /*1de80*/  BSYNC B0 ;  /* 0x0000000000007941 */ /* 0x000fea0003800000 */
.L_x_1625:
        /* <DEDUP_REMOVED lines=17> */
.L_x_1670:
[----:B------:R-:W-:Y:S05]  /*1dfa0*/  BSYNC B0 ;  /* 0x0000000000007941 */ /* 0x000fea0003800000 */
.L_x_1669:
        /* <DEDUP_REMOVED lines=9> */
.L_x_1807:
[----:B------:R-:W-:Y:S05]  /*1e040*/  BSYNC B1 ;  /* 0x0000000000017941 */ /* 0x000fea0003800000 */
.L_x_1673:
        /* <DEDUP_REMOVED lines=9> */
.L_x_1676:
[----:B------:R-:W-:Y:S05]  /*1e0e0*/  BSYNC B1 ;  /* 0x0000000000017941 */ /* 0x000fea0003800000 */
.L_x_1675:
        /* <DEDUP_REMOVED lines=10> */
.L_x_1677:
        /* <DEDUP_REMOVED lines=10> */
.L_x_1672:
[----:B------:R-:W-:Y:S05]  /*1e230*/  BSYNC B0 ;  /* 0x0000000000007941 */ /* 0x000fea0003800000 */
.L_x_1671:
[----:B------:R-:W-:-:S05]  /*1e240*/  VIADD R18, R18, 0x1 ;  /* 0x0000000112127836 */ /* 0x000fca0000000000 */
[----:B------:R-:W-:-:S04]  /*1e250*/  ISETP.NE.AND P0, PT, R18, 0x2, PT ;  /* 0x000000021200780c */ /* 0x000fc80003f05270 */
[----:B------:R-:W-:Y:S02]  /*1e260*/  SEL R3, RZ, 0x1, P0 ;  /* 0x00000001ff037807 */ /* 0x000fe40000000000 */
[----:B------:R-:W-:Y:S02]  /*1e270*/  SEL R18, R18, RZ, P0 ;  /* 0x000000ff12127207 */ /* 0x000fe40000000000 */
[----:B------:R-:W-:-:S07]  /*1e280*/  LOP3.LUT R28, R28, R3, RZ, 0x3c, !PT ;  /* 0x000000031c1c7212 */ /* 0x000fce00078e3cff */
.L_x_1607:
[----:B------:R-:W-:Y:S05]  /*1e290*/  BSYNC B7 ;  /* 0x0000000000077941 */ /* 0x000fea0003800000 */
.L_x_1605:
        /* <DEDUP_REMOVED lines=8> */
[----:B------:R0:W2:Y:S01]  /*1e320*/  LDS.128 R24, [R17+0x168d0] ;  /* 0x0168d00011187984 */ /* 0x0000a20000000c00 */
[----:B------:R-:W-:Y:S06]  /*1e330*/  BAR.ARV 0x4, 0x200 ;  /* 0x0108000000007b1d */ /* 0x000fec0000002000 */
[----:B------:R-:W-:Y:S05]  /*1e340*/  BRA `(.L_x_1679) ;  /* 0x0000000c00d47947 */ /* 0x000fea0003800000 */
.L_x_1678:
[----:B------:R-:W0:Y:S01]  /*1e350*/  S2R R0, SR_TID.X ;  /* 0x0000000000007919 */ /* 0x000e220000002100 */
[----:B------:R-:W-:Y:S01]  /*1e360*/  UMOV UR4, 0xffffffff ;  /* 0xffffffff00047882 */ /* 0x000fe20000000000 */
[----:B0-----:R-:W-:-:S04]  /*1e370*/  LOP3.LUT R8, R0, 0x1f, RZ, 0xc0, !PT ;  /* 0x0000001f00087812 */ /* 0x001fc800078ec0ff */
[----:B------:R-:W-:Y:S01]  /*1e380*/  ISETP.NE.AND P0, PT, R8, 0x1f, PT ;  /* 0x0000001f0800780c */ /* 0x000fe20003f05270 */
[----:B------:R-:W-:-:S12]  /*1e390*/  BRA.DIV UR4, `(.L_x_1680) ;  /* 0x0000004204747947 */ /* 0x000fd8000b800000 */
[----:B------:R-:W-:Y:S01]  /*1e3a0*/  IMAD.IADD R9, R27, 0x1, R8 ;  /* 0x000000011b097824 */ /* 0x000fe200078e0208 */
[----:B------:R-:W-:-:S04]  /*1e3b0*/  ULDC UR4, c[0x0][0xc3c] ;  /* 0x00030f0000047ab9 */ /* 0x000fc80000000800 */
[----:B------:R-:W-:-:S13]  /*1e3c0*/  ISETP.GE.OR P1, PT, R9, UR4, !P0 ;  /* 0x0000000409007c0c */ /* 0x000fda000c726670 */
[----:B------:R-:W0:Y:S08]  /*1e3d0*/  @!P1 LDC.64 R2, c[0x0][0xc80] ;  /* 0x00032000ff029b82 */ /* 0x000e300000000a00 */
[----:B-1----:R-:W1:Y:S01]  /*1e3e0*/  @!P1 LDC.64 R4, c[0x0][0xc78] ;  /* 0x00031e00ff049b82 */ /* 0x002e620000000a00 */
        /* <DEDUP_REMOVED lines=33> */
.L_x_1817:
[----:B------:R-:W-:Y:S02]  /*1e600*/  ULDC UR4, c[0x0][0xc38] ;  /* 0x00030e0000047ab9 */ /* 0x000fe40000000800 */
[----:B------:R-:W-:-:S04]  /*1e610*/  IMAD.U32 R4, RZ, RZ, UR4 ;  /* 0x00000004ff047e24 */ /* 0x000fc8000f8e00ff */
[----:B-1----:R-:W-:-:S04]  /*1e620*/  IMAD R3, R14, R4, RZ ;  /* 0x000000040e037224 */ /* 0x002fc800078e02ff */
[----:B------:R-:W-:-:S05]  /*1e630*/  IMAD.IADD R6, R6, 0x1, R3 ;  /* 0x0000000106067824 */ /* 0x000fca00078e0203 */
[----:B------:R-:W-:-:S13]  /*1e640*/  ISETP.GT.AND P6, PT, R6, R0, PT ;  /* 0x000000000600720c */ /* 0x000fda0003fc4270 */
[----:B------:R-:W-:Y:S05]  /*1e650*/  @P6 BRA `(.L_x_1681) ;  /* 0x0000000000a46947 */ /* 0x000fea0003800000 */
.L_x_1684:
[----:B0-----:R-:W0:Y:S01]  /*1e660*/  LDC R2, c[0x0][0xc3c] ;  /* 0x00030f00ff027b82 */ /* 0x001e220000000800 */
[----:B------:R-:W-:-:S05]  /*1e670*/  VIADD R27, R27, 0x1f ;  /* 0x0000001f1b1b7836 */ /* 0x000fca0000000000 */
[----:B0-----:R-:W-:-:S13]  /*1e680*/  ISETP.GE.AND P6, PT, R27, R2, PT ;  /* 0x000000021b00720c */ /* 0x001fda0003fc6270 */
[----:B------:R-:W-:Y:S05]  /*1e690*/  @P6 BRA `(.L_x_1682) ;  /* 0x0000000800bc6947 */ /* 0x000fea0003800000 */
[----:B------:R-:W0:Y:S01]  /*1e6a0*/  S2R R3, SR_TID.X ;  /* 0x0000000000037919 */ /* 0x000e220000002100 */
        /* <DEDUP_REMOVED lines=30> */
.L_x_1825:
[----:B------:R-:W-:Y:S02]  /*1e890*/  ULDC UR4, c[0x0][0xc38] ;  /* 0x00030e0000047ab9 */ /* 0x000fe40000000800 */
[----:B------:R-:W-:-:S04]  /*1e8a0*/  IMAD.U32 R4, RZ, RZ, UR4 ;  /* 0x00000004ff047e24 */ /* 0x000fc8000f8e00ff */
[----:B-1----:R-:W-:-:S04]  /*1e8b0*/  IMAD R3, R14, R4, RZ ;  /* 0x000000040e037224 */ /* 0x002fc800078e02ff */
[----:B------:R-:W-:-:S05]  /*1e8c0*/  IMAD.IADD R6, R3, 0x1, R6 ;  /* 0x0000000103067824 */ /* 0x000fca00078e0206 */
[----:B------:R-:W-:-:S13]  /*1e8d0*/  ISETP.GT.AND P6, PT, R6, R0, PT ;  /* 0x000000000600720c */ /* 0x000fda0003fc4270 */
[----:B------:R-:W-:Y:S05]  /*1e8e0*/  @!P6 BRA `(.L_x_1684) ;  /* 0xfffffffc005ce947 */ /* 0x000fea000383ffff */
.L_x_1681:
[----:B------:R-:W-:Y:S01]  /*1e8f0*/  IMAD.IADD R6, R6, 0x1, -R3 ;  /* 0x0000000106067824 */ /* 0x000fe200078e0a03 */
[----:B------:R-:W-:-:S03]  /*1e900*/  UMOV UR4, 0xffffffff ;  /* 0xffffffff00047882 */ /* 0x000fc60000000000 */
[----:B------:R-:W-:-:S05]  /*1e910*/  IMAD R3, R2, R4, R6 ;  /* 0x0000000402037224 */ /* 0x000fca00078e0206 */
[----:B------:R-:W-:Y:S01]  /*1e920*/  ISETP.GT.AND P6, PT, R3, R0, PT ;  /* 0x000000000300720c */ /* 0x000fe20003fc4270 */
[----:B------:R-:W-:-:S12]  /*1e930*/  BRA.DIV UR4, `(.L_x_1685) ;  /* 0x0000004204fc7947 */ /* 0x000fd8000b800000 */
[----:B------:R-:W-:-:S04]  /*1e940*/  VOTE.ANY R3, PT, !P6 ;  /* 0x0000000000037806 */ /* 0x000fc800070e0100 */
[----:B------:R-:W1:Y:S02]  /*1e950*/  POPC R7, R3 ;  /* 0x0000000300077309 */ /* 0x000e640000000000 */
[----:B-1----:R1:W2:Y:S01]  /*1e960*/  SHFL.IDX PT, R25, R25, R7, 0x1f ;  /* 0x00001f0719197589 */ /* 0x0022a200000e0000 */
[----:B------:R-:W-:-:S03]  /*1e970*/  IMAD.IADD R27, R7, 0x1, R27 ;  /* 0x00000001071b7824 */ /* 0x000fc600078e021b */
[----:B------:R1:W3:Y:S04]  /*1e980*/  SHFL.IDX PT, R5, R5, R7, 0x1f ;  /* 0x00001f0705057589 */ /* 0x0002e800000e0000 */
.L_x_1830:
[----:B------:R-:W-:-:S13]  /*1e990*/  ISETP.NE.AND P0, PT, R3, RZ, PT ;  /* 0x000000ff0300720c */ /* 0x000fda0003f05270 */
[----:B------:R-:W-:Y:S05]  /*1e9a0*/  @!P0 BRA `(.L_x_1686) ;  /* 0x0000000000108947 */ /* 0x000fea0003800000 */
[----:B------:R-:W-:Y:S01]  /*1e9b0*/  UMOV UR4, 0xffffffff ;  /* 0xffffffff00047882 */ /* 0x000fe20000000000 */
[----:B------:R-:W-:Y:S02]  /*1e9c0*/  VIADD R12, R7, 0xffffffff ;  /* 0xffffffff070c7836 */ /* 0x000fe40000000000 */
[----:B------:R-:W-:Y:S05]  /*1e9d0*/  BRA.DIV UR4, `(.L_x_1687) ;  /* 0x0000004604347947 */ /* 0x000fea000b800000 */
[----:B------:R4:W0:Y:S02]  /*1e9e0*/  SHFL.IDX PT, R24, R2, R12, 0x1f ;  /* 0x00001f0c02187589 */ /* 0x00082400000e0000 */
.L_x_1686:
[----:B---3--:R-:W-:Y:S01]  /*1e9f0*/  ISETP.NE.AND P0, PT, R5, 0x1, PT ;  /* 0x000000010500780c */ /* 0x008fe20003f05270 */
[----:B0-----:R-:W-:-:S04]  /*1ea00*/  IMAD R24, R24, R4, R6 ;  /* 0x0000000418187224 */ /* 0x001fc800078e0206 */
[----:B------:R-:W-:-:S08]  /*1ea10*/  IMAD.IADD R0, R0, 0x1, -R24 ;  /* 0x0000000100007824 */ /* 0x000fd000078e0a18 */
[----:B------:R-:W-:Y:S05]  /*1ea20*/  @!P0 BRA `(.L_x_1688) ;  /* 0x0000000000dc8947 */ /* 0x000fea0003800000 */
[----:B--2---:R-:W-:Y:S01]  /*1ea30*/  IABS R6, R25 ;  /* 0x0000001900067213 */ /* 0x004fe20000000000 */
[----:B----4-:R-:W-:Y:S01]  /*1ea40*/  IMAD.MOV.U32 R2, RZ, RZ, RZ ;  /* 0x000000ffff027224 */ /* 0x010fe200078e00ff */
[----:B------:R-:W-:Y:S02]  /*1ea50*/  IABS R4, R5 ;  /* 0x0000000500047213 */ /* 0x000fe40000000000 */
[----:B-1----:R-:W0:Y:S08]  /*1ea60*/  I2F.RP R7, R6 ;  /* 0x0000000600077306 */ /* 0x002e300000209400 */
[----:B------:R-:W-:Y:S08]  /*1ea70*/  I2F.RP R10, R4 ;  /* 0x00000004000a7306 */ /* 0x000ff00000209400 */
[----:B0-----:R-:W0:Y:S02]  /*1ea80*/  MUFU.RCP R7, R7 ;  /* 0x0000000700077308 */ /* 0x001e240000001000 */
[----:B0-----:R-:W-:Y:S01]  /*1ea90*/  VIADD R8, R7, 0xffffffe ;  /* 0x0ffffffe07087836 */ /* 0x001fe20000000000 */
[----:B------:R-:W-:-:S05]  /*1eaa0*/  IABS R7, R25 ;  /* 0x0000001900077213 */ /* 0x000fca0000000000 */
[----:B------:R0:W1:Y:S02]  /*1eab0*/  F2I.FTZ.U32.TRUNC.NTZ R3, R8 ;  /* 0x0000000800037305 */ /* 0x000064000021f000 */
[----:B0-----:R-:W-:Y:S01]  /*1eac0*/  IABS R8, R0 ;  /* 0x0000000000087213 */ /* 0x001fe20000000000 */
[----:B-1----:R-:W-:-:S04]  /*1ead0*/  IMAD.MOV R9, RZ, RZ, -R3 ;  /* 0x000000ffff097224 */ /* 0x002fc800078e0a03 */
        /* <DEDUP_REMOVED lines=33> */
[----:B------:R-:W-:Y:S01]  /*1ecf0*/  ISETP.GE.AND P2, PT, R3, RZ, PT ;  /* 0x000000ff0300720c */ /* 0x000fe20003f46270 */
[----:B------:R-:W-:-:S04]  /*1ed00*/  IMAD.MOV R3, RZ, RZ, -R7 ;  /* 0x000000ffff037224 */ /* 0x000fc800078e0a07 */
[----:B------:R-:W-:Y:S02]  /*1ed10*/  IMAD R3, R25, R3, R0 ;  /* 0x0000000319037224 */ /* 0x000fe400078e0200 */
        /* <DEDUP_REMOVED lines=8> */
.L_x_1688:
[----:B----4-:R-:W0:Y:S02]  /*1eda0*/  LDC.64 R2, c[0x0][0xc90] ;  /* 0x00032400ff027b82 */ /* 0x010e240000000a00 */
[----:B0-----:R-:W-:-:S05]  /*1edb0*/  IMAD.WIDE R2, R27, 0x4, R2 ;  /* 0x000000041b027825 */ /* 0x001fca00078e0202 */
[----:B------:R0:W2:Y:S02]  /*1edc0*/  LDG.E R6, desc[UR40][R2.64] ;  /* 0x0000002802067981 */ /* 0x0000a4000c1e1900 */
[----:B0-----:R-:W-:Y:S02]  /*1edd0*/  IMAD.MOV.U32 R2, RZ, RZ, RZ ;  /* 0x000000ffff027224 */ /* 0x001fe400078e00ff */
[----:B--2---:R-:W-:-:S05]  /*1ede0*/  IMAD R5, R25, R6, RZ ;  /* 0x0000000619057224 */ /* 0x004fca00078e02ff */
[----:B-1----:R-:W-:-:S04]  /*1edf0*/  IABS R7, R5 ;  /* 0x0000000500077213 */ /* 0x002fc80000000000 */
        /* <DEDUP_REMOVED lines=54> */
.L_x_1689:
[----:B------:R-:W-:-:S05]  /*1f160*/  LOP3.LUT R0, RZ, R3, RZ, 0x33, !PT ;  /* 0x00000003ff007212 */ /* 0x000fca00078e33ff */
[----:B------:R-:W-:Y:S01]  /*1f170*/  IMAD.IADD R25, R25, 0x1, R0 ;  /* 0x0000000119197824 */ /* 0x000fe200078e0200 */
[----:B------:R-:W-:Y:S06]  /*1f180*/  BRA `(.L_x_1690) ;  /* 0x00000000001c7947 */ /* 0x000fec0003800000 */
.L_x_1682:
[----:B------:R-:W-:Y:S01]  /*1f190*/  UMOV UR4, URZ ;  /* 0x0000003f00047c82 */ /* 0x000fe20008000000 */
[----:B------:R-:W-:Y:S01]  /*1f1a0*/  UMOV UR5, URZ ;  /* 0x0000003f00057c82 */ /* 0x000fe20008000000 */
[----:B------:R-:W-:Y:S01]  /*1f1b0*/  ULDC UR6, c[0x0][0xc3c] ;  /* 0x00030f0000067ab9 */ /* 0x000fe20000000800 */
[----:B------:R-:W-:Y:S02]  /*1f1c0*/  IMAD.MOV.U32 R24, RZ, RZ, R0 ;  /* 0x000000ffff187224 */ /* 0x000fe400078e0000 */
[----:B------:R-:W-:Y:S02]  /*1f1d0*/  IMAD.U32 R25, RZ, RZ, UR4 ;  /* 0x00000004ff197e24 */ /* 0x000fe4000f8e00ff */
[----:B------:R-:W-:Y:S02]  /*1f1e0*/  IMAD.U32 R26, RZ, RZ, UR5 ;  /* 0x00000005ff1a7e24 */ /* 0x000fe4000f8e00ff */
[----:B------:R-:W-:-:S07]  /*1f1f0*/  IMAD.U32 R27, RZ, RZ, UR6 ;  /* 0x00000006ff1b7e24 */ /* 0x000fce000f8e00ff */
.L_x_1690:
[----:B------:R-:W0:Y:S01]  /*1f200*/  S2R R0, SR_TID.X ;  /* 0x0000000000007919 */ /* 0x000e220000002100 */
[----:B------:R-:W-:Y:S05]  /*1f210*/  WARPSYNC.ALL ;  /* 0x0000000000007948 */ /* 0x000fea0003800000 */
[----:B------:R-:W-:Y:S01]  /*1f220*/  BAR.SYNC.DEFER_BLOCKING 0x4, 0x200 ;  /* 0x0108000000007b1d */ /* 0x000fe20000010000 */
[----:B0-----:R-:W-:-:S04]  /*1f230*/  LOP3.LUT R0, R0, 0x1f, RZ, 0xc0, !PT ;  /* 0x0000001f00007812 */ /* 0x001fc800078ec0ff */
[----:B------:R-:W-:-:S13]  /*1f240*/  ISETP.NE.AND P0, PT, R0, RZ, PT ;  /* 0x000000ff0000720c */ /* 0x000fda0003f05270 */
[----:B------:R-:W0:Y:S01]  /*1f250*/  @!P0 S2R R3, SR_CgaCtaId ;  /* 0x0000000000038919 */ /* 0x000e220000008800 */
[----:B------:R-:W-:-:S04]  /*1f260*/  @!P0 MOV R0, 0x400 ;  /* 0x0000040000008802 */ /* 0x000fc80000000f00 */
[----:B0-----:R-:W-:-:S05]  /*1f270*/  @!P0 LEA R17, R3, R0, 0x18 ;  /* 0x0000000003118211 */ /* 0x001fca00078ec0ff */
[----:B------:R3:W-:Y:S01]  /*1f280*/  @!P0 STS.128 [R17+0x168d0], R24 ;  /* 0x0168d01811008388 */ /* 0x0007e20000000c00 */
[----:B------:R-:W-:Y:S06]  /*1f290*/  BAR.ARV 0x5, 0x200 ;  /* 0x0148000000007b1d */ /* 0x000fec0000002000 */
.L_x_1679:
[----:B------:R-:W-:Y:S02]  /*1f2a0*/  ULDC UR4, c[0x0][0xc3c] ;  /* 0x00030f0000047ab9 */ /* 0x000fe40000000800 */
[----:B--2---:R-:W-:-:S13]  /*1f2b0*/  ISETP.GE.AND P0, PT, R27, UR4, PT ;  /* 0x000000041b007c0c */ /* 0x004fda000bf06270 */
[----:B------:R-:W-:Y:S05]  /*1f2c0*/  @!P0 BRA `(.L_x_1691) ;  /* 0xffffff9800848947 */ /* 0x000fea000383ffff */
[----:B------:R-:W-:Y:S05]  /*1f2d0*/  BSYNC B8 ;  /* 0x0000000000087941 */ /* 0x000fea0003800000 */
.L_x_1549:
[----:B0-----:R-:W2:Y:S01]  /*1f2e0*/  LDL.LU R0, [R1+0x34] ;  /* 0x0000340001007983 */ /* 0x001ea20000300800 */
[----:B------:R-:W-:Y:S01]  /*1f2f0*/  BSSY B0, `(.L_x_1692) ;  /* 0x000000b000007945 */ /* 0x000fe20003800000 */
[----:B-1----:R-:W0:Y:S01]  /*1f300*/  S2R R5, SR_CgaCtaId ;  /* 0x0000000000057919 */ /* 0x002e220000008800 */
        /* <DEDUP_REMOVED lines=9> */
.L_x_1833:
[----:B------:R-:W-:Y:S05]  /*1f3a0*/  BSYNC B0 ;  /* 0x0000000000007941 */ /* 0x000fea0003800000 */
.L_x_1692:
[----:B------:R-:W-:-:S03]  /*1f3b0*/  UMOV UR4, 0xffffffff ;  /* 0xffffffff00047882 */ /* 0x000fc60000000000 */
[----:B------:R-:W-:Y:S05]  /*1f3c0*/  BRA.DIV UR4, `(.L_x_1694) ;  /* 0x0000003a04f47947 */ /* 0x000fea000b800000 */
[----:B0-----:R-:W0:Y:S02]  /*1f3d0*/  S2R R0, SR_TID.X ;  /* 0x0000000000007919 */ /* 0x001e240000002100 */
[----:B0-----:R-:W-:-:S04]  /*1f3e0*/  SHF.R.U32.HI R0, RZ, 0x5, R0 ;  /* 0x00000005ff007819 */ /* 0x001fc80000011600 */
[----:B------:R-:W-:-:S05]  /*1f3f0*/  LOP3.LUT R0, R0, 0x3, RZ, 0xc0, !PT ;  /* 0x0000000300007812 */ /* 0x000fca00078ec0ff */
[----:B------:R0:W1:Y:S02]  /*1f400*/  SHFL.IDX PT, R14, R0, RZ, 0x1f ;  /* 0x00001fff000e7589 */ /* 0x00006400000e0000 */
.L_x_1836:
[----:B-1----:R-:W-:-:S13]  /*1f410*/  ISETP.NE.AND P0, PT, R14, RZ, PT ;  /* 0x000000ff0e00720c */ /* 0x002fda0003f05270 */
[----:B------:R-:W-:Y:S05]  /*1f420*/  @P0 BRA `(.L_x_1337) ;  /* 0x0000000000880947 */ /* 0x000fea0003800000 */
[----:B------:R-:W-:-:S03]  /*1f430*/  UMOV UR4, 0xffffffff ;  /* 0xffffffff00047882 */ /* 0x000fc60000000000 */
[----:B------:R-:W-:Y:S05]  /*1f440*/  BRA.DIV UR4, `(.L_x_1695) ;  /* 0x0000003e04087947 */ /* 0x000fea000b800000 */
[----:B------:R-:W-:-:S13]  /*1f450*/  ELECT P6, URZ, PT ;  /* 0x00000000003f782f */ /* 0x000fda00038c0000 */
.L_x_1839:
[----:B------:R-:W-:Y:S05]  /*1f460*/  @!P6 BRA `(.L_x_1337) ;  /* 0x000000000078e947 */ /* 0x000fea0003800000 */
[----:B0-----:R-:W2:Y:S02]  /*1f470*/  LDL.LU R0, [R1+0x54] ;  /* 0x0000540001007983 */ /* 0x001ea40000300800 */
[----:B--2---:R-:W-:-:S04]  /*1f480*/  LOP3.LUT R0, R0, 0x2, RZ, 0xfc, !PT ;  /* 0x0000000200007812 */ /* 0x004fc800078efcff */
[----:B------:R-:W-:-:S13]  /*1f490*/  ISETP.NE.AND P2, PT, R0, 0x3, PT ;  /* 0x000000030000780c */ /* 0x000fda0003f45270 */
[----:B------:R-:W-:Y:S05]  /*1f4a0*/  @!P2 BRA `(.L_x_1696) ;  /* 0x000000000004a947 */ /* 0x000fea0003800000 */
[----:B------:R-:W-:Y:S01]  /*1f4b0*/  BPT.TRAP 0x1 ;  /* 0x000000040000795c */ /* 0x000fe20000300000 */
.L_x_1696:
        /* <DEDUP_REMOVED lines=12> */
.L_x_1840:
[----:B------:R-:W1:Y:S02]  /*1f580*/  SYNCS.PHASECHK.TRANS64.TRYWAIT P0, [R3+URZ], R0 ;  /* 0x00000000030075a7 */ /* 0x000e64000800017f */
[----:B-1----:R-:W-:Y:S05]  /*1f590*/  @!P0 BRA `(.L_x_1698) ;  /* 0x0000003800e88947 */ /* 0x002fea0003800000 */
.L_x_1841:
[----:B------:R-:W-:Y:S05]  /*1f5a0*/  @!P2 BRA `(.L_x_1699) ;  /* 0x000000000004a947 */ /* 0x000fea0003800000 */
[----:B------:R-:W-:Y:S01]  /*1f5b0*/  BPT.TRAP 0x1 ;  /* 0x000000040000795c */ /* 0x000fe20000300000 */
.L_x_1699:
[----:B-1----:R-:W-:-:S04]  /*1f5c0*/  VIADD R3, R9, 0x16860 ;  /* 0x0001686009037836 */ /* 0x002fc80000000000 */
[----:B------:R-:W-:-:S04]  /*1f5d0*/  IMAD R5, R18, 0x8, R3 ;  /* 0x0000000812057824 */ /* 0x000fc800078e0203 */
[----:B------:R-:W1:Y:S02]  /*1f5e0*/  SYNCS.PHASECHK.TRANS64.TRYWAIT P0, [R5+URZ], R2 ;  /* 0x00000002050075a7 */ /* 0x000e64000800017f */
[----:B-1----:R-:W-:Y:S05]  /*1f5f0*/  @!P0 BRA `(.L_x_1700) ;  /* 0x0000003800e48947 */ /* 0x002fea0003800000 */
.L_x_1842:
[----:B------:R-:W-:-:S07]  /*1f600*/  IMAD R3, R4, 0x8, R3 ;  /* 0x0000000804037824 */ /* 0x000fce00078e0203 */
.L_x_1701:
[----:B--2---:R2:W4:Y:S02]  /*1f610*/  SYNCS.PHASECHK.TRANS64.TRYWAIT P0, [R3+URZ], R0 ;  /* 0x00000000030075a7 */ /* 0x004524000800017f */
[----:B----4-:R-:W-:Y:S05]  /*1f620*/  @!P0 NANOSLEEP.SYNCS 0x989680 ;  /* 0x009896800000895d */ /* 0x010fea0003900000 */
[----:B------:R-:W4:Y:S02]  /*1f630*/  @!P0 SYNCS.PHASECHK.TRANS64 P0, [R3+URZ], R0 ;  /* 0x00000000030085a7 */ /* 0x000f24000800007f */
[----:B----4-:R-:W-:Y:S05]  /*1f640*/  @!P0 BRA `(.L_x_1701) ;  /* 0xfffffffc00f08947 */ /* 0x010fea000383ffff */
.L_x_1337:
[----:B------:R-:W-:Y:S05]  /*1f650*/  BSYNC B9 ;  /* 0x0000000000097941 */ /* 0x000fea0003800000 */
.L_x_1334:
[----:B------:R-:W-:Y:S05]  /*1f660*/  EXIT ;  /* 0x000000000000794d */ /* 0x000fea0003800000 */
.L_x_1365:
[----:B0-----:R0:W1:Y:S02]  /*1f670*/  SYNCS.PHASECHK.TRANS64.TRYWAIT P6, [R77+URZ+0x16890], R89 ;  /* 0x016890594d0075a7 */ /* 0x00106400080c017f */
[----:B-1----:R-:W-:Y:S05]  /*1f680*/  @!P6 NANOSLEEP.SYNCS 0x989680 ;  /* 0x009896800000e95d */ /* 0x002fea0003900000 */
[----:B------:R-:W1:Y:S02]  /*1f690*/  @!P6 SYNCS.PHASECHK.TRANS64 P6, [R77+URZ+0x16890], R89 ;  /* 0x016890594d00e5a7 */ /* 0x000e6400080c007f */
[----:B-1----:R-:W-:Y:S05]  /*1f6a0*/  @!P6 BRA `(.L_x_1365) ;  /* 0xfffffffc00f0e947 */ /* 0x002fea000383ffff */
[----:B------:R-:W-:Y:S05]  /*1f6b0*/  BRA `(.L_x_1702) ;  /* 0xfffffe3800bc7947 */ /* 0x000fea000383ffff */
.L_x_1385:
[----:B0-----:R0:W1:Y:S02]  /*1f6c0*/  SYNCS.PHASECHK.TRANS64.TRYWAIT P5, [R77+URZ+0x16890], R89 ;  /* 0x016890594d0075a7 */ /* 0x00106400080a017f */
[----:B-1----:R-:W-:Y:S05]  /*1f6d0*/  @!P5 NANOSLEEP.SYNCS 0x989680 ;  /* 0x009896800000d95d */ /* 0x002fea0003900000 */
[----:B------:R-:W1:Y:S02]  /*1f6e0*/  @!P5 SYNCS.PHASECHK.TRANS64 P5, [R77+URZ+0x16890], R89 ;  /* 0x016890594d00d5a7 */ /* 0x000e6400080a007f */
[----:B-1----:R-:W-:Y:S05]  /*1f6f0*/  @!P5 BRA `(.L_x_1385) ;  /* 0xfffffffc00f0d947 */ /* 0x002fea000383ffff */
[----:B------:R-:W-:Y:S05]  /*1f700*/  BRA `(.L_x_1703) ;  /* 0xfffffe4c00907947 */ /* 0x000fea000383ffff */
.L_x_1394:
[----:B0-----:R0:W1:Y:S02]  /*1f710*/  SYNCS.PHASECHK.TRANS64.TRYWAIT P4, [R77+URZ+0x16890], R89 ;  /* 0x016890594d0075a7 */ /* 0x001064000808017f */
[----:B-1----:R-:W-:Y:S05]  /*1f720*/  @!P4 NANOSLEEP.SYNCS 0x989680 ;  /* 0x009896800000c95d */ /* 0x002fea0003900000 */
[----:B------:R-:W1:Y:S02]  /*1f730*/  @!P4 SYNCS.PHASECHK.TRANS64 P4, [R77+URZ+0x16890], R89 ;  /* 0x016890594d00c5a7 */ /* 0x000e64000808007f */
[----:B-1----:R-:W-:Y:S05]  /*1f740*/  @!P4 BRA `(.L_x_1394) ;  /* 0xfffffffc00f0c947 */ /* 0x002fea000383ffff */
[----:B------:R-:W-:Y:S05]  /*1f750*/  BRA `(.L_x_1704) ;  /* 0xfffffe5c00f47947 */ /* 0x000fea000383ffff */
.L_x_1400:
[----:B--2---:R2:W3:Y:S02]  /*1f760*/  SYNCS.PHASECHK.TRANS64.TRYWAIT P3, [R77+URZ+0x168b0], R89 ;  /* 0x0168b0594d0075a7 */ /* 0x0044e4000806017f */
[----:B---3--:R-:W-:Y:S05]  /*1f770*/  @!P3 NANOSLEEP.SYNCS 0x989680 ;  /* 0x009896800000b95d */ /* 0x008fea0003900000 */
[----:B------:R-:W3:Y:S02]  /*1f780*/  @!P3 SYNCS.PHASECHK.TRANS64 P3, [R77+URZ+0x168b0], R89 ;  /* 0x0168b0594d00b5a7 */ /* 0x000ee4000806007f */
[----:B---3--:R-:W-:Y:S05]  /*1f790*/  @!P3 BRA `(.L_x_1400) ;  /* 0xfffffffc00f0b947 */ /* 0x008fea000383ffff */
[----:B------:R-:W-:Y:S05]  /*1f7a0*/  BRA `(.L_x_1705) ;  /* 0xfffffe6000887947 */ /* 0x000fea000383ffff */
.L_x_1418:
[----:B------:R-:W0:Y:S01]  /*1f7b0*/  S2R R0, SR_TID.X ;  /* 0x0000000000007919 */ /* 0x000e220000002100 */
[----:B------:R-:W-:Y:S01]  /*1f7c0*/  BSSY B0, `(.L_x_1706) ;  /* 0x000000c000007945 */ /* 0x000fe20003800000 */
[----:B------:R-:W-:Y:S02]  /*1f7d0*/  IMAD.MOV.U32 R12, RZ, RZ, RZ ;  /* 0x000000ffff0c7224 */ /* 0x000fe400078e00ff */
[----:B------:R-:W-:Y:S02]  /*1f7e0*/  IMAD.MOV.U32 R11, RZ, RZ, 0x1f ;  /* 0x0000001fff0b7424 */ /* 0x000fe400078e00ff */
[----:B------:R-:W-:Y:S02]  /*1f7f0*/  IMAD.MOV.U32 R15, RZ, RZ, -0x1 ;  /* 0xffffffffff0f7424 */ /* 0x000fe400078e00ff */
[----:B0-----:R-:W-:-:S05]  /*1f800*/  VIADD R3, R0, 0xffffff80 ;  /* 0xffffff8000037836 */ /* 0x001fca0000000000 */
[----:B------:R-:W-:-:S04]  /*1f810*/  SHF.R.S32.HI R0, RZ, 0x1f, R3 ;  /* 0x0000001fff007819 */ /* 0x000fc80000011403 */
[----:B------:R-:W-:-:S04]  /*1f820*/  LEA.HI R0, R0, R3, RZ, 0x7 ;  /* 0x0000000300007211 */ /* 0x000fc800078f38ff */
[----:B------:R-:W-:-:S05]  /*1f830*/  SHF.R.S32.HI R0, RZ, 0x7, R0 ;  /* 0x00000007ff007819 */ /* 0x000fca0000011400 */
[----:B------:R-:W-:-:S07]  /*1f840*/  IMAD.MOV.U32 R13, RZ, RZ, R0 ;  /* 0x000000ffff0d7224 */ /* 0x000fce00078e0000 */
[----:B-----5:R-:W-:Y:S05]  /*1f850*/  WARPSYNC.COLLECTIVE R15, `(.L_x_1707) ;  /* 0x000000000f087348 */ /* 0x020fea0003c00000 */
[----:B------:R0:W1:Y:S02]  /*1f860*/  SHFL.IDX P6, R14, R13, R12, R11 ;  /* 0x0000000c0d0e7389 */ /* 0x00006400000c000b */
[----:B01---5:R-:W-:Y:S01]  /*1f870*/  ENDCOLLECTIVE ;  /* 0x000000000000791b */ /* 0x023fe20003800000 */
.L_x_1707:
[----:B------:R-:W-:Y:S05]  /*1f880*/  BSYNC B0 ;  /* 0x0000000000007941 */ /* 0x000fea0003800000 */
.L_x_1706:
[----:B------:R0:W-:Y:S01]  /*1f890*/  STL [R1+0x24], R14 ;  /* 0x0000240e01007387 */ /* 0x0001e20000100800 */
[----:B------:R-:W-:Y:S05]  /*1f8a0*/  BRA `(.L_x_1708) ;  /* 0xfffffe6c00787947 */ /* 0x000fea000383ffff */
.L_x_1430:
[----:B------:R-:W-:Y:S01]  /*1f8b0*/  BSSY B1, `(.L_x_1709) ;  /* 0x0000008000017945 */ /* 0x000fe20003800000 */
[----:B------:R-:W-:Y:S02]  /*1f8c0*/  IMAD.MOV.U32 R13, RZ, RZ, R4 ;  /* 0x000000ffff0d7224 */ /* 0x000fe400078e0004 */
[----:B------:R-:W-:Y:S02]  /*1f8d0*/  IMAD.MOV.U32 R12, RZ, RZ, RZ ;  /* 0x000000ffff0c7224 */ /* 0x000fe400078e00ff */
[----:B------:R-:W-:Y:S02]  /*1f8e0*/  IMAD.MOV.U32 R11, RZ, RZ, 0x1c1f ;  /* 0x00001c1fff0b7424 */ /* 0x000fe400078e00ff */
[----:B------:R-:W-:-:S07]  /*1f8f0*/  IMAD.MOV.U32 R15, RZ, RZ, -0x1 ;  /* 0xffffffffff0f7424 */ /* 0x000fce00078e00ff */
[----:B0-----:R-:W-:Y:S05]  /*1f900*/  WARPSYNC.COLLECTIVE R15, `(.L_x_1710) ;  /* 0x000000000f087348 */ /* 0x001fea0003c00000 */
[----:B0-----:R0:W1:Y:S02]  /*1f910*/  SHFL.IDX P6, R14, R13, R12, R11 ;  /* 0x0000000c0d0e7389 */ /* 0x00106400000c000b */
[----:B01----:R-:W-:Y:S01]  /*1f920*/  ENDCOLLECTIVE ;  /* 0x000000000000791b */ /* 0x003fe20003800000 */
.L_x_1710:
[----:B------:R-:W-:Y:S05]  /*1f930*/  BSYNC B1 ;  /* 0x0000000000017941 */ /* 0x000fea0003800000 */
.L_x_1709:
        /* <DEDUP_REMOVED lines=8> */
.L_x_1711:
[----:B------:R-:W-:Y:S02]  /*1f9c0*/  IMAD.MOV.U32 R13, RZ, RZ, R7 ;  /* 0x000000ffff0d7224 */ /* 0x000fe400078e0007 */
[----:B------:R-:W-:-:S07]  /*1f9d0*/  IMAD.MOV.U32 R2, RZ, RZ, R14 ;  /* 0x000000ffff027224 */ /* 0x000fce00078e000e */
[----:B------:R-:W-:Y:S05]  /*1f9e0*/  WARPSYNC.COLLECTIVE R15, `(.L_x_1712) ;  /* 0x000000000f087348 */ /* 0x000fea0003c00000 */
[----:B------:R0:W1:Y:S02]  /*1f9f0*/  SHFL.IDX P6, R14, R13, R12, R11 ;  /* 0x0000000c0d0e7389 */ /* 0x00006400000c000b */
[----:B01----:R-:W-:Y:S01]  /*1fa00*/  ENDCOLLECTIVE ;  /* 0x000000000000791b */ /* 0x003fe20003800000 */
.L_x_1712:
[----:B------:R-:W-:Y:S02]  /*1fa10*/  IMAD.MOV.U32 R13, RZ, RZ, R6 ;  /* 0x000000ffff0d7224 */ /* 0x000fe400078e0006 */
[----:B------:R-:W-:-:S07]  /*1fa20*/  IMAD.MOV.U32 R5, RZ, RZ, R14 ;  /* 0x000000ffff057224 */ /* 0x000fce00078e000e */
[----:B------:R-:W-:Y:S05]  /*1fa30*/  WARPSYNC.COLLECTIVE R15, `(.L_x_1713) ;  /* 0x000000000f087348 */ /* 0x000fea0003c00000 */
[----:B------:R0:W1:Y:S02]  /*1fa40*/  SHFL.IDX P6, R14, R13, R12, R11 ;  /* 0x0000000c0d0e7389 */ /* 0x00006400000c000b */
[----:B01----:R-:W-:Y:S01]  /*1fa50*/  ENDCOLLECTIVE ;  /* 0x000000000000791b */ /* 0x003fe20003800000 */
.L_x_1713:
[----:B------:R-:W-:Y:S05]  /*1fa60*/  BRA `(.L_x_1714) ;  /* 0xfffffe7400047947 */ /* 0x000fea000383ffff */
.L_x_1433:
[----:B------:R-:W-:Y:S01]  /*1fa70*/  BSSY B1, `(.L_x_1715) ;  /* 0x0000008000017945 */ /* 0x000fe20003800000 */
[----:B------:R-:W-:Y:S02]  /*1fa80*/  IMAD.MOV.U32 R13, RZ, RZ, R4 ;  /* 0x000000ffff0d7224 */ /* 0x000fe400078e0004 */
[----:B------:R-:W-:Y:S02]  /*1fa90*/  IMAD.MOV.U32 R12, RZ, RZ, 0x1 ;  /* 0x00000001ff0c7424 */ /* 0x000fe400078e00ff */
[----:B------:R-:W-:Y:S02]  /*1faa0*/  IMAD.MOV.U32 R11, RZ, RZ, 0x1c1f ;  /* 0x00001c1fff0b7424 */ /* 0x000fe400078e00ff */
[----:B------:R-:W-:-:S07]  /*1fab0*/  IMAD.MOV.U32 R15, RZ, RZ, -0x1 ;  /* 0xffffffffff0f7424 */ /* 0x000fce00078e00ff */
[----:B-1----:R-:W-:Y:S05]  /*1fac0*/  WARPSYNC.COLLECTIVE R15, `(.L_x_1716) ;  /* 0x000000000f087348 */ /* 0x002fea0003c00000 */
[----:B------:R0:W2:Y:S02]  /*1fad0*/  SHFL.IDX P6, R14, R13, R12, R11 ;  /* 0x0000000c0d0e7389 */ /* 0x0000a400000c000b */
[----:B012---:R-:W-:Y:S01]  /*1fae0*/  ENDCOLLECTIVE ;  /* 0x000000000000791b */ /* 0x007fe20003800000 */
.L_x_1716:
[----:B------:R-:W-:Y:S05]  /*1faf0*/  BSYNC B1 ;  /* 0x0000000000017941 */ /* 0x000fea0003800000 */
.L_x_1715:
        /* <DEDUP_REMOVED lines=8> */
.L_x_1717:
[----:B------:R-:W-:Y:S02]  /*1fb80*/  IMAD.MOV.U32 R13, RZ, RZ, R7 ;  /* 0x000000ffff0d7224 */ /* 0x000fe400078e0007 */
[----:B------:R-:W-:-:S07]  /*1fb90*/  IMAD.MOV.U32 R2, RZ, RZ, R14 ;  /* 0x000000ffff027224 */ /* 0x000fce00078e000e */
[----:B------:R-:W-:Y:S05]  /*1fba0*/  WARPSYNC.COLLECTIVE R15, `(.L_x_1718) ;  /* 0x000000000f087348 */ /* 0x000fea0003c00000 */
[----:B------:R0:W1:Y:S02]  /*1fbb0*/  SHFL.IDX P6, R14, R13, R12, R11 ;  /* 0x0000000c0d0e7389 */ /* 0x00006400000c000b */
[----:B01----:R-:W-:Y:S01]  /*1fbc0*/  ENDCOLLECTIVE ;  /* 0x000000000000791b */ /* 0x003fe20003800000 */
.L_x_1718:
[----:B------:R-:W-:Y:S02]  /*1fbd0*/  IMAD.MOV.U32 R13, RZ, RZ, R6 ;  /* 0x000000ffff0d7224 */ /* 0x000fe400078e0006 */
[----:B------:R-:W-:-:S07]  /*1fbe0*/  IMAD.MOV.U32 R5, RZ, RZ, R14 ;  /* 0x000000ffff057224 */ /* 0x000fce00078e000e */
[----:B------:R-:W-:Y:S05]  /*1fbf0*/  WARPSYNC.COLLECTIVE R15, `(.L_x_1719) ;  /* 0x000000000f087348 */ /* 0x000fea0003c00000 */
[----:B------:R0:W1:Y:S02]  /*1fc00*/  SHFL.IDX P6, R14, R13, R12, R11 ;  /* 0x0000000c0d0e7389 */ /* 0x00006400000c000b */
[----:B01----:R-:W-:Y:S01]  /*1fc10*/  ENDCOLLECTIVE ;  /* 0x000000000000791b */ /* 0x003fe20003800000 */
.L_x_1719:
[----:B------:R-:W-:Y:S05]  /*1fc20*/  BRA `(.L_x_1720) ;  /* 0xfffffe7400647947 */ /* 0x000fea000383ffff */
.L_x_1437:
[----:B0-----:R0:W1:Y:S02]  /*1fc30*/  SYNCS.PHASECHK.TRANS64.TRYWAIT P0, [R16+URZ+0x16800], R43 ;  /* 0x0168002b100075a7 */ /* 0x001064000800017f */
[----:B-1----:R-:W-:Y:S05]  /*1fc40*/  @!P0 NANOSLEEP.SYNCS 0x989680 ;  /* 0x009896800000895d */ /* 0x002fea0003900000 */
[----:B------:R-:W1:Y:S02]  /*1fc50*/  @!P0 SYNCS.PHASECHK.TRANS64 P0, [R16+URZ+0x16800], R43 ;  /* 0x0168002b100085a7 */ /* 0x000e64000800007f */
[----:B-1----:R-:W-:Y:S05]  /*1fc60*/  @!P0 BRA `(.L_x_1437) ;  /* 0xfffffffc00f08947 */ /* 0x002fea000383ffff */
[----:B------:R-:W-:Y:S05]  /*1fc70*/  BRA `(.L_x_1721) ;  /* 0xfffffe7800647947 */ /* 0x000fea000383ffff */
.L_x_1445:
[----:B------:R-:W1:Y:S01]  /*1fc80*/  LDC R39, c[0x0][0x3f4] ;  /* 0x0000fd00ff277b82 */ /* 0x000e620000000800 */
[----:B------:R-:W-:Y:S01]  /*1fc90*/  BSSY B1, `(.L_x_1722) ;  /* 0x0000008000017945 */ /* 0x000fe20003800000 */
[----:B------:R-:W-:Y:S02]  /*1fca0*/  IMAD.MOV.U32 R13, RZ, RZ, R26 ;  /* 0x000000ffff0d7224 */ /* 0x000fe400078e001a */
[----:B------:R-:W-:Y:S02]  /*1fcb0*/  IMAD.MOV.U32 R12, RZ, RZ, RZ ;  /* 0x000000ffff0c7224 */ /* 0x000fe400078e00ff */
[----:B------:R-:W-:Y:S02]  /*1fcc0*/  IMAD.MOV.U32 R11, RZ, RZ, 0x1c1f ;  /* 0x00001c1fff0b7424 */ /* 0x000fe400078e00ff */
[----:B------:R-:W-:-:S07]  /*1fcd0*/  IMAD.MOV.U32 R15, RZ, RZ, -0x1 ;  /* 0xffffffffff0f7424 */ /* 0x000fce00078e00ff */
[----:B01----:R-:W-:Y:S05]  /*1fce0*/  WARPSYNC.COLLECTIVE R15, `(.L_x_1723) ;  /* 0x000000000f087348 */ /* 0x003fea0003c00000 */
[----:B0-----:R0:W2:Y:S02]  /*1fcf0*/  SHFL.IDX P6, R14, R13, R12, R11 ;  /* 0x0000000c0d0e7389 */ /* 0x0010a400000c000b */
[----:B012---:R-:W-:Y:S01]  /*1fd00*/  ENDCOLLECTIVE ;  /* 0x000000000000791b */ /* 0x007fe20003800000 */
.L_x_1723:
[----:B------:R-:W-:Y:S05]  /*1fd10*/  BSYNC B1 ;  /* 0x0000000000017941 */ /* 0x000fea0003800000 */
.L_x_1722:
[----:B------:R-:W-:Y:S01]  /*1fd20*/  IMAD.MOV.U32 R13, RZ, RZ, R24 ;  /* 0x000000ffff0d7224 */ /* 0x000fe200078e0018 */
[----:B------:R-:W-:Y:S01]  /*1fd30*/  ISETP.GE.AND P0, PT, R18, R39, PT ;  /* 0x000000271200720c */ /* 0x000fe20003f06270 */
[----:B------:R-:W-:Y:S02]  /*1fd40*/  IMAD.MOV.U32 R12, RZ, RZ, RZ ;  /* 0x000000ffff0c7224 */ /* 0x000fe400078e00ff */
[----:B------:R-:W-:Y:S02]  /*1fd50*/  IMAD.MOV.U32 R11, RZ, RZ, 0x1c1f ;  /* 0x00001c1fff0b7424 */ /* 0x000fe400078e00ff */
[----:B------:R-:W-:Y:S02]  /*1fd60*/  IMAD.MOV.U32 R15, RZ, RZ, -0x1 ;  /* 0xffffffffff0f7424 */ /* 0x000fe400078e00ff */
[----:B------:R-:W-:Y:S02]  /*1fd70*/  IMAD.MOV.U32 R0, RZ, RZ, R14 ;  /* 0x000000ffff007224 */ /* 0x000fe400078e000e */
[----:B------:R-:W-:-:S07]  /*1fd80*/  IMAD R30, R157, R30, RZ ;  /* 0x0000001e9d1e7224 */ /* 0x000fce00078e02ff */
[----:B------:R-:W-:Y:S05]  /*1fd90*/  WARPSYNC.COLLECTIVE R15, `(.L_x_1724) ;  /* 0x000000000f087348 */ /* 0x000fea0003c00000 */
[----:B------:R0:W1:Y:S02]  /*1fda0*/  SHFL.IDX P6, R14, R13, R12, R11 ;  /* 0x0000000c0d0e7389 */ /* 0x00006400000c000b */
[----:B01----:R-:W-:Y:S01]  /*1fdb0*/  ENDCOLLECTIVE ;  /* 0x000000000000791b */ /* 0x003fe20003800000 */
.L_x_1724:
[----:B------:R-:W-:Y:S01]  /*1fdc0*/  ISETP.GE.OR P1, PT, R33, R30, P0 ;  /* 0x0000001e2100720c */ /* 0x000fe20000726670 */
[----:B------:R-:W-:-:S12]  /*1fdd0*/  IMAD.MOV.U32 R13, RZ, RZ, R25 ;  /* 0x000000ffff0d7224 */ /* 0x000fd800078e0019 */
[C---:B------:R-:W-:Y:S01]  /*1fde0*/  @!P1 IMAD.SHL.U32 R7, R18.reuse, 0x2, RZ ;  /* 0x0000000212079824 */ /* 0x040fe200078e00ff */
[----:B------:R-:W-:Y:S01]  /*1fdf0*/  @!P1 SHF.L.U64.HI R4, R18, 0x1, R41 ;  /* 0x0000000112049819 */ /* 0x000fe20000010229 */
[----:B------:R-:W-:-:S07]  /*1fe00*/  IMAD.MOV.U32 R2, RZ, RZ, R14 ;  /* 0x000000ffff027224 */ /* 0x000fce00078e000e */
[----:B------:R-:W-:Y:S05]  /*1fe10*/  WARPSYNC.COLLECTIVE R15, `(.L_x_1725) ;  /* 0x000000000f087348 */ /* 0x000fea0003c00000 */
[----:B------:R0:W1:Y:S02]  /*1fe20*/  SHFL.IDX P6, R14, R13, R12, R11 ;  /* 0x0000000c0d0e7389 */ /* 0x00006400000c000b */
[----:B01----:R-:W-:Y:S01]  /*1fe30*/  ENDCOLLECTIVE ;  /* 0x000000000000791b */ /* 0x003fe20003800000 */
.L_x_1725:
[----:B------:R-:W-:-:S05]  /*1fe40*/  @!P1 IADD3 R2, P2, R2, R7, RZ ;  /* 0x0000000702029210 */ /* 0x000fca0007f5e0ff */
[----:B------:R-:W-:Y:S02]  /*1fe50*/  @!P1 IMAD.X R5, R0, 0x1, R4, P2 ;  /* 0x0000000100059824 */ /* 0x000fe400010e0604 */
[----:B------:R-:W-:Y:S02]  /*1fe60*/  @!P1 IMAD.MOV.U32 R8, RZ, RZ, R2 ;  /* 0x000000ffff089224 */ /* 0x000fe400078e0002 */
[----:B------:R-:W-:Y:S02]  /*1fe70*/  @!P1 IMAD.MOV.U32 R9, RZ, RZ, R5 ;  /* 0x000000ffff099224 */ /* 0x000fe400078e0005 */
[----:B------:R-:W-:Y:S02]  /*1fe80*/  IMAD.MOV.U32 R13, RZ, RZ, R27 ;  /* 0x000000ffff0d7224 */ /* 0x000fe400078e001b */
[----:B------:R-:W-:-:S07]  /*1fe90*/  IMAD.MOV.U32 R3, RZ, RZ, R14 ;  /* 0x000000ffff037224 */ /* 0x000fce00078e000e */
[----:B------:R-:W-:Y:S05]  /*1fea0*/  WARPSYNC.COLLECTIVE R15, `(.L_x_1726) ;  /* 0x000000000f087348 */ /* 0x000fea0003c00000 */
[----:B------:R0:W1:Y:S02]  /*1feb0*/  SHFL.IDX P6, R14, R13, R12, R11 ;  /* 0x0000000c0d0e7389 */ /* 0x00006400000c000b */
[----:B01----:R-:W-:Y:S01]  /*1fec0*/  ENDCOLLECTIVE ;  /* 0x000000000000791b */ /* 0x003fe20003800000 */
.L_x_1726:
[----:B------:R-:W2:Y:S01]  /*1fed0*/  @!P1 LD.E.128 R8, desc[UR40][R8.64] ;  /* 0x0000002808089980 */ /* 0x000ea2000c101d00 */
[----:B------:R-:W-:-:S05]  /*1fee0*/  @!P1 IADD3 R14, P2, R14, R7, RZ ;  /* 0x000000070e0e9210 */ /* 0x000fca0007f5e0ff */
[----:B------:R-:W-:-:S04]  /*1fef0*/  @!P1 IMAD.X R3, R3, 0x1, R4, P2 ;  /* 0x0000000103039824 */ /* 0x000fc800010e0604 */
[----:B------:R-:W-:-:S05]  /*1ff00*/  @!P1 IMAD.MOV.U32 R15, RZ, RZ, R3 ;  /* 0x000000ffff0f9224 */ /* 0x000fca00078e0003 */
[----:B------:R0:W5:Y:S01]  /*1ff10*/  @!P1 LD.E.128 R4, desc[UR40][R14.64] ;  /* 0x000000280e049980 */ /* 0x000162000c101d00 */
[----:B------:R-:W-:Y:S01]  /*1ff20*/  CS2R R36, SRZ ;  /* 0x0000000000247805 */ /* 0x000fe2000001ff00 */
[----:B------:R-:W-:Y:S01]  /*1ff30*/  IMAD.MOV.U32 R13, RZ, RZ, R26 ;  /* 0x000000ffff0d7224 */ /* 0x000fe200078e001a */
[----:B------:R-:W-:Y:S01]  /*1ff40*/  CS2R R34, SRZ ;  /* 0x0000000000227805 */ /* 0x000fe2000001ff00 */
[----:B------:R-:W-:Y:S01]  /*1ff50*/  IMAD.MOV.U32 R12, RZ, RZ, 0x1 ;  /* 0x00000001ff0c7424 */ /* 0x000fe200078e00ff */
[----:B------:R-:W-:Y:S01]  /*1ff60*/  CS2R R20, SRZ ;  /* 0x0000000000147805 */ /* 0x000fe2000001ff00 */
[----:B0-----:R-:W-:Y:S02]  /*1ff70*/  IMAD.MOV.U32 R15, RZ, RZ, -0x1 ;  /* 0xffffffffff0f7424 */ /* 0x001fe400078e00ff */
[----:B--2---:R-:W-:Y:S02]  /*1ff80*/  @!P1 IMAD.MOV.U32 R37, RZ, RZ, R11 ;  /* 0x000000ffff259224 */ /* 0x004fe400078e000b */
[----:B------:R-:W-:-:S02]  /*1ff90*/  IMAD.MOV.U32 R11, RZ, RZ, 0x1c1f ;  /* 0x00001c1fff0b7424 */ /* 0x000fc400078e00ff */
[----:B------:R-:W-:Y:S02]  /*1ffa0*/  @!P1 IMAD.MOV.U32 R34, RZ, RZ, R8 ;  /* 0x000000ffff229224 */ /* 0x000fe400078e0008 */
[----:B------:R-:W-:-:S07]  /*1ffb0*/  @!P1 IMAD.MOV.U32 R35, RZ, RZ, R9 ;  /* 0x000000ffff239224 */ /* 0x000fce00078e0009 */
[----:B-----5:R-:W-:Y:S05]  /*1ffc0*/  WARPSYNC.COLLECTIVE R15, `(.L_x_1727) ;  /* 0x000000000f087348 */ /* 0x020fea0003c00000 */
[----:B------:R0:W1:Y:S02]  /*1ffd0*/  SHFL.IDX P6, R14, R13, R12, R11 ;  /* 0x0000000c0d0e7389 */ /* 0x00006400000c000b */
[----:B01---5:R-:W-:Y:S01]  /*1ffe0*/  ENDCOLLECTIVE ;  /* 0x000000000000791b */ /* 0x023fe20003800000 */
.L_x_1727:
[----:B------:R-:W-:Y:S02]  /*1fff0*/  IMAD.MOV.U32 R0, RZ, RZ, R34 ;  /* 0x000000ffff007224 */ /* 0x000fe400078e0022 */
[----:B------:R-:W-:Y:S02]  /*20000*/  IMAD.MOV.U32 R2, RZ, RZ, R35 ;  /* 0x000000ffff027224 */ /* 0x000fe400078e0023 */
[----:B------:R-:W-:Y:S01]  /*20010*/  @!P1 IMAD.MOV.U32 R36, RZ, RZ, R10 ;  /* 0x000000ffff249224 */ /* 0x000fe200078e000a */
[----:B------:R-:W-:Y:S01]  /*20020*/  PRMT R40, R40, 0x5410, R0 ;  /* 0x0000541028287816 */ /* 0x000fe20000000000 */
[----:B------:R-:W-:Y:S01]  /*20030*/  IMAD.MOV.U32 R9, RZ, RZ, R37 ;  /* 0x000000ffff097224 */ /* 0x000fe200078e0025 */
[----:B------:R-:W-:Y:S02]  /*20040*/  PRMT R53, R2, 0x7610, R53 ;  /* 0x0000761002357816 */ /* 0x000fe40000000035 */
[----:B------:R-:W-:Y:S01]  /*20050*/  CS2R R2, SRZ ;  /* 0x0000000000027805 */ /* 0x000fe2000001ff00 */
[----:B------:R-:W-:Y:S01]  /*20060*/  IMAD.MOV.U32 R8, RZ, RZ, R36 ;  /* 0x000000ffff087224 */ /* 0x000fe200078e0024 */
[----:B------:R-:W-:Y:S01]  /*20070*/  PRMT R32, R9, 0x7610, R32 ;  /* 0x0000761009207816 */ /* 0x000fe20000000020 */
[----:B------:R-:W-:-:S03]  /*20080*/  IMAD.MOV.U32 R13, RZ, RZ, R24 ;  /* 0x000000ffff0d7224 */ /* 0x000fc600078e0018 */
[----:B------:R-:W-:Y:S01]  /*20090*/  PRMT R31, R8, 0x7610, R31 ;  /* 0x00007610081f7816 */ /* 0x000fe2000000001f */
[----:B------:R-:W-:Y:S02]  /*200a0*/  @!P1 IMAD.MOV.U32 R20, RZ, RZ, R4 ;  /* 0x000000ffff149224 */ /* 0x000fe400078e0004 */
[----:B------:R-:W-:Y:S02]  /*200b0*/  @!P1 IMAD.MOV.U32 R21, RZ, RZ, R5 ;  /* 0x000000ffff159224 */ /* 0x000fe400078e0005 */
[----:B------:R-:W-:Y:S02]  /*200c0*/  @!P1 IMAD.MOV.U32 R2, RZ, RZ, R6 ;  /* 0x000000ffff029224 */ /* 0x000fe400078e0006 */
[----:B------:R-:W-:Y:S02]  /*200d0*/  @!P1 IMAD.MOV.U32 R3, RZ, RZ, R7 ;  /* 0x000000ffff039224 */ /* 0x000fe400078e0007 */
[----:B------:R-:W-:-:S07]  /*200e0*/  IMAD.MOV.U32 R0, RZ, RZ, R14 ;  /* 0x000000ffff007224 */ /* 0x000fce00078e000e */
[----:B------:R-:W-:Y:S05]  /*200f0*/  WARPSYNC.COLLECTIVE R15, `(.L_x_1728) ;  /* 0x000000000f087348 */ /* 0x000fea0003c00000 */
[----:B------:R0:W1:Y:S02]  /*20100*/  SHFL.IDX P6, R14, R13, R12, R11 ;  /* 0x0000000c0d0e7389 */ /* 0x00006400000c000b */
[----:B01----:R-:W-:Y:S01]  /*20110*/  ENDCOLLECTIVE ;  /* 0x000000000000791b */ /* 0x003fe20003800000 */
.L_x_1728:
        /* <DEDUP_REMOVED lines=8> */
[----:B------:R-:W-:Y:S01]  /*201a0*/  PRMT R38, R38, 0x5410, R7 ;  /* 0x0000541026267816 */ /* 0x000fe20000000007 */
[----:B------:R-:W-:Y:S02]  /*201b0*/  IMAD.MOV.U32 R13, RZ, RZ, R25 ;  /* 0x000000ffff0d7224 */ /* 0x000fe400078e0019 */
[----:B------:R-:W-:-:S07]  /*201c0*/  IMAD.MOV.U32 R24, RZ, RZ, R14 ;  /* 0x000000ffff187224 */ /* 0x000fce00078e000e */
[----:B------:R-:W-:Y:S05]  /*201d0*/  WARPSYNC.COLLECTIVE R15, `(.L_x_1729) ;  /* 0x000000000f087348 */ /* 0x000fea0003c00000 */
[----:B------:R0:W1:Y:S02]  /*201e0*/  SHFL.IDX P6, R14, R13, R12, R11 ;  /* 0x0000000c0d0e7389 */ /* 0x00006400000c000b */
[----:B01----:R-:W-:Y:S01]  /*201f0*/  ENDCOLLECTIVE ;  /* 0x000000000000791b */ /* 0x003fe20003800000 */
.L_x_1729:
[----:B------:R-:W-:Y:S02]  /*20200*/  IMAD.MOV.U32 R13, RZ, RZ, R27 ;  /* 0x000000ffff0d7224 */ /* 0x000fe400078e001b */
[----:B------:R-:W-:-:S07]  /*20210*/  IMAD.MOV.U32 R25, RZ, RZ, R14 ;  /* 0x000000ffff197224 */ /* 0x000fce00078e000e */
[----:B------:R-:W-:Y:S05]  /*20220*/  WARPSYNC.COLLECTIVE R15, `(.L_x_1730) ;  /* 0x000000000f087348 */ /* 0x000fea0003c00000 */
[----:B------:R0:W1:Y:S02]  /*20230*/  SHFL.IDX P6, R14, R13, R12, R11 ;  /* 0x0000000c0d0e7389 */ /* 0x00006400000c000b */
[----:B01----:R-:W-:Y:S01]  /*20240*/  ENDCOLLECTIVE ;  /* 0x000000000000791b */ /* 0x003fe20003800000 */
.L_x_1730:
[----:B------:R-:W-:Y:S05]  /*20250*/  BRA `(.L_x_1731) ;  /* 0xfffffe8400947947 */ /* 0x000fea000383ffff */
.L_x_1449:
[----:B0-----:R0:W1:Y:S02]  /*20260*/  SYNCS.PHASECHK.TRANS64.TRYWAIT P1, [R16+URZ+0x16800], R13 ;  /* 0x0168000d100075a7 */ /* 0x001064000802017f */
[----:B-1----:R-:W-:Y:S05]  /*20270*/  @!P1 NANOSLEEP.SYNCS 0x989680 ;  /* 0x009896800000995d */ /* 0x002fea0003900000 */
[----:B------:R-:W1:Y:S02]  /*20280*/  @!P1 SYNCS.PHASECHK.TRANS64 P1, [R16+URZ+0x16800], R13 ;  /* 0x0168000d100095a7 */ /* 0x000e64000802007f */
[----:B-1----:R-:W-:Y:S05]  /*20290*/  @!P1 BRA `(.L_x_1449) ;  /* 0xfffffffc00f09947 */ /* 0x002fea000383ffff */
[----:B------:R-:W-:Y:S05]  /*202a0*/  BRA `(.L_x_1732) ;  /* 0xfffffe88003c7947 */ /* 0x000fea000383ffff */
.L_x_1455:
[----:B--2---:R2:W3:Y:S02]  /*202b0*/  SYNCS.PHASECHK.TRANS64.TRYWAIT P2, [R7+URZ+0x16830], R0 ;  /* 0x01683000070075a7 */ /* 0x0044e4000804017f */
[----:B---3--:R-:W-:Y:S05]  /*202c0*/  @!P2 NANOSLEEP.SYNCS 0x989680 ;  /* 0x009896800000a95d */ /* 0x008fea0003900000 */
[----:B------:R-:W3:Y:S02]  /*202d0*/  @!P2 SYNCS.PHASECHK.TRANS64 P2, [R7+URZ+0x16830], R0 ;  /* 0x016830000700a5a7 */ /* 0x000ee4000804007f */
[----:B---3--:R-:W-:Y:S05]  /*202e0*/  @!P2 BRA `(.L_x_1455) ;  /* 0xfffffffc00f0a947 */ /* 0x008fea000383ffff */
[----:B------:R-:W-:Y:S05]  /*202f0*/  BRA `(.L_x_1454) ;  /* 0xfffffe9800007947 */ /* 0x000fea000383ffff */
.L_x_1473:
[----:B-1----:R1:W2:Y:S02]  /*20300*/  SYNCS.PHASECHK.TRANS64.TRYWAIT P5, [R9+URZ+0x16830], R0 ;  /* 0x01683000090075a7 */ /* 0x0022a400080a017f */
[----:B--2---:R-:W-:Y:S05]  /*20310*/  @!P5 NANOSLEEP.SYNCS 0x989680 ;  /* 0x009896800000d95d */ /* 0x004fea0003900000 */
[----:B------:R-:W2:Y:S02]  /*20320*/  @!P5 SYNCS.PHASECHK.TRANS64 P5, [R9+URZ+0x16830], R0 ;  /* 0x016830000900d5a7 */ /* 0x000ea400080a007f */
[----:B--2---:R-:W-:Y:S05]  /*20330*/  @!P5 BRA `(.L_x_1473) ;  /* 0xfffffffc00f0d947 */ /* 0x004fea000383ffff */
[----:B------:R-:W-:Y:S05]  /*20340*/  BRA `(.L_x_1472) ;  /* 0xfffffec800b07947 */ /* 0x000fea000383ffff */
.L_x_1477:
[----:B-1----:R1:W2:Y:S02]  /*20350*/  SYNCS.PHASECHK.TRANS64.TRYWAIT P4, [R8+URZ+0x16850], R0 ;  /* 0x01685000080075a7 */ /* 0x0022a4000808017f */
[----:B--2---:R-:W-:Y:S05]  /*20360*/  @!P4 NANOSLEEP.SYNCS 0x989680 ;  /* 0x009896800000c95d */ /* 0x004fea0003900000 */
[----:B------:R-:W2:Y:S02]  /*20370*/  @!P4 SYNCS.PHASECHK.TRANS64 P4, [R8+URZ+0x16850], R0 ;  /* 0x016850000800c5a7 */ /* 0x000ea4000808007f */
[----:B--2---:R-:W-:Y:S05]  /*20380*/  @!P4 BRA `(.L_x_1477) ;  /* 0xfffffffc00f0c947 */ /* 0x004fea000383ffff */
[----:B------:R-:W-:Y:S05]  /*20390*/  BRA `(.L_x_1474) ;  /* 0xfffffecc00787947 */ /* 0x000fea000383ffff */
.L_x_1496:
[----:B-1----:R1:W2:Y:S02]  /*203a0*/  SYNCS.PHASECHK.TRANS64.TRYWAIT P3, [R0+URZ+0x16830], R3 ;  /* 0x01683003000075a7 */ /* 0x0022a4000806017f */
[----:B--2---:R-:W-:Y:S05]  /*203b0*/  @!P3 NANOSLEEP.SYNCS 0x989680 ;  /* 0x009896800000b95d */ /* 0x004fea0003900000 */
[----:B------:R-:W2:Y:S02]  /*203c0*/  @!P3 SYNCS.PHASECHK.TRANS64 P3, [R0+URZ+0x16830], R3 ;  /* 0x016830030000b5a7 */ /* 0x000ea4000806007f */
[----:B--2---:R-:W-:Y:S05]  /*203d0*/  @!P3 BRA `(.L_x_1496) ;  /* 0xfffffffc00f0b947 */ /* 0x004fea000383ffff */
[----:B------:R-:W-:Y:S05]  /*203e0*/  BRA `(.L_x_1495) ;  /* 0xfffffefc00287947 */ /* 0x000fea000383ffff */
.L_x_1500:
[----:B-1----:R1:W2:Y:S02]  /*203f0*/  SYNCS.PHASECHK.TRANS64.TRYWAIT P2, [R2+URZ+0x16850], R0 ;  /* 0x01685000020075a7 */ /* 0x0022a4000804017f */
[----:B--2---:R-:W-:Y:S05]  /*20400*/  @!P2 NANOSLEEP.SYNCS 0x989680 ;  /* 0x009896800000a95d */ /* 0x004fea0003900000 */
[----:B------:R-:W2:Y:S02]  /*20410*/  @!P2 SYNCS.PHASECHK.TRANS64 P2, [R2+URZ+0x16850], R0 ;  /* 0x016850000200a5a7 */ /* 0x000ea4000804007f */
[----:B--2---:R-:W-:Y:S05]  /*20420*/  @!P2 BRA `(.L_x_1500) ;  /* 0xfffffffc00f0a947 */ /* 0x004fea000383ffff */
[----:B------:R-:W-:Y:S05]  /*20430*/  BRA `(.L_x_1497) ;  /* 0xfffffefc00f07947 */ /* 0x000fea000383ffff */
.L_x_1507:
[----:B-1----:R1:W2:Y:S02]  /*20440*/  SYNCS.PHASECHK.TRANS64.TRYWAIT P3, [R0+URZ+0x16830], R3 ;  /* 0x01683003000075a7 */ /* 0x0022a4000806017f */
[----:B--2---:R-:W-:Y:S05]  /*20450*/  @!P3 NANOSLEEP.SYNCS 0x989680 ;  /* 0x009896800000b95d */ /* 0x004fea0003900000 */
[----:B------:R-:W2:Y:S02]  /*20460*/  @!P3 SYNCS.PHASECHK.TRANS64 P3, [R0+URZ+0x16830], R3 ;  /* 0x016830030000b5a7 */ /* 0x000ea4000806007f */
[----:B--2---:R-:W-:Y:S05]  /*20470*/  @!P3 BRA `(.L_x_1507) ;  /* 0xfffffffc00f0b947 */ /* 0x004fea000383ffff */
[----:B------:R-:W-:Y:S05]  /*20480*/  BRA `(.L_x_1506) ;  /* 0xffffff1800d47947 */ /* 0x000fea000383ffff */
.L_x_1511:
[----:B-1----:R1:W2:Y:S02]  /*20490*/  SYNCS.PHASECHK.TRANS64.TRYWAIT P2, [R2+URZ+0x16850], R0 ;  /* 0x01685000020075a7 */ /* 0x0022a4000804017f */
[----:B--2---:R-:W-:Y:S05]  /*204a0*/  @!P2 NANOSLEEP.SYNCS 0x989680 ;  /* 0x009896800000a95d */ /* 0x004fea0003900000 */
[----:B------:R-:W2:Y:S02]  /*204b0*/  @!P2 SYNCS.PHASECHK.TRANS64 P2, [R2+URZ+0x16850], R0 ;  /* 0x016850000200a5a7 */ /* 0x000ea4000804007f */
[----:B--2---:R-:W-:Y:S05]  /*204c0*/  @!P2 BRA `(.L_x_1511) ;  /* 0xfffffffc00f0a947 */ /* 0x004fea000383ffff */
[----:B------:R-:W-:Y:S05]  /*204d0*/  BRA `(.L_x_1508) ;  /* 0xffffff1c009c7947 */ /* 0x000fea000383ffff */
.L_x_1524:
[----:B-1----:R1:W2:Y:S02]  /*204e0*/  SYNCS.PHASECHK.TRANS64.TRYWAIT P0, [R11+URZ+0x16850], R4 ;  /* 0x016850040b0075a7 */ /* 0x0022a4000800017f */
[----:B--2---:R-:W-:Y:S05]  /*204f0*/  @!P0 NANOSLEEP.SYNCS 0x989680 ;  /* 0x009896800000895d */ /* 0x004fea0003900000 */
[----:B------:R-:W2:Y:S02]  /*20500*/  @!P0 SYNCS.PHASECHK.TRANS64 P0, [R11+URZ+0x16850], R4 ;  /* 0x016850040b0085a7 */ /* 0x000ea4000800007f */
[----:B--2---:R-:W-:Y:S05]  /*20510*/  @!P0 BRA `(.L_x_1524) ;  /* 0xfffffffc00f08947 */ /* 0x004fea000383ffff */
[----:B------:R-:W-:Y:S05]  /*20520*/  BRA `(.L_x_1523) ;  /* 0xffffff4800747947 */ /* 0x000fea000383ffff */
.L_x_1529:
[----:B------:R-:W-:Y:S02]  /*20530*/  IMAD.MOV.U32 R13, RZ, RZ, R28 ;  /* 0x000000ffff0d7224 */ /* 0x000fe400078e001c */
[----:B------:R-:W-:Y:S02]  /*20540*/  IMAD.MOV.U32 R12, RZ, RZ, RZ ;  /* 0x000000ffff0c7224 */ /* 0x000fe400078e00ff */
[----:B------:R-:W-:Y:S02]  /*20550*/  IMAD.MOV.U32 R11, RZ, RZ, 0x181f ;  /* 0x0000181fff0b7424 */ /* 0x000fe400078e00ff */
[----:B------:R-:W-:Y:S02]  /*20560*/  IMAD.MOV.U32 R15, RZ, RZ, -0x1 ;  /* 0xffffffffff0f7424 */ /* 0x000fe400078e00ff */
[----:B------:R-:W-:-:S07]  /*20570*/  IMAD.IADD R40, R49, 0x1, R50 ;  /* 0x0000000131287824 */ /* 0x000fce00078e0232 */
[----:B-----5:R-:W-:Y:S05]  /*20580*/  WARPSYNC.COLLECTIVE R15, `(.L_x_1733) ;  /* 0x000000000f087348 */ /* 0x020fea0003c00000 */
[----:B------:R0:W1:Y:S02]  /*20590*/  SHFL.IDX P6, R14, R13, R12, R11 ;  /* 0x0000000c0d0e7389 */ /* 0x00006400000c000b */
[----:B01---5:R-:W-:Y:S01]  /*205a0*/  ENDCOLLECTIVE ;  /* 0x000000000000791b */ /* 0x023fe20003800000 */
.L_x_1733:
[----:B------:R-:W-:Y:S02]  /*205b0*/  VIADD R20, R40, 0x30 ;  /* 0x0000003028147836 */ /* 0x000fe40000000000 */
[----:B------:R-:W-:Y:S02]  /*205c0*/  IMAD.MOV.U32 R13, RZ, RZ, R10 ;  /* 0x000000ffff0d7224 */ /* 0x000fe400078e000a */
[----:B------:R-:W-:-:S07]  /*205d0*/  IMAD.MOV.U32 R0, RZ, RZ, R14 ;  /* 0x000000ffff007224 */ /* 0x000fce00078e000e */
[----:B------:R-:W-:Y:S05]  /*205e0*/  WARPSYNC.COLLECTIVE R15, `(.L_x_1734) ;  /* 0x000000000f087348 */ /* 0x000fea0003c00000 */
[----:B------:R0:W1:Y:S02]  /*205f0*/  SHFL.IDX P6, R14, R13, R12, R11 ;  /* 0x0000000c0d0e7389 */ /* 0x00006400000c000b */
[----:B01----:R-:W-:Y:S01]  /*20600*/  ENDCOLLECTIVE ;  /* 0x000000000000791b */ /* 0x003fe20003800000 */
.L_x_1734:
        /* <DEDUP_REMOVED lines=12> */
.L_x_1735:
[----:B------:R-:W-:-:S04]  /*206d0*/  @!P3 LEA R2, P5, R41, R2, 0x1 ;  /* 0x000000022902b211 */ /* 0x000fc800078a08ff */
[----:B------:R-:W-:Y:S01]  /*206e0*/  @!P3 LEA.HI.X R21, R41, R0, R42, 0x1, P5 ;  /* 0x000000002915b211 */ /* 0x000fe200028f0c2a */
[----:B------:R-:W-:-:S05]  /*206f0*/  @!P3 IMAD.MOV.U32 R20, RZ, RZ, R2 ;  /* 0x000000ffff14b224 */ /* 0x000fca00078e0002 */
[----:B------:R0:W-:Y:S01]  /*20700*/  @!P3 ST.E.128 desc[UR40][R20.64], R4 ;  /* 0x000000041400b985 */ /* 0x0001e2000c101d28 */
[----:B------:R-:W-:Y:S02]  /*20710*/  IMAD.MOV.U32 R13, RZ, RZ, R10 ;  /* 0x000000ffff0d7224 */ /* 0x000fe400078e000a */
[----:B------:R-:W-:-:S07]  /*20720*/  IMAD.MOV.U32 R3, RZ, RZ, R14 ;  /* 0x000000ffff037224 */ /* 0x000fce00078e000e */
[----:B0-----:R-:W-:Y:S05]  /*20730*/  WARPSYNC.COLLECTIVE R15, `(.L_x_1736) ;  /* 0x000000000f087348 */ /* 0x001fea0003c00000 */
[----:B------:R1:W2:Y:S02]  /*20740*/  SHFL.IDX P6, R14, R13, R12, R11 ;  /* 0x0000000c0d0e7389 */ /* 0x0002a400000c000b */
[----:B012---:R-:W-:Y:S01]  /*20750*/  ENDCOLLECTIVE ;  /* 0x000000000000791b */ /* 0x007fe20003800000 */
.L_x_1736:
[----:B------:R-:W-:Y:S02]  /*20760*/  IMAD.MOV.U32 R13, RZ, RZ, R28 ;  /* 0x000000ffff0d7224 */ /* 0x000fe400078e001c */
[----:B------:R-:W-:Y:S02]  /*20770*/  IMAD.MOV.U32 R12, RZ, RZ, 0x2 ;  /* 0x00000002ff0c7424 */ /* 0x000fe400078e00ff */
[----:B------:R-:W-:-:S07]  /*20780*/  IMAD.MOV.U32 R8, RZ, RZ, R14 ;  /* 0x000000ffff087224 */ /* 0x000fce00078e000e */
[----:B------:R-:W-:Y:S05]  /*20790*/  WARPSYNC.COLLECTIVE R15, `(.L_x_1737) ;  /* 0x000000000f087348 */ /* 0x000fea0003c00000 */
[----:B------:R0:W1:Y:S02]  /*207a0*/  SHFL.IDX P6, R14, R13, R12, R11 ;  /* 0x0000000c0d0e7389 */ /* 0x00006400000c000b */
[----:B01----:R-:W-:Y:S01]  /*207b0*/  ENDCOLLECTIVE ;  /* 0x000000000000791b */ /* 0x003fe20003800000 */
.L_x_1737:
[----:B------:R-:W-:-:S04]  /*207c0*/  @!P4 LEA R8, P1, R41, R8, 0x1 ;  /* 0x000000082908c211 */ /* 0x000fc800078208ff */
[----:B------:R-:W-:Y:S01]  /*207d0*/  @!P4 LEA.HI.X R3, R41, R3, R42, 0x1, P1 ;  /* 0x000000032903c211 */ /* 0x000fe200008f0c2a */
[----:B------:R-:W-:Y:S02]  /*207e0*/  IMAD.MOV.U32 R13, RZ, RZ, R10 ;  /* 0x000000ffff0d7224 */ /* 0x000fe400078e000a */
[----:B------:R-:W-:-:S07]  /*207f0*/  IMAD.MOV.U32 R9, RZ, RZ, R14 ;  /* 0x000000ffff097224 */ /* 0x000fce00078e000e */
[----:B------:R-:W-:Y:S05]  /*20800*/  WARPSYNC.COLLECTIVE R15, `(.L_x_1738) ;  /* 0x000000000f087348 */ /* 0x000fea0003c00000 */
[----:B------:R0:W1:Y:S02]  /*20810*/  SHFL.IDX P6, R14, R13, R12, R11 ;  /* 0x0000000c0d0e7389 */ /* 0x00006400000c000b */
[----:B01----:R-:W-:Y:S01]  /*20820*/  ENDCOLLECTIVE ;  /* 0x000000000000791b */ /* 0x003fe20003800000 */
.L_x_1738:
[----:B------:R-:W-:Y:S02]  /*20830*/  IMAD.MOV.U32 R13, RZ, RZ, R28 ;  /* 0x000000ffff0d7224 */ /* 0x000fe400078e001c */
[----:B------:R-:W-:Y:S01]  /*20840*/  IMAD.MOV.U32 R12, RZ, RZ, 0x3 ;  /* 0x00000003ff0c7424 */ /* 0x000fe200078e00ff */
[----:B------:R-:W-:-:S13]  /*20850*/  @!P2 LEA R44, P5, R41, R14, 0x1 ;  /* 0x0000000e292ca211 */ /* 0x000fda00078a08ff */
[----:B------:R-:W-:Y:S05]  /*20860*/  WARPSYNC.COLLECTIVE R15, `(.L_x_1739) ;  /* 0x000000000f087348 */ /* 0x000fea0003c00000 */
[----:B------:R0:W1:Y:S02]  /*20870*/  SHFL.IDX P6, R14, R13, R12, R11 ;  /* 0x0000000c0d0e7389 */ /* 0x00006400000c000b */
[----:B01----:R-:W-:Y:S01]  /*20880*/  ENDCOLLECTIVE ;  /* 0x000000000000791b */ /* 0x003fe20003800000 */
.L_x_1739:
[----:B------:R-:W-:Y:S01]  /*20890*/  @!P2 LEA.HI.X R45, R41, R9, R42, 0x1, P5 ;  /* 0x00000009292da211 */ /* 0x000fe200028f0c2a */
[----:B------:R-:W-:Y:S02]  /*208a0*/  @!P4 IMAD.MOV.U32 R9, RZ, RZ, R3 ;  /* 0x000000ffff09c224 */ /* 0x000fe400078e0003 */
[----:B------:R-:W-:Y:S02]  /*208b0*/  @!P2 IMAD.MOV.U32 R2, RZ, RZ, R44 ;  /* 0x000000ffff02a224 */ /* 0x000fe400078e002c */
[----:B------:R-:W-:Y:S01]  /*208c0*/  @!P2 IMAD.MOV.U32 R3, RZ, RZ, R45 ;  /* 0x000000ffff03a224 */ /* 0x000fe200078e002d */
[----:B------:R0:W-:Y:S04]  /*208d0*/  @!P4 ST.E.128 desc[UR40][R8.64], R24 ;  /* 0x000000180800c985 */ /* 0x0001e8000c101d28 */
[----:B------:R0:W-:Y:S01]  /*208e0*/  @!P2 ST.E.128 desc[UR40][R2.64], R32 ;  /* 0x000000200200a985 */ /* 0x0001e2000c101d28 */
[----:B------:R-:W-:-:S02]  /*208f0*/  IMAD.MOV.U32 R13, RZ, RZ, R10 ;  /* 0x000000ffff0d7224 */ /* 0x000fc400078e000a */
[----:B------:R-:W-:-:S07]  /*20900*/  IMAD.MOV.U32 R0, RZ, RZ, R14 ;  /* 0x000000ffff007224 */ /* 0x000fce00078e000e */
[----:B0-----:R-:W-:Y:S05]  /*20910*/  WARPSYNC.COLLECTIVE R15, `(.L_x_1740) ;  /* 0x000000000f087348 */ /* 0x001fea0003c00000 */
[----:B------:R1:W2:Y:S02]  /*20920*/  SHFL.IDX P6, R14, R13, R12, R11 ;  /* 0x0000000c0d0e7389 */ /* 0x0002a400000c000b */
[----:B012---:R-:W-:Y:S01]  /*20930*/  ENDCOLLECTIVE ;  /* 0x000000000000791b */ /* 0x007fe20003800000 */
.L_x_1740:
[----:B------:R-:W-:Y:S05]  /*20940*/  BRA `(.L_x_1741) ;  /* 0xffffff5c009c7947 */ /* 0x000fea000383ffff */
.L_x_1531:
[----:B------:R-:W-:Y:S02]  /*20950*/  IMAD.MOV.U32 R13, RZ, RZ, R2 ;  /* 0x000000ffff0d7224 */ /* 0x000fe400078e0002 */
[----:B------:R-:W-:Y:S02]  /*20960*/  IMAD.MOV.U32 R12, RZ, RZ, RZ ;  /* 0x000000ffff0c7224 */ /* 0x000fe400078e00ff */
[----:B------:R-:W-:Y:S02]  /*20970*/  IMAD.MOV.U32 R11, RZ, RZ, 0x1c1f ;  /* 0x00001c1fff0b7424 */ /* 0x000fe400078e00ff */
[----:B------:R-:W-:-:S07]  /*20980*/  IMAD.MOV.U32 R15, RZ, RZ, -0x1 ;  /* 0xffffffffff0f7424 */ /* 0x000fce00078e00ff */
[----:B------:R-:W-:Y:S05]  /*20990*/  WARPSYNC.COLLECTIVE R15, `(.L_x_1742) ;  /* 0x000000000f087348 */ /* 0x000fea0003c00000 */
[----:B------:R0:W1:Y:S02]  /*209a0*/  SHFL.IDX P6, R14, R13, R12, R11 ;  /* 0x0000000c0d0e7389 */ /* 0x00006400000c000b */
[----:B01----:R-:W-:Y:S01]  /*209b0*/  ENDCOLLECTIVE ;  /* 0x000000000000791b */ /* 0x003fe20003800000 */
.L_x_1742:
[----:B------:R-:W-:Y:S02]  /*209c0*/  IMAD.MOV.U32 R13, RZ, RZ, R0 ;  /* 0x000000ffff0d7224 */ /* 0x000fe400078e0000 */
[----:B------:R-:W-:-:S07]  /*209d0*/  IMAD.MOV.U32 R3, RZ, RZ, R14 ;  /* 0x000000ffff037224 */ /* 0x000fce00078e000e */
[----:B------:R-:W-:Y:S05]  /*209e0*/  WARPSYNC.COLLECTIVE R15, `(.L_x_1743) ;  /* 0x000000000f087348 */ /* 0x000fea0003c00000 */
[----:B------:R0:W1:Y:S02]  /*209f0*/  SHFL.IDX P6, R14, R13, R12, R11 ;  /* 0x0000000c0d0e7389 */ /* 0x00006400000c000b */
[----:B01----:R-:W-:Y:S01]  /*20a00*/  ENDCOLLECTIVE ;  /* 0x000000000000791b */ /* 0x003fe20003800000 */
.L_x_1743:
[----:B------:R-:W-:Y:S05]  /*20a10*/  BRA `(.L_x_1744) ;  /* 0xffffff6000787947 */ /* 0x000fea000383ffff */
.L_x_1534:
        /* <DEDUP_REMOVED lines=8> */
.L_x_1746:
[----:B------:R-:W-:Y:S05]  /*20aa0*/  BSYNC B1 ;  /* 0x0000000000017941 */ /* 0x000fea0003800000 */
.L_x_1745:
        /* <DEDUP_REMOVED lines=8> */
.L_x_1747:
[----:B------:R-:W-:Y:S05]  /*20b30*/  BRA `(.L_x_1748) ;  /* 0xffffff6000d47947 */ /* 0x000fea000383ffff */
.L_x_1538:
[----:B------:R-:W-:Y:S02]  /*20b40*/  IMAD.MOV.U32 R13, RZ, RZ, R9 ;  /* 0x000000ffff0d7224 */ /* 0x000fe400078e0009 */
[----:B------:R-:W-:Y:S02]  /*20b50*/  IMAD.MOV.U32 R12, RZ, RZ, RZ ;  /* 0x000000ffff0c7224 */ /* 0x000fe400078e00ff */
[----:B------:R-:W-:Y:S02]  /*20b60*/  IMAD.MOV.U32 R11, RZ, RZ, 0x181f ;  /* 0x0000181fff0b7424 */ /* 0x000fe400078e00ff */
[----:B------:R-:W-:Y:S02]  /*20b70*/  IMAD.MOV.U32 R15, RZ, RZ, -0x1 ;  /* 0xffffffffff0f7424 */ /* 0x000fe400078e00ff */
[----:B------:R-:W-:Y:S02]  /*20b80*/  IMAD R10, R20, R21, RZ ;  /* 0x00000015140a7224 */ /* 0x000fe400078e02ff */
[----:B------:R-:W-:-:S07]  /*20b90*/  IMAD.IADD R21, R27, 0x1, R28 ;  /* 0x000000011b157824 */ /* 0x000fce00078e021c */
[----:B------:R-:W-:Y:S05]  /*20ba0*/  WARPSYNC.COLLECTIVE R15, `(.L_x_1749) ;  /* 0x000000000f087348 */ /* 0x000fea0003c00000 */
[----:B------:R0:W1:Y:S02]  /*20bb0*/  SHFL.IDX P6, R14, R13, R12, R11 ;  /* 0x0000000c0d0e7389 */ /* 0x00006400000c000b */
[----:B01----:R-:W-:Y:S01]  /*20bc0*/  ENDCOLLECTIVE ;  /* 0x000000000000791b */ /* 0x003fe20003800000 */
.L_x_1749:
[C---:B------:R-:W-:Y:S01]  /*20bd0*/  VIADD R7, R21.reuse, 0x30 ;  /* 0x0000003015077836 */ /* 0x040fe20000000000 */
[----:B------:R-:W-:-:S04]  /*20be0*/  ISETP.GE.OR P3, PT, R21, R10, P0 ;  /* 0x0000000a1500720c */ /* 0x000fc80000766670 */
[----:B------:R-:W-:Y:S01]  /*20bf0*/  ISETP.GE.OR P4, PT, R7, R10, P0 ;  /* 0x0000000a0700720c */ /* 0x000fe20000786670 */
[----:B------:R-:W-:Y:S02]  /*20c00*/  VIADD R7, R21, 0x60 ;  /* 0x0000006015077836 */ /* 0x000fe40000000000 */
[----:B------:R-:W-:-:S03]  /*20c10*/  IMAD.MOV.U32 R13, RZ, RZ, R8 ;  /* 0x000000ffff0d7224 */ /* 0x000fc600078e0008 */
[----:B------:R-:W-:Y:S01]  /*20c20*/  ISETP.GE.OR P2, PT, R7, R10, P0 ;  /* 0x0000000a0700720c */ /* 0x000fe20000746670 */
[----:B------:R-:W-:-:S12]  /*20c30*/  IMAD.MOV.U32 R0, RZ, RZ, R14 ;  /* 0x000000ffff007224 */ /* 0x000fd800078e000e */
[----:B------:R-:W-:Y:S05]  /*20c40*/  WARPSYNC.COLLECTIVE R15, `(.L_x_1750) ;  /* 0x000000000f087348 */ /* 0x000fea0003c00000 */
[----:B------:R0:W1:Y:S02]  /*20c50*/  SHFL.IDX P6, R14, R13, R12, R11 ;  /* 0x0000000c0d0e7389 */ /* 0x00006400000c000b */
[----:B01----:R-:W-:Y:S01]  /*20c60*/  ENDCOLLECTIVE ;  /* 0x000000000000791b */ /* 0x003fe20003800000 */
.L_x_1750:
[----:B------:R-:W-:Y:S02]  /*20c70*/  IMAD.MOV.U32 R13, RZ, RZ, R9 ;  /* 0x000000ffff0d7224 */ /* 0x000fe400078e0009 */
[----:B------:R-:W-:Y:S02]  /*20c80*/  IMAD.MOV.U32 R12, RZ, RZ, 0x1 ;  /* 0x00000001ff0c7424 */ /* 0x000fe400078e00ff */
[----:B------:R-:W-:-:S07]  /*20c90*/  IMAD.MOV.U32 R2, RZ, RZ, R14 ;  /* 0x000000ffff027224 */ /* 0x000fce00078e000e */
[----:B------:R-:W-:Y:S05]  /*20ca0*/  WARPSYNC.COLLECTIVE R15, `(.L_x_1751) ;  /* 0x000000000f087348 */ /* 0x000fea0003c00000 */
[----:B------:R0:W1:Y:S02]  /*20cb0*/  SHFL.IDX P6, R14, R13, R12, R11 ;  /* 0x0000000c0d0e7389 */ /* 0x00006400000c000b */
[----:B01----:R-:W-:Y:S01]  /*20cc0*/  ENDCOLLECTIVE ;  /* 0x000000000000791b */ /* 0x003fe20003800000 */
.L_x_1751:
[----:B------:R-:W-:-:S04]  /*20cd0*/  @!P3 LEA R2, P5, R41, R2, 0x1 ;  /* 0x000000022902b211 */ /* 0x000fc800078a08ff */
[----:B------:R-:W-:Y:S01]  /*20ce0*/  @!P3 LEA.HI.X R7, R41, R0, R42, 0x1, P5 ;  /* 0x000000002907b211 */ /* 0x000fe200028f0c2a */
[----:B------:R-:W-:-:S05]  /*20cf0*/  @!P3 IMAD.MOV.U32 R6, RZ, RZ, R2 ;  /* 0x000000ffff06b224 */ /* 0x000fca00078e0002 */
[----:B------:R0:W-:Y:S01]  /*20d00*/  @!P3 ST.E.128 desc[UR40][R6.64], RZ ;  /* 0x000000ff0600b985 */ /* 0x0001e2000c101d28 */
[----:B------:R-:W-:Y:S02]  /*20d10*/  IMAD.MOV.U32 R13, RZ, RZ, R8 ;  /* 0x000000ffff0d7224 */ /* 0x000fe400078e0008 */
[----:B------:R-:W-:-:S07]  /*20d20*/  IMAD.MOV.U32 R3, RZ, RZ, R14 ;  /* 0x000000ffff037224 */ /* 0x000fce00078e000e */
[----:B0-----:R-:W-:Y:S05]  /*20d30*/  WARPSYNC.COLLECTIVE R15, `(.L_x_1752) ;  /* 0x000000000f087348 */ /* 0x001fea0003c00000 */
[----:B------:R1:W2:Y:S02]  /*20d40*/  SHFL.IDX P6, R14, R13, R12, R11 ;  /* 0x0000000c0d0e7389 */ /* 0x0002a400000c000b */
[----:B012---:R-:W-:Y:S01]  /*20d50*/  ENDCOLLECTIVE ;  /* 0x000000000000791b */ /* 0x007fe20003800000 */
.L_x_1752:
[----:B------:R-:W-:Y:S02]  /*20d60*/  IMAD.MOV.U32 R13, RZ, RZ, R9 ;  /* 0x000000ffff0d7224 */ /* 0x000fe400078e0009 */
[----:B------:R-:W-:Y:S02]  /*20d70*/  IMAD.MOV.U32 R12, RZ, RZ, 0x2 ;  /* 0x00000002ff0c7424 */ /* 0x000fe400078e00ff */
[----:B------:R-:W-:-:S07]  /*20d80*/  IMAD.MOV.U32 R4, RZ, RZ, R14 ;  /* 0x000000ffff047224 */ /* 0x000fce00078e000e */
[----:B------:R-:W-:Y:S05]  /*20d90*/  WARPSYNC.COLLECTIVE R15, `(.L_x_1753) ;  /* 0x000000000f087348 */ /* 0x000fea0003c00000 */
[----:B------:R0:W1:Y:S02]  /*20da0*/  SHFL.IDX P6, R14, R13, R12, R11 ;  /* 0x0000000c0d0e7389 */ /* 0x00006400000c000b */
[----:B01----:R-:W-:Y:S01]  /*20db0*/  ENDCOLLECTIVE ;  /* 0x000000000000791b */ /* 0x003fe20003800000 */
.L_x_1753:
[----:B------:R-:W-:-:S04]  /*20dc0*/  @!P4 LEA R4, P1, R41, R4, 0x1 ;  /* 0x000000042904c211 */ /* 0x000fc800078208ff */
[----:B------:R-:W-:Y:S01]  /*20dd0*/  @!P4 LEA.HI.X R3, R41, R3, R42, 0x1, P1 ;  /* 0x000000032903c211 */ /* 0x000fe200008f0c2a */
[----:B------:R-:W-:Y:S02]  /*20de0*/  IMAD.MOV.U32 R13, RZ, RZ, R8 ;  /* 0x000000ffff0d7224 */ /* 0x000fe400078e0008 */
[----:B------:R-:W-:-:S07]  /*20df0*/  IMAD.MOV.U32 R5, RZ, RZ, R14 ;  /* 0x000000ffff057224 */ /* 0x000fce00078e000e */
[----:B------:R-:W-:Y:S05]  /*20e00*/  WARPSYNC.COLLECTIVE R15, `(.L_x_1754) ;  /* 0x000000000f087348 */ /* 0x000fea0003c00000 */
[----:B------:R0:W1:Y:S02]  /*20e10*/  SHFL.IDX P6, R14, R13, R12, R11 ;  /* 0x0000000c0d0e7389 */ /* 0x00006400000c000b */
[----:B01----:R-:W-:Y:S01]  /*20e20*/  ENDCOLLECTIVE ;  /* 0x000000000000791b */ /* 0x003fe20003800000 */
.L_x_1754:
[----:B------:R-:W-:Y:S02]  /*20e30*/  IMAD.MOV.U32 R13, RZ, RZ, R9 ;  /* 0x000000ffff0d7224 */ /* 0x000fe400078e0009 */
[----:B------:R-:W-:Y:S01]  /*20e40*/  IMAD.MOV.U32 R12, RZ, RZ, 0x3 ;  /* 0x00000003ff0c7424 */ /* 0x000fe200078e00ff */
[----:B------:R-:W-:-:S13]  /*20e50*/  @!P2 LEA R20, P5, R41, R14, 0x1 ;  /* 0x0000000e2914a211 */ /* 0x000fda00078a08ff */
[----:B------:R-:W-:Y:S05]  /*20e60*/  WARPSYNC.COLLECTIVE R15, `(.L_x_1755) ;  /* 0x000000000f087348 */ /* 0x000fea0003c00000 */
[----:B------:R0:W1:Y:S02]  /*20e70*/  SHFL.IDX P6, R14, R13, R12, R11 ;  /* 0x0000000c0d0e7389 */ /* 0x00006400000c000b */
[----:B01----:R-:W-:Y:S01]  /*20e80*/  ENDCOLLECTIVE ;  /* 0x000000000000791b */ /* 0x003fe20003800000 */
.L_x_1755:
[----:B------:R-:W-:Y:S01]  /*20e90*/  @!P2 LEA.HI.X R25, R41, R5, R42, 0x1, P5 ;  /* 0x000000052919a211 */ /* 0x000fe200028f0c2a */
[----:B------:R-:W-:Y:S02]  /*20ea0*/  @!P4 IMAD.MOV.U32 R5, RZ, RZ, R3 ;  /* 0x000000ffff05c224 */ /* 0x000fe400078e0003 */
[----:B------:R-:W-:Y:S02]  /*20eb0*/  @!P2 IMAD.MOV.U32 R2, RZ, RZ, R20 ;  /* 0x000000ffff02a224 */ /* 0x000fe400078e0014 */
[----:B------:R-:W-:Y:S01]  /*20ec0*/  @!P2 IMAD.MOV.U32 R3, RZ, RZ, R25 ;  /* 0x000000ffff03a224 */ /* 0x000fe200078e0019 */
[----:B------:R0:W-:Y:S04]  /*20ed0*/  @!P4 ST.E.128 desc[UR40][R4.64], RZ ;  /* 0x000000ff0400c985 */ /* 0x0001e8000c101d28 */
[----:B------:R0:W-:Y:S01]  /*20ee0*/  @!P2 ST.E.128 desc[UR40][R2.64], RZ ;  /* 0x000000ff0200a985 */ /* 0x0001e2000c101d28 */
[----:B------:R-:W-:-:S02]  /*20ef0*/  IMAD.MOV.U32 R13, RZ, RZ, R8 ;  /* 0x000000ffff0d7224 */ /* 0x000fc400078e0008 */
[----:B------:R-:W-:-:S07]  /*20f00*/  IMAD.MOV.U32 R0, RZ, RZ, R14 ;  /* 0x000000ffff007224 */ /* 0x000fce00078e000e */
[----:B0-----:R-:W-:Y:S05]  /*20f10*/  WARPSYNC.COLLECTIVE R15, `(.L_x_1756) ;  /* 0x000000000f087348 */ /* 0x001fea0003c00000 */
[----:B------:R1:W2:Y:S02]  /*20f20*/  SHFL.IDX P6, R14, R13, R12, R11 ;  /* 0x0000000c0d0e7389 */ /* 0x0002a400000c000b */
[----:B012---:R-:W-:Y:S01]  /*20f30*/  ENDCOLLECTIVE ;  /* 0x000000000000791b */ /* 0x007fe20003800000 */
.L_x_1756:
[----:B------:R-:W-:Y:S05]  /*20f40*/  BRA `(.L_x_1757) ;  /* 0xffffff6800f47947 */ /* 0x000fea000383ffff */
.L_x_1565:
[----:B------:R-:W0:Y:S01]  /*20f50*/  S2R R5, SR_TID.X ;  /* 0x0000000000057919 */ /* 0x000e220000002100 */
[----:B------:R-:W-:Y:S01]  /*20f60*/  BSSY B1, `(.L_x_1758) ;  /* 0x000000a000017945 */ /* 0x000fe20003800000 */
[----:B------:R-:W-:Y:S02]  /*20f70*/  IMAD.MOV.U32 R12, RZ, RZ, RZ ;  /* 0x000000ffff0c7224 */ /* 0x000fe400078e00ff */
[----:B------:R-:W-:Y:S02]  /*20f80*/  IMAD.MOV.U32 R11, RZ, RZ, 0x1f ;  /* 0x0000001fff0b7424 */ /* 0x000fe400078e00ff */
[----:B------:R-:W-:Y:S01]  /*20f90*/  IMAD.MOV.U32 R15, RZ, RZ, -0x1 ;  /* 0xffffffffff0f7424 */ /* 0x000fe200078e00ff */
[----:B0-----:R-:W-:-:S04]  /*20fa0*/  SHF.R.U32.HI R5, RZ, 0x5, R5 ;  /* 0x00000005ff057819 */ /* 0x001fc80000011605 */
[----:B------:R-:W-:-:S05]  /*20fb0*/  LOP3.LUT R5, R5, 0x3, RZ, 0xc0, !PT ;  /* 0x0000000305057812 */ /* 0x000fca00078ec0ff */
[----:B------:R-:W-:-:S07]  /*20fc0*/  IMAD.MOV.U32 R13, RZ, RZ, R5 ;  /* 0x000000ffff0d7224 */ /* 0x000fce00078e0005 */
[----:B------:R-:W-:Y:S05]  /*20fd0*/  WARPSYNC.COLLECTIVE R15, `(.L_x_1759) ;  /* 0x000000000f087348 */ /* 0x000fea0003c00000 */
[----:B------:R0:W1:Y:S02]  /*20fe0*/  SHFL.IDX P6, R14, R13, R12, R11 ;  /* 0x0000000c0d0e7389 */ /* 0x00006400000c000b */
[----:B01----:R-:W-:Y:S01]  /*20ff0*/  ENDCOLLECTIVE ;  /* 0x000000000000791b */ /* 0x003fe20003800000 */
.L_x_1759:
[----:B------:R-:W-:Y:S05]  /*21000*/  BSYNC B1 ;  /* 0x0000000000017941 */ /* 0x000fea0003800000 */
.L_x_1758:
[----:B------:R-:W-:Y:S05]  /*21010*/  BRA `(.L_x_1760) ;  /* 0xffffff8800847947 */ /* 0x000fea000383ffff */
.L_x_1567:
[----:B------:R-:W-:Y:S01]  /*21020*/  BSSY B1, `(.L_x_1761) ;  /* 0x0000006000017945 */ /* 0x000fe20003800000 */
[----:B------:R-:W-:-:S07]  /*21030*/  IMAD.MOV.U32 R15, RZ, RZ, -0x1 ;  /* 0xffffffffff0f7424 */ /* 0x000fce00078e00ff */
[----:B0-----:R-:W-:Y:S05]  /*21040*/  WARPSYNC.COLLECTIVE R15, `(.L_x_1762) ;  /* 0x000000000f0c7348 */ /* 0x001fea0003c00000 */
[----:B------:R-:W-:Y:S02]  /*21050*/  ELECT P6, UR62, PT ;  /* 0x00000000003e782f */ /* 0x000fe400038c0000 */
[----:B------:R-:W-:Y:S01]  /*21060*/  MOV R14, UR62 ;  /* 0x0000003e000e7c02 */ /* 0x000fe20008000f00 */
[----:B0-----:R-:W-:Y:S10]  /*21070*/  ENDCOLLECTIVE ;  /* 0x000000000000791b */ /* 0x001ff40003800000 */
.L_x_1762:
[----:B------:R-:W-:Y:S05]  /*21080*/  BSYNC B1 ;  /* 0x0000000000017941 */ /* 0x000fea0003800000 */
.L_x_1761:
[----:B------:R-:W-:Y:S05]  /*21090*/  BRA `(.L_x_1566) ;  /* 0xffffff88007c7947 */ /* 0x000fea000383ffff */
.L_x_1569:
[----:B0-----:R0:W1:Y:S02]  /*210a0*/  SYNCS.PHASECHK.TRANS64.TRYWAIT P0, [R17+URZ+0x16820], R5 ;  /* 0x01682005110075a7 */ /* 0x001064000800017f */
[----:B-1----:R-:W-:Y:S05]  /*210b0*/  @!P0 NANOSLEEP.SYNCS 0x989680 ;  /* 0x009896800000895d */ /* 0x002fea0003900000 */
[----:B------:R-:W1:Y:S02]  /*210c0*/  @!P0 SYNCS.PHASECHK.TRANS64 P0, [R17+URZ+0x16820], R5 ;  /* 0x01682005110085a7 */ /* 0x000e64000800007f */
[----:B-1----:R-:W-:Y:S05]  /*210d0*/  @!P0 BRA `(.L_x_1569) ;  /* 0xfffffffc00f08947 */ /* 0x002fea000383ffff */
[----:B------:R-:W-:Y:S05]  /*210e0*/  BRA `(.L_x_1763) ;  /* 0xffffff88008c7947 */ /* 0x000fea000383ffff */
.L_x_1573:
[----:B0-----:R0:W1:Y:S02]  /*210f0*/  SYNCS.PHASECHK.TRANS64.TRYWAIT P0, [R5+URZ+0x168a0], R7 ;  /* 0x0168a007050075a7 */ /* 0x001064000800017f */
[----:B-1----:R-:W-:Y:S05]  /*21100*/  @!P0 NANOSLEEP.SYNCS 0x989680 ;  /* 0x009896800000895d */ /* 0x002fea0003900000 */
[----:B------:R-:W1:Y:S02]  /*21110*/  @!P0 SYNCS.PHASECHK.TRANS64 P0, [R5+URZ+0x168a0], R7 ;  /* 0x0168a007050085a7 */ /* 0x000e64000800007f */
[----:B-1----:R-:W-:Y:S05]  /*21120*/  @!P0 BRA `(.L_x_1573) ;  /* 0xfffffffc00f08947 */ /* 0x002fea000383ffff */
[----:B------:R-:W-:Y:S05]  /*21130*/  BRA `(.L_x_1764) ;  /* 0xffffff8800a87947 */ /* 0x000fea000383ffff */
.L_x_1578:
[----:B-1----:R1:W2:Y:S02]  /*21140*/  SYNCS.PHASECHK.TRANS64.TRYWAIT P0, [R5+URZ+0x168c0], R7 ;  /* 0x0168c007050075a7 */ /* 0x0022a4000800017f */
[----:B--2---:R-:W-:Y:S05]  /*21150*/  @!P0 NANOSLEEP.SYNCS 0x989680 ;  /* 0x009896800000895d */ /* 0x004fea0003900000 */
[----:B------:R-:W2:Y:S02]  /*21160*/  @!P0 SYNCS.PHASECHK.TRANS64 P0, [R5+URZ+0x168c0], R7 ;  /* 0x0168c007050085a7 */ /* 0x000ea4000800007f */
[----:B--2---:R-:W-:Y:S05]  /*21170*/  @!P0 BRA `(.L_x_1578) ;  /* 0xfffffffc00f08947 */ /* 0x004fea000383ffff */
[----:B------:R-:W-:Y:S05]  /*21180*/  BRA `(.L_x_1765) ;  /* 0xffffff8c00287947 */ /* 0x000fea000383ffff */
.L_x_1585:
[----:B0-----:R0:W1:Y:S02]  /*21190*/  SYNCS.PHASECHK.TRANS64.TRYWAIT P1, [R5+URZ+0x168a0], R7 ;  /* 0x0168a007050075a7 */ /* 0x001064000802017f */
[----:B-1----:R-:W-:Y:S05]  /*211a0*/  @!P1 NANOSLEEP.SYNCS 0x989680 ;  /* 0x009896800000995d */ /* 0x002fea0003900000 */
[----:B------:R-:W1:Y:S02]  /*211b0*/  @!P1 SYNCS.PHASECHK.TRANS64 P1, [R5+URZ+0x168a0], R7 ;  /* 0x0168a007050095a7 */ /* 0x000e64000802007f */
[----:B-1----:R-:W-:Y:S05]  /*211c0*/  @!P1 BRA `(.L_x_1585) ;  /* 0xfffffffc00f09947 */ /* 0x002fea000383ffff */
[----:B------:R-:W-:Y:S05]  /*211d0*/  BRA `(.L_x_1766) ;  /* 0xffffff8c00f47947 */ /* 0x000fea000383ffff */
.L_x_1590:
[----:B-1----:R1:W2:Y:S02]  /*211e0*/  SYNCS.PHASECHK.TRANS64.TRYWAIT P1, [R5+URZ+0x168c0], R7 ;  /* 0x0168c007050075a7 */ /* 0x0022a4000802017f */
[----:B--2---:R-:W-:Y:S05]  /*211f0*/  @!P1 NANOSLEEP.SYNCS 0x989680 ;  /* 0x009896800000995d */ /* 0x004fea0003900000 */
[----:B------:R-:W2:Y:S02]  /*21200*/  @!P1 SYNCS.PHASECHK.TRANS64 P1, [R5+URZ+0x168c0], R7 ;  /* 0x0168c007050095a7 */ /* 0x000ea4000802007f */
[----:B--2---:R-:W-:Y:S05]  /*21210*/  @!P1 BRA `(.L_x_1590) ;  /* 0xfffffffc00f09947 */ /* 0x004fea000383ffff */
[----:B------:R-:W-:Y:S05]  /*21220*/  BRA `(.L_x_1767) ;  /* 0xffffff90006c7947 */ /* 0x000fea000383ffff */
.L_x_1613:
        /* <DEDUP_REMOVED lines=8> */
[----:B01----:R-:W-:Y:S05]  /*212b0*/  WARPSYNC.COLLECTIVE R15, `(.L_x_1769) ;  /* 0x000000000f087348 */ /* 0x003fea0003c00000 */
[----:B------:R2:W3:Y:S02]  /*212c0*/  SHFL.IDX P6, R14, R13, R12, R11 ;  /* 0x0000000c0d0e7389 */ /* 0x0004e400000c000b */
[----:B0123--:R-:W-:Y:S01]  /*212d0*/  ENDCOLLECTIVE ;  /* 0x000000000000791b */ /* 0x00ffe20003800000 */
.L_x_1769:
[----:B------:R-:W-:Y:S05]  /*212e0*/  BSYNC B0 ;  /* 0x0000000000007941 */ /* 0x000fea0003800000 */
.L_x_1768:
[----:B------:R-:W-:Y:S05]  /*212f0*/  BRA `(.L_x_1770) ;  /* 0xffffffa000287947 */ /* 0x000fea000383ffff */
.L_x_1615:
[----:B------:R-:W-:Y:S01]  /*21300*/  BSSY B0, `(.L_x_1771) ;  /* 0x0000006000007945 */ /* 0x000fe20003800000 */
[----:B------:R-:W-:-:S07]  /*21310*/  IMAD.MOV.U32 R15, RZ, RZ, -0x1 ;  /* 0xffffffffff0f7424 */ /* 0x000fce00078e00ff */
[----:B012---:R-:W-:Y:S05]  /*21320*/  WARPSYNC.COLLECTIVE R15, `(.L_x_1772) ;  /* 0x000000000f0c7348 */ /* 0x007fea0003c00000 */
[----:B------:R-:W-:Y:S02]  /*21330*/  ELECT P6, UR62, PT ;  /* 0x00000000003e782f */ /* 0x000fe400038c0000 */
[----:B------:R-:W-:Y:S01]  /*21340*/  MOV R14, UR62 ;  /* 0x0000003e000e7c02 */ /* 0x000fe20008000f00 */
[----:B012---:R-:W-:Y:S10]  /*21350*/  ENDCOLLECTIVE ;  /* 0x000000000000791b */ /* 0x007ff40003800000 */
.L_x_1772:
[----:B------:R-:W-:Y:S05]  /*21360*/  BSYNC B0 ;  /* 0x0000000000007941 */ /* 0x000fea0003800000 */
.L_x_1771:
[----:B------:R-:W-:Y:S05]  /*21370*/  BRA `(.L_x_1773) ;  /* 0xffffffa000287947 */ /* 0x000fea000383ffff */
.L_x_1617:
[----:B--2---:R2:W3:Y:S02]  /*21380*/  SYNCS.PHASECHK.TRANS64.TRYWAIT P0, [R0+URZ+0x16840], R2 ;  /* 0x01684002000075a7 */ /* 0x0044e4000800017f */
[----:B---3--:R-:W-:Y:S05]  /*21390*/  @!P0 NANOSLEEP.SYNCS 0x989680 ;  /* 0x009896800000895d */ /* 0x008fea0003900000 */
[----:B------:R-:W3:Y:S02]  /*213a0*/  @!P0 SYNCS.PHASECHK.TRANS64 P0, [R0+URZ+0x16840], R2 ;  /* 0x01684002000085a7 */ /* 0x000ee4000800007f */
[----:B---3--:R-:W-:Y:S05]  /*213b0*/  @!P0 BRA `(.L_x_1617) ;  /* 0xfffffffc00f08947 */ /* 0x008fea000383ffff */
[----:B------:R-:W-:Y:S05]  /*213c0*/  BRA `(.L_x_1774) ;  /* 0xffffffa0007c7947 */ /* 0x000fea000383ffff */
.L_x_1621:
        /* <DEDUP_REMOVED lines=15> */
.L_x_1775:
[----:B------:R-:W-:Y:S02]  /*214c0*/  IMAD.MOV.U32 R13, RZ, RZ, R0 ;  /* 0x000000ffff0d7224 */ /* 0x000fe400078e0000 */
[----:B------:R-:W-:-:S07]  /*214d0*/  IMAD.MOV.U32 R8, RZ, RZ, R14 ;  /* 0x000000ffff087224 */ /* 0x000fce00078e000e */
[----:B------:R-:W-:Y:S05]  /*214e0*/  WARPSYNC.COLLECTIVE R15, `(.L_x_1776) ;  /* 0x000000000f087348 */ /* 0x000fea0003c00000 */
[----:B------:R0:W1:Y:S02]  /*214f0*/  SHFL.IDX P6, R14, R13, R12, R11 ;  /* 0x0000000c0d0e7389 */ /* 0x00006400000c000b */
[----:B01----:R-:W-:Y:S01]  /*21500*/  ENDCOLLECTIVE ;  /* 0x000000000000791b */ /* 0x003fe20003800000 */
.L_x_1776:
[----:B------:R-:W-:Y:S02]  /*21510*/  IMAD.MOV.U32 R13, RZ, RZ, R4 ;  /* 0x000000ffff0d7224 */ /* 0x000fe400078e0004 */
[----:B------:R-:W-:Y:S02]  /*21520*/  IMAD.MOV.U32 R12, RZ, RZ, 0x1 ;  /* 0x00000001ff0c7424 */ /* 0x000fe400078e00ff */
[----:B------:R-:W-:-:S07]  /*21530*/  IMAD.MOV.U32 R7, RZ, RZ, R14 ;  /* 0x000000ffff077224 */ /* 0x000fce00078e000e */
[----:B------:R-:W-:Y:S05]  /*21540*/  WARPSYNC.COLLECTIVE R15, `(.L_x_1777) ;  /* 0x000000000f087348 */ /* 0x000fea0003c00000 */
[----:B------:R0:W1:Y:S02]  /*21550*/  SHFL.IDX P6, R14, R13, R12, R11 ;  /* 0x0000000c0d0e7389 */ /* 0x00006400000c000b */
[----:B01----:R-:W-:Y:S01]  /*21560*/  ENDCOLLECTIVE ;  /* 0x000000000000791b */ /* 0x003fe20003800000 */
.L_x_1777:
[----:B------:R-:W-:-:S05]  /*21570*/  @!P1 LEA R7, P2, R21, R7, 0x1 ;  /* 0x0000000715079211 */ /* 0x000fca00078408ff */
[----:B------:R-:W-:-:S04]  /*21580*/  @!P1 IMAD.X R8, RZ, RZ, R8, P2 ;  /* 0x000000ffff089224 */ /* 0x000fc800010e0608 */
[----:B------:R-:W-:Y:S02]  /*21590*/  @!P1 IMAD.MOV.U32 R9, RZ, RZ, R8 ;  /* 0x000000ffff099224 */ /* 0x000fe400078e0008 */
[----:B------:R-:W-:Y:S02]  /*215a0*/  IMAD.MOV.U32 R13, RZ, RZ, R0 ;  /* 0x000000ffff0d7224 */ /* 0x000fe400078e0000 */
[----:B------:R-:W-:-:S05]  /*215b0*/  @!P1 IMAD.MOV.U32 R8, RZ, RZ, R7 ;  /* 0x000000ffff089224 */ /* 0x000fca00078e0007 */
        /* <DEDUP_REMOVED lines=9> */
.L_x_1778:
[----:B------:R-:W-:Y:S02]  /*21650*/  IMAD.MOV.U32 R13, RZ, RZ, R4 ;  /* 0x000000ffff0d7224 */ /* 0x000fe400078e0004 */
[----:B------:R-:W-:Y:S02]  /*21660*/  IMAD.MOV.U32 R12, RZ, RZ, 0x2 ;  /* 0x00000002ff0c7424 */ /* 0x000fe400078e00ff */
[----:B------:R-:W-:-:S07]  /*21670*/  IMAD.MOV.U32 R8, RZ, RZ, R14 ;  /* 0x000000ffff087224 */ /* 0x000fce00078e000e */
[----:B------:R-:W-:Y:S05]  /*21680*/  WARPSYNC.COLLECTIVE R15, `(.L_x_1779) ;  /* 0x000000000f087348 */ /* 0x000fea0003c00000 */
[----:B------:R0:W1:Y:S02]  /*21690*/  SHFL.IDX P6, R14, R13, R12, R11 ;  /* 0x0000000c0d0e7389 */ /* 0x00006400000c000b */
[----:B01----:R-:W-:Y:S01]  /*216a0*/  ENDCOLLECTIVE ;  /* 0x000000000000791b */ /* 0x003fe20003800000 */
.L_x_1779:
        /* <DEDUP_REMOVED lines=14> */
.L_x_1780:
[----:B------:R-:W-:Y:S02]  /*21790*/  IMAD.MOV.U32 R13, RZ, RZ, R4 ;  /* 0x000000ffff0d7224 */ /* 0x000fe400078e0004 */
[----:B------:R-:W-:Y:S02]  /*217a0*/  IMAD.MOV.U32 R12, RZ, RZ, 0x3 ;  /* 0x00000003ff0c7424 */ /* 0x000fe400078e00ff */
[----:B------:R-:W-:-:S07]  /*217b0*/  IMAD.MOV.U32 R8, RZ, RZ, R14 ;  /* 0x000000ffff087224 */ /* 0x000fce00078e000e */
[----:B------:R-:W-:Y:S05]  /*217c0*/  WARPSYNC.COLLECTIVE R15, `(.L_x_1781) ;  /* 0x000000000f087348 */ /* 0x000fea0003c00000 */
[----:B------:R0:W1:Y:S02]  /*217d0*/  SHFL.IDX P6, R14, R13, R12, R11 ;  /* 0x0000000c0d0e7389 */ /* 0x00006400000c000b */
[----:B01----:R-:W-:Y:S01]  /*217e0*/  ENDCOLLECTIVE ;  /* 0x000000000000791b */ /* 0x003fe20003800000 */
.L_x_1781:
        /* <DEDUP_REMOVED lines=14> */
.L_x_1782:
[----:B------:R-:W-:Y:S02]  /*218d0*/  IMAD.MOV.U32 R13, RZ, RZ, R4 ;  /* 0x000000ffff0d7224 */ /* 0x000fe400078e0004 */
[----:B------:R-:W-:Y:S02]  /*218e0*/  IMAD.MOV.U32 R12, RZ, RZ, 0x4 ;  /* 0x00000004ff0c7424 */ /* 0x000fe400078e00ff */
[----:B------:R-:W-:-:S07]  /*218f0*/  IMAD.MOV.U32 R8, RZ, RZ, R14 ;  /* 0x000000ffff087224 */ /* 0x000fce00078e000e */
[----:B------:R-:W-:Y:S05]  /*21900*/  WARPSYNC.COLLECTIVE R15, `(.L_x_1783) ;  /* 0x000000000f087348 */ /* 0x000fea0003c00000 */
[----:B------:R0:W1:Y:S02]  /*21910*/  SHFL.IDX P6, R14, R13, R12, R11 ;  /* 0x0000000c0d0e7389 */ /* 0x00006400000c000b */
[----:B01----:R-:W-:Y:S01]  /*21920*/  ENDCOLLECTIVE ;  /* 0x000000000000791b */ /* 0x003fe20003800000 */
.L_x_1783:
        /* <DEDUP_REMOVED lines=14> */
.L_x_1784:
[----:B------:R-:W-:Y:S02]  /*21a10*/  IMAD.MOV.U32 R13, RZ, RZ, R4 ;  /* 0x000000ffff0d7224 */ /* 0x000fe400078e0004 */
[----:B------:R-:W-:Y:S02]  /*21a20*/  IMAD.MOV.U32 R12, RZ, RZ, 0x5 ;  /* 0x00000005ff0c7424 */ /* 0x000fe400078e00ff */
[----:B------:R-:W-:-:S07]  /*21a30*/  IMAD.MOV.U32 R8, RZ, RZ, R14 ;  /* 0x000000ffff087224 */ /* 0x000fce00078e000e */
[----:B------:R-:W-:Y:S05]  /*21a40*/  WARPSYNC.COLLECTIVE R15, `(.L_x_1785) ;  /* 0x000000000f087348 */ /* 0x000fea0003c00000 */
[----:B------:R0:W1:Y:S02]  /*21a50*/  SHFL.IDX P6, R14, R13, R12, R11 ;  /* 0x0000000c0d0e7389 */ /* 0x00006400000c000b */
[----:B01----:R-:W-:Y:S01]  /*21a60*/  ENDCOLLECTIVE ;  /* 0x000000000000791b */ /* 0x003fe20003800000 */
.L_x_1785:
        /* <DEDUP_REMOVED lines=14> */
.L_x_1786:
[----:B------:R-:W-:Y:S02]  /*21b50*/  IMAD.MOV.U32 R13, RZ, RZ, R4 ;  /* 0x000000ffff0d7224 */ /* 0x000fe400078e0004 */
[----:B------:R-:W-:Y:S02]  /*21b60*/  IMAD.MOV.U32 R12, RZ, RZ, 0x6 ;  /* 0x00000006ff0c7424 */ /* 0x000fe400078e00ff */
[----:B------:R-:W-:-:S07]  /*21b70*/  IMAD.MOV.U32 R8, RZ, RZ, R14 ;  /* 0x000000ffff087224 */ /* 0x000fce00078e000e */
[----:B------:R-:W-:Y:S05]  /*21b80*/  WARPSYNC.COLLECTIVE R15, `(.L_x_1787) ;  /* 0x000000000f087348 */ /* 0x000fea0003c00000 */
[----:B------:R0:W1:Y:S02]  /*21b90*/  SHFL.IDX P6, R14, R13, R12, R11 ;  /* 0x0000000c0d0e7389 */ /* 0x00006400000c000b */
[----:B01----:R-:W-:Y:S01]  /*21ba0*/  ENDCOLLECTIVE ;  /* 0x000000000000791b */ /* 0x003fe20003800000 */
.L_x_1787:
        /* <DEDUP_REMOVED lines=14> */
.L_x_1788:
[----:B------:R-:W-:Y:S02]  /*21c90*/  IMAD.MOV.U32 R13, RZ, RZ, R4 ;  /* 0x000000ffff0d7224 */ /* 0x000fe400078e0004 */
[----:B------:R-:W-:Y:S02]  /*21ca0*/  IMAD.MOV.U32 R12, RZ, RZ, 0x7 ;  /* 0x00000007ff0c7424 */ /* 0x000fe400078e00ff */
[----:B------:R-:W-:-:S07]  /*21cb0*/  IMAD.MOV.U32 R8, RZ, RZ, R14 ;  /* 0x000000ffff087224 */ /* 0x000fce00078e000e */
[----:B------:R-:W-:Y:S05]  /*21cc0*/  WARPSYNC.COLLECTIVE R15, `(.L_x_1789) ;  /* 0x000000000f087348 */ /* 0x000fea0003c00000 */
[----:B------:R0:W1:Y:S02]  /*21cd0*/  SHFL.IDX P6, R14, R13, R12, R11 ;  /* 0x0000000c0d0e7389 */ /* 0x00006400000c000b */
[----:B01----:R-:W-:Y:S01]  /*21ce0*/  ENDCOLLECTIVE ;  /* 0x000000000000791b */ /* 0x003fe20003800000 */
.L_x_1789:
        /* <DEDUP_REMOVED lines=15> */
.L_x_1790:
[----:B------:R-:W-:Y:S01]  /*21de0*/  ISETP.GE.AND P2, PT, R0, R3, PT ;  /* 0x000000030000720c */ /* 0x000fe20003f46270 */
[----:B------:R-:W-:Y:S02]  /*21df0*/  IMAD.MOV.U32 R13, RZ, RZ, R2 ;  /* 0x000000ffff0d7224 */ /* 0x000fe400078e0002 */
[----:B------:R-:W-:Y:S02]  /*21e00*/  IMAD.MOV.U32 R12, RZ, RZ, RZ ;  /* 0x000000ffff0c7224 */ /* 0x000fe400078e00ff */
[----:B------:R-:W-:-:S08]  /*21e10*/  IMAD.MOV.U32 R7, RZ, RZ, R14 ;  /* 0x000000ffff077224 */ /* 0x000fd000078e000e */
[----:B------:R-:W-:Y:S05]  /*21e20*/  WARPSYNC.COLLECTIVE R15, `(.L_x_1791) ;  /* 0x000000000f087348 */ /* 0x000fea0003c00000 */
[----:B------:R0:W1:Y:S02]  /*21e30*/  SHFL.IDX P6, R14, R13, R12, R11 ;  /* 0x0000000c0d0e7389 */ /* 0x00006400000c000b */
[----:B01----:R-:W-:Y:S01]  /*21e40*/  ENDCOLLECTIVE ;  /* 0x000000000000791b */ /* 0x003fe20003800000 */
.L_x_1791:
[----:B------:R-:W-:-:S05]  /*21e50*/  @!P1 LEA R7, P3, R21, R7, 0x1 ;  /* 0x0000000715079211 */ /* 0x000fca00078608ff */
[----:B------:R-:W-:Y:S02]  /*21e60*/  @!P1 IMAD.X R4, RZ, RZ, R4, P3 ;  /* 0x000000ffff049224 */ /* 0x000fe400018e0604 */
[----:B------:R-:W-:Y:S02]  /*21e70*/  @!P1 IMAD.MOV.U32 R8, RZ, RZ, R7 ;  /* 0x000000ffff089224 */ /* 0x000fe400078e0007 */
        /* <DEDUP_REMOVED lines=11> */
.L_x_1792:
[----:B------:R-:W-:Y:S02]  /*21f30*/  IMAD.MOV.U32 R13, RZ, RZ, R2 ;  /* 0x000000ffff0d7224 */ /* 0x000fe400078e0002 */
[----:B------:R-:W-:Y:S02]  /*21f40*/  IMAD.MOV.U32 R12, RZ, RZ, 0x1 ;  /* 0x00000001ff0c7424 */ /* 0x000fe400078e00ff */
[----:B------:R-:W-:-:S07]  /*21f50*/  IMAD.MOV.U32 R0, RZ, RZ, R14 ;  /* 0x000000ffff007224 */ /* 0x000fce00078e000e */
[----:B------:R-:W-:Y:S05]  /*21f60*/  WARPSYNC.COLLECTIVE R15, `(.L_x_1793) ;  /* 0x000000000f087348 */ /* 0x000fea0003c00000 */
[----:B------:R0:W1:Y:S02]  /*21f70*/  SHFL.IDX P6, R14, R13, R12, R11 ;  /* 0x0000000c0d0e7389 */ /* 0x00006400000c000b */
[----:B01----:R-:W-:Y:S01]  /*21f80*/  ENDCOLLECTIVE ;  /* 0x000000000000791b */ /* 0x003fe20003800000 */
.L_x_1793:
        /* <DEDUP_REMOVED lines=15> */
.L_x_1794:
[----:B------:R-:W-:Y:S02]  /*22080*/  IMAD.MOV.U32 R13, RZ, RZ, R2 ;  /* 0x000000ffff0d7224 */ /* 0x000fe400078e0002 */
[----:B------:R-:W-:Y:S02]  /*22090*/  IMAD.MOV.U32 R12, RZ, RZ, 0x2 ;  /* 0x00000002ff0c7424 */ /* 0x000fe400078e00ff */
[----:B------:R-:W-:-:S07]  /*220a0*/  IMAD.MOV.U32 R8, RZ, RZ, R14 ;  /* 0x000000ffff087224 */ /* 0x000fce00078e000e */
[----:B------:R-:W-:Y:S05]  /*220b0*/  WARPSYNC.COLLECTIVE R15, `(.L_x_1795) ;  /* 0x000000000f087348 */ /* 0x000fea0003c00000 */
[----:B------:R0:W1:Y:S02]  /*220c0*/  SHFL.IDX P6, R14, R13, R12, R11 ;  /* 0x0000000c0d0e7389 */ /* 0x00006400000c000b */
[----:B01----:R-:W-:Y:S01]  /*220d0*/  ENDCOLLECTIVE ;  /* 0x000000000000791b */ /* 0x003fe20003800000 */
.L_x_1795:
        /* <DEDUP_REMOVED lines=13> */
.L_x_1796:
[----:B------:R-:W-:Y:S02]  /*221b0*/  IMAD.MOV.U32 R13, RZ, RZ, R2 ;  /* 0x000000ffff0d7224 */ /* 0x000fe400078e0002 */
[----:B------:R-:W-:Y:S02]  /*221c0*/  IMAD.MOV.U32 R12, RZ, RZ, 0x3 ;  /* 0x00000003ff0c7424 */ /* 0x000fe400078e00ff */
[----:B------:R-:W-:-:S07]  /*221d0*/  IMAD.MOV.U32 R8, RZ, RZ, R14 ;  /* 0x000000ffff087224 */ /* 0x000fce00078e000e */
[----:B------:R-:W-:Y:S05]  /*221e0*/  WARPSYNC.COLLECTIVE R15, `(.L_x_1797) ;  /* 0x000000000f087348 */ /* 0x000fea0003c00000 */
[----:B------:R0:W1:Y:S02]  /*221f0*/  SHFL.IDX P6, R14, R13, R12, R11 ;  /* 0x0000000c0d0e7389 */ /* 0x00006400000c000b */
[----:B01----:R-:W-:Y:S01]  /*22200*/  ENDCOLLECTIVE ;  /* 0x000000000000791b */ /* 0x003fe20003800000 */
.L_x_1797:
        /* <DEDUP_REMOVED lines=12> */
.L_x_1798:
[----:B------:R-:W-:Y:S01]  /*222d0*/  IMAD.MOV.U32 R2, RZ, RZ, R14 ;  /* 0x000000ffff027224 */ /* 0x000fe200078e000e */
[----:B------:R-:W-:Y:S06]  /*222e0*/  BRA `(.L_x_1799) ;  /* 0xffffffa0007c7947 */ /* 0x000fec000383ffff */
.L_x_1624:
[----:B0-----:R0:W1:Y:S02]  /*222f0*/  SYNCS.PHASECHK.TRANS64.TRYWAIT P0, [R17+URZ+0x16820], R0 ;  /* 0x01682000110075a7 */ /* 0x001064000800017f */
[----:B-1----:R-:W-:Y:S05]  /*22300*/  @!P0 NANOSLEEP.SYNCS 0x989680 ;  /* 0x009896800000895d */ /* 0x002fea0003900000 */
[----:B------:R-:W1:Y:S02]  /*22310*/  @!P0 SYNCS.PHASECHK.TRANS64 P0, [R17+URZ+0x16820], R0 ;  /* 0x01682000110085a7 */ /* 0x000e64000800007f */
[----:B-1----:R-:W-:Y:S05]  /*22320*/  @!P0 BRA `(.L_x_1624) ;  /* 0xfffffffc00f08947 */ /* 0x002fea000383ffff */
[----:B------:R-:W-:Y:S05]  /*22330*/  BRA `(.L_x_1800) ;  /* 0xffffffa000dc7947 */ /* 0x000fea000383ffff */
.L_x_1633:
[----:B-1----:R1:W2:Y:S02]  /*22340*/  SYNCS.PHASECHK.TRANS64.TRYWAIT P0, [R2+URZ+0x16840], R3 ;  /* 0x01684003020075a7 */ /* 0x0022a4000800017f */
[----:B--2---:R-:W-:Y:S05]  /*22350*/  @!P0 NANOSLEEP.SYNCS 0x989680 ;  /* 0x009896800000895d */ /* 0x004fea0003900000 */
[----:B------:R-:W2:Y:S02]  /*22360*/  @!P0 SYNCS.PHASECHK.TRANS64 P0, [R2+URZ+0x16840], R3 ;  /* 0x01684003020085a7 */ /* 0x000ea4000800007f */
[----:B--2---:R-:W-:Y:S05]  /*22370*/  @!P0 BRA `(.L_x_1633) ;  /* 0xfffffffc00f08947 */ /* 0x004fea000383ffff */
[----:B------:R-:W-:Y:S05]  /*22380*/  BRA `(.L_x_1801) ;  /* 0xffffffa400c47947 */ /* 0x000fea000383ffff */
.L_x_1638:
[----:B0-----:R0:W1:Y:S02]  /*22390*/  SYNCS.PHASECHK.TRANS64.TRYWAIT P0, [R3+URZ+0x60], R2 ;  /* 0x00006002030075a7 */ /* 0x001064000800017f */
[----:B-1----:R-:W-:Y:S05]  /*223a0*/  @!P0 NANOSLEEP.SYNCS 0x989680 ;  /* 0x009896800000895d */ /* 0x002fea0003900000 */
[----:B------:R-:W1:Y:S02]  /*223b0*/  @!P0 SYNCS.PHASECHK.TRANS64 P0, [R3+URZ+0x60], R2 ;  /* 0x00006002030085a7 */ /* 0x000e64000800007f */
[----:B-1----:R-:W-:Y:S05]  /*223c0*/  @!P0 BRA `(.L_x_1638) ;  /* 0xfffffffc00f08947 */ /* 0x002fea000383ffff */
[----:B------:R-:W-:Y:S05]  /*223d0*/  BRA `(.L_x_1802) ;  /* 0xffffffa800507947 */ /* 0x000fea000383ffff */
.L_x_1646:
[----:B-1----:R1:W2:Y:S02]  /*223e0*/  SYNCS.PHASECHK.TRANS64.TRYWAIT P0, [R2+URZ+0x16840], R3 ;  /* 0x01684003020075a7 */ /* 0x0022a4000800017f */
[----:B--2---:R-:W-:Y:S05]  /*223f0*/  @!P0 NANOSLEEP.SYNCS 0x989680 ;  /* 0x009896800000895d */ /* 0x004fea0003900000 */
[----:B------:R-:W2:Y:S02]  /*22400*/  @!P0 SYNCS.PHASECHK.TRANS64 P0, [R2+URZ+0x16840], R3 ;  /* 0x01684003020085a7 */ /* 0x000ea4000800007f */
[----:B--2---:R-:W-:Y:S05]  /*22410*/  @!P0 BRA `(.L_x_1646) ;  /* 0xfffffffc00f08947 */ /* 0x004fea000383ffff */
[----:B------:R-:W-:Y:S05]  /*22420*/  BRA `(.L_x_1803) ;  /* 0xffffffac008c7947 */ /* 0x000fea000383ffff */
.L_x_1651:
[----:B0-----:R0:W1:Y:S02]  /*22430*/  SYNCS.PHASECHK.TRANS64.TRYWAIT P0, [R10+URZ+0x60], R28 ;  /* 0x0000601c0a0075a7 */ /* 0x001064000800017f */
[----:B-1----:R-:W-:Y:S05]  /*22440*/  @!P0 NANOSLEEP.SYNCS 0x989680 ;  /* 0x009896800000895d */ /* 0x002fea0003900000 */
[----:B------:R-:W1:Y:S02]  /*22450*/  @!P0 SYNCS.PHASECHK.TRANS64 P0, [R10+URZ+0x60], R28 ;  /* 0x0000601c0a0085a7 */ /* 0x000e64000800007f */
[----:B-1----:R-:W-:Y:S05]  /*22460*/  @!P0 BRA `(.L_x_1651) ;  /* 0xfffffffc00f08947 */ /* 0x002fea000383ffff */
[----:B------:R-:W-:Y:S05]  /*22470*/  BRA `(.L_x_1804) ;  /* 0xffffffb000187947 */ /* 0x000fea000383ffff */
.L_x_1659:
[----:B-1----:R1:W2:Y:S02]  /*22480*/  SYNCS.PHASECHK.TRANS64.TRYWAIT P0, [R2+URZ+0x16840], R3 ;  /* 0x01684003020075a7 */ /* 0x0022a4000800017f */
[----:B--2---:R-:W-:Y:S05]  /*22490*/  @!P0 NANOSLEEP.SYNCS 0x989680 ;  /* 0x009896800000895d */ /* 0x004fea0003900000 */
[----:B------:R-:W2:Y:S02]  /*224a0*/  @!P0 SYNCS.PHASECHK.TRANS64 P0, [R2+URZ+0x16840], R3 ;  /* 0x01684003020085a7 */ /* 0x000ea4000800007f */
[----:B--2---:R-:W-:Y:S05]  /*224b0*/  @!P0 BRA `(.L_x_1659) ;  /* 0xfffffffc00f08947 */ /* 0x004fea000383ffff */
[----:B------:R-:W-:Y:S05]  /*224c0*/  BRA `(.L_x_1805) ;  /* 0xffffffb400287947 */ /* 0x000fea000383ffff */
.L_x_1664:
[----:B0-----:R0:W1:Y:S02]  /*224d0*/  SYNCS.PHASECHK.TRANS64.TRYWAIT P0, [R3+URZ+0x60], R7 ;  /* 0x00006007030075a7 */ /* 0x001064000800017f */
[----:B-1----:R-:W-:Y:S05]  /*224e0*/  @!P0 NANOSLEEP.SYNCS 0x989680 ;  /* 0x009896800000895d */ /* 0x002fea0003900000 */
[----:B------:R-:W1:Y:S02]  /*224f0*/  @!P0 SYNCS.PHASECHK.TRANS64 P0, [R3+URZ+0x60], R7 ;  /* 0x00006007030085a7 */ /* 0x000e64000800007f */
[----:B-1----:R-:W-:Y:S05]  /*22500*/  @!P0 BRA `(.L_x_1664) ;  /* 0xfffffffc00f08947 */ /* 0x002fea000383ffff */
[----:B------:R-:W-:Y:S05]  /*22510*/  BRA `(.L_x_1806) ;  /* 0xffffffb400b87947 */ /* 0x000fea000383ffff */
.L_x_1674:
[----:B0-----:R0:W1:Y:S02]  /*22520*/  SYNCS.PHASECHK.TRANS64.TRYWAIT P0, [R3+URZ+0x16860], R0 ;  /* 0x01686000030075a7 */ /* 0x001064000800017f */
[----:B-1----:R-:W-:Y:S05]  /*22530*/  @!P0 NANOSLEEP.SYNCS 0x989680 ;  /* 0x009896800000895d */ /* 0x002fea0003900000 */
[----:B------:R-:W1:Y:S02]  /*22540*/  @!P0 SYNCS.PHASECHK.TRANS64 P0, [R3+URZ+0x16860], R0 ;  /* 0x01686000030085a7 */ /* 0x000e64000800007f */
[----:B-1----:R-:W-:Y:S05]  /*22550*/  @!P0 BRA `(.L_x_1674) ;  /* 0xfffffffc00f08947 */ /* 0x002fea000383ffff */
[----:B------:R-:W-:Y:S05]  /*22560*/  BRA `(.L_x_1807) ;  /* 0xffffffb800b47947 */ /* 0x000fea000383ffff */
.L_x_1680:
        /* <DEDUP_REMOVED lines=8> */
.L_x_1809:
[----:B------:R-:W-:Y:S05]  /*225f0*/  BSYNC B0 ;  /* 0x0000000000007941 */ /* 0x000fea0003800000 */
.L_x_1808:
        /* <DEDUP_REMOVED lines=9> */
.L_x_1810:
[----:B------:R-:W-:Y:S02]  /*22690*/  ULDC UR4, c[0x0][0xc3c] ;  /* 0x00030f0000047ab9 */ /* 0x000fe40000000800 */
[----:B------:R-:W-:-:S13]  /*226a0*/  ISETP.GE.OR P1, PT, R9, UR4, !P0 ;  /* 0x0000000409007c0c */ /* 0x000fda000c726670 */
[----:B------:R-:W0:Y:S08]  /*226b0*/  @!P1 LDC.64 R2, c[0x0][0xc80] ;  /* 0x00032000ff029b82 */ /* 0x000e300000000a00 */
[----:B------:R-:W1:Y:S01]  /*226c0*/  @!P1 LDC.64 R4, c[0x0][0xc78] ;  /* 0x00031e00ff049b82 */ /* 0x000e620000000a00 */
[----:B------:R-:W-:Y:S01]  /*226d0*/  CS2R R24, SRZ ;  /* 0x0000000000187805 */ /* 0x000fe2000001ff00 */
[----:B------:R-:W-:-:S02]  /*226e0*/  IMAD.MOV.U32 R11, RZ, RZ, RZ ;  /* 0x000000ffff0b7224 */ /* 0x000fc400078e00ff */
[----:B------:R-:W-:Y:S02]  /*226f0*/  IMAD.MOV.U32 R6, RZ, RZ, R14 ;  /* 0x000000ffff067224 */ /* 0x000fe400078e000e */
[----:B0-----:R-:W-:-:S05]  /*22700*/  @!P1 IMAD.WIDE R2, R9, 0x4, R2 ;  /* 0x0000000409029825 */ /* 0x001fca00078e0202 */
[----:B------:R1:W2:Y:S02]  /*22710*/  @!P1 LDG.E R7, desc[UR40][R2.64] ;  /* 0x0000002802079981 */ /* 0x0002a4000c1e1900 */
[----:B-1----:R-:W-:-:S05]  /*22720*/  @!P1 IMAD.WIDE R2, R9, 0x4, R4 ;  /* 0x0000000409029825 */ /* 0x002fca00078e0204 */
[----:B------:R-:W3:Y:S01]  /*22730*/  @!P1 LDG.E R4, desc[UR40][R2.64] ;  /* 0x0000002802049981 */ /* 0x000ee2000c1e1900 */
[----:B------:R-:W-:Y:S01]  /*22740*/  IMAD.MOV.U32 R5, RZ, RZ, RZ ;  /* 0x000000ffff057224 */ /* 0x000fe200078e00ff */
        /* <DEDUP_REMOVED lines=11> */
.L_x_1811:
[----:B------:R-:W-:Y:S01]  /*22800*/  IMAD.MOV.U32 R12, RZ, RZ, 0x2 ;  /* 0x00000002ff0c7424 */ /* 0x000fe200078e00ff */
[----:B------:R-:W-:-:S05]  /*22810*/  SEL R4, R14, RZ, P1 ;  /* 0x000000ff0e047207 */ /* 0x000fca0000800000 */
[----:B------:R-:W-:-:S04]  /*22820*/  IMAD.IADD R4, R13, 0x1, R4 ;  /* 0x000000010d047824 */ /* 0x000fc800078e0204 */
[----:B------:R-:W-:-:S07]  /*22830*/  IMAD.MOV.U32 R13, RZ, RZ, R4 ;  /* 0x000000ffff0d7224 */ /* 0x000fce00078e0004 */
[----:B------:R-:W-:Y:S05]  /*22840*/  WARPSYNC.COLLECTIVE R15, `(.L_x_1812) ;  /* 0x000000000f087348 */ /* 0x000fea0003c00000 */
[----:B------:R0:W1:Y:S02]  /*22850*/  SHFL.UP P6, R14, R13, R12, R11 ;  /* 0x0400000c0d0e7389 */ /* 0x00006400000c000b */
[----:B01----:R-:W-:Y:S01]  /*22860*/  ENDCOLLECTIVE ;  /* 0x000000000000791b */ /* 0x003fe20003800000 */
.L_x_1812:
[----:B------:R-:W-:Y:S01]  /*22870*/  IMAD.MOV.U32 R12, RZ, RZ, 0x4 ;  /* 0x00000004ff0c7424 */ /* 0x000fe200078e00ff */
[----:B------:R-:W-:-:S05]  /*22880*/  SEL R3, R14, RZ, P2 ;  /* 0x000000ff0e037207 */ /* 0x000fca0001000000 */
[----:B------:R-:W-:-:S04]  /*22890*/  IMAD.IADD R2, R4, 0x1, R3 ;  /* 0x0000000104027824 */ /* 0x000fc800078e0203 */
[----:B------:R-:W-:-:S07]  /*228a0*/  IMAD.MOV.U32 R13, RZ, RZ, R2 ;  /* 0x000000ffff0d7224 */ /* 0x000fce00078e0002 */
[----:B------:R-:W-:Y:S05]  /*228b0*/  WARPSYNC.COLLECTIVE R15, `(.L_x_1813) ;  /* 0x000000000f087348 */ /* 0x000fea0003c00000 */
[----:B------:R0:W1:Y:S02]  /*228c0*/  SHFL.UP P6, R14, R13, R12, R11 ;  /* 0x0400000c0d0e7389 */ /* 0x00006400000c000b */
[----:B01----:R-:W-:Y:S01]  /*228d0*/  ENDCOLLECTIVE ;  /* 0x000000000000791b */ /* 0x003fe20003800000 */
.L_x_1813:
[----:B------:R-:W-:Y:S01]  /*228e0*/  IMAD.MOV.U32 R12, RZ, RZ, 0x8 ;  /* 0x00000008ff0c7424 */ /* 0x000fe200078e00ff */
[----:B------:R-:W-:-:S05]  /*228f0*/  SEL R3, R14, RZ, P3 ;  /* 0x000000ff0e037207 */ /* 0x000fca0001800000 */
[----:B------:R-:W-:-:S04]  /*22900*/  IMAD.IADD R3, R2, 0x1, R3 ;  /* 0x0000000102037824 */ /* 0x000fc800078e0203 */
[----:B------:R-:W-:-:S07]  /*22910*/  IMAD.MOV.U32 R13, RZ, RZ, R3 ;  /* 0x000000ffff0d7224 */ /* 0x000fce00078e0003 */
[----:B------:R-:W-:Y:S05]  /*22920*/  WARPSYNC.COLLECTIVE R15, `(.L_x_1814) ;  /* 0x000000000f087348 */ /* 0x000fea0003c00000 */
[----:B------:R0:W1:Y:S02]  /*22930*/  SHFL.UP P6, R14, R13, R12, R11 ;  /* 0x0400000c0d0e7389 */ /* 0x00006400000c000b */
[----:B01----:R-:W-:Y:S01]  /*22940*/  ENDCOLLECTIVE ;  /* 0x000000000000791b */ /* 0x003fe20003800000 */
.L_x_1814:
[----:B------:R-:W-:Y:S01]  /*22950*/  IMAD.MOV.U32 R12, RZ, RZ, 0x10 ;  /* 0x00000010ff0c7424 */ /* 0x000fe200078e00ff */
[----:B------:R-:W-:-:S05]  /*22960*/  SEL R4, R14, RZ, P4 ;  /* 0x000000ff0e047207 */ /* 0x000fca0002000000 */
[----:B------:R-:W-:-:S04]  /*22970*/  IMAD.IADD R4, R3, 0x1, R4 ;  /* 0x0000000103047824 */ /* 0x000fc800078e0204 */
[----:B------:R-:W-:-:S07]  /*22980*/  IMAD.MOV.U32 R13, RZ, RZ, R4 ;  /* 0x000000ffff0d7224 */ /* 0x000fce00078e0004 */
[----:B------:R-:W-:Y:S05]  /*22990*/  WARPSYNC.COLLECTIVE R15, `(.L_x_1815) ;  /* 0x000000000f087348 */ /* 0x000fea0003c00000 */
[----:B------:R0:W1:Y:S02]  /*229a0*/  SHFL.UP P6, R14, R13, R12, R11 ;  /* 0x0400000c0d0e7389 */ /* 0x00006400000c000b */
[----:B01----:R-:W-:Y:S01]  /*229b0*/  ENDCOLLECTIVE ;  /* 0x000000000000791b */ /* 0x003fe20003800000 */
.L_x_1815:
        /* <DEDUP_REMOVED lines=8> */
.L_x_1816:
[----:B------:R-:W-:Y:S05]  /*22a40*/  BRA `(.L_x_1817) ;  /* 0xffffffb800ec7947 */ /* 0x000fea000383ffff */
.L_x_1683:
[----:B------:R-:W-:Y:S01]  /*22a50*/  BSSY B0, `(.L_x_1818) ;  /* 0x0000007000007945 */ /* 0x000fe20003800000 */
[----:B------:R-:W-:Y:S02]  /*22a60*/  IMAD.MOV.U32 R12, RZ, RZ, 0x1 ;  /* 0x00000001ff0c7424 */ /* 0x000fe400078e00ff */
[----:B------:R-:W-:Y:S02]  /*22a70*/  IMAD.MOV.U32 R11, RZ, RZ, RZ ;  /* 0x000000ffff0b7224 */ /* 0x000fe400078e00ff */
[----:B------:R-:W-:-:S07]  /*22a80*/  IMAD.MOV.U32 R15, RZ, RZ, -0x1 ;  /* 0xffffffffff0f7424 */ /* 0x000fce00078e00ff */
[----:B------:R-:W-:Y:S05]  /*22a90*/  WARPSYNC.COLLECTIVE R15, `(.L_x_1819) ;  /* 0x000000000f087348 */ /* 0x000fea0003c00000 */
[----:B------:R0:W1:Y:S02]  /*22aa0*/  SHFL.UP P6, R14, R13, R12, R11 ;  /* 0x0400000c0d0e7389 */ /* 0x00006400000c000b */
[----:B01----:R-:W-:Y:S01]  /*22ab0*/  ENDCOLLECTIVE ;  /* 0x000000000000791b */ /* 0x003fe20003800000 */
.L_x_1819:
[----:B------:R-:W-:Y:S05]  /*22ac0*/  BSYNC B0 ;  /* 0x0000000000007941 */ /* 0x000fea0003800000 */
.L_x_1818:
        /* <DEDUP_REMOVED lines=8> */
.L_x_1820:
[----:B------:R-:W-:Y:S01]  /*22b50*/  IMAD.MOV.U32 R12, RZ, RZ, 0x4 ;  /* 0x00000004ff0c7424 */ /* 0x000fe200078e00ff */
[----:B------:R-:W-:-:S05]  /*22b60*/  SEL R2, R14, RZ, P2 ;  /* 0x000000ff0e027207 */ /* 0x000fca0001000000 */
[----:B------:R-:W-:-:S04]  /*22b70*/  IMAD.IADD R2, R13, 0x1, R2 ;  /* 0x000000010d027824 */ /* 0x000fc800078e0202 */
[----:B------:R-:W-:-:S07]  /*22b80*/  IMAD.MOV.U32 R13, RZ, RZ, R2 ;  /* 0x000000ffff0d7224 */ /* 0x000fce00078e0002 */
[----:B------:R-:W-:Y:S05]  /*22b90*/  WARPSYNC.COLLECTIVE R15, `(.L_x_1821) ;  /* 0x000000000f087348 */ /* 0x000fea0003c00000 */
[----:B------:R0:W1:Y:S02]  /*22ba0*/  SHFL.UP P6, R14, R13, R12, R11 ;  /* 0x0400000c0d0e7389 */ /* 0x00006400000c000b */
[----:B01----:R-:W-:Y:S01]  /*22bb0*/  ENDCOLLECTIVE ;  /* 0x000000000000791b */ /* 0x003fe20003800000 */
.L_x_1821:
[----:B------:R-:W-:Y:S01]  /*22bc0*/  IMAD.MOV.U32 R12, RZ, RZ, 0x8 ;  /* 0x00000008ff0c7424 */ /* 0x000fe200078e00ff */
[----:B------:R-:W-:-:S05]  /*22bd0*/  SEL R3, R14, RZ, P3 ;  /* 0x000000ff0e037207 */ /* 0x000fca0001800000 */
[----:B------:R-:W-:-:S04]  /*22be0*/  IMAD.IADD R3, R2, 0x1, R3 ;  /* 0x0000000102037824 */ /* 0x000fc800078e0203 */
[----:B------:R-:W-:-:S07]  /*22bf0*/  IMAD.MOV.U32 R13, RZ, RZ, R3 ;  /* 0x000000ffff0d7224 */ /* 0x000fce00078e0003 */
[----:B------:R-:W-:Y:S05]  /*22c00*/  WARPSYNC.COLLECTIVE R15, `(.L_x_1822) ;  /* 0x000000000f087348 */ /* 0x000fea0003c00000 */
[----:B------:R0:W1:Y:S02]  /*22c10*/  SHFL.UP P6, R14, R13, R12, R11 ;  /* 0x0400000c0d0e7389 */ /* 0x00006400000c000b */
[----:B01----:R-:W-:Y:S01]  /*22c20*/  ENDCOLLECTIVE ;  /* 0x000000000000791b */ /* 0x003fe20003800000 */
.L_x_1822:
[----:B------:R-:W-:Y:S01]  /*22c30*/  IMAD.MOV.U32 R12, RZ, RZ, 0x10 ;  /* 0x00000010ff0c7424 */ /* 0x000fe200078e00ff */
[----:B------:R-:W-:-:S05]  /*22c40*/  SEL R4, R14, RZ, P4 ;  /* 0x000000ff0e047207 */ /* 0x000fca0002000000 */
[----:B------:R-:W-:-:S04]  /*22c50*/  IMAD.IADD R4, R3, 0x1, R4 ;  /* 0x0000000103047824 */ /* 0x000fc800078e0204 */
[----:B------:R-:W-:-:S07]  /*22c60*/  IMAD.MOV.U32 R13, RZ, RZ, R4 ;  /* 0x000000ffff0d7224 */ /* 0x000fce00078e0004 */
[----:B------:R-:W-:Y:S05]  /*22c70*/  WARPSYNC.COLLECTIVE R15, `(.L_x_1823) ;  /* 0x000000000f087348 */ /* 0x000fea0003c00000 */
[----:B------:R0:W1:Y:S02]  /*22c80*/  SHFL.UP P6, R14, R13, R12, R11 ;  /* 0x0400000c0d0e7389 */ /* 0x00006400000c000b */
[----:B01----:R-:W-:Y:S01]  /*22c90*/  ENDCOLLECTIVE ;  /* 0x000000000000791b */ /* 0x003fe20003800000 */
.L_x_1823:
        /* <DEDUP_REMOVED lines=8> */
.L_x_1824:
[----:B------:R-:W-:Y:S05]  /*22d20*/  BRA `(.L_x_1825) ;  /* 0xffffffb800d87947 */ /* 0x000fea000383ffff */
.L_x_1685:
[----:B------:R-:W-:Y:S01]  /*22d30*/  BSSY B0, `(.L_x_1826) ;  /* 0x0000006000007945 */ /* 0x000fe20003800000 */
[----:B------:R-:W-:Y:S01]  /*22d40*/  PLOP3.LUT P6, PT, P6, PT, PT, 0x8, 0x0 ;  /* 0x000000000000781c */ /* 0x000fe200037ce170 */
[----:B------:R-:W-:-:S12]  /*22d50*/  IMAD.MOV.U32 R15, RZ, RZ, -0x1 ;  /* 0xffffffffff0f7424 */ /* 0x000fd800078e00ff */
[----:B0-----:R-:W-:Y:S05]  /*22d60*/  WARPSYNC.COLLECTIVE R15, `(.L_x_1827) ;  /* 0x000000000f087348 */ /* 0x001fea0003c00000 */
[----:B------:R-:W-:Y:S01]  /*22d70*/  VOTE.ANY R14, PT, P6 ;  /* 0x00000000000e7806 */ /* 0x000fe200030e0100 */
[----:B0-----:R-:W-:Y:S06]  /*22d80*/  ENDCOLLECTIVE ;  /* 0x000000000000791b */ /* 0x001fec0003800000 */
.L_x_1827:
[----:B------:R-:W-:Y:S05]  /*22d90*/  BSYNC B0 ;  /* 0x0000000000007941 */ /* 0x000fea0003800000 */
.L_x_1826:
[----:B------:R-:W-:Y:S02]  /*22da0*/  IMAD.MOV.U32 R3, RZ, RZ, R14 ;  /* 0x000000ffff037224 */ /* 0x000fe400078e000e */
[----:B------:R-:W-:Y:S02]  /*22db0*/  IMAD.MOV.U32 R13, RZ, RZ, R25 ;  /* 0x000000ffff0d7224 */ /* 0x000fe400078e0019 */
[----:B------:R-:W0:Y:S01]  /*22dc0*/  POPC R7, R3 ;  /* 0x0000000300077309 */ /* 0x000e220000000000 */
[----:B------:R-:W-:Y:S02]  /*22dd0*/  IMAD.MOV.U32 R11, RZ, RZ, 0x1f ;  /* 0x0000001fff0b7424 */ /* 0x000fe400078e00ff */
[----:B------:R-:W-:Y:S02]  /*22de0*/  IMAD.MOV.U32 R15, RZ, RZ, -0x1 ;  /* 0xffffffffff0f7424 */ /* 0x000fe400078e00ff */
[----:B0-----:R-:W-:Y:S02]  /*22df0*/  IMAD.MOV.U32 R12, RZ, RZ, R7 ;  /* 0x000000ffff0c7224 */ /* 0x001fe400078e0007 */
[----:B------:R-:W-:-:S07]  /*22e00*/  IMAD.IADD R27, R7, 0x1, R27 ;  /* 0x00000001071b7824 */ /* 0x000fce00078e021b */
[----:B------:R-:W-:Y:S05]  /*22e10*/  WARPSYNC.COLLECTIVE R15, `(.L_x_1828) ;  /* 0x000000000f087348 */ /* 0x000fea0003c00000 */
[----:B------:R0:W1:Y:S02]  /*22e20*/  SHFL.IDX P6, R14, R13, R12, R11 ;  /* 0x0000000c0d0e7389 */ /* 0x00006400000c000b */
[----:B01----:R-:W-:Y:S01]  /*22e30*/  ENDCOLLECTIVE ;  /* 0x000000000000791b */ /* 0x003fe20003800000 */
.L_x_1828:
[----:B------:R-:W-:Y:S02]  /*22e40*/  IMAD.MOV.U32 R13, RZ, RZ, R5 ;  /* 0x000000ffff0d7224 */ /* 0x000fe400078e0005 */
[----:B------:R-:W-:-:S07]  /*22e50*/  IMAD.MOV.U32 R25, RZ, RZ, R14 ;  /* 0x000000ffff197224 */ /* 0x000fce00078e000e */
[----:B------:R-:W-:Y:S05]  /*22e60*/  WARPSYNC.COLLECTIVE R15, `(.L_x_1829) ;  /* 0x000000000f087348 */ /* 0x000fea0003c00000 */
[----:B------:R0:W1:Y:S02]  /*22e70*/  SHFL.IDX P6, R14, R13, R12, R11 ;  /* 0x0000000c0d0e7389 */ /* 0x00006400000c000b */
[----:B01----:R-:W-:Y:S01]  /*22e80*/  ENDCOLLECTIVE ;  /* 0x000000000000791b */ /* 0x003fe20003800000 */
.L_x_1829:
[----:B------:R-:W-:Y:S01]  /*22e90*/  IMAD.MOV.U32 R5, RZ, RZ, R14 ;  /* 0x000000ffff057224 */ /* 0x000fe200078e000e */
[----:B------:R-:W-:Y:S06]  /*22ea0*/  BRA `(.L_x_1830) ;  /* 0xffffffb800b87947 */ /* 0x000fec000383ffff */
.L_x_1687:
[----:B------:R-:W-:Y:S01]  /*22eb0*/  BSSY B0, `(.L_x_1831) ;  /* 0x0000007000007945 */ /* 0x000fe20003800000 */
[----:B------:R-:W-:Y:S02]  /*22ec0*/  IMAD.MOV.U32 R13, RZ, RZ, R2 ;  /* 0x000000ffff0d7224 */ /* 0x000fe400078e0002 */
[----:B------:R-:W-:Y:S02]  /*22ed0*/  IMAD.MOV.U32 R11, RZ, RZ, 0x1f ;  /* 0x0000001fff0b7424 */ /* 0x000fe400078e00ff */
[----:B------:R-:W-:-:S07]  /*22ee0*/  IMAD.MOV.U32 R15, RZ, RZ, -0x1 ;  /* 0xffffffffff0f7424 */ /* 0x000fce00078e00ff */
[----:B0123--:R-:W-:Y:S05]  /*22ef0*/  WARPSYNC.COLLECTIVE R15, `(.L_x_1832) ;  /* 0x000000000f087348 */ /* 0x00ffea0003c00000 */
[----:B------:R4:W0:Y:S02]  /*22f00*/  SHFL.IDX P6, R14, R13, R12, R11 ;  /* 0x0000000c0d0e7389 */ /* 0x00082400000c000b */
[----:B01234-:R-:W-:Y:S01]  /*22f10*/  ENDCOLLECTIVE ;  /* 0x000000000000791b */ /* 0x01ffe20003800000 */
.L_x_1832:
[----:B------:R-:W-:Y:S05]  /*22f20*/  BSYNC B0 ;  /* 0x0000000000007941 */ /* 0x000fea0003800000 */
.L_x_1831:
[----:B------:R-:W-:Y:S01]  /*22f30*/  IMAD.MOV.U32 R24, RZ, RZ, R14 ;  /* 0x000000ffff187224 */ /* 0x000fe200078e000e */
[----:B------:R-:W-:Y:S06]  /*22f40*/  BRA `(.L_x_1686) ;  /* 0xffffffb800a87947 */ /* 0x000fec000383ffff */
.L_x_1693:
[----:B0-----:R0:W1:Y:S02]  /*22f50*/  SYNCS.PHASECHK.TRANS64.TRYWAIT P0, [R9+URZ+0x16820], R0 ;  /* 0x01682000090075a7 */ /* 0x001064000800017f */
[----:B-1----:R-:W-:Y:S05]  /*22f60*/  @!P0 NANOSLEEP.SYNCS 0x989680 ;  /* 0x009896800000895d */ /* 0x002fea0003900000 */
[----:B------:R-:W1:Y:S02]  /*22f70*/  @!P0 SYNCS.PHASECHK.TRANS64 P0, [R9+URZ+0x16820], R0 ;  /* 0x01682000090085a7 */ /* 0x000e64000800007f */
[----:B-1----:R-:W-:Y:S05]  /*22f80*/  @!P0 BRA `(.L_x_1693) ;  /* 0xfffffffc00f08947 */ /* 0x002fea000383ffff */
[----:B------:R-:W-:Y:S05]  /*22f90*/  BRA `(.L_x_1833) ;  /* 0xffffffc400007947 */ /* 0x000fea000383ffff */
.L_x_1694:
        /* <DEDUP_REMOVED lines=11> */
.L_x_1835:
[----:B------:R-:W-:Y:S05]  /*23050*/  BSYNC B0 ;  /* 0x0000000000007941 */ /* 0x000fea0003800000 */
.L_x_1834:
[----:B------:R-:W-:Y:S05]  /*23060*/  BRA `(.L_x_1836) ;  /* 0xffffffc000e87947 */ /* 0x000fea000383ffff */
.L_x_1695:
[----:B------:R-:W-:Y:S01]  /*23070*/  BSSY B0, `(.L_x_1837) ;  /* 0x0000006000007945 */ /* 0x000fe20003800000 */
[----:B------:R-:W-:-:S07]  /*23080*/  IMAD.MOV.U32 R15, RZ, RZ, -0x1 ;  /* 0xffffffffff0f7424 */ /* 0x000fce00078e00ff */
[----:B0--3--:R-:W-:Y:S05]  /*23090*/  WARPSYNC.COLLECTIVE R15, `(.L_x_1838) ;  /* 0x000000000f0c7348 */ /* 0x009fea0003c00000 */
[----:B------:R-:W-:Y:S02]  /*230a0*/  ELECT P6, UR62, PT ;  /* 0x00000000003e782f */ /* 0x000fe400038c0000 */
[----:B------:R-:W-:Y:S01]  /*230b0*/  MOV R14, UR62 ;  /* 0x0000003e000e7c02 */ /* 0x000fe20008000f00 */
[----:B0--3--:R-:W-:Y:S10]  /*230c0*/  ENDCOLLECTIVE ;  /* 0x000000000000791b */ /* 0x009ff40003800000 */
.L_x_1838:
[----:B------:R-:W-:Y:S05]  /*230d0*/  BSYNC B0 ;  /* 0x0000000000007941 */ /* 0x000fea0003800000 */
.L_x_1837:
[----:B------:R-:W-:Y:S05]  /*230e0*/  BRA `(.L_x_1839) ;  /* 0xffffffc000dc7947 */ /* 0x000fea000383ffff */
.L_x_1697:
[----:B0-----:R0:W1:Y:S02]  /*230f0*/  SYNCS.PHASECHK.TRANS64.TRYWAIT P0, [R7+URZ], R2 ;  /* 0x00000002070075a7 */ /* 0x001064000800017f */
[----:B-1----:R-:W-:Y:S05]  /*23100*/  @!P0 NANOSLEEP.SYNCS 0x989680 ;  /* 0x009896800000895d */ /* 0x002fea0003900000 */
[----:B------:R-:W1:Y:S02]  /*23110*/  @!P0 SYNCS.PHASECHK.TRANS64 P0, [R7+URZ], R2 ;  /* 0x00000002070085a7 */ /* 0x000e64000800007f */
[----:B-1----:R-:W-:Y:S05]  /*23120*/  @!P0 BRA `(.L_x_1697) ;  /* 0xfffffffc00f08947 */ /* 0x002fea000383ffff */
[----:B------:R-:W-:Y:S05]  /*23130*/  BRA `(.L_x_1840) ;  /* 0xffffffc400107947 */ /* 0x000fea000383ffff */
.L_x_1698:
[----:B-1----:R1:W2:Y:S02]  /*23140*/  SYNCS.PHASECHK.TRANS64.TRYWAIT P0, [R3+URZ], R0 ;  /* 0x00000000030075a7 */ /* 0x0022a4000800017f */
[----:B--2---:R-:W-:Y:S05]  /*23150*/  @!P0 NANOSLEEP.SYNCS 0x989680 ;  /* 0x009896800000895d */ /* 0x004fea0003900000 */
[----:B------:R-:W2:Y:S02]  /*23160*/  @!P0 SYNCS.PHASECHK.TRANS64 P0, [R3+URZ], R0 ;  /* 0x00000000030085a7 */ /* 0x000ea4000800007f */
[----:B--2---:R-:W-:Y:S05]  /*23170*/  @!P0 BRA `(.L_x_1698) ;  /* 0xfffffffc00f08947 */ /* 0x004fea000383ffff */
[----:B------:R-:W-:Y:S05]  /*23180*/  BRA `(.L_x_1841) ;  /* 0xffffffc400047947 */ /* 0x000fea000383ffff */
.L_x_1700:
[----:B-1----:R1:W2:Y:S02]  /*23190*/  SYNCS.PHASECHK.TRANS64.TRYWAIT P0, [R5+URZ], R2 ;  /* 0x00000002050075a7 */ /* 0x0022a4000800017f */
[----:B--2---:R-:W-:Y:S05]  /*231a0*/  @!P0 NANOSLEEP.SYNCS 0x989680 ;  /* 0x009896800000895d */ /* 0x004fea0003900000 */
[----:B------:R-:W2:Y:S02]  /*231b0*/  @!P0 SYNCS.PHASECHK.TRANS64 P0, [R5+URZ], R2 ;  /* 0x00000002050085a7 */ /* 0x000ea4000800007f */
[----:B--2---:R-:W-:Y:S05]  /*231c0*/  @!P0 BRA `(.L_x_1700) ;  /* 0xfffffffc00f08947 */ /* 0x004fea000383ffff */
[----:B------:R-:W-:Y:S05]  /*231d0*/  BRA `(.L_x_1842) ;  /* 0xffffffc400087947 */ /* 0x000fea000383ffff */
.L_x_1843:
        /* <DEDUP_REMOVED lines=10> */
.L_x_2707:


//--------------------- .text._ZN7cutlass13device_kernelIN5flash11enable_sm90INS1_16FlashAttnFwdSm90INS1_25CollectiveMainloopFwdSm90ILi2EN4cute5tupleIJNS5_1CILi1EEES8_S8_EEENS6_IJNS7_ILi192EEENS7_ILi128EEENS7_ILi64EEEEEELi64ENS_10bfloat16_tEfNS_4arch4Sm90ELb1ELb0ELb0ELb0ELb0ELb0ELb0ELb1ELb1ELb1ELb1ELb0EEENS1_21CollectiveEpilogueFwdINS6_IJSA_SC_SB_EEES9_SE_SG_Li384ELb0ELb1ELb1ELb0EEENS1_19SingleTileSchedulerILb0ELb1ELb1ELi192EEEEEEEEEvNT_6ParamsE --------------------------
	.section	.text._ZN7cutlass13device_kernelIN5flash11enable_sm90INS1_16FlashAttnFwdSm90INS1_25CollectiveMainloopFwdSm90ILi2EN4cute5tupleIJNS5_1CILi1EEES8_S8_EEENS6_IJNS7_ILi192EEENS7_ILi128EEENS7_ILi64EEEEEELi64ENS_10bfloat16_tEfNS_4arch4Sm90ELb1ELb0ELb0ELb0ELb0ELb0ELb0ELb1ELb1ELb1ELb1ELb0EEENS1_21CollectiveEpilogueFwdINS6_IJSA_SC_SB_EEES9_SE_SG_Li384ELb0ELb1ELb1ELb0EEENS1_19SingleTileSchedulerILb0ELb1ELb1ELi192EEEEEEEEEvNT_6ParamsE,"ax",@progbits
	.align	128
.text._ZN7cutlass13device_kernelIN5flash11enable_sm90INS1_16FlashAttnFwdSm90INS1_25CollectiveMainloopFwdSm90ILi2EN4cute5tupleIJNS5_1CILi1EEES8_S8_EEENS6_IJNS7_ILi192EEENS7_ILi128EEENS7_ILi64EEEEEELi64ENS_10bfloat16_tEfNS_4arch4Sm90ELb1ELb0ELb0ELb0ELb0ELb0ELb0ELb1ELb1ELb1ELb1ELb0EEENS1_21CollectiveEpilogueFwdINS6_IJSA_SC_SB_EEES9_SE_SG_Li384ELb0ELb1ELb1ELb0EEENS1_19SingleTileSchedulerILb0ELb1ELb1ELi192EEEEEEEEEvNT_6ParamsE:
        .type           _ZN7cutlass13device_kernelIN5flash11enable_sm90INS1_16FlashAttnFwdSm90INS1_25CollectiveMainloopFwdSm90ILi2EN4cute5tupleIJNS5_1CILi1EEES8_S8_EEENS6_IJNS7_ILi192EEENS7_ILi128EEENS7_ILi64EEEEEELi64ENS_10bfloat16_tEfNS_4arch4Sm90ELb1ELb0ELb0ELb0ELb0ELb0ELb0ELb1ELb1ELb1ELb1ELb0EEENS1_21CollectiveEpilogueFwdINS6_IJSA_SC_SB_EEES9_SE_SG_Li384ELb0ELb1ELb1ELb0EEENS1_19SingleTileSchedulerILb0ELb1ELb1ELi192EEEEEEEEEvNT_6ParamsE,@function
        .size           _ZN7cutlass13device_kernelIN5flash11enable_sm90INS1_16FlashAttnFwdSm90INS1_25CollectiveMainloopFwdSm90ILi2EN4cute5tupleIJNS5_1CILi1EEES8_S8_EEENS6_IJNS7_ILi192EEENS7_ILi128EEENS7_ILi64EEEEEELi64ENS_10bfloat16_tEfNS_4arch4Sm90ELb1ELb0ELb0ELb0ELb0ELb0ELb0ELb1ELb1ELb1ELb1ELb0EEENS1_21CollectiveEpilogueFwdINS6_IJSA_SC_SB_EEES9_SE_SG_Li384ELb0ELb1ELb1ELb0EEENS1_19SingleTileSchedulerILb0ELb1ELb1ELi192EEEEEEEEEvNT_6ParamsE,(.L_x_2708 - _ZN7cutlass13device_kernelIN5flash11enable_sm90INS1_16FlashAttnFwdSm90INS1_25CollectiveMainloopFwdSm90ILi2EN4cute5tupleIJNS5_1CILi1EEES8_S8_EEENS6_IJNS7_ILi192EEENS7_ILi128EEENS7_ILi64EEEEEELi64ENS_10bfloat16_tEfNS_4arch4Sm90ELb1ELb0ELb0ELb0ELb0ELb0ELb0ELb1ELb1ELb1ELb1ELb0EEENS1_21CollectiveEpilogueFwdINS6_IJSA_SC_SB_EEES9_SE_SG_Li384ELb0ELb1ELb1ELb0EEENS1_19SingleTileSchedulerILb0ELb1ELb1ELi192EEEEEEEEEvNT_6ParamsE)
        .other          _ZN7cutlass13device_kernelIN5flash11enable_sm90INS1_16FlashAttnFwdSm90INS1_25CollectiveMainloopFwdSm90ILi2EN4cute5tupleIJNS5_1CILi1EEES8_S8_EEENS6_IJNS7_ILi192EEENS7_ILi128EEENS7_ILi64EEEEEELi64ENS_10bfloat16_tEfNS_4arch4Sm90ELb1ELb0ELb0ELb0ELb0ELb0ELb0ELb1ELb1ELb1ELb1ELb0EEENS1_21CollectiveEpilogueFwdINS6_IJSA_SC_SB_EEES9_SE_SG_Li384ELb0ELb1ELb1ELb0EEENS1_19SingleTileSchedulerILb0ELb1ELb1ELi192EEEEEEEEEvNT_6ParamsE,@"STO_CUDA_ENTRY STV_DEFAULT"
_ZN7cutlass13device_kernelIN5flash11enable_sm90INS1_16FlashAttnFwdSm90INS1_25CollectiveMainloopFwdSm90ILi2EN4cute5tupleIJNS5_1CILi1EEES8_S8_EEENS6_IJNS7_ILi192EEENS7_ILi128EEENS7_ILi64EEEEEELi64ENS_10bfloat16_tEfNS_4arch4Sm90ELb1ELb0ELb0ELb0ELb0ELb0ELb0ELb1ELb1ELb1ELb1ELb0EEENS1_21CollectiveEpilogueFwdINS6_IJSA_SC_SB_EEES9_SE_SG_Li384ELb0ELb1ELb1ELb0EEENS1_19SingleTileSchedulerILb0ELb1ELb1ELi192EEEEEEEEEvNT_6ParamsE:
        /* <DEDUP_REMOVED lines=17> */
.L_x_1845:
[----:B------:R-:W-:Y:S05]  /*0110*/  BSYNC B0 ;  /* 0x0000000000007941 */ /* 0x000fea0003800000 */
.L_x_1844:
        /* <DEDUP_REMOVED lines=41> */
.L_x_1846:
        /* <DEDUP_REMOVED lines=22> */
.L_x_1847:
        /* <DEDUP_REMOVED lines=18> */
.L_x_1848:
        /* <DEDUP_REMOVED lines=22> */
.L_x_1849:
        /* <DEDUP_REMOVED lines=22> */
.L_x_1850:
        /* <DEDUP_REMOVED lines=9> */
.L_x_1853:
        /* <DEDUP_REMOVED lines=21> */
[----:B------:R-:W0:Y:S01]  /*0ad0*/  S2UR UR41, SR_CTAID.X ;  /* 0x00000000002979c3 */ /* 0x000e220000002500 */
[----:B------:R-:W-:Y:S01]  /*0ae0*/  ULDC UR4, c[0x0][0x448] ;  /* 0x0001120000047ab9 */ /* 0x000fe20000000800 */
[----:B------:R-:W-:Y:S01]  /*0af0*/  ULDC UR37, c[0x0][0x424] ;  /* 0x0001090000257ab9 */ /* 0x000fe20000000800 */
[----:B------:R-:W-:Y:S01]  /*0b00*/  UISETP.NE.AND UP1, UPT, UR4, 0x1, UPT ;  /* 0x000000010400788c */ /* 0x000fe2000bf25270 */
[----:B------:R-:W-:Y:S02]  /*0b10*/  ULDC UR7, c[0x0][0x288] ;  /* 0x0000a20000077ab9 */ /* 0x000fe40000000800 */
[----:B------:R-:W-:Y:S01]  /*0b20*/  ULDC.64 UR4, c[0x0][0x418] ;  /* 0x0001060000047ab9 */ /* 0x000fe20000000a00 */
[----:B------:R-:W-:Y:S02]  /*0b30*/  UIADD3 UR7, -UR7, 0x80, URZ ;  /* 0x0000008007077890 */ /* 0x000fe4000fffe13f */
[----:B------:R-:W-:Y:S01]  /*0b40*/  UISETP.NE.U32.AND UP0, UPT, UR4, URZ, UPT ;  /* 0x0000003f0400728c */ /* 0x000fe2000bf05070 */
[----:B------:R-:W-:Y:S01]  /*0b50*/  ULDC UR8, c[0x0][0x2f0] ;  /* 0x0000bc0000087ab9 */ /* 0x000fe20000000800 */
[----:B------:R-:W-:-:S02]  /*0b60*/  USHF.R.U32.HI UR10, URZ, 0x10, UR38 ;  /* 0x000000103f0a7899 */ /* 0x000fc40008011626 */
[----:B------:R-:W-:Y:S01]  /*0b70*/  UISETP.NE.AND.EX UP0, UPT, UR5, URZ, UPT, UP0 ;  /* 0x0000003f0500728c */ /* 0x000fe2000bf05300 */
[----:B------:R-:W-:Y:S02]  /*0b80*/  @UP1 ULDC UR9, c[0x0][0x450] ;  /* 0x0001140000091ab9 */ /* 0x000fe40000000800 */
[----:B------:R-:W-:Y:S01]  /*0b90*/  @UP1 ULDC UR5, c[0x0][0x44c] ;  /* 0x0001130000051ab9 */ /* 0x000fe20000000800 */
[----:B------:R-:W-:Y:S02]  /*0ba0*/  USEL UR37, UR37, 0x1, UP0 ;  /* 0x0000000125257887 */ /* 0x000fe40008000000 */
[----:B------:R-:W-:Y:S02]  /*0bb0*/  ULOP3.LUT UR38, UR38, 0xffff, URZ, 0xc0, !UPT ;  /* 0x0000ffff26267892 */ /* 0x000fe4000f8ec03f */
[----:B------:R-:W-:Y:S02]  /*0bc0*/  UIMAD UR7, UR37, UR8, UR7 ;  /* 0x00000008250772a4 */ /* 0x000fe4000f8e0207 */
[----:B0-----:R-:W-:-:S04]  /*0bd0*/  UIMAD UR41, UR41, 0xc0, URZ ;  /* 0x000000c0292978a4 */ /* 0x001fc8000f8e023f */
[----:B------:R-:W-:Y:S02]  /*0be0*/  @UP1 UIADD3 UR4, UR41, 0xbf, URZ ;  /* 0x000000bf29041890 */ /* 0x000fe4000fffe03f */
[----:B------:R-:W-:Y:S02]  /*0bf0*/  UIADD3 UR6, UR41, 0xbf, URZ ;  /* 0x000000bf29067890 */ /* 0x000fe4000fffe03f */
[----:B------:R-:W-:Y:S02]  /*0c00*/  UIMAD.WIDE.U32 UR4, UR4, UR5, URZ ;  /* 0x00000005040472a5 */ /* 0x000fe4000f8e003f */
[----:B------:R-:W-:Y:S02]  /*0c10*/  UIMAD UR4, UR37, UR8, 0x7f ;  /* 0x0000007f250474a4 */ /* 0x000fe4000f8e0208 */
[----:B------:R-:W-:Y:S02]  /*0c20*/  @UP1 USHF.R.U32.HI UR6, URZ, UR9, UR5 ;  /* 0x000000093f061299 */ /* 0x000fe40008011605 */
[----:B------:R-:W-:-:S02]  /*0c30*/  USHF.R.S32.HI UR5, URZ, 0x1f, UR4 ;  /* 0x0000001f3f057899 */ /* 0x000fc40008011404 */
[----:B------:R-:W-:Y:S02]  /*0c40*/  UIADD3 UR6, UR7, UR6, URZ ;  /* 0x0000000607067290 */ /* 0x000fe4000fffe03f */
[----:B------:R-:W-:Y:S02]  /*0c50*/  ULEA.HI UR5, UR5, UR4, URZ, 0x7 ;  /* 0x0000000405057291 */ /* 0x000fe4000f8f383f */
[----:B------:R-:W-:Y:S02]  /*0c60*/  USHF.R.S32.HI UR7, URZ, 0x1f, UR6 ;  /* 0x0000001f3f077899 */ /* 0x000fe40008011406 */
[----:B------:R-:W-:Y:S02]  /*0c70*/  USHF.R.S32.HI UR5, URZ, 0x7, UR5 ;  /* 0x000000073f057899 */ /* 0x000fe40008011405 */
[----:B------:R-:W-:Y:S01]  /*0c80*/  ULEA.HI UR7, UR7, UR6, URZ, 0x7 ;  /* 0x0000000607077291 */ /* 0x000fe2000f8f383f */
[----:B------:R-:W-:-:S03]  /*0c90*/  UMOV UR4, URZ ;  /* 0x0000003f00047c82 */ /* 0x000fc60008000000 */
[----:B------:R-:W-:-:S04]  /*0ca0*/  USHF.R.S32.HI UR7, URZ, 0x7, UR7 ;  /* 0x000000073f077899 */ /* 0x000fc80008011407 */
[----:B------:R-:W-:-:S04]  /*0cb0*/  UISETP.LT.AND UP0, UPT, UR5, UR7, UPT ;  /* 0x000000070500728c */ /* 0x000fc8000bf01270 */
[----:B------:R-:W-:Y:S02]  /*0cc0*/  USEL UR9, UR5, UR7, UP0 ;  /* 0x0000000705097287 */ /* 0x000fe40008000000 */
[----:B------:R-:W-:Y:S02]  /*0cd0*/  UISETP.NE.AND UP0, UPT, UR10, URZ, UPT ;  /* 0x0000003f0a00728c */ /* 0x000fe4000bf05270 */
[----:B------:R-:W-:-:S06]  /*0ce0*/  UISETP.GE.AND UP1, UPT, UR9, 0x1, UPT ;  /* 0x000000010900788c */ /* 0x000fcc000bf26270 */
[----:B------:R-:W-:-:S03]  /*0cf0*/  PLOP3.LUT P0, PT, PT, PT, UP1, 0x80, 0x0 ;  /* 0x000000000000781c */ /* 0x000fc60003f0f018 */
[----:B------:R-:W-:-:S10]  /*0d00*/  @!UP0 ULDC UR10, c[0x0][0x9f0] ;  /* 0x00027c00000a8ab9 */ /* 0x000fd40000000800 */
[----:B------:R-:W-:Y:S05]  /*0d10*/  @!P0 BRA `(.L_x_1855) ;  /* 0x0000000000848947 */ /* 0x000fea0003800000 */
[----:B------:R-:W-:Y:S01]  /*0d20*/  IMAD.U32 R4, RZ, RZ, UR10 ;  /* 0x0000000aff047e24 */ /* 0x000fe2000f8e00ff */
[----:B------:R-:W-:Y:S01]  /*0d30*/  UIADD3 UR6, UR10, -0x1, UR9 ;  /* 0xffffffff0a067890 */ /* 0x000fe2000fffe009 */
[----:B------:R-:W-:-:S03]  /*0d40*/  UMOV UR4, URZ ;  /* 0x0000003f00047c82 */ /* 0x000fc60008000000 */
[-C--:B------:R-:W-:Y:S02]  /*0d50*/  IABS R0, R4.reuse ;  /* 0x0000000400007213 */ /* 0x080fe40000000000 */
[----:B------:R-:W-:Y:S01]  /*0d60*/  IMAD.U32 R5, RZ, RZ, UR6 ;  /* 0x00000006ff057e24 */ /* 0x000fe2000f8e00ff */
[----:B------:R-:W-:Y:S01]  /*0d70*/  IABS R6, R4 ;  /* 0x0000000400067213 */ /* 0x000fe20000000000 */
[----:B------:R-:W-:Y:S01]  /*0d80*/  ULOP3.LUT UR6, UR6, UR10, URZ, 0x3c, !UPT ;  /* 0x0000000a06067292 */ /* 0x000fe2000f8e3c3f */
[----:B------:R-:W-:Y:S02]  /*0d90*/  R2UR UR11, R0 ;  /* 0x00000000000b72ca */ /* 0x000fe400000e0000 */
[----:B------:R-:W-:-:S05]  /*0da0*/  IABS R5, R5 ;  /* 0x0000000500057213 */ /* 0x000fca0000000000 */
[----:B------:R-:W-:-:S05]  /*0db0*/  IMAD.MOV.U32 R4, RZ, RZ, R5 ;  /* 0x000000ffff047224 */ /* 0x000fca00078e0005 */
[----:B------:R-:W-:Y:S01]  /*0dc0*/  R2UR UR8, R4 ;  /* 0x00000000040872ca */ /* 0x000fe200000e0000 */
[----:B------:R-:W0:Y:S08]  /*0dd0*/  I2F.RP R0, UR11 ;  /* 0x0000000b00007d06 */ /* 0x000e300008209400 */
[----:B0-----:R-:W0:Y:S02]  /*0de0*/  MUFU.RCP R0, R0 ;  /* 0x0000000000007308 */ /* 0x001e240000001000 */
[----:B0-----:R-:W-:-:S02]  /*0df0*/  VIADD R3, R0, 0xffffffe ;  /* 0x0ffffffe00037836 */ /* 0x001fc40000000000 */
        /* <DEDUP_REMOVED lines=19> */
.L_x_1855:
[----:B------:R-:W-:Y:S01]  /*0f30*/  UIMAD UR38, UR38, UR4, URZ ;  /* 0x00000004262672a4 */ /* 0x000fe2000f8e023f */
[----:B------:R-:W-:Y:S01]  /*0f40*/  IMAD.U32 R0, RZ, RZ, UR9 ;  /* 0x00000009ff007e24 */ /* 0x000fe2000f8e00ff */
[----:B------:R-:W-:Y:S01]  /*0f50*/  PLOP3.LUT P0, PT, PT, PT, PT, 0x80, 0x0 ;  /* 0x000000000000781c */ /* 0x000fe20003f0f070 */
[----:B------:R-:W-:Y:S01]  /*0f60*/  IMAD.U32 R3, RZ, RZ, UR4 ;  /* 0x00000004ff037e24 */ /* 0x000fe2000f8e00ff */
[----:B------:R-:W-:Y:S01]  /*0f70*/  CS2R R118, SRZ ;  /* 0x0000000000767805 */ /* 0x000fe2000001ff00 */
[----:B------:R-:W-:Y:S01]  /*0f80*/  VIADD R18, R2, 0xffffff80 ;  /* 0xffffff8002127836 */ /* 0x000fe20000000000 */
[----:B------:R-:W-:Y:S01]  /*0f90*/  CS2R R116, SRZ ;  /* 0x0000000000747805 */ /* 0x000fe2000001ff00 */
[----:B------:R-:W-:Y:S01]  /*0fa0*/  IMAD.MOV.U32 R4, RZ, RZ, RZ ;  /* 0x000000ffff047224 */ /* 0x000fe200078e00ff */
[----:B------:R-:W-:Y:S02]  /*0fb0*/  VIADDMNMX R0, R3, UR38, R0, PT ;  /* 0x0000002603007c46 */ /* 0x000fe4000b800100 */
[----:B------:R-:W-:-:S02]  /*0fc0*/  CS2R R114, SRZ ;  /* 0x0000000000727805 */ /* 0x000fc4000001ff00 */
[----:B------:R-:W-:Y:S02]  /*0fd0*/  CS2R R112, SRZ ;  /* 0x0000000000707805 */ /* 0x000fe4000001ff00 */
[----:B------:R-:W-:Y:S02]  /*0fe0*/  CS2R R110, SRZ ;  /* 0x00000000006e7805 */ /* 0x000fe4000001ff00 */
[----:B------:R-:W-:Y:S01]  /*0ff0*/  R2UR UR42, R0 ;  /* 0x00000000002a72ca */ /* 0x000fe200000e0000 */
[----:B------:R-:W-:Y:S01]  /*1000*/  IMAD.MOV.U32 R0, RZ, RZ, RZ ;  /* 0x000000ffff007224 */ /* 0x000fe200078e00ff */
        /* <DEDUP_REMOVED lines=11> */
[----:B------:R-:W-:-:S06]  /*10c0*/  UISETP.GT.AND UP0, UPT, UR42, UR38, UPT ;  /* 0x000000262a00728c */ /* 0x000fcc000bf04270 */
[----:B------:R-:W-:-:S13]  /*10d0*/  PLOP3.LUT P1, PT, PT, PT, UP0, 0x80, 0x0 ;  /* 0x000000000000781c */ /* 0x000fda0003f2f008 */
[----:B------:R-:W-:Y:S05]  /*10e0*/  @!P1 BRA `(.L_x_1856) ;  /* 0x0000007000289947 */ /* 0x000fea0003800000 */
        /* <DEDUP_REMOVED lines=34> */
.L_x_1857:
[----:B------:R-:W-:-:S04]  /*1310*/  SHF.L.U32 R0, RZ, 0x1f, RZ ;  /* 0x0000001fff007819 */ /* 0x000fc800000006ff */
[----:B------:R-:W0:Y:S02]  /*1320*/  SYNCS.PHASECHK.TRANS64.TRYWAIT P0, [UR39+0x16800], R0 ;  /* 0x01680000ff0075a7 */ /* 0x000e240008000167 */
[----:B0-----:R-:W-:Y:S05]  /*1330*/  @!P0 BRA `(.L_x_1858) ;  /* 0x000000b400c08947 */ /* 0x001fea0003800000 */
.L_x_1963:
[----:B------:R-:W-:-:S06]  /*1340*/  ULOP3.LUT UR4, UR43, 0x1, URZ, 0xfc, !UPT ;  /* 0x000000012b047892 */ /* 0x000fcc000f8efc3f */
[----:B0-----:R-:W-:-:S05]  /*1350*/  IMAD.U32 R3, RZ, RZ, UR4 ;  /* 0x00000004ff037e24 */ /* 0x001fca000f8e00ff */
[----:B------:R-:W-:-:S13]  /*1360*/  ISETP.NE.AND P0, PT, R3, 0x3, PT ;  /* 0x000000030300780c */ /* 0x000fda0003f05270 */
[----:B------:R-:W-:Y:S05]  /*1370*/  @!P0 BRA `(.L_x_1859) ;  /* 0x0000000000048947 */ /* 0x000fea0003800000 */
[----:B------:R-:W-:Y:S01]  /*1380*/  BPT.TRAP 0x1 ;  /* 0x000000040000795c */ /* 0x000fe20000300000 */
.L_x_1859:
[----:B------:R0:W1:Y:S01]  /*1390*/  SYNCS.PHASECHK.TRANS64.TRYWAIT P2, [UR39+0x16830], R0 ;  /* 0x01683000ff0075a7 */ /* 0x0000620008040167 */
[----:B------:R-:W-:Y:S05]  /*13a0*/  @!P0 BRA `(.L_x_1860) ;  /* 0x0000000000048947 */ /* 0x000fea0003800000 */
[----:B------:R-:W-:Y:S01]  /*13b0*/  BPT.TRAP 0x1 ;  /* 0x000000040000795c */ /* 0x000fe20000300000 */
.L_x_1860:
[----:B------:R-:W-:Y:S01]  /*13c0*/  IMAD.U32 R10, RZ, RZ, UR44 ;  /* 0x0000002cff0a7e24 */ /* 0x000fe2000f8e00ff */
[----:B------:R-:W-:-:S04]  /*13d0*/  ISETP.NE.AND P1, PT, R17, RZ, PT ;  /* 0x000000ff1100720c */ /* 0x000fc80003f25270 */
[----:B------:R-:W-:Y:S01]  /*13e0*/  LOP3.LUT R10, R10, 0x10000, RZ, 0xfc, !PT ;  /* 0x000100000a0a7812 */ /* 0x000fe200078efcff */
[----:B-1----:R-:W-:Y:S08]  /*13f0*/  @P2 BRA `(.L_x_1861) ;  /* 0x0000000000082947 */ /* 0x002ff00003800000 */
[----:B------:R-:W1:Y:S02]  /*1400*/  SYNCS.PHASECHK.TRANS64.TRYWAIT P2, [UR39+0x16830], R0 ;  /* 0x01683000ff0075a7 */ /* 0x000e640008040167 */
[----:B-1----:R-:W-:Y:S05]  /*1410*/  @!P2 BRA `(.L_x_1862) ;  /* 0x000000b400a0a947 */ /* 0x002fea0003800000 */
.L_x_1861:
        /* <DEDUP_REMOVED lines=17> */
[C---:B------:R-:W-:Y:S01]  /*1530*/  IMAD.IADD R3, R18.reuse, 0x1, -R3 ;  /* 0x0000000112037824 */ /* 0x040fe200078e0a03 */
        /* <DEDUP_REMOVED lines=23> */
[----:B------:R-:W-:Y:S01]  /*16b0*/  UIADD3 UR26, UR42, -0x2, URZ ;  /* 0xfffffffe2a1a7890 */ /* 0x000fe2000fffe03f */
[----:B------:R-:W-:-:S02]  /*16c0*/  LEA.HI R7, R7, R0, RZ, 0x3 ;  /* 0x0000000007077211 */ /* 0x000fc400078f18ff */
[----:B------:R-:W-:Y:S02]  /*16d0*/  CS2R R118, SRZ ;  /* 0x0000000000767805 */ /* 0x000fe4000001ff00 */
[----:B------:R-:W-:Y:S02]  /*16e0*/  LEA R8, R5, UR41, 0x4 ;  /* 0x0000002905087c11 */ /* 0x000fe4000f8e20ff */
[----:B------:R-:W-:Y:S02]  /*16f0*/  CS2R R116, SRZ ;  /* 0x0000000000747805 */ /* 0x000fe4000001ff00 */
[----:B------:R-:W-:Y:S01]  /*1700*/  LOP3.LUT R7, R7, 0xfffffff8, RZ, 0xc0, !PT ;  /* 0xfffffff807077812 */ /* 0x000fe200078ec0ff */
[----:B------:R-:W-:Y:S01]  /*1710*/  @UP0 ULDC UR4, c[0x0][0x44c] ;  /* 0x0001130000040ab9 */ /* 0x000fe20000000800 */
[----:B------:R-:W-:Y:S01]  /*1720*/  LEA.HI R6, R6, R6, RZ, 0x1 ;  /* 0x0000000606067211 */ /* 0x000fe200078f08ff */
[----:B------:R-:W-:Y:S01]  /*1730*/  @UP0 ULDC UR5, c[0x0][0x450] ;  /* 0x0001140000050ab9 */ /* 0x000fe20000000800 */
[----:B------:R-:W-:-:S02]  /*1740*/  LEA.HI R5, R19, R19, RZ, 0x1 ;  /* 0x0000001313057211 */ /* 0x000fc400078f08ff */
[----:B------:R-:W-:Y:S02]  /*1750*/  CS2R R114, SRZ ;  /* 0x0000000000727805 */ /* 0x000fe4000001ff00 */
[----:B------:R-:W-:Y:S01]  /*1760*/  IADD3 R7, R8, R0, -R7 ;  /* 0x0000000008077210 */ /* 0x000fe20007ffe807 */
[----:B------:R-:W-:Y:S01]  /*1770*/  IMAD R6, R6, -0x3, R23 ;  /* 0xfffffffd06067824 */ /* 0x000fe200078e0217 */
[----:B------:R-:W-:Y:S02]  /*1780*/  LOP3.LUT R0, R5, 0x1ffffffe, RZ, 0xc0, !PT ;  /* 0x1ffffffe05007812 */ /* 0x000fe400078ec0ff */
[----:B------:R-:W-:Y:S02]  /*1790*/  CS2R R112, SRZ ;  /* 0x0000000000707805 */ /* 0x000fe4000001ff00 */
[----:B------:R-:W-:Y:S01]  /*17a0*/  PLOP3.LUT P2, PT, PT, PT, UP0, 0x80, 0x0 ;  /* 0x000000000000781c */ /* 0x000fe20003f4f008 */
[----:B------:R-:W-:Y:S01]  /*17b0*/  IMAD R7, R6, 0x40, R7 ;  /* 0x0000004006077824 */ /* 0x000fe200078e0207 */
[----:B------:R-:W-:Y:S01]  /*17c0*/  LOP3.LUT R6, R4, 0x7ffffffc, RZ, 0xc0, !PT ;  /* 0x7ffffffc04067812 */ /* 0x000fe200078ec0ff */
[----:B------:R-:W-:Y:S01]  /*17d0*/  IMAD.IADD R0, R19, 0x1, -R0 ;  /* 0x0000000113007824 */ /* 0x000fe200078e0a00 */
[----:B------:R-:W-:Y:S01]  /*17e0*/  CS2R R110, SRZ ;  /* 0x00000000006e7805 */ /* 0x000fe2000001ff00 */
[----:B------:R-:W-:-:S02]  /*17f0*/  IMAD.U32 R4, RZ, RZ, UR6 ;  /* 0x00000006ff047e24 */ /* 0x000fc4000f8e00ff */
[----:B------:R-:W-:Y:S02]  /*1800*/  IMAD R0, R0, 0x8, R7 ;  /* 0x0000000800007824 */ /* 0x000fe400078e0207 */
[----:B------:R-:W-:Y:S02]  /*1810*/  IMAD.IADD R6, R3, 0x1, -R6 ;  /* 0x0000000103067824 */ /* 0x000fe400078e0a06 */
[----:B------:R-:W-:Y:S02]  /*1820*/  IMAD.MOV.U32 R7, RZ, RZ, R0 ;  /* 0x000000ffff077224 */ /* 0x000fe400078e0000 */
[----:B------:R-:W-:Y:S01]  /*1830*/  @P2 IMAD.HI.U32 R5, R0, UR4, RZ ;  /* 0x0000000400052c27 */ /* 0x000fe2000f8e00ff */
[----:B------:R-:W-:Y:S02]  /*1840*/  UMOV UR4, 0xffffff80 ;  /* 0xffffff8000047882 */ /* 0x000fe40000000000 */
[----:B------:R-:W-:Y:S02]  /*1850*/  UIMAD UR4, UR42, UR4, 0x80 ;  /* 0x000000802a0474a4 */ /* 0x000fe4000f8e0204 */
[----:B------:R-:W-:-:S02]  /*1860*/  @P2 SHF.R.U32.HI R7, RZ, UR5, R5 ;  /* 0x00000005ff072c19 */ /* 0x000fc40008011605 */
[----:B------:R-:W-:Y:S02]  /*1870*/  UIADD3 UR5, UR4, 0x1, URZ ;  /* 0x0000000104057890 */ /* 0x000fe4000fffe03f */
[----:B------:R-:W-:Y:S01]  /*1880*/  UIMAD UR4, UR37, UR6, UR4 ;  /* 0x00000006250472a4 */ /* 0x000fe2000f8e0204 */
[----:B------:R-:W0:Y:S01]  /*1890*/  SHFL.IDX PT, R5, R7, RZ, 0x1c1f ;  /* 0x001c1fff07057589 */ /* 0x000e2200000e0000 */
[----:B------:R-:W-:Y:S02]  /*18a0*/  UIMAD UR6, UR37, UR6, -UR7 ;  /* 0x00000006250672a4 */ /* 0x000fe4000f8e0a07 */
[----:B------:R-:W-:Y:S01]  /*18b0*/  IMAD.U32 R3, RZ, RZ, UR5 ;  /* 0x00000005ff037e24 */ /* 0x000fe2000f8e00ff */
[----:B------:R-:W1:Y:S01]  /*18c0*/  SHFL.IDX PT, R108, R7, 0x1, 0x1c1f ;  /* 0x003c1f00076c7f89 */ /* 0x000e6200000e0000 */
[----:B------:R-:W-:Y:S01]  /*18d0*/  IMAD.U32 R19, RZ, RZ, UR4 ;  /* 0x00000004ff137e24 */ /* 0x000fe2000f8e00ff */
[----:B------:R-:W-:Y:S01]  /*18e0*/  ULDC UR4, c[0x0][0x988] ;  /* 0x0002620000047ab9 */ /* 0x000fe20000000800 */
[----:B------:R-:W-:-:S02]  /*18f0*/  IMAD R3, R6, -0x2, R3 ;  /* 0xfffffffe06037824 */ /* 0x000fc400078e0203 */
[----:B------:R-:W-:Y:S02]  /*1900*/  IMAD R19, R6, -0x2, R19 ;  /* 0xfffffffe06137824 */ /* 0x000fe400078e0213 */
[----:B------:R-:W-:-:S04]  /*1910*/  IMAD R9, R4, UR37, R3 ;  /* 0x0000002504097c24 */ /* 0x000fc8000f8e0203 */
[----:B------:R-:W-:-:S05]  /*1920*/  VIADD R4, R9, -UR7 ;  /* 0x8000000709047c36 */ /* 0x000fca0008000000 */
[----:B0-----:R-:W-:-:S04]  /*1930*/  VIADDMNMX R5, R5, R4, R19, PT ;  /* 0x0000000405057246 */ /* 0x001fc80003800113 */
[C---:B------:R-:W-:Y:S02]  /*1940*/  ISETP.GT.AND P3, PT, R5.reuse, RZ, PT ;  /* 0x000000ff0500720c */ /* 0x040fe40003f64270 */
[C---:B------:R-:W-:Y:S02]  /*1950*/  ISETP.GT.AND P4, PT, R5.reuse, 0x1, PT ;  /* 0x000000010500780c */ /* 0x040fe40003f84270 */
[----:B------:R-:W-:Y:S02]  /*1960*/  ISETP.GT.AND P5, PT, R5, 0x8, PT ;  /* 0x000000080500780c */ /* 0x000fe40003fa4270 */
[----:B-1----:R-:W-:Y:S01]  /*1970*/  IADD3 R108, R108, -UR7, R9 ;  /* 0x800000076c6c7c10 */ /* 0x002fe2000fffe009 */
[----:B------:R-:W-:-:S03]  /*1980*/  @UP0 ULDC UR7, c[0x0][0x450] ;  /* 0x0001140000070ab9 */ /* 0x000fc60000000800 */
[----:B------:R-:W-:Y:S02]  /*1990*/  VIMNMX R19, R19, R108, PT ;  /* 0x0000006c13137248 */ /* 0x000fe40003fe0100 */
[----:B------:R-:W-:Y:S01]  /*19a0*/  CS2R R108, SRZ ;  /* 0x00000000006c7805 */ /* 0x000fe2000001ff00 */
        /* <DEDUP_REMOVED lines=10> */
[----:B------:R-:W-:Y:S02]  /*1a50*/  FSEL R88, R24, -INF , P3 ;  /* 0xff80000018587808 */ /* 0x000fe40001800000 */
[----:B------:R-:W-:Y:S02]  /*1a60*/  FSEL R92, R25, -INF , P4 ;  /* 0xff800000195c7808 */ /* 0x000fe40002000000 */
[----:B------:R-:W-:Y:S02]  /*1a70*/  ISETP.GT.AND P3, PT, R5, 0x9, PT ;  /* 0x000000090500780c */ /* 0x000fe40003f64270 */
[----:B------:R-:W-:-:S02]  /*1a80*/  FSEL R102, R28, -INF , P5 ;  /* 0xff8000001c667808 */ /* 0x000fc40002800000 */
[----:B------:R-:W-:Y:S02]  /*1a90*/  FMNMX.FTZ R3, R88, R92, !PT ;  /* 0x0000005c58037209 */ /* 0x000fe40007810000 */
[----:B------:R-:W-:Y:S02]  /*1aa0*/  ISETP.GT.AND P4, PT, R5, 0x10, PT ;  /* 0x000000100500780c */ /* 0x000fe40003f84270 */
        /* <DEDUP_REMOVED lines=83> */
[----:B------:R-:W-:Y:S02]  /*1fe0*/  FSEL R14, R85, -INF , P3 ;  /* 0xff800000550e7808 */ /* 0x000fe40001800000 */
[----:B------:R-:W-:Y:S02]  /*1ff0*/  FMNMX.FTZ R3, R84, R3, !PT ;  /* 0x0000000354037209 */ /* 0x000fe40007810000 */
[C---:B------:R-:W-:Y:S02]  /*2000*/  ISETP.GT.AND P4, PT, R19.reuse, 0x1, PT ;  /* 0x000000011300780c */ /* 0x040fe40003f84270 */
[----:B------:R-:W-:Y:S01]  /*2010*/  FMNMX.FTZ R5, R14, R3, !PT ;  /* 0x000000030e057209 */ /* 0x000fe20007810000 */
[----:B------:R-:W-:Y:S01]  /*2020*/  IMAD.U32 R3, RZ, RZ, UR4 ;  /* 0x00000004ff037e24 */ /* 0x000fe2000f8e00ff */
[----:B------:R-:W-:Y:S01]  /*2030*/  ISETP.GT.AND P5, PT, R19, 0x8, PT ;  /* 0x000000081300780c */ /* 0x000fe20003fa4270 */
[----:B------:R-:W-:Y:S01]  /*2040*/  @UP0 ULDC UR4, c[0x0][0x44c] ;  /* 0x0001130000040ab9 */ /* 0x000fe20000000800 */
[----:B------:R-:W-:Y:S01]  /*2050*/  FSEL R27, R27, -INF , P4 ;  /* 0xff8000001b1b7808 */ /* 0x000fe20002000000 */
[----:B------:R-:W0:Y:S01]  /*2060*/  SHFL.BFLY PT, R8, R5, 0x2, 0x1f ;  /* 0x0c401f0005087f89 */ /* 0x000e2200000e0000 */
[----:B------:R-:W-:Y:S01]  /*2070*/  FSEL R30, R30, -INF , P5 ;  /* 0xff8000001e1e7808 */ /* 0x000fe20002800000 */
[----:B------:R-:W-:Y:S01]  /*2080*/  UIMAD.WIDE.U32 UR4, UR41, UR4, URZ ;  /* 0x00000004290472a5 */ /* 0x000fe2000f8e003f */
[----:B------:R-:W-:-:S03]  /*2090*/  ISETP.GT.AND P4, PT, R19, 0x10, PT ;  /* 0x000000101300780c */ /* 0x000fc60003f84270 */
[----:B------:R-:W-:Y:S01]  /*20a0*/  @UP0 USHF.R.U32.HI UR41, URZ, UR7, UR5 ;  /* 0x000000073f290299 */ /* 0x000fe20008011605 */
[----:B------:R-:W-:Y:S02]  /*20b0*/  FSEL R34, R34, -INF , P4 ;  /* 0xff80000022227808 */ /* 0x000fe40002000000 */
[C---:B------:R-:W-:Y:S01]  /*20c0*/  ISETP.GT.AND P4, PT, R19.reuse, 0x18, PT ;  /* 0x000000181300780c */ /* 0x040fe20003f84270 */
[----:B------:R-:W-:Y:S01]  /*20d0*/  UIADD3 UR6, UR6, UR41, URZ ;  /* 0x0000002906067290 */ /* 0x000fe2000fffe03f */
[----:B------:R-:W-:Y:S02]  /*20e0*/  UMOV UR5, URZ ;  /* 0x0000003f00057c82 */ /* 0x000fe40008000000 */
[----:B------:R-:W-:Y:S01]  /*20f0*/  FSEL R38, R38, -INF , P4 ;  /* 0xff80000026267808 */ /* 0x000fe20002000000 */
[----:B------:R-:W-:Y:S01]  /*2100*/  USHF.R.S32.HI UR4, URZ, 0x1f, UR6 ;  /* 0x0000001f3f047899 */ /* 0x000fe20008011406 */
[----:B------:R-:W-:-:S03]  /*2110*/  ISETP.GT.AND P4, PT, R19, 0x20, PT ;  /* 0x000000201300780c */ /* 0x000fc60003f84270 */
[----:B------:R-:W-:Y:S01]  /*2120*/  ULEA.HI UR4, UR4, UR6, URZ, 0x7 ;  /* 0x0000000604047291 */ /* 0x000fe2000f8f383f */
[----:B------:R-:W-:Y:S02]  /*2130*/  FSEL R42, R42, -INF , P4 ;  /* 0xff8000002a2a7808 */ /* 0x000fe40002000000 */
[----:B------:R-:W-:Y:S01]  /*2140*/  ISETP.GT.AND P4, PT, R19, 0x28, PT ;  /* 0x000000281300780c */ /* 0x000fe20003f84270 */
[----:B------:R-:W-:Y:S01]  /*2150*/  USHF.R.S32.HI UR4, URZ, 0x7, UR4 ;  /* 0x000000073f047899 */ /* 0x000fe20008011404 */
[----:B0-----:R-:W-:Y:S02]  /*2160*/  FMNMX.FTZ R15, R5, R8, !PT ;  /* 0x00000008050f7209 */ /* 0x001fe40007810000 */
[----:B------:R-:W-:Y:S01]  /*2170*/  FSEL R46, R46, -INF , P4 ;  /* 0xff8000002e2e7808 */ /* 0x000fe20002000000 */
[----:B------:R-:W-:Y:S01]  /*2180*/  UISETP.LT.AND UP1, UPT, UR38, UR4, UPT ;  /* 0x000000042600728c */ /* 0x000fe2000bf21270 */
[----:B------:R-:W-:Y:S01]  /*2190*/  ISETP.GT.AND P4, PT, R19, 0x30, PT ;  /* 0x000000301300780c */ /* 0x000fe20003f84270 */
[----:B------:R-:W0:Y:S02]  /*21a0*/  SHFL.BFLY PT, R8, R15, 0x1, 0x1f ;  /* 0x0c201f000f087f89 */ /* 0x000e2400000e0000 */
[----:B------:R-:W-:Y:S01]  /*21b0*/  USEL UR25, UR38, UR4, !UP1 ;  /* 0x0000000426197287 */ /* 0x000fe2000c800000 */
[----:B------:R-:W-:-:S02]  /*21c0*/  FSEL R50, R50, -INF , P4 ;  /* 0xff80000032327808 */ /* 0x000fc40002000000 */
[C---:B------:R-:W-:Y:S01]  /*21d0*/  ISETP.GT.AND P4, PT, R19.reuse, 0x38, PT ;  /* 0x000000381300780c */ /* 0x040fe20003f84270 */
[----:B------:R-:W-:Y:S01]  /*21e0*/  UISETP.GE.AND UP1, UPT, UR26, UR25, UPT ;  /* 0x000000191a00728c */ /* 0x000fe2000bf26270 */
[----:B------:R-:W-:Y:S02]  /*21f0*/  UMOV UR4, URZ ;  /* 0x0000003f00047c82 */ /* 0x000fe40008000000 */
[----:B------:R-:W-:Y:S02]  /*2200*/  FSEL R54, R54, -INF , P4 ;  /* 0xff80000036367808 */ /* 0x000fe40002000000 */
[----:B------:R-:W-:-:S04]  /*2210*/  ISETP.GT.AND P4, PT, R19, 0x40, PT ;  /* 0x000000401300780c */ /* 0x000fc80003f84270 */
[----:B------:R-:W-:Y:S02]  /*2220*/  FSEL R58, R58, -INF , P4 ;  /* 0xff8000003a3a7808 */ /* 0x000fe40002000000 */
[----:B------:R-:W-:-:S04]  /*2230*/  ISETP.GT.AND P4, PT, R19, 0x48, PT ;  /* 0x000000481300780c */ /* 0x000fc80003f84270 */
[----:B------:R-:W-:Y:S02]  /*2240*/  FSEL R62, R62, -INF , P4 ;  /* 0xff8000003e3e7808 */ /* 0x000fe40002000000 */
[----:B------:R-:W-:Y:S02]  /*2250*/  ISETP.GT.AND P4, PT, R19, 0x50, PT ;  /* 0x000000501300780c */ /* 0x000fe40003f84270 */
[----:B0-----:R-:W-:Y:S02]  /*2260*/  FMNMX.FTZ R8, R15, R8, !PT ;  /* 0x000000080f087209 */ /* 0x001fe40007810000 */
[----:B------:R-:W-:Y:S02]  /*2270*/  FSEL R66, R66, -INF , P4 ;  /* 0xff80000042427808 */ /* 0x000fe40002000000 */
[C---:B------:R-:W-:Y:S01]  /*2280*/  FSETP.NEU.FTZ.AND P3, PT, R8.reuse, -INF , PT ;  /* 0xff8000000800780b */ /* 0x040fe20003f7d000 */
[----:B------:R-:W-:Y:S01]  /*2290*/  FMUL.FTZ R13, R8, R3 ;  /* 0x00000003080d7220 */ /* 0x000fe20000410000 */
[----:B------:R-:W-:-:S04]  /*22a0*/  ISETP.GT.AND P4, PT, R19, 0x58, PT ;  /* 0x000000581300780c */ /* 0x000fc80003f84270 */
[----:B------:R-:W-:Y:S02]  /*22b0*/  FSEL R13, R13, RZ, P3 ;  /* 0x000000ff0d0d7208 */ /* 0x000fe40001800000 */
[C---:B------:R-:W-:Y:S02]  /*22c0*/  ISETP.GT.AND P3, PT, R19.reuse, RZ, PT ;  /* 0x000000ff1300720c */ /* 0x040fe40003f64270 */
[----:B------:R-:W-:Y:S01]  /*22d0*/  FSEL R70, R70, -INF , P4 ;  /* 0xff80000046467808 */ /* 0x000fe20002000000 */
[-CC-:B------:R-:W-:Y:S01]  /*22e0*/  FFMA.FTZ R88, R88, R3.reuse, -R13.reuse ;  /* 0x0000000358587223 */ /* 0x180fe2000001080d */
[----:B------:R-:W-:Y:S01]  /*22f0*/  FSEL R26, R26, -INF , P3 ;  /* 0xff8000001a1a7808 */ /* 0x000fe20001800000 */
[--C-:B------:R-:W-:Y:S01]  /*2300*/  FFMA.FTZ R148, R92, R3, -R13.reuse ;  /* 0x000000035c947223 */ /* 0x100fe2000001080d */
[----:B------:R-:W-:Y:S01]  /*2310*/  ISETP.GT.AND P3, PT, R19, 0x9, PT ;  /* 0x000000091300780c */ /* 0x000fe20003f64270 */
[----:B------:R0:W-:Y:S01]  /*2320*/  MUFU.EX2 R5, R88 ;  /* 0x0000005800057308 */ /* 0x0001e20000000800 */
        /* <DEDUP_REMOVED lines=8> */
[----:B0-----:R-:W-:Y:S01]  /*23b0*/  FSEL R88, R31, -INF , P3 ;  /* 0xff8000001f587808 */ /* 0x001fe20001800000 */
[-CC-:B------:R-:W-:Y:S01]  /*23c0*/  FFMA.FTZ R25, R40, R3.reuse, -R13.reuse ;  /* 0x0000000328197223 */ /* 0x180fe2000001080d */
[----:B------:R-:W-:Y:S01]  /*23d0*/  ISETP.GT.AND P3, PT, R19, 0x11, PT ;  /* 0x000000111300780c */ /* 0x000fe20003f64270 */
[--C-:B------:R-:W-:Y:S01]  /*23e0*/  FFMA.FTZ R136, R48, R3, -R13.reuse ;  /* 0x0000000330887223 */ /* 0x100fe2000001080d */
[----:B------:R-:W-:Y:S01]  /*23f0*/  FMNMX.FTZ R9, R88, R9, !PT ;  /* 0x0000000958097209 */ /* 0x000fe20007810000 */
[-CC-:B------:R-:W-:Y:S01]  /*2400*/  FFMA.FTZ R29, R36, R3.reuse, -R13.reuse ;  /* 0x00000003241d7223 */ /* 0x180fe2000001080d */
[----:B------:R-:W-:Y:S01]  /*2410*/  FSEL R92, R35, -INF , P3 ;  /* 0xff800000235c7808 */ /* 0x000fe20001800000 */
[--C-:B------:R-:W-:Y:S01]  /*2420*/  FFMA.FTZ R138, R52, R3, -R13.reuse ;  /* 0x00000003348a7223 */ /* 0x100fe2000001080d */
[----:B------:R-:W-:Y:S01]  /*2430*/  FMNMX.FTZ R9, R34, R9, !PT ;  /* 0x0000000922097209 */ /* 0x000fe20007810000 */
[-CC-:B------:R-:W-:Y:S01]  /*2440*/  FFMA.FTZ R31, R32, R3.reuse, -R13.reuse ;  /* 0x00000003201f7223 */ /* 0x180fe2000001080d */
[----:B------:R-:W-:Y:S01]  /*2450*/  ISETP.GT.AND P3, PT, R19, 0x19, PT ;  /* 0x000000191300780c */ /* 0x000fe20003f64270 */
[--C-:B------:R-:W-:Y:S01]  /*2460*/  FFMA.FTZ R132, R56, R3, -R13.reuse ;  /* 0x0000000338847223 */ /* 0x100fe2000001080d */
[----:B------:R-:W-:Y:S01]  /*2470*/  FMNMX.FTZ R15, R92, R9, !PT ;  /* 0x000000095c0f7209 */ /* 0x000fe20007810000 */
[--C-:B------:R-:W-:Y:S01]  /*2480*/  FFMA.FTZ R150, R102, R3, -R13.reuse ;  /* 0x0000000366967223 */ /* 0x100fe2000001080d */
[----:B------:R-:W-:Y:S01]  /*2490*/  FSEL R96, R39, -INF , P3 ;  /* 0xff80000027607808 */ /* 0x000fe20001800000 */
[----:B------:R0:W-:Y:S01]  /*24a0*/  MUFU.EX2 R9, R17 ;  /* 0x0000001100097308 */ /* 0x0001e20000000800 */
[----:B------:R-:W-:Y:S01]  /*24b0*/  FMNMX.FTZ R15, R38, R15, !PT ;  /* 0x0000000f260f7209 */ /* 0x000fe20007810000 */
[-CC-:B------:R-:W-:Y:S01]  /*24c0*/  FFMA.FTZ R33, R22, R3.reuse, -R13.reuse ;  /* 0x0000000316217223 */ /* 0x180fe2000001080d */
[----:B------:R-:W-:Y:S01]  /*24d0*/  ISETP.GT.AND P3, PT, R19, 0x21, PT ;  /* 0x000000211300780c */ /* 0x000fe20003f64270 */
[--C-:B------:R-:W-:Y:S01]  /*24e0*/  FFMA.FTZ R7, R104, R3, -R13.reuse ;  /* 0x0000000368077223 */ /* 0x100fe2000001080d */
[----:B------:R-:W-:Y:S01]  /*24f0*/  FMNMX.FTZ R15, R96, R15, !PT ;  /* 0x0000000f600f7209 */ /* 0x000fe20007810000 */
[--C-:B------:R-:W-:Y:S01]  /*2500*/  FFMA.FTZ R144, R106, R3, -R13.reuse ;  /* 0x000000036a907223 */ /* 0x100fe2000001080d */
[----:B------:R-:W-:Y:S01]  /*2510*/  FSEL R100, R43, -INF , P3 ;  /* 0xff8000002b647808 */ /* 0x000fe20001800000 */
[----:B------:R-:W1:Y:S01]  /*2520*/  MUFU.EX2 R148, R148 ;  /* 0x0000009400947308 */ /* 0x000e620000000800 */
[----:B------:R-:W-:Y:S01]  /*2530*/  FMNMX.FTZ R15, R42, R15, !PT ;  /* 0x0000000f2a0f7209 */ /* 0x000fe20007810000 */
[-CC-:B------:R-:W-:Y:S01]  /*2540*/  FFMA.FTZ R134, R60, R3.reuse, -R13.reuse ;  /* 0x000000033c867223 */ /* 0x180fe2000001080d */
[----:B------:R-:W-:Y:S01]  /*2550*/  ISETP.GT.AND P3, PT, R19, 0x29, PT ;  /* 0x000000291300780c */ /* 0x000fe20003f64270 */
[--C-:B------:R-:W-:Y:S01]  /*2560*/  FFMA.FTZ R128, R64, R3, -R13.reuse ;  /* 0x0000000340807223 */ /* 0x100fe2000001080d */
[----:B0-----:R-:W-:Y:S01]  /*2570*/  FMNMX.FTZ R17, R100, R15, !PT ;  /* 0x0000000f64117209 */ /* 0x001fe20007810000 */
        /* <DEDUP_REMOVED lines=10> */
[----:B------:R-:W2:Y:S01]  /*2620*/  MUFU.EX2 R150, R150 ;  /* 0x0000009600967308 */ /* 0x000ea20000000800 */
[----:B------:R-:W-:Y:S01]  /*2630*/  FMNMX.FTZ R17, R50, R17, !PT ;  /* 0x0000001132117209 */ /* 0x000fe20007810000 */
[-CC-:B------:R-:W-:Y:S01]  /*2640*/  FFMA.FTZ R120, R80, R3.reuse, -R13.reuse ;  /* 0x0000000350787223 */ /* 0x180fe2000001080d */
[----:B------:R-:W-:Y:S01]  /*2650*/  ISETP.GT.AND P3, PT, R19, 0x39, PT ;  /* 0x000000391300780c */ /* 0x000fe20003f64270 */
[--C-:B------:R-:W-:Y:S01]  /*2660*/  FFMA.FTZ R18, R18, R3, -R13.reuse ;  /* 0x0000000312127223 */ /* 0x100fe2000001080d */
[----:B0-----:R-:W-:Y:S01]  /*2670*/  FMNMX.FTZ R21, R94, R17, !PT ;  /* 0x000000115e157209 */ /* 0x001fe20007810000 */
[----:B------:R-:W-:Y:S01]  /*2680*/  FFMA.FTZ R122, R84, R3, -R13 ;  /* 0x00000003547a7223 */ /* 0x000fe2000001080d */
[----:B------:R-:W-:Y:S01]  /*2690*/  FSEL R90, R55, -INF , P3 ;  /* 0xff800000375a7808 */ /* 0x000fe20001800000 */
[----:B------:R0:W-:Y:S01]  /*26a0*/  MUFU.EX2 R17, R23 ;  /* 0x0000001700117308 */ /* 0x0001e20000000800 */
[----:B------:R-:W-:-:S02]  /*26b0*/  FMNMX.FTZ R21, R54, R21, !PT ;  /* 0x0000001536157209 */ /* 0x000fc40007810000 */
[----:B------:R-:W-:Y:S02]  /*26c0*/  CS2R R106, SRZ ;  /* 0x00000000006a7805 */ /* 0x000fe4000001ff00 */
[----:B------:R-:W-:Y:S02]  /*26d0*/  ISETP.GT.AND P3, PT, R19, 0x41, PT ;  /* 0x000000411300780c */ /* 0x000fe40003f64270 */
[----:B------:R-:W-:Y:S02]  /*26e0*/  CS2R R104, SRZ ;  /* 0x0000000000687805 */ /* 0x000fe4000001ff00 */
[----:B------:R-:W-:Y:S02]  /*26f0*/  FMNMX.FTZ R21, R90, R21, !PT ;  /* 0x000000155a157209 */ /* 0x000fe40007810000 */
[----:B------:R-:W-:Y:S01]  /*2700*/  FSEL R44, R59, -INF , P3 ;  /* 0xff8000003b2c7808 */ /* 0x000fe20001800000 */
[----:B------:R-:W3:Y:S01]  /*2710*/  MUFU.EX2 R7, R7 ;  /* 0x0000000700077308 */ /* 0x000ee20000000800 */
[----:B------:R-:W-:-:S02]  /*2720*/  FMNMX.FTZ R21, R58, R21, !PT ;  /* 0x000000153a157209 */ /* 0x000fc40007810000 */
[----:B------:R-:W-:Y:S02]  /*2730*/  ISETP.GT.AND P3, PT, R19, 0x49, PT ;  /* 0x000000491300780c */ /* 0x000fe40003f64270 */
[----:B0-----:R-:W-:Y:S02]  /*2740*/  FMNMX.FTZ R23, R44, R21, !PT ;  /* 0x000000152c177209 */ /* 0x001fe40007810000 */
[----:B------:R-:W-:Y:S01]  /*2750*/  FSEL R40, R63, -INF , P3 ;  /* 0xff8000003f287808 */ /* 0x000fe20001800000 */
[----:B------:R0:W-:Y:S01]  /*2760*/  MUFU.EX2 R21, R25 ;  /* 0x0000001900157308 */ /* 0x0001e20000000800 */
[----:B------:R-:W-:Y:S02]  /*2770*/  FMNMX.FTZ R23, R62, R23, !PT ;  /* 0x000000173e177209 */ /* 0x000fe40007810000 */
[----:B------:R-:W-:Y:S02]  /*2780*/  ISETP.GT.AND P3, PT, R19, 0x51, PT ;  /* 0x000000511300780c */ /* 0x000fe40003f64270 */
[----:B------:R-:W-:-:S02]  /*2790*/  FMNMX.FTZ R23, R40, R23, !PT ;  /* 0x0000001728177209 */ /* 0x000fc40007810000 */
[----:B------:R-:W-:Y:S01]  /*27a0*/  FSEL R48, R67, -INF , P3 ;  /* 0xff80000043307808 */ /* 0x000fe20001800000 */
[----:B------:R-:W4:Y:S01]  /*27b0*/  MUFU.EX2 R144, R144 ;  /* 0x0000009000907308 */ /* 0x000f220000000800 */
[----:B------:R-:W-:Y:S02]  /*27c0*/  FMNMX.FTZ R23, R66, R23, !PT ;  /* 0x0000001742177209 */ /* 0x000fe40007810000 */
[C---:B------:R-:W-:Y:S02]  /*27d0*/  ISETP.GT.AND P3, PT, R19.reuse, 0x59, PT ;  /* 0x000000591300780c */ /* 0x040fe40003f64270 */
[----:B0-----:R-:W-:Y:S02]  /*27e0*/  FMNMX.FTZ R25, R48, R23, !PT ;  /* 0x0000001730197209 */ /* 0x001fe40007810000 */
[----:B------:R-:W-:Y:S01]  /*27f0*/  ISETP.GT.AND P4, PT, R19, 0x60, PT ;  /* 0x000000601300780c */ /* 0x000fe20003f84270 */
[----:B------:R0:W-:Y:S01]  /*2800*/  MUFU.EX2 R23, R29 ;  /* 0x0000001d00177308 */ /* 0x0001e20000000800 */
[----:B------:R-:W-:-:S02]  /*2810*/  FSEL R36, R71, -INF , P3 ;  /* 0xff80000047247808 */ /* 0x000fc40001800000 */
[----:B------:R-:W-:Y:S02]  /*2820*/  FMNMX.FTZ R25, R70, R25, !PT ;  /* 0x0000001946197209 */ /* 0x000fe40007810000 */
[C---:B------:R-:W-:Y:S02]  /*2830*/  ISETP.GT.AND P3, PT, R19.reuse, 0x61, PT ;  /* 0x000000611300780c */ /* 0x040fe40003f64270 */
[----:B------:R-:W-:Y:S01]  /*2840*/  FSEL R74, R74, -INF , P4 ;  /* 0xff8000004a4a7808 */ /* 0x000fe20002000000 */
[----:B------:R-:W5:Y:S01]  /*2850*/  MUFU.EX2 R146, R146 ;  /* 0x0000009200927308 */ /* 0x000f620000000800 */
[----:B------:R-:W-:Y:S02]  /*2860*/  FMNMX.FTZ R25, R36, R25, !PT ;  /* 0x0000001924197209 */ /* 0x000fe40007810000 */
[----:B------:R-:W-:Y:S02]  /*2870*/  ISETP.GT.AND P4, PT, R19, 0x68, PT ;  /* 0x000000681300780c */ /* 0x000fe40003f84270 */
[----:B------:R-:W-:-:S02]  /*2880*/  FSEL R52, R75, -INF , P3 ;  /* 0xff8000004b347808 */ /* 0x000fc40001800000 */
[----:B------:R-:W-:Y:S01]  /*2890*/  FMNMX.FTZ R25, R74, R25, !PT ;  /* 0x000000194a197209 */ /* 0x000fe20007810000 */
[----:B------:R-:W5:Y:S01]  /*28a0*/  MUFU.EX2 R140, R140 ;  /* 0x0000008c008c7308 */ /* 0x000f620000000800 */
[C---:B------:R-:W-:Y:S02]  /*28b0*/  ISETP.GT.AND P3, PT, R19.reuse, 0x69, PT ;  /* 0x000000691300780c */ /* 0x040fe40003f64270 */
[----:B------:R-:W-:Y:S02]  /*28c0*/  FSEL R78, R78, -INF , P4 ;  /* 0xff8000004e4e7808 */ /* 0x000fe40002000000 */
[----:B0-----:R-:W-:Y:S02]  /*28d0*/  FMNMX.FTZ R29, R52, R25, !PT ;  /* 0x00000019341d7209 */ /* 0x001fe40007810000 */
[----:B------:R-:W-:Y:S01]  /*28e0*/  ISETP.GT.AND P4, PT, R19, 0x70, PT ;  /* 0x000000701300780c */ /* 0x000fe20003f84270 */
[----:B------:R0:W-:Y:S01]  /*28f0*/  MUFU.EX2 R25, R31 ;  /* 0x0000001f00197308 */ /* 0x0001e20000000800 */
[----:B------:R-:W-:-:S02]  /*2900*/  FSEL R32, R79, -INF , P3 ;  /* 0xff8000004f207808 */ /* 0x000fc40001800000 */
[----:B------:R-:W-:Y:S02]  /*2910*/  FMNMX.FTZ R29, R78, R29, !PT ;  /* 0x0000001d4e1d7209 */ /* 0x000fe40007810000 */
[C---:B------:R-:W-:Y:S02]  /*2920*/  ISETP.GT.AND P3, PT, R19.reuse, 0x71, PT ;  /* 0x000000711300780c */ /* 0x040fe40003f64270 */
[----:B------:R-:W-:Y:S01]  /*2930*/  FSEL R82, R82, -INF , P4 ;  /* 0xff80000052527808 */ /* 0x000fe20002000000 */
[----:B------:R-:W-:Y:S01]  /*2940*/  MUFU.EX2 R142, R142 ;  /* 0x0000008e008e7308 */ /* 0x000fe20000000800 */
[----:B------:R-:W-:Y:S01]  /*2950*/  FMNMX.FTZ R29, R32, R29, !PT ;  /* 0x0000001d201d7209 */ /* 0x000fe20007810000 */
[----:B0-----:R-:W-:Y:S01]  /*2960*/  FFMA.FTZ R31, R24, R3, -R13 ;  /* 0x00000003181f7223 */ /* 0x001fe2000001080d */
[----:B------:R-:W-:Y:S02]  /*2970*/  ISETP.GT.AND P4, PT, R19, 0x78, PT ;  /* 0x000000781300780c */ /* 0x000fe40003f84270 */
[----:B------:R-:W-:-:S02]  /*2980*/  FSEL R56, R83, -INF , P3 ;  /* 0xff80000053387808 */ /* 0x000fc40001800000 */
[----:B------:R-:W-:Y:S01]  /*2990*/  FMNMX.FTZ R29, R82, R29, !PT ;  /* 0x0000001d521d7209 */ /* 0x000fe20007810000 */
[----:B------:R-:W-:Y:S01]  /*29a0*/  MUFU.EX2 R136, R136 ;  /* 0x0000008800887308 */ /* 0x000fe20000000800 */
[----:B------:R-:W-:Y:S01]  /*29b0*/  ISETP.GT.AND P3, PT, R19, 0x79, PT ;  /* 0x000000791300780c */ /* 0x000fe20003f64270 */
[----:B------:R-:W-:Y:S01]  /*29c0*/  FFMA.FTZ R19, R12, R3, -R13 ;  /* 0x000000030c137223 */ /* 0x000fe2000001080d */
[----:B------:R-:W-:Y:S02]  /*29d0*/  FSEL R86, R86, -INF , P4 ;  /* 0xff80000056567808 */ /* 0x000fe40002000000 */
[----:B------:R-:W-:Y:S02]  /*29e0*/  FMNMX.FTZ R29, R56, R29, !PT ;  /* 0x0000001d381d7209 */ /* 0x000fe40007810000 */
[----:B------:R-:W-:Y:S01]  /*29f0*/  FSEL R102, R87, -INF , P3 ;  /* 0xff80000057667808 */ /* 0x000fe20001800000 */
[----:B------:R-:W-:Y:S01]  /*2a00*/  MUFU.EX2 R138, R138 ;  /* 0x0000008a008a7308 */ /* 0x000fe20000000800 */
[----:B------:R-:W-:-:S04]  /*2a10*/  FMNMX.FTZ R29, R86, R29, !PT ;  /* 0x0000001d561d7209 */ /* 0x000fc80007810000 */
[----:B------:R-:W-:Y:S01]  /*2a20*/  FMNMX.FTZ R12, R102, R29, !PT ;  /* 0x0000001d660c7209 */ /* 0x000fe20007810000 */
[--C-:B------:R-:W-:Y:S02]  /*2a30*/  FFMA.FTZ R29, R28, R3, -R13.reuse ;  /* 0x000000031c1d7223 */ /* 0x100fe4000001080d */
[----:B------:R-:W-:Y:S02]  /*2a40*/  MUFU.EX2 R132, R132 ;  /* 0x0000008400847308 */ /* 0x000fe40000000800 */
[----:B------:R-:W0:Y:S06]  /*2a50*/  SHFL.BFLY PT, R35, R12, 0x2, 0x1f ;  /* 0x0c401f000c237f89 */ /* 0x000e2c00000e0000 */
[----:B------:R-:W-:Y:S08]  /*2a60*/  MUFU.EX2 R19, R19 ;  /* 0x0000001300137308 */ /* 0x000ff00000000800 */
[----:B------:R-:W-:Y:S08]  /*2a70*/  MUFU.EX2 R134, R134 ;  /* 0x0000008600867308 */ /* 0x000ff00000000800 */
[----:B------:R-:W-:Y:S01]  /*2a80*/  MUFU.EX2 R29, R29 ;  /* 0x0000001d001d7308 */ /* 0x000fe20000000800 */
[----:B0-----:R-:W-:Y:S01]  /*2a90*/  FMNMX.FTZ R22, R12, R35, !PT ;  /* 0x000000230c167209 */ /* 0x001fe20007810000 */
[-CC-:B------:R-:W-:Y:S01]  /*2aa0*/  FFMA.FTZ R35, R4, R3.reuse, -R13.reuse ;  /* 0x0000000304237223 */ /* 0x180fe2000001080d */
[----:B------:R-:W-:-:S03]  /*2ab0*/  FFMA.FTZ R13, R14, R3, -R13 ;  /* 0x000000030e0d7223 */ /* 0x000fc6000001080d */
[----:B------:R-:W0:Y:S02]  /*2ac0*/  SHFL.BFLY PT, R39, R22, 0x1, 0x1f ;  /* 0x0c201f0016277f89 */ /* 0x000e2400000e0000 */
[----:B------:R-:W-:Y:S08]  /*2ad0*/  MUFU.EX2 R128, R128 ;  /* 0x0000008000807308 */ /* 0x000ff00000000800 */
[----:B------:R-:W-:Y:S08]  /*2ae0*/  MUFU.EX2 R31, R31 ;  /* 0x0000001f001f7308 */ /* 0x000ff00000000800 */
[----:B------:R-:W-:Y:S01]  /*2af0*/  MUFU.EX2 R130, R130 ;  /* 0x0000008200827308 */ /* 0x000fe20000000800 */
[----:B0-----:R-:W-:-:S07]  /*2b00*/  FMNMX.FTZ R12, R22, R39, !PT ;  /* 0x00000027160c7209 */ /* 0x001fce0007810000 */
[----:B------:R-:W-:Y:S01]  /*2b10*/  MUFU.EX2 R33, R33 ;  /* 0x0000002100217308 */ /* 0x000fe20000000800 */
[C---:B------:R-:W-:Y:S01]  /*2b20*/  FSETP.NEU.FTZ.AND P3, PT, R12.reuse, -INF , PT ;  /* 0xff8000000c00780b */ /* 0x040fe20003f7d000 */
[----:B------:R-:W-:-:S06]  /*2b30*/  FMUL.FTZ R41, R12, R3 ;  /* 0x000000030c297220 */ /* 0x000fcc0000410000 */
[----:B------:R0:W-:Y:S01]  /*2b40*/  MUFU.EX2 R39, R18 ;  /* 0x0000001200277308 */ /* 0x0001e20000000800 */
[----:B------:R-:W-:Y:S02]  /*2b50*/  FSEL R41, R41, RZ, P3 ;  /* 0x000000ff29297208 */ /* 0x000fe40001800000 */
[----:B------:R-:W-:-:S03]  /*2b60*/  PLOP3.LUT P3, PT, PT, PT, UP1, 0x80, 0x0 ;  /* 0x000000000000781c */ /* 0x000fc60003f6f018 */
[-CC-:B------:R-:W-:Y:S01]  /*2b70*/  FFMA.FTZ R4, R27, R3.reuse, -R41.reuse ;  /* 0x000000031b047223 */ /* 0x180fe20000010829 */
[----:B-1----:R-:W-:Y:S01]  /*2b80*/  FADD.FTZ R27, R5, R148 ;  /* 0x00000094051b7221 */ /* 0x002fe20000010000 */
[-CC-:B------:R-:W-:Y:S01]  /*2b90*/  FFMA.FTZ R149, R26, R3.reuse, -R41.reuse ;  /* 0x000000031a957223 */ /* 0x180fe20000010829 */
[-CC-:B------:R-:W-:Y:S01]  /*2ba0*/  FFMA.FTZ R151, R30, R3.reuse, -R41.reuse ;  /* 0x000000031e977223 */ /* 0x180fe20000010829 */
[-C--:B------:R-:W-:Y:S01]  /*2bb0*/  FFMA.FTZ R14, R88, R3.reuse, -R41 ;  /* 0x00000003580e7223 */ /* 0x080fe20000010829 */
[----:B--2---:R-:W-:Y:S01]  /*2bc0*/  FADD.FTZ R30, R150, R27 ;  /* 0x0000001b961e7221 */ /* 0x004fe20000010000 */
[----:B------:R-:W-:Y:S01]  /*2bd0*/  MUFU.EX2 R4, R4 ;  /* 0x0000000400047308 */ /* 0x000fe20000000800 */
[-CC-:B------:R-:W-:Y:S01]  /*2be0*/  FFMA.FTZ R145, R34, R3.reuse, -R41.reuse ;  /* 0x0000000322917223 */ /* 0x180fe20000010829 */
[-CC-:B0-----:R-:W-:Y:S01]  /*2bf0*/  FFMA.FTZ R18, R92, R3.reuse, -R41.reuse ;  /* 0x000000035c127223 */ /* 0x181fe20000010829 */
[----:B---3--:R-:W-:Y:S01]  /*2c00*/  FADD.FTZ R27, R7, R30 ;  /* 0x0000001e071b7221 */ /* 0x008fe20000010000 */
[-CC-:B------:R-:W-:Y:S01]  /*2c10*/  FFMA.FTZ R147, R38, R3.reuse, -R41.reuse ;  /* 0x0000000326937223 */ /* 0x180fe20000010829 */
[-CC-:B------:R-:W-:Y:S01]  /*2c20*/  FFMA.FTZ R20, R96, R3.reuse, -R41.reuse ;  /* 0x0000000360147223 */ /* 0x180fe20000010829 */
[-C--:B------:R-:W-:Y:S01]  /*2c30*/  FFMA.FTZ R141, R42, R3.reuse, -R41 ;  /* 0x000000032a8d7223 */ /* 0x080fe20000010829 */
[----:B----4-:R-:W-:Y:S01]  /*2c40*/  FADD.FTZ R34, R144, R27 ;  /* 0x0000001b90227221 */ /* 0x010fe20000010000 */
[----:B------:R-:W0:Y:S01]  /*2c50*/  MUFU.EX2 R149, R149 ;  /* 0x0000009500957308 */ /* 0x000e220000000800 */
[-CC-:B------:R-:W-:Y:S01]  /*2c60*/  FFMA.FTZ R22, R100, R3.reuse, -R41.reuse ;  /* 0x0000000364167223 */ /* 0x180fe20000010829 */
[-CC-:B------:R-:W-:Y:S01]  /*2c70*/  FFMA.FTZ R143, R46, R3.reuse, -R41.reuse ;  /* 0x000000032e8f7223 */ /* 0x180fe20000010829 */
[----:B------:R-:W-:Y:S01]  /*2c80*/  FADD.FTZ R27, R9, R34 ;  /* 0x00000022091b7221 */ /* 0x000fe20000010000 */
[-CC-:B------:R-:W-:Y:S01]  /*2c90*/  FFMA.FTZ R24, R98, R3.reuse, -R41.reuse ;  /* 0x0000000362187223 */ /* 0x180fe20000010829 */
[-CC-:B------:R-:W-:Y:S01]  /*2ca0*/  FFMA.FTZ R137, R50, R3.reuse, -R41.reuse ;  /* 0x0000000332897223 */ /* 0x180fe20000010829 */
[-C--:B------:R-:W-:Y:S01]  /*2cb0*/  FFMA.FTZ R26, R94, R3.reuse, -R41 ;  /* 0x000000035e1a7223 */ /* 0x080fe20000010829 */
[----:B-----5:R-:W-:Y:S01]  /*2cc0*/  FADD.FTZ R34, R146, R27 ;  /* 0x0000001b92227221 */ /* 0x020fe20000010000 */
[----:B------:R-:W1:Y:S01]  /*2cd0*/  MUFU.EX2 R151, R151 ;  /* 0x0000009700977308 */ /* 0x000e620000000800 */
[-CC-:B------:R-:W-:Y:S01]  /*2ce0*/  FFMA.FTZ R139, R54, R3.reuse, -R41.reuse ;  /* 0x00000003368b7223 */ /* 0x180fe20000010829 */
[-CC-:B------:R-:W-:Y:S01]  /*2cf0*/  FFMA.FTZ R28, R90, R3.reuse, -R41.reuse ;  /* 0x000000035a1c7223 */ /* 0x180fe20000010829 */
[----:B------:R-:W-:Y:S01]  /*2d00*/  FADD.FTZ R27, R15, R34 ;  /* 0x000000220f1b7221 */ /* 0x000fe20000010000 */
[-CC-:B------:R-:W-:Y:S01]  /*2d10*/  FFMA.FTZ R34, R40, R3.reuse, -R41.reuse ;  /* 0x0000000328227223 */ /* 0x180fe20000010829 */
[-CC-:B------:R-:W-:Y:S01]  /*2d20*/  FFMA.FTZ R133, R58, R3.reuse, -R41.reuse ;  /* 0x000000033a857223 */ /* 0x180fe20000010829 */
[-C--:B------:R-:W-:Y:S01]  /*2d30*/  FFMA.FTZ R30, R44, R3.reuse, -R41 ;  /* 0x000000032c1e7223 */ /* 0x080fe20000010829 */
[----:B------:R-:W-:Y:S01]  /*2d40*/  FADD.FTZ R42, R140, R27 ;  /* 0x0000001b8c2a7221 */ /* 0x000fe20000010000 */
[----:B------:R-:W2:Y:S01]  /*2d50*/  MUFU.EX2 R14, R14 ;  /* 0x0000000e000e7308 */ /* 0x000ea20000000800 */
[----:B0-----:R-:W-:Y:S01]  /*2d60*/  FADD.FTZ R38, R149, R4 ;  /* 0x0000000495267221 */ /* 0x001fe20000010000 */
[-CC-:B------:R-:W-:Y:S01]  /*2d70*/  FFMA.FTZ R135, R62, R3.reuse, -R41.reuse ;  /* 0x000000033e877223 */ /* 0x180fe20000010829 */
[----:B------:R-:W-:Y:S01]  /*2d80*/  FADD.FTZ R43, R17, R42 ;  /* 0x0000002a112b7221 */ /* 0x000fe20000010000 */
[-CC-:B------:R-:W-:Y:S01]  /*2d90*/  FFMA.FTZ R36, R36, R3.reuse, -R41.reuse ;  /* 0x0000000324247223 */ /* 0x180fe20000010829 */
[----:B------:R-:W-:Y:S01]  /*2da0*/  FFMA.FTZ R129, R66, R3, -R41 ;  /* 0x0000000342817223 */ /* 0x000fe20000010829 */
[----:B------:R-:W-:Y:S01]  /*2db0*/  F2FP.BF16.F32.PACK_AB R148, R148, R5 ;  /* 0x000000059494723e */ /* 0x000fe200000010ff */
[----:B------:R-:W-:Y:S01]  /*2dc0*/  FADD.FTZ R40, R142, R43 ;  /* 0x0000002b8e287221 */ /* 0x000fe20000010000 */
[----:B------:R-:W0:Y:S01]  /*2dd0*/  MUFU.EX2 R145, R145 ;  /* 0x0000009100917308 */ /* 0x000e220000000800 */
[----:B-1----:R-:W-:Y:S01]  /*2de0*/  FADD.FTZ R27, R151, R38 ;  /* 0x00000026971b7221 */ /* 0x002fe20000010000 */
[-CC-:B------:R-:W-:Y:S01]  /*2df0*/  FFMA.FTZ R70, R70, R3.reuse, -R41.reuse ;  /* 0x0000000346467223 */ /* 0x180fe20000010829 */
[----:B------:R-:W-:Y:S01]  /*2e00*/  FADD.FTZ R43, R21, R40 ;  /* 0x00000028152b7221 */ /* 0x000fe20000010000 */
[----:B------:R-:W-:Y:S01]  /*2e10*/  F2FP.BF16.F32.PACK_AB R150, R7, R150 ;  /* 0x000000960796723e */ /* 0x000fe200000010ff */
[-CC-:B------:R-:W-:Y:S01]  /*2e20*/  FFMA.FTZ R74, R74, R3.reuse, -R41.reuse ;  /* 0x000000034a4a7223 */ /* 0x180fe20000010829 */
[-C--:B------:R-:W-:Y:S01]  /*2e30*/  FFMA.FTZ R52, R52, R3.reuse, -R41 ;  /* 0x0000000334347223 */ /* 0x080fe20000010829 */
[----:B------:R-:W-:Y:S01]  /*2e40*/  FADD.FTZ R42, R136, R43 ;  /* 0x0000002b882a7221 */ /* 0x000fe20000010000 */
[----:B------:R-:W1:Y:S01]  /*2e50*/  MUFU.EX2 R18, R18 ;  /* 0x0000001200127308 */ /* 0x000e620000000800 */
[----:B--2---:R-:W-:Y:S01]  /*2e60*/  FADD.FTZ R38, R14, R27 ;  /* 0x0000001b0e267221 */ /* 0x004fe20000010000 */
[-CC-:B------:R-:W-:Y:S01]  /*2e70*/  FFMA.FTZ R78, R78, R3.reuse, -R41.reuse ;  /* 0x000000034e4e7223 */ /* 0x180fe20000010829 */
[----:B------:R-:W-:Y:S01]  /*2e80*/  FADD.FTZ R45, R23, R42 ;  /* 0x0000002a172d7221 */ /* 0x000fe20000010000 */
[-CC-:B------:R-:W-:Y:S01]  /*2e90*/  FFMA.FTZ R32, R32, R3.reuse, -R41.reuse ;  /* 0x0000000320207223 */ /* 0x180fe20000010829 */
[-CC-:B------:R-:W-:Y:S01]  /*2ea0*/  FFMA.FTZ R82, R82, R3.reuse, -R41.reuse ;  /* 0x0000000352527223 */ /* 0x180fe20000010829 */
[----:B------:R-:W-:Y:S01]  /*2eb0*/  FFMA.FTZ R56, R56, R3, -R41 ;  /* 0x0000000338387223 */ /* 0x000fe20000010829 */
[----:B------:R-:W-:Y:S01]  /*2ec0*/  FADD.FTZ R42, R138, R45 ;  /* 0x0000002d8a2a7221 */ /* 0x000fe20000010000 */
[----:B------:R-:W2:Y:S01]  /*2ed0*/  MUFU.EX2 R147, R147 ;  /* 0x0000009300937308 */ /* 0x000ea20000000800 */
[----:B0-----:R-:W-:Y:S01]  /*2ee0*/  FADD.FTZ R27, R145, R38 ;  /* 0x00000026911b7221 */ /* 0x001fe20000010000 */
[----:B------:R-:W-:-:S02]  /*2ef0*/  IMAD.U32 R38, RZ, RZ, UR39 ;  /* 0x00000027ff267e24 */ /* 0x000fc4000f8e00ff */
[----:B------:R-:W-:Y:S01]  /*2f00*/  FFMA.FTZ R86, R86, R3, -R41 ;  /* 0x0000000356567223 */ /* 0x000fe20000010829 */
[----:B------:R-:W-:Y:S02]  /*2f10*/  F2FP.BF16.F32.PACK_AB R149, R4, R149 ;  /* 0x000000950495723e */ /* 0x000fe400000010ff */
[----:B------:R-:W-:Y:S02]  /*2f20*/  CS2R R100, SRZ ;  /* 0x0000000000647805 */ /* 0x000fe4000001ff00 */
[----:B------:R-:W-:Y:S02]  /*2f30*/  F2FP.BF16.F32.PACK_AB R144, R9, R144 ;  /* 0x000000900990723e */ /* 0x000fe400000010ff */
[----:B------:R-:W-:Y:S01]  /*2f40*/  CS2R R98, SRZ ;  /* 0x0000000000627805 */ /* 0x000fe2000001ff00 */
[----:B------:R-:W0:Y:S01]  /*2f50*/  MUFU.EX2 R20, R20 ;  /* 0x0000001400147308 */ /* 0x000e220000000800 */
[----:B-1----:R-:W-:Y:S01]  /*2f60*/  FADD.FTZ R40, R18, R27 ;  /* 0x0000001b12287221 */ /* 0x002fe20000010000 */
[----:B------:R-:W-:-:S02]  /*2f70*/  @!P1 VIADD R27, R38, 0x16840 ;  /* 0x00016840261b9836 */ /* 0x000fc40000000000 */
[-CC-:B------:R-:W-:Y:S01]  /*2f80*/  FFMA.FTZ R38, R48, R3.reuse, -R41.reuse ;  /* 0x0000000330267223 */ /* 0x180fe20000010829 */
[----:B------:R-:W-:Y:S01]  /*2f90*/  FFMA.FTZ R41, R102, R3, -R41 ;  /* 0x0000000366297223 */ /* 0x000fe20000010829 */
[----:B------:R-:W-:Y:S02]  /*2fa0*/  F2FP.BF16.F32.PACK_AB R146, R15, R146 ;  /* 0x000000920f92723e */ /* 0x000fe400000010ff */
[----:B------:R-:W-:Y:S02]  /*2fb0*/  CS2R R102, SRZ ;  /* 0x0000000000667805 */ /* 0x000fe4000001ff00 */
[----:B------:R-:W-:Y:S01]  /*2fc0*/  @!P1 PRMT R27, RZ, 0x654, R27 ;  /* 0x00000654ff1b9816 */ /* 0x000fe2000000001b */
[----:B------:R-:W1:Y:S01]  /*2fd0*/  MUFU.EX2 R141, R141 ;  /* 0x0000008d008d7308 */ /* 0x000e620000000800 */
[----:B--2---:R-:W-:Y:S01]  /*2fe0*/  FADD.FTZ R43, R147, R40 ;  /* 0x00000028932b7221 */ /* 0x004fe20000010000 */
[----:B------:R-:W-:Y:S01]  /*2ff0*/  F2FP.BF16.F32.PACK_AB R140, R17, R140 ;  /* 0x0000008c118c723e */ /* 0x000fe200000010ff */
[----:B------:R1:W-:Y:S01]  /*3000*/  @!P1 SYNCS.ARRIVE.TRANS64.RED.A1T0 RZ, [R27+URZ], RZ ;  /* 0x000000ff1bff99a7 */ /* 0x0003e2000810043f */
[----:B------:R-:W-:-:S02]  /*3010*/  F2FP.BF16.F32.PACK_AB R142, R21, R142 ;  /* 0x0000008e158e723e */ /* 0x000fc400000010ff */
[----:B------:R-:W-:Y:S02]  /*3020*/  CS2R R96, SRZ ;  /* 0x0000000000607805 */ /* 0x000fe4000001ff00 */
[----:B------:R-:W-:Y:S02]  /*3030*/  F2FP.BF16.F32.PACK_AB R136, R23, R136 ;  /* 0x000000881788723e */ /* 0x000fe400000010ff */
[----:B------:R-:W-:Y:S01]  /*3040*/  CS2R R94, SRZ ;  /* 0x00000000005e7805 */ /* 0x000fe2000001ff00 */
[----:B------:R-:W2:Y:S01]  /*3050*/  MUFU.EX2 R22, R22 ;  /* 0x0000001600167308 */ /* 0x000ea20000000800 */
[----:B0-----:R-:W-:Y:S01]  /*3060*/  FADD.FTZ R40, R20, R43 ;  /* 0x0000002b14287221 */ /* 0x001fe20000010000 */
[C---:B------:R-:W-:Y:S01]  /*3070*/  FADD.FTZ R43, R25.reuse, R42 ;  /* 0x0000002a192b7221 */ /* 0x040fe20000010000 */
[----:B------:R-:W-:Y:S02]  /*3080*/  F2FP.BF16.F32.PACK_AB R138, R25, R138 ;  /* 0x0000008a198a723e */ /* 0x000fe400000010ff */
[----:B------:R-:W-:-:S02]  /*3090*/  CS2R R92, SRZ ;  /* 0x00000000005c7805 */ /* 0x000fc4000001ff00 */
[----:B------:R-:W-:Y:S01]  /*30a0*/  F2FP.BF16.F32.PACK_AB R151, R14, R151 ;  /* 0x000000970e97723e */ /* 0x000fe200000010ff */
[----:B------:R-:W-:Y:S01]  /*30b0*/  FADD.FTZ R42, R132, R43 ;  /* 0x0000002b842a7221 */ /* 0x000fe20000010000 */
[----:B------:R-:W-:Y:S01]  /*30c0*/  F2FP.BF16.F32.PACK_AB R132, R19, R132 ;  /* 0x000000841384723e */ /* 0x000fe200000010ff */
[----:B------:R-:W0:Y:S01]  /*30d0*/  MUFU.EX2 R143, R143 ;  /* 0x0000008f008f7308 */ /* 0x000e220000000800 */
[----:B-1----:R-:W-:Y:S01]  /*30e0*/  FADD.FTZ R27, R141, R40 ;  /* 0x000000288d1b7221 */ /* 0x002fe20000010000 */
[----:B------:R-:W-:Y:S01]  /*30f0*/  FADD.FTZ R43, R19, R42 ;  /* 0x0000002a132b7221 */ /* 0x000fe20000010000 */
[----:B------:R-:W-:Y:S02]  /*3100*/  F2FP.BF16.F32.PACK_AB R145, R18, R145 ;  /* 0x000000911291723e */ /* 0x000fe400000010ff */
[----:B------:R-:W-:Y:S02]  /*3110*/  CS2R R90, SRZ ;  /* 0x00000000005a7805 */ /* 0x000fe4000001ff00 */
[----:B------:R-:W-:Y:S01]  /*3120*/  F2FP.BF16.F32.PACK_AB R147, R20, R147 ;  /* 0x000000931493723e */ /* 0x000fe200000010ff */
[----:B------:R-:W-:Y:S01]  /*3130*/  FADD.FTZ R42, R134, R43 ;  /* 0x0000002b862a7221 */ /* 0x000fe20000010000 */
[C---:B------:R-:W-:Y:S01]  /*3140*/  F2FP.BF16.F32.PACK_AB R134, R29.reuse, R134 ;  /* 0x000000861d86723e */ /* 0x040fe200000010ff */
[----:B------:R-:W1:Y:S01]  /*3150*/  MUFU.EX2 R24, R24 ;  /* 0x0000001800187308 */ /* 0x000e620000000800 */
[C---:B--2---:R-:W-:Y:S01]  /*3160*/  FADD.FTZ R40, R22.reuse, R27 ;  /* 0x0000001b16287221 */ /* 0x044fe20000010000 */
[----:B------:R-:W-:Y:S01]  /*3170*/  FADD.FTZ R43, R29, R42 ;  /* 0x0000002a1d2b7221 */ /* 0x000fe20000010000 */
[----:B------:R-:W-:-:S02]  /*3180*/  F2FP.BF16.F32.PACK_AB R141, R22, R141 ;  /* 0x0000008d168d723e */ /* 0x000fc400000010ff */
[----:B------:R-:W-:Y:S01]  /*3190*/  CS2R R88, SRZ ;  /* 0x0000000000587805 */ /* 0x000fe2000001ff00 */
[----:B------:R-:W-:Y:S01]  /*31a0*/  FADD.FTZ R42, R128, R43 ;  /* 0x0000002b802a7221 */ /* 0x000fe20000010000 */
[----:B------:R-:W-:Y:S01]  /*31b0*/  F2FP.BF16.F32.PACK_AB R128, R31, R128 ;  /* 0x000000801f80723e */ /* 0x000fe200000010ff */
[----:B------:R-:W2:Y:S01]  /*31c0*/  MUFU.EX2 R137, R137 ;  /* 0x0000008900897308 */ /* 0x000ea20000000800 */
[----:B0-----:R-:W-:Y:S01]  /*31d0*/  FADD.FTZ R27, R143, R40 ;  /* 0x000000288f1b7221 */ /* 0x001fe20000010000 */
[----:B------:R-:W-:-:S06]  /*31e0*/  FADD.FTZ R43, R31, R42 ;  /* 0x0000002a1f2b7221 */ /* 0x000fcc0000010000 */
        /* <DEDUP_REMOVED lines=8> */
[----:B------:R-:W-:Y:S01]  /*3270*/  MUFU.EX2 R133, R133 ;  /* 0x0000008500857308 */ /* 0x000fe20000000800 */
[----:B-1----:R-:W-:Y:S01]  /*3280*/  FADD.FTZ R27, R139, R40 ;  /* 0x000000288b1b7221 */ /* 0x002fe20000010000 */
[----:B------:R-:W-:Y:S01]  /*3290*/  FADD.FTZ R40, R130, R43 ;  /* 0x0000002b82287221 */ /* 0x000fe20000010000 */
[----:B------:R-:W-:-:S03]  /*32a0*/  F2FP.BF16.F32.PACK_AB R130, R33, R130 ;  /* 0x000000822182723e */ /* 0x000fc600000010ff */
[----:B------:R-:W-:Y:S02]  /*32b0*/  FADD.FTZ R7, R33, R40 ;  /* 0x0000002821077221 */ /* 0x000fe40000010000 */
[----:B------:R-:W-:Y:S01]  /*32c0*/  MUFU.EX2 R30, R30 ;  /* 0x0000001e001e7308 */ /* 0x000fe20000000800 */
[----:B--2---:R-:W-:-:S07]  /*32d0*/  F2FP.BF16.F32.PACK_AB R139, R28, R139 ;  /* 0x0000008b1c8b723e */ /* 0x004fce00000010ff */
[----:B------:R-:W-:Y:S08]  /*32e0*/  MUFU.EX2 R135, R135 ;  /* 0x0000008700877308 */ /* 0x000ff00000000800 */
[----:B------:R-:W0:Y:S08]  /*32f0*/  MUFU.EX2 R124, R124 ;  /* 0x0000007c007c7308 */ /* 0x000e300000000800 */
[----:B------:R-:W1:Y:S08]  /*3300*/  MUFU.EX2 R34, R34 ;  /* 0x0000002200227308 */ /* 0x000e700000000800 */
[----:B------:R2:W-:Y:S01]  /*3310*/  MUFU.EX2 R131, R36 ;  /* 0x0000002400837308 */ /* 0x0005e20000000800 */
[----:B0-----:R-:W-:-:S07]  /*3320*/  FADD.FTZ R40, R124, R7 ;  /* 0x000000077c287221 */ /* 0x001fce0000010000 */
[----:B------:R-:W0:Y:S01]  /*3330*/  MUFU.EX2 R35, R35 ;  /* 0x0000002300237308 */ /* 0x000e220000000800 */
[----:B--2---:R-:W-:-:S04]  /*3340*/  FADD.FTZ R36, R28, R27 ;  /* 0x0000001b1c247221 */ /* 0x004fc80000010000 */
[----:B------:R-:W-:Y:S01]  /*3350*/  FADD.FTZ R5, R133, R36 ;  /* 0x0000002485057221 */ /* 0x000fe20000010000 */
[C---:B------:R-:W-:Y:S02]  /*3360*/  F2FP.BF16.F32.PACK_AB R133, R30.reuse, R133 ;  /* 0x000000851e85723e */ /* 0x040fe400000010ff */
[----:B------:R-:W2:Y:S01]  /*3370*/  MUFU.EX2 R129, R129 ;  /* 0x0000008100817308 */ /* 0x000ea20000000800 */
[----:B------:R-:W-:-:S04]  /*3380*/  FADD.FTZ R36, R30, R5 ;  /* 0x000000051e247221 */ /* 0x000fc80000010000 */
[----:B------:R-:W-:Y:S01]  /*3390*/  FADD.FTZ R5, R135, R36 ;  /* 0x0000002487057221 */ /* 0x000fe20000010000 */
[C---:B-1----:R-:W-:Y:S02]  /*33a0*/  F2FP.BF16.F32.PACK_AB R135, R34.reuse, R135 ;  /* 0x000000872287723e */ /* 0x042fe400000010ff */
[----:B------:R-:W1:Y:S01]  /*33b0*/  MUFU.EX2 R126, R126 ;  /* 0x0000007e007e7308 */ /* 0x000e620000000800 */
[----:B------:R-:W-:Y:S01]  /*33c0*/  FADD.FTZ R36, R34, R5 ;  /* 0x0000000522247221 */ /* 0x000fe20000010000 */
[C---:B0-----:R-:W-:Y:S01]  /*33d0*/  FADD.FTZ R7, R35.reuse, R40 ;  /* 0x0000002823077221 */ /* 0x041fe20000010000 */
[----:B------:R-:W-:-:S05]  /*33e0*/  F2FP.BF16.F32.PACK_AB R124, R35, R124 ;  /* 0x0000007c237c723e */ /* 0x000fca00000010ff */
[----:B------:R-:W0:Y:S01]  /*33f0*/  MUFU.EX2 R38, R38 ;  /* 0x0000002600267308 */ /* 0x000e220000000800 */
[----:B--2---:R-:W-:-:S07]  /*3400*/  FADD.FTZ R5, R129, R36 ;  /* 0x0000002481057221 */ /* 0x004fce0000010000 */
[----:B------:R-:W2:Y:S01]  /*3410*/  MUFU.EX2 R37, R37 ;  /* 0x0000002500257308 */ /* 0x000ea20000000800 */
[----:B-1----:R-:W-:-:S07]  /*3420*/  FADD.FTZ R40, R126, R7 ;  /* 0x000000077e287221 */ /* 0x002fce0000010000 */
[----:B------:R-:W-:Y:S01]  /*3430*/  MUFU.EX2 R70, R70 ;  /* 0x0000004600467308 */ /* 0x000fe20000000800 */
[C---:B0-----:R-:W-:Y:S01]  /*3440*/  FADD.FTZ R5, R38.reuse, R5 ;  /* 0x0000000526057221 */ /* 0x041fe20000010000 */
[----:B------:R-:W-:-:S06]  /*3450*/  F2FP.BF16.F32.PACK_AB R129, R38, R129 ;  /* 0x000000812681723e */ /* 0x000fcc00000010ff */
[----:B------:R-:W0:Y:S01]  /*3460*/  MUFU.EX2 R120, R120 ;  /* 0x0000007800787308 */ /* 0x000e220000000800 */
[C---:B--2---:R-:W-:Y:S01]  /*3470*/  FADD.FTZ R7, R37.reuse, R40 ;  /* 0x0000002825077221 */ /* 0x044fe20000010000 */
[----:B------:R-:W-:-:S06]  /*3480*/  F2FP.BF16.F32.PACK_AB R126, R37, R126 ;  /* 0x0000007e257e723e */ /* 0x000fcc00000010ff */
[----:B------:R-:W-:Y:S08]  /*3490*/  MUFU.EX2 R74, R74 ;  /* 0x0000004a004a7308 */ /* 0x000ff00000000800 */
[----:B------:R-:W1:Y:S01]  /*34a0*/  MUFU.EX2 R122, R122 ;  /* 0x0000007a007a7308 */ /* 0x000e620000000800 */
[----:B0-----:R-:W-:Y:S01]  /*34b0*/  FADD.FTZ R36, R120, R7 ;  /* 0x0000000778247221 */ /* 0x001fe20000010000 */
[----:B------:R-:W-:-:S03]  /*34c0*/  F2FP.BF16.F32.PACK_AB R120, R39, R120 ;  /* 0x000000782778723e */ /* 0x000fc600000010ff */
[----:B------:R-:W-:-:S03]  /*34d0*/  FADD.FTZ R7, R39, R36 ;  /* 0x0000002427077221 */ /* 0x000fc60000010000 */
[----:B------:R-:W0:Y:S08]  /*34e0*/  MUFU.EX2 R125, R52 ;  /* 0x00000034007d7308 */ /* 0x000e300000000800 */
[----:B------:R-:W2:Y:S01]  /*34f0*/  MUFU.EX2 R78, R78 ;  /* 0x0000004e004e7308 */ /* 0x000ea20000000800 */
[----:B-1----:R-:W-:-:S07]  /*3500*/  FADD.FTZ R36, R122, R7 ;  /* 0x000000077a247221 */ /* 0x002fce0000010000 */
[----:B------:R1:W3:Y:S08]  /*3510*/  MUFU.EX2 R127, R32 ;  /* 0x00000020007f7308 */ /* 0x0002f00000000800 */
[----:B------:R-:W4:Y:S01]  /*3520*/  MUFU.EX2 R82, R82 ;  /* 0x0000005200527308 */ /* 0x000f220000000800 */
[----:B-1----:R-:W-:-:S04]  /*3530*/  FADD.FTZ R32, R70, R5 ;  /* 0x0000000546207221 */ /* 0x002fc80000010000 */
[C---:B------:R-:W-:Y:S01]  /*3540*/  FADD.FTZ R5, R131.reuse, R32 ;  /* 0x0000002083057221 */ /* 0x040fe20000010000 */
[----:B------:R-:W-:Y:S02]  /*3550*/  F2FP.BF16.F32.PACK_AB R131, R131, R70 ;  /* 0x000000468383723e */ /* 0x000fe400000010ff */
[----:B------:R-:W1:Y:S01]  /*3560*/  MUFU.EX2 R121, R56 ;  /* 0x0000003800797308 */ /* 0x000e620000000800 */
[----:B------:R-:W-:-:S04]  /*3570*/  FADD.FTZ R32, R74, R5 ;  /* 0x000000054a207221 */ /* 0x000fc80000010000 */
[C---:B0-----:R-:W-:Y:S01]  /*3580*/  FADD.FTZ R7, R125.reuse, R32 ;  /* 0x000000207d077221 */ /* 0x041fe20000010000 */
[----:B------:R-:W-:Y:S02]  /*3590*/  F2FP.BF16.F32.PACK_AB R125, R125, R74 ;  /* 0x0000004a7d7d723e */ /* 0x000fe400000010ff */
[----:B------:R-:W0:Y:S01]  /*35a0*/  MUFU.EX2 R86, R86 ;  /* 0x0000005600567308 */ /* 0x000e220000000800 */
[----:B--2---:R-:W-:-:S04]  /*35b0*/  FADD.FTZ R4, R78, R7 ;  /* 0x000000074e047221 */ /* 0x004fc80000010000 */
[C---:B---3--:R-:W-:Y:S01]  /*35c0*/  FADD.FTZ R7, R127.reuse, R4 ;  /* 0x000000047f077221 */ /* 0x048fe20000010000 */
[----:B------:R-:W-:Y:S02]  /*35d0*/  F2FP.BF16.F32.PACK_AB R127, R127, R78 ;  /* 0x0000004e7f7f723e */ /* 0x000fe400000010ff */
[----:B------:R-:W2:Y:S01]  /*35e0*/  MUFU.EX2 R13, R13 ;  /* 0x0000000d000d7308 */ /* 0x000ea20000000800 */
[----:B----4-:R-:W-:-:S04]  /*35f0*/  FADD.FTZ R4, R82, R7 ;  /* 0x0000000752047221 */ /* 0x010fc80000010000 */
[C---:B-1----:R-:W-:Y:S01]  /*3600*/  FADD.FTZ R7, R121.reuse, R4 ;  /* 0x0000000479077221 */ /* 0x042fe20000010000 */
[----:B------:R-:W-:Y:S02]  /*3610*/  F2FP.BF16.F32.PACK_AB R121, R121, R82 ;  /* 0x000000527979723e */ /* 0x000fe400000010ff */
[----:B------:R-:W1:Y:S01]  /*3620*/  MUFU.EX2 R41, R41 ;  /* 0x0000002900297308 */ /* 0x000e620000000800 */
[----:B0-----:R-:W-:Y:S01]  /*3630*/  FADD.FTZ R4, R86, R7 ;  /* 0x0000000756047221 */ /* 0x001fe20000010000 */
[C---:B--2---:R-:W-:Y:S01]  /*3640*/  FADD.FTZ R5, R13.reuse, R36 ;  /* 0x000000240d057221 */ /* 0x044fe20000010000 */
[----:B------:R-:W-:Y:S02]  /*3650*/  F2FP.BF16.F32.PACK_AB R122, R13, R122 ;  /* 0x0000007a0d7a723e */ /* 0x000fe400000010ff */
[C---:B-1----:R-:W-:Y:S01]  /*3660*/  FADD.FTZ R4, R41.reuse, R4 ;  /* 0x0000000429047221 */ /* 0x042fe20000010000 */
[----:B------:R-:W-:Y:S01]  /*3670*/  F2FP.BF16.F32.PACK_AB R123, R41, R86 ;  /* 0x00000056297b723e */ /* 0x000fe200000010ff */
[----:B------:R-:W-:Y:S06]  /*3680*/  @!P3 BRA `(.L_x_1863) ;  /* 0x000000240094b947 */ /* 0x000fec0003800000 */
[----:B------:R-:W-:Y:S01]  /*3690*/  IMAD.MOV.U32 R9, RZ, RZ, R12 ;  /* 0x000000ffff097224 */ /* 0x000fe200078e000c */
[----:B------:R-:W-:Y:S01]  /*36a0*/  UMOV UR7, URZ ;  /* 0x0000003f00077c82 */ /* 0x000fe20008000000 */
[----:B------:R-:W-:Y:S01]  /*36b0*/  IMAD.MOV.U32 R7, RZ, RZ, R8 ;  /* 0x000000ffff077224 */ /* 0x000fe200078e0008 */
[----:B------:R-:W-:Y:S01]  /*36c0*/  UMOV UR6, URZ ;  /* 0x0000003f00067c82 */ /* 0x000fe20008000000 */
[----:B------:R-:W-:Y:S01]  /*36d0*/  IMAD.MOV.U32 R119, RZ, RZ, RZ ;  /* 0x000000ffff777224 */ /* 0x000fe200078e00ff */
[----:B------:R-:W-:Y:S01]  /*36e0*/  ULDC UR27, c[0x0][0x288] ;  /* 0x0000a200001b7ab9 */ /* 0x000fe20000000800 */
[----:B------:R-:W-:-:S05]  /*36f0*/  ULDC UR28, c[0x0][0x2f0] ;  /* 0x0000bc00001c7ab9 */ /* 0x000fca0000000800 */
.L_x_1872:
        /* <DEDUP_REMOVED lines=9> */
.L_x_1865:
[----:B------:R-:W-:Y:S01]  /*3790*/  ULEA UR10, UR4, UR39, 0x3 ;  /* 0x00000027040a7291 */ /* 0x000fe2000f8e183f */
[----:B------:R-:W-:-:S05]  /*37a0*/  IMAD.U32 R3, RZ, RZ, UR5 ;  /* 0x00000005ff037e24 */ /* 0x000fca000f8e00ff */
[----:B------:R-:W-:-:S04]  /*37b0*/  SHF.L.U32 R3, R3, 0x1f, RZ ;  /* 0x0000001f03037819 */ /* 0x000fc800000006ff */
[----:B------:R0:W1:Y:S01]  /*37c0*/  SYNCS.PHASECHK.TRANS64.TRYWAIT P3, [UR10+0x16830], R3 ;  /* 0x01683003ff0075a7 */ /* 0x000062000806014a */
[----:B------:R-:W-:Y:S05]  /*37d0*/  @!P0 BRA `(.L_x_1866) ;  /* 0x0000000000048947 */ /* 0x000fea0003800000 */
[----:B------:R-:W-:Y:S01]  /*37e0*/  BPT.TRAP 0x1 ;  /* 0x000000040000795c */ /* 0x000fe20000300000 */
.L_x_1866:
[----:B-1----:R-:W-:Y:S05]  /*37f0*/  @P3 BRA `(.L_x_1864) ;  /* 0x0000000000083947 */ /* 0x002fea0003800000 */
[----:B------:R-:W1:Y:S02]  /*3800*/  SYNCS.PHASECHK.TRANS64.TRYWAIT P3, [UR10+0x16830], R3 ;  /* 0x01683003ff0075a7 */ /* 0x000e64000806014a */
[----:B-1----:R-:W-:Y:S05]  /*3810*/  @!P3 BRA `(.L_x_1867) ;  /* 0x0000009000b8b947 */ /* 0x002fea0003800000 */
.L_x_1864:
        /* <DEDUP_REMOVED lines=27> */
.L_x_1869:
[----:B------:R-:W-:Y:S01]  /*39d0*/  ULEA UR10, UR6, UR39, 0x3 ;  /* 0x00000027060a7291 */ /* 0x000fe2000f8e183f */
[----:B------:R-:W-:-:S05]  /*39e0*/  IMAD.U32 R3, RZ, RZ, UR7 ;  /* 0x00000007ff037e24 */ /* 0x000fca000f8e00ff */
[----:B------:R-:W-:-:S04]  /*39f0*/  SHF.L.U32 R3, R3, 0x1f, RZ ;  /* 0x0000001f03037819 */ /* 0x000fc800000006ff */
[----:B------:R0:W1:Y:S01]  /*3a00*/  SYNCS.PHASECHK.TRANS64.TRYWAIT P3, [UR10+0x16850], R3 ;  /* 0x01685003ff0075a7 */ /* 0x000062000806014a */
[----:B------:R-:W-:Y:S05]  /*3a10*/  @!P0 BRA `(.L_x_1870) ;  /* 0x0000000000048947 */ /* 0x000fea0003800000 */
[----:B------:R-:W-:Y:S01]  /*3a20*/  BPT.TRAP 0x1 ;  /* 0x000000040000795c */ /* 0x000fe20000300000 */
.L_x_1870:
[----:B-1----:R-:W-:Y:S05]  /*3a30*/  @P3 BRA `(.L_x_1868) ;  /* 0x0000000000083947 */ /* 0x002fea0003800000 */
[----:B------:R-:W1:Y:S02]  /*3a40*/  SYNCS.PHASECHK.TRANS64.TRYWAIT P3, [UR10+0x16850], R3 ;  /* 0x01685003ff0075a7 */ /* 0x000e64000806014a */
[----:B-1----:R-:W-:Y:S05]  /*3a50*/  @!P3 BRA `(.L_x_1871) ;  /* 0x000000900040b947 */ /* 0x002fea0003800000 */
.L_x_1868:
[----:B------:R-:W-:Y:S01]  /*3a60*/  UIADD3 UR7, UR39, 0x400, URZ ;  /* 0x0000040027077890 */ /* 0x000fe2000fffe03f */
[----:B------:R-:W-:Y:S01]  /*3a70*/  WARPGROUP.ARRIVE ;  /* 0x00000000000079c5 */ /* 0x000fe20000000000 */
[----:B------:R-:W-:Y:S01]  /*3a80*/  UMOV UR11, 0x40000040 ;  /* 0x40000040000b7882 */ /* 0x000fe20000000000 */
[----:B------:R-:W-:Y:S01]  /*3a90*/  IMAD.MOV.U32 R13, RZ, RZ, R0 ;  /* 0x000000ffff0d7224 */ /* 0x000fe200078e0000 */
[----:B------:R-:W-:Y:S01]  /*3aa0*/  USHF.R.U32.HI UR7, URZ, 0x4, UR7 ;  /* 0x000000043f077899 */ /* 0x000fe20008011607 */
[----:B------:R-:W-:Y:S01]  /*3ab0*/  IMAD.U32 R17, RZ, RZ, UR28 ;  /* 0x0000001cff117e24 */ /* 0x000fe2000f8e00ff */
[----:B------:R-:W-:Y:S02]  /*3ac0*/  UISETP.GT.AND UP1, UPT, UR26, UR25, UPT ;  /* 0x000000191a00728c */ /* 0x000fe4000bf24270 */
[----:B------:R-:W-:-:S04]  /*3ad0*/  ULOP3.LUT UR7, UR7, 0x3fff, URZ, 0xc0, !UPT ;  /* 0x00003fff07077892 */ /* 0x000fc8000f8ec03f */
[----:B------:R-:W-:-:S07]  /*3ae0*/  ULEA UR7, UR6, UR7, 0xa ;  /* 0x0000000706077291 */ /* 0x000fce000f8e503f */
[----:B------:R-:W-:Y:S02]  /*3af0*/  UMOV UR10, UR7 ;  /* 0x00000007000a7c82 */ /* 0x000fe40008000000 */
[----:B------:R-:W-:Y:S01]  /*3b00*/  HGMMA.64x64x16.F32.BF16 R88, R148, gdesc[UR8].tnspB, R88, gsb0 ;  /* 0x40e0000894587df0 */ /* 0x000fe20008001858 */
[----:B------:R-:W-:Y:S01]  /*3b10*/  @UP0 ULDC UR10, c[0x0][0x44c] ;  /* 0x00011300000a0ab9 */ /* 0x000fe20000000800 */
[----:B------:R-:W-:Y:S01]  /*3b20*/  UMOV UR11, 0x40000040 ;  /* 0x40000040000b7882 */ /* 0x000fe20000000000 */
[----:B01----:R-:W-:Y:S01]  /*3b30*/  @P2 IMAD.HI.U32 R3, R0, UR10, RZ ;  /* 0x0000000a00032c27 */ /* 0x003fe2000f8e00ff */
[----:B------:R-:W-:-:S04]  /*3b40*/  @UP0 ULDC UR10, c[0x0][0x450] ;  /* 0x00011400000a0ab9 */ /* 0x000fc80000000800 */
[----:B------:R-:W-:Y:S01]  /*3b50*/  @P2 SHF.R.U32.HI R13, RZ, UR10, R3 ;  /* 0x0000000aff0d2c19 */ /* 0x000fe20008011603 */
[----:B------:R-:W-:Y:S02]  /*3b60*/  UMOV UR10, 0xffffff80 ;  /* 0xffffff80000a7882 */ /* 0x000fe40000000000 */
[----:B------:R-:W-:Y:S02]  /*3b70*/  UIMAD UR10, UR26, UR10, 0x1 ;  /* 0x000000011a0a74a4 */ /* 0x000fe4000f8e020a */
[----:B------:R-:W0:Y:S01]  /*3b80*/  SHFL.IDX PT, R3, R13, 0x1, 0x1c1f ;  /* 0x003c1f000d037f89 */ /* 0x000e2200000e0000 */
[----:B------:R-:W-:-:S03]  /*3b90*/  UIADD3 UR26, UR26, -0x1, URZ ;  /* 0xffffffff1a1a7890 */ /* 0x000fc6000fffe03f */
[----:B------:R-:W-:Y:S01]  /*3ba0*/  IMAD.U32 R15, RZ, RZ, UR10 ;  /* 0x0000000aff0f7e24 */ /* 0x000fe2000f8e00ff */
[----:B------:R-:W-:Y:S01]  /*3bb0*/  UIADD3 UR10, UR7, 0x80, URZ ;  /* 0x00000080070a7890 */ /* 0x000fe2000fffe03f */
[----:B------:R-:W1:Y:S02]  /*3bc0*/  SHFL.IDX PT, R13, R13, RZ, 0x1c1f ;  /* 0x001c1fff0d0d7589 */ /* 0x000e6400000e0000 */
[----:B------:R-:W-:-:S04]  /*3bd0*/  IMAD R8, R6, -0x2, R15 ;  /* 0xfffffffe06087824 */ /* 0x000fc800078e020f */
[----:B------:R-:W-:-:S05]  /*3be0*/  IMAD R8, R17, UR37, R8 ;  /* 0x0000002511087c24 */ /* 0x000fca000f8e0208 */
[----:B0-----:R-:W-:-:S04]  /*3bf0*/  IADD3 R3, R3, -UR27, R8 ;  /* 0x8000001b03037c10 */ /* 0x001fc8000fffe008 */
[C---:B------:R-:W-:Y:S02]  /*3c00*/  ISETP.GT.AND P3, PT, R3.reuse, RZ, PT ;  /* 0x000000ff0300720c */ /* 0x040fe40003f64270 */
[C---:B------:R-:W-:Y:S02]  /*3c10*/  ISETP.GT.AND P4, PT, R3.reuse, 0x1, PT ;  /* 0x000000010300780c */ /* 0x040fe40003f84270 */
[----:B------:R-:W-:Y:S02]  /*3c20*/  FSEL R26, R26, -INF , P3 ;  /* 0xff8000001a1a7808 */ /* 0x000fe40001800000 */
[----:B------:R-:W-:Y:S02]  /*3c30*/  ISETP.GT.AND P3, PT, R3, 0x8, PT ;  /* 0x000000080300780c */ /* 0x000fe40003f64270 */
[----:B------:R-:W-:Y:S02]  /*3c40*/  FSEL R14, R27, -INF , P4 ;  /* 0xff8000001b0e7808 */ /* 0x000fe40002000000 */
[----:B------:R-:W-:-:S02]  /*3c50*/  FMNMX.FTZ R15, R26, R9, !PT ;  /* 0x000000091a0f7209 */ /* 0x000fc40007810000 */
[C---:B------:R-:W-:Y:S02]  /*3c60*/  ISETP.GT.AND P4, PT, R3.reuse, 0x9, PT ;  /* 0x000000090300780c */ /* 0x040fe40003f84270 */
[----:B------:R-:W-:Y:S02]  /*3c70*/  FSEL R30, R30, -INF , P3 ;  /* 0xff8000001e1e7808 */ /* 0x000fe40001800000 */
[----:B------:R-:W-:Y:S02]  /*3c80*/  FMNMX.FTZ R15, R14, R15, !PT ;  /* 0x0000000f0e0f7209 */ /* 0x000fe40007810000 */
        /* <DEDUP_REMOVED lines=9> */
[C---:B------:R-:W-:Y:S01]  /*3d20*/  ISETP.GT.AND P4, PT, R3.reuse, 0x19, PT ;  /* 0x000000190300780c */ /* 0x040fe20003f84270 */
[----:B------:R-:W-:Y:S02]  /*3d30*/  WARPGROUP.DEPBAR.LE gsb0, 0x0 ;  /* 0x00008000000079c5 */ /* 0x000fe40000010000 */
[----:B------:R-:W-:Y:S01]  /*3d40*/  WARPGROUP.ARRIVE ;  /* 0x00000000000079c5 */ /* 0x000fe20000000000 */
[----:B------:R-:W-:Y:S02]  /*3d50*/  FSEL R38, R38, -INF , P3 ;  /* 0xff80000026267808 */ /* 0x000fe40001800000 */
[----:B------:R-:W-:Y:S02]  /*3d60*/  FMNMX.FTZ R15, R20, R15, !PT ;  /* 0x0000000f140f7209 */ /* 0x000fe40007810000 */
[----:B------:R-:W-:Y:S01]  /*3d70*/  ISETP.GT.AND P3, PT, R3, 0x20, PT ;  /* 0x000000200300780c */ /* 0x000fe20003f64270 */
[----:B------:R-:W-:Y:S01]  /*3d80*/  HGMMA.64x64x16.F32.BF16 R88, R144, gdesc[UR8].tnspB, R88, gsb0 ;  /* 0x40e0000890587df0 */ /* 0x000fe20008001858 */
[----:B------:R-:W-:Y:S01]  /*3d90*/  UIADD3 UR10, UR7, 0x100, URZ ;  /* 0x00000100070a7890 */ /* 0x000fe2000fffe03f */
[----:B------:R-:W-:Y:S01]  /*3da0*/  FSEL R22, R39, -INF , P4 ;  /* 0xff80000027167808 */ /* 0x000fe20002000000 */
[----:B------:R-:W-:Y:S01]  /*3db0*/  UMOV UR11, 0x40000040 ;  /* 0x40000040000b7882 */ /* 0x000fe20000000000 */
[----:B------:R-:W-:-:S02]  /*3dc0*/  FMNMX.FTZ R15, R38, R15, !PT ;  /* 0x0000000f260f7209 */ /* 0x000fc40007810000 */
[C---:B------:R-:W-:Y:S02]  /*3dd0*/  ISETP.GT.AND P4, PT, R3.reuse, 0x21, PT ;  /* 0x000000210300780c */ /* 0x040fe40003f84270 */
[----:B------:R-:W-:Y:S02]  /*3de0*/  FSEL R42, R42, -INF , P3 ;  /* 0xff8000002a2a7808 */ /* 0x000fe40001800000 */
[----:B------:R-:W-:Y:S02]  /*3df0*/  FMNMX.FTZ R15, R22, R15, !PT ;  /* 0x0000000f160f7209 */ /* 0x000fe40007810000 */
[----:B------:R-:W-:Y:S02]  /*3e00*/  ISETP.GT.AND P3, PT, R3, 0x28, PT ;  /* 0x000000280300780c */ /* 0x000fe40003f64270 */
[----:B------:R-:W-:Y:S02]  /*3e10*/  FMNMX.FTZ R15, R42, R15, !PT ;  /* 0x0000000f2a0f7209 */ /* 0x000fe40007810000 */
[----:B------:R-:W-:-:S02]  /*3e20*/  FSEL R46, R46, -INF , P3 ;  /* 0xff8000002e2e7808 */ /* 0x000fc40001800000 */
[----:B------:R-:W-:Y:S02]  /*3e30*/  ISETP.GT.AND P3, PT, R3, 0x30, PT ;  /* 0x000000300300780c */ /* 0x000fe40003f64270 */
[----:B-1----:R-:W-:Y:S02]  /*3e40*/  IADD3 R8, R13, -UR27, R8 ;  /* 0x8000001b0d087c10 */ /* 0x002fe4000fffe008 */
[----:B------:R-:W-:Y:S02]  /*3e50*/  FSEL R50, R50, -INF , P3 ;  /* 0xff80000032327808 */ /* 0x000fe40001800000 */
[----:B------:R-:W-:Y:S02]  /*3e60*/  ISETP.GT.AND P3, PT, R3, 0x38, PT ;  /* 0x000000380300780c */ /* 0x000fe40003f64270 */
[----:B------:R-:W-:Y:S02]  /*3e70*/  ISETP.GT.AND P5, PT, R8, 0x1, PT ;  /* 0x000000010800780c */ /* 0x000fe40003fa4270 */
[----:B------:R-:W-:-:S02]  /*3e80*/  FSEL R54, R54, -INF , P3 ;  /* 0xff80000036367808 */ /* 0x000fc40001800000 */
[----:B------:R-:W-:-:S04]  /*3e90*/  ISETP.GT.AND P3, PT, R3, 0x40, PT ;  /* 0x000000400300780c */ /* 0x000fc80003f64270 */
[----:B------:R-:W-:Y:S02]  /*3ea0*/  FSEL R58, R58, -INF , P3 ;  /* 0xff8000003a3a7808 */ /* 0x000fe40001800000 */
        /* <DEDUP_REMOVED lines=13> */
[----:B------:R-:W-:Y:S01]  /*3f80*/  FSEL R86, R86, -INF , P3 ;  /* 0xff80000056567808 */ /* 0x000fe20001800000 */
[----:B------:R-:W-:Y:S02]  /*3f90*/  WARPGROUP.DEPBAR.LE gsb0, 0x0 ;  /* 0x00008000000079c5 */ /* 0x000fe40000010000 */
[----:B------:R-:W-:Y:S01]  /*3fa0*/  WARPGROUP.ARRIVE ;  /* 0x00000000000079c5 */ /* 0x000fe20000000000 */
[----:B------:R-:W-:Y:S02]  /*3fb0*/  FSEL R144, R43, -INF , P4 ;  /* 0xff8000002b907808 */ /* 0x000fe40002000000 */
[----:B------:R-:W-:Y:S02]  /*3fc0*/  ISETP.GT.AND P4, PT, R3, 0x29, PT ;  /* 0x000000290300780c */ /* 0x000fe40003f84270 */
[----:B------:R-:W-:Y:S01]  /*3fd0*/  FMNMX.FTZ R15, R144, R15, !PT ;  /* 0x0000000f900f7209 */ /* 0x000fe20007810000 */
[----:B------:R-:W-:Y:S01]  /*3fe0*/  HGMMA.64x64x16.F32.BF16 R88, R140, gdesc[UR8].tnspB, R88, gsb0 ;  /* 0x40e000088c587df0 */ /* 0x000fe20008001858 */
[----:B------:R-:W-:Y:S01]  /*3ff0*/  FSEL R146, R47, -INF , P4 ;  /* 0xff8000002f927808 */ /* 0x000fe20002000000 */
[----:B------:R-:W-:Y:S01]  /*4000*/  UIADD3 UR10, UR7, 0x180, URZ ;  /* 0x00000180070a7890 */ /* 0x000fe2000fffe03f */
[----:B------:R-:W-:Y:S01]  /*4010*/  FMNMX.FTZ R15, R46, R15, !PT ;  /* 0x0000000f2e0f7209 */ /* 0x000fe20007810000 */
[----:B------:R-:W-:Y:S01]  /*4020*/  UMOV UR11, 0x40000040 ;  /* 0x40000040000b7882 */ /* 0x000fe20000000000 */
[----:B------:R-:W-:-:S02]  /*4030*/  ISETP.GT.AND P4, PT, R3, 0x31, PT ;  /* 0x000000310300780c */ /* 0x000fc40003f84270 */
[----:B------:R-:W-:Y:S02]  /*4040*/  FMNMX.FTZ R15, R146, R15, !PT ;  /* 0x0000000f920f7209 */ /* 0x000fe40007810000 */
[----:B------:R-:W-:Y:S02]  /*4050*/  FSEL R148, R51, -INF , P4 ;  /* 0xff80000033947808 */ /* 0x000fe40002000000 */
[----:B------:R-:W-:Y:S02]  /*4060*/  FMNMX.FTZ R15, R50, R15, !PT ;  /* 0x0000000f320f7209 */ /* 0x000fe40007810000 */
[----:B------:R-:W-:Y:S02]  /*4070*/  ISETP.GT.AND P4, PT, R3, 0x39, PT ;  /* 0x000000390300780c */ /* 0x000fe40003f84270 */
[----:B------:R-:W-:Y:S02]  /*4080*/  FMNMX.FTZ R15, R148, R15, !PT ;  /* 0x0000000f940f7209 */ /* 0x000fe40007810000 */
[----:B------:R-:W-:-:S02]  /*4090*/  FSEL R150, R55, -INF , P4 ;  /* 0xff80000037967808 */ /* 0x000fc40002000000 */
[----:B------:R-:W-:Y:S02]  /*40a0*/  FMNMX.FTZ R15, R54, R15, !PT ;  /* 0x0000000f360f7209 */ /* 0x000fe40007810000 */
[----:B------:R-:W-:Y:S02]  /*40b0*/  ISETP.GT.AND P4, PT, R3, 0x41, PT ;  /* 0x000000410300780c */ /* 0x000fe40003f84270 */
[----:B------:R-:W-:Y:S02]  /*40c0*/  FMNMX.FTZ R15, R150, R15, !PT ;  /* 0x0000000f960f7209 */ /* 0x000fe40007810000 */
[----:B------:R-:W-:Y:S02]  /*40d0*/  FSEL R152, R59, -INF , P4 ;  /* 0xff8000003b987808 */ /* 0x000fe40002000000 */
[----:B------:R-:W-:Y:S02]  /*40e0*/  FMNMX.FTZ R15, R58, R15, !PT ;  /* 0x0000000f3a0f7209 */ /* 0x000fe40007810000 */
[----:B------:R-:W-:-:S02]  /*40f0*/  ISETP.GT.AND P4, PT, R3, 0x49, PT ;  /* 0x000000490300780c */ /* 0x000fc40003f84270 */
[----:B------:R-:W-:-:S04]  /*4100*/  FMNMX.FTZ R15, R152, R15, !PT ;  /* 0x0000000f980f7209 */ /* 0x000fc80007810000 */
[----:B------:R-:W-:Y:S01]  /*4110*/  FMNMX.FTZ R15, R62, R15, !PT ;  /* 0x0000000f3e0f7209 */ /* 0x000fe20007810000 */
        /* <DEDUP_REMOVED lines=30> */
[----:B------:R-:W0:Y:S01]  /*4300*/  LDC R3, c[0x0][0x988] ;  /* 0x00026200ff037b82 */ /* 0x000e220000000800 */
[----:B------:R-:W-:Y:S02]  /*4310*/  ISETP.GT.AND P4, PT, R8, RZ, PT ;  /* 0x000000ff0800720c */ /* 0x000fe40003f84270 */
[----:B------:R-:W-:Y:S02]  /*4320*/  FMNMX.FTZ R15, R87, R12, !PT ;  /* 0x0000000c570f7209 */ /* 0x000fe40007810000 */
[----:B------:R-:W-:Y:S02]  /*4330*/  FSEL R24, R24, -INF , P4 ;  /* 0xff80000018187808 */ /* 0x000fe40002000000 */
[----:B------:R-:W-:Y:S01]  /*4340*/  ISETP.GT.AND P4, PT, R8, 0x8, PT ;  /* 0x000000080800780c */ /* 0x000fe20003f84270 */
[----:B------:R-:W1:Y:S01]  /*4350*/  SHFL.BFLY PT, R12, R15, 0x2, 0x1f ;  /* 0x0c401f000f0c7f89 */ /* 0x000e6200000e0000 */
[----:B------:R-:W-:-:S02]  /*4360*/  FMNMX.FTZ R13, R24, R7, !PT ;  /* 0x00000007180d7209 */ /* 0x000fc40007810000 */
[----:B------:R-:W-:Y:S02]  /*4370*/  FSEL R28, R28, -INF , P4 ;  /* 0xff8000001c1c7808 */ /* 0x000fe40002000000 */
[----:B------:R-:W-:-:S04]  /*4380*/  ISETP.GT.AND P4, PT, R8, 0x10, PT ;  /* 0x000000100800780c */ /* 0x000fc80003f84270 */
[----:B------:R-:W-:Y:S02]  /*4390*/  FSEL R32, R32, -INF , P4 ;  /* 0xff80000020207808 */ /* 0x000fe40002000000 */
[----:B------:R-:W-:-:S04]  /*43a0*/  ISETP.GT.AND P4, PT, R8, 0x18, PT ;  /* 0x000000180800780c */ /* 0x000fc80003f84270 */
[----:B------:R-:W-:Y:S02]  /*43b0*/  FSEL R36, R36, -INF , P4 ;  /* 0xff80000024247808 */ /* 0x000fe40002000000 */
[----:B------:R-:W-:-:S04]  /*43c0*/  ISETP.GT.AND P4, PT, R8, 0x20, PT ;  /* 0x000000200800780c */ /* 0x000fc80003f84270 */
[----:B------:R-:W-:Y:S02]  /*43d0*/  FSEL R40, R40, -INF , P4 ;  /* 0xff80000028287808 */ /* 0x000fe40002000000 */
[----:B------:R-:W-:Y:S01]  /*43e0*/  ISETP.GT.AND P4, PT, R8, 0x28, PT ;  /* 0x000000280800780c */ /* 0x000fe20003f84270 */
[----:B------:R-:W-:Y:S02]  /*43f0*/  WARPGROUP.DEPBAR.LE gsb0, 0x0 ;  /* 0x00008000000079c5 */ /* 0x000fe40000010000 */
[----:B------:R-:W-:Y:S01]  /*4400*/  WARPGROUP.ARRIVE ;  /* 0x00000000000079c5 */ /* 0x000fe20000000000 */
[----:B-1----:R-:W-:Y:S02]  /*4410*/  FMNMX.FTZ R17, R15, R12, !PT ;  /* 0x0000000c0f117209 */ /* 0x002fe40007810000 */
[----:B------:R-:W-:Y:S02]  /*4420*/  FSEL R44, R44, -INF , P4 ;  /* 0xff8000002c2c7808 */ /* 0x000fe40002000000 */
[----:B------:R-:W-:Y:S01]  /*4430*/  ISETP.GT.AND P4, PT, R8, 0x30, PT ;  /* 0x000000300800780c */ /* 0x000fe20003f84270 */
[----:B------:R-:W-:Y:S01]  /*4440*/  HGMMA.64x64x16.F32.BF16 R88, R132, gdesc[UR8].tnspB, R88, gsb0 ;  /* 0x40e0000884587df0 */ /* 0x000fe20008001858 */
[----:B------:R-:W1:Y:S01]  /*4450*/  SHFL.BFLY PT, R12, R17, 0x1, 0x1f ;  /* 0x0c201f00110c7f89 */ /* 0x000e6200000e0000 */
[----:B------:R-:W-:Y:S01]  /*4460*/  UIADD3 UR10, UR7, 0x280, URZ ;  /* 0x00000280070a7890 */ /* 0x000fe2000fffe03f */
[----:B------:R-:W-:Y:S01]  /*4470*/  FSEL R48, R48, -INF , P4 ;  /* 0xff80000030307808 */ /* 0x000fe20002000000 */
[----:B------:R-:W-:Y:S01]  /*4480*/  UMOV UR11, 0x40000040 ;  /* 0x40000040000b7882 */ /* 0x000fe20000000000 */
[----:B------:R-:W-:-:S04]  /*4490*/  ISETP.GT.AND P4, PT, R8, 0x38, PT ;  /* 0x000000380800780c */ /* 0x000fc80003f84270 */
[----:B------:R-:W-:Y:S02]  /*44a0*/  FSEL R52, R52, -INF , P4 ;  /* 0xff80000034347808 */ /* 0x000fe40002000000 */
[----:B------:R-:W-:-:S04]  /*44b0*/  ISETP.GT.AND P4, PT, R8, 0x40, PT ;  /* 0x000000400800780c */ /* 0x000fc80003f84270 */
[----:B------:R-:W-:Y:S02]  /*44c0*/  FSEL R56, R56, -INF , P4 ;  /* 0xff80000038387808 */ /* 0x000fe40002000000 */
[----:B------:R-:W-:-:S04]  /*44d0*/  ISETP.GT.AND P4, PT, R8, 0x48, PT ;  /* 0x000000480800780c */ /* 0x000fc80003f84270 */
[----:B------:R-:W-:Y:S02]  /*44e0*/  FSEL R60, R60, -INF , P4 ;  /* 0xff8000003c3c7808 */ /* 0x000fe40002000000 */
[----:B------:R-:W-:Y:S02]  /*44f0*/  ISETP.GT.AND P4, PT, R8, 0x50, PT ;  /* 0x000000500800780c */ /* 0x000fe40003f84270 */
[----:B-1----:R-:W-:Y:S02]  /*4500*/  FMNMX.FTZ R12, R17, R12, !PT ;  /* 0x0000000c110c7209 */ /* 0x002fe40007810000 */
[----:B------:R-:W-:Y:S02]  /*4510*/  FSEL R64, R64, -INF , P4 ;  /* 0xff80000040407808 */ /* 0x000fe40002000000 */
[C---:B------:R-:W-:Y:S01]  /*4520*/  FSETP.NEU.FTZ.AND P3, PT, R12.reuse, -INF , PT ;  /* 0xff8000000c00780b */ /* 0x040fe20003f7d000 */
[----:B0-----:R-:W-:Y:S01]  /*4530*/  FMUL.FTZ R19, R12, R3 ;  /* 0x000000030c137220 */ /* 0x001fe20000410000 */
[----:B------:R-:W-:-:S04]  /*4540*/  ISETP.GT.AND P4, PT, R8, 0x58, PT ;  /* 0x000000580800780c */ /* 0x000fc80003f84270 */
[----:B------:R-:W-:Y:S02]  /*4550*/  FSEL R15, R19, RZ, P3 ;  /* 0x000000ff130f7208 */ /* 0x000fe40001800000 */
[----:B------:R-:W-:Y:S02]  /*4560*/  FSEL R68, R68, -INF , P4 ;  /* 0xff80000044447808 */ /* 0x000fe40002000000 */
[----:B------:R-:W-:Y:S01]  /*4570*/  ISETP.GT.AND P4, PT, R8, 0x60, PT ;  /* 0x000000600800780c */ /* 0x000fe20003f84270 */
[-CC-:B------:R-:W-:Y:S01]  /*4580*/  FFMA.FTZ R149, R26, R3.reuse, -R15.reuse ;  /* 0x000000031a957223 */ /* 0x180fe2000001080f */
[----:B------:R-:W-:Y:S01]  /*4590*/  FSEL R26, R25, -INF , P5 ;  /* 0xff800000191a7808 */ /* 0x000fe20002800000 */
        /* <DEDUP_REMOVED lines=16> */
[----:B------:R-:W-:Y:S01]  /*46a0*/  MUFU.EX2 R149, R149 ;  /* 0x0000009500957308 */ /* 0x000fe20000000800 */
[----:B------:R-:W-:Y:S01]  /*46b0*/  ISETP.GT.AND P4, PT, R8, 0x68, PT ;  /* 0x000000680800780c */ /* 0x000fe20003f84270 */
[-CC-:B------:R-:W-:Y:S01]  /*46c0*/  FFMA.FTZ R18, R18, R3.reuse, -R15.reuse ;  /* 0x0000000312127223 */ /* 0x180fe2000001080f */
[-CC-:B------:R-:W-:Y:S01]  /*46d0*/  FFMA.FTZ R20, R20, R3.reuse, -R15.reuse ;  /* 0x0000000314147223 */ /* 0x180fe2000001080f */
[-CC-:B------:R-:W-:Y:S01]  /*46e0*/  FFMA.FTZ R22, R22, R3.reuse, -R15.reuse ;  /* 0x0000000316167223 */ /* 0x180fe2000001080f */
[----:B------:R-:W-:Y:S01]  /*46f0*/  FSEL R76, R76, -INF , P4 ;  /* 0xff8000004c4c7808 */ /* 0x000fe20002000000 */
[-CC-:B------:R-:W-:Y:S01]  /*4700*/  FFMA.FTZ R139, R54, R3.reuse, -R15.reuse ;  /* 0x00000003368b7223 */ /* 0x180fe2000001080f */
[----:B------:R-:W-:Y:S01]  /*4710*/  ISETP.GT.AND P4, PT, R8, 0x70, PT ;  /* 0x000000700800780c */ /* 0x000fe20003f84270 */
[----:B------:R-:W-:Y:S01]  /*4720*/  MUFU.EX2 R14, R14 ;  /* 0x0000000e000e7308 */ /* 0x000fe20000000800 */
[-CC-:B------:R-:W-:Y:S01]  /*4730*/  FFMA.FTZ R54, R152, R3.reuse, -R15.reuse ;  /* 0x0000000398367223 */ /* 0x180fe2000001080f */
[-CC-:B------:R-:W-:Y:S01]  /*4740*/  FFMA.FTZ R21, R78, R3.reuse, -R15.reuse ;  /* 0x000000034e157223 */ /* 0x180fe2000001080f */
[----:B------:R-:W-:Y:S01]  /*4750*/  FSEL R80, R80, -INF , P4 ;  /* 0xff80000050507808 */ /* 0x000fe20002000000 */
[-CC-:B------:R-:W-:Y:S01]  /*4760*/  FFMA.FTZ R78, R83, R3.reuse, -R15.reuse ;  /* 0x00000003534e7223 */ /* 0x180fe2000001080f */
[----:B------:R-:W-:Y:S01]  /*4770*/  ISETP.GT.AND P4, PT, R8, 0x78, PT ;  /* 0x000000780800780c */ /* 0x000fe20003f84270 */
[----:B------:R-:W-:-:S02]  /*4780*/  FFMA.FTZ R25, R86, R3, -R15 ;  /* 0x0000000356197223 */ /* 0x000fc4000001080f */
[----:B------:R-:W-:Y:S01]  /*4790*/  MUFU.EX2 R151, R151 ;  /* 0x0000009700977308 */ /* 0x000fe20000000800 */
[----:B------:R-:W-:Y:S01]  /*47a0*/  FSEL R84, R84, -INF , P4 ;  /* 0xff80000054547808 */ /* 0x000fe20002000000 */
[----:B------:R-:W-:Y:S02]  /*47b0*/  WARPGROUP.DEPBAR.LE gsb0, 0x0 ;  /* 0x00008000000079c5 */ /* 0x000fe40000010000 */
[----:B------:R-:W-:Y:S01]  /*47c0*/  FSEL R132, R33, -INF , P5 ;  /* 0xff80000021847808 */ /* 0x000fe20002800000 */
[----:B------:R-:W-:Y:S01]  /*47d0*/  WARPGROUP.ARRIVE ;  /* 0x00000000000079c5 */ /* 0x000fe20000000000 */
[----:B------:R-:W-:Y:S02]  /*47e0*/  ISETP.GT.AND P5, PT, R8, 0x19, PT ;  /* 0x000000190800780c */ /* 0x000fe40003fa4270 */
[----:B------:R-:W-:Y:S01]  /*47f0*/  MUFU.EX2 R18, R18 ;  /* 0x0000001200127308 */ /* 0x000fe20000000800 */
[----:B------:R-:W-:Y:S01]  /*4800*/  FMNMX.FTZ R13, R132, R13, !PT ;  /* 0x0000000d840d7209 */ /* 0x000fe20007810000 */
[--C-:B------:R-:W-:Y:S01]  /*4810*/  FFMA.FTZ R133, R58, R3, -R15.reuse ;  /* 0x000000033a857223 */ /* 0x100fe2000001080f */
[----:B------:R-:W-:Y:S01]  /*4820*/  FSEL R34, R37, -INF , P5 ;  /* 0xff80000025227808 */ /* 0x000fe20002800000 */
[----:B------:R-:W-:Y:S01]  /*4830*/  HGMMA.64x64x16.F32.BF16 R88, R128, gdesc[UR8].tnspB, R88, gsb0 ;  /* 0x40e0000880587df0 */ /* 0x000fe20008001858 */
[----:B------:R-:W-:Y:S01]  /*4840*/  FMNMX.FTZ R13, R36, R13, !PT ;  /* 0x0000000d240d7209 */ /* 0x000fe20007810000 */
[----:B------:R-:W-:Y:S01]  /*4850*/  UIADD3 UR10, UR7, 0x300, URZ ;  /* 0x00000300070a7890 */ /* 0x000fe2000fffe03f */
[----:B------:R-:W-:Y:S01]  /*4860*/  ISETP.GT.AND P5, PT, R8, 0x21, PT ;  /* 0x000000210800780c */ /* 0x000fe20003fa4270 */
[----:B------:R-:W-:Y:S01]  /*4870*/  UMOV UR11, 0x40000040 ;  /* 0x40000040000b7882 */ /* 0x000fe20000000000 */
[----:B------:R-:W-:Y:S01]  /*4880*/  FMNMX.FTZ R13, R34, R13, !PT ;  /* 0x0000000d220d7209 */ /* 0x000fe20007810000 */
[----:B------:R-:W-:Y:S01]  /*4890*/  MUFU.EX2 R145, R145 ;  /* 0x0000009100917308 */ /* 0x000fe20000000800 */
[----:B------:R-:W-:Y:S01]  /*48a0*/  FSEL R134, R41, -INF , P5 ;  /* 0xff80000029867808 */ /* 0x000fe20002800000 */
[--C-:B------:R-:W-:Y:S01]  /*48b0*/  FFMA.FTZ R58, R140, R3, -R15.reuse ;  /* 0x000000038c3a7223 */ /* 0x100fe2000001080f */
[----:B------:R-:W-:Y:S01]  /*48c0*/  FMNMX.FTZ R13, R40, R13, !PT ;  /* 0x0000000d280d7209 */ /* 0x000fe20007810000 */
[-CC-:B------:R-:W-:Y:S01]  /*48d0*/  FFMA.FTZ R135, R62, R3.reuse, -R15.reuse ;  /* 0x000000033e877223 */ /* 0x180fe2000001080f */
[----:B------:R-:W-:Y:S01]  /*48e0*/  ISETP.GT.AND P5, PT, R8, 0x29, PT ;  /* 0x000000290800780c */ /* 0x000fe20003fa4270 */
[----:B------:R-:W-:Y:S01]  /*48f0*/  FFMA.FTZ R62, R142, R3, -R15 ;  /* 0x000000038e3e7223 */ /* 0x000fe2000001080f */
[----:B------:R-:W-:Y:S01]  /*4900*/  FMNMX.FTZ R13, R134, R13, !PT ;  /* 0x0000000d860d7209 */ /* 0x000fe20007810000 */
[----:B------:R-:W-:Y:S01]  /*4910*/  MUFU.EX2 R20, R20 ;  /* 0x0000001400147308 */ /* 0x000fe20000000800 */
[----:B------:R-:W-:-:S02]  /*4920*/  FSEL R136, R45, -INF , P5 ;  /* 0xff8000002d887808 */ /* 0x000fc40002800000 */
[----:B------:R-:W-:Y:S02]  /*4930*/  FMNMX.FTZ R13, R44, R13, !PT ;  /* 0x0000000d2c0d7209 */ /* 0x000fe40007810000 */
[----:B------:R-:W-:Y:S02]  /*4940*/  ISETP.GT.AND P5, PT, R8, 0x31, PT ;  /* 0x000000310800780c */ /* 0x000fe40003fa4270 */
[----:B------:R-:W-:Y:S01]  /*4950*/  FMNMX.FTZ R13, R136, R13, !PT ;  /* 0x0000000d880d7209 */ /* 0x000fe20007810000 */
[----:B------:R-:W-:Y:S01]  /*4960*/  MUFU.EX2 R147, R147 ;  /* 0x0000009300937308 */ /* 0x000fe20000000800 */
[----:B------:R-:W-:Y:S02]  /*4970*/  FSEL R138, R49, -INF , P5 ;  /* 0xff800000318a7808 */ /* 0x000fe40002800000 */
[----:B------:R-:W-:Y:S02]  /*4980*/  FMNMX.FTZ R13, R48, R13, !PT ;  /* 0x0000000d300d7209 */ /* 0x000fe40007810000 */
[----:B------:R-:W-:-:S02]  /*4990*/  ISETP.GT.AND P5, PT, R8, 0x39, PT ;  /* 0x000000390800780c */ /* 0x000fc40003fa4270 */
[----:B------:R-:W-:Y:S01]  /*49a0*/  FMNMX.FTZ R13, R138, R13, !PT ;  /* 0x0000000d8a0d7209 */ /* 0x000fe20007810000 */
[----:B------:R-:W-:Y:S01]  /*49b0*/  MUFU.EX2 R22, R22 ;  /* 0x0000001600167308 */ /* 0x000fe20000000800 */
[----:B------:R-:W-:Y:S02]  /*49c0*/  FSEL R53, R53, -INF , P5 ;  /* 0xff80000035357808 */ /* 0x000fe40002800000 */
[----:B------:R-:W-:Y:S02]  /*49d0*/  FMNMX.FTZ R38, R52, R13, !PT ;  /* 0x0000000d34267209 */ /* 0x000fe40007810000 */
[----:B------:R-:W-:Y:S02]  /*49e0*/  ISETP.GT.AND P5, PT, R8, 0x41, PT ;  /* 0x000000410800780c */ /* 0x000fe40003fa4270 */
[----:B------:R-:W-:Y:S01]  /*49f0*/  FMNMX.FTZ R13, R53, R38, !PT ;  /* 0x00000026350d7209 */ /* 0x000fe20007810000 */
[----:B------:R-:W-:Y:S01]  /*4a00*/  MUFU.EX2 R141, R141 ;  /* 0x0000008d008d7308 */ /* 0x000fe20000000800 */
[----:B------:R-:W-:-:S02]  /*4a10*/  FSEL R144, R57, -INF , P5 ;  /* 0xff80000039907808 */ /* 0x000fc40002800000 */
[----:B------:R-:W-:Y:S02]  /*4a20*/  FMNMX.FTZ R13, R56, R13, !PT ;  /* 0x0000000d380d7209 */ /* 0x000fe40007810000 */
[----:B------:R-:W-:Y:S02]  /*4a30*/  ISETP.GT.AND P5, PT, R8, 0x49, PT ;  /* 0x000000490800780c */ /* 0x000fe40003fa4270 */
[----:B------:R-:W-:Y:S01]  /*4a40*/  FMNMX.FTZ R13, R144, R13, !PT ;  /* 0x0000000d900d7209 */ /* 0x000fe20007810000 */
[----:B------:R0:W-:Y:S01]  /*4a50*/  MUFU.EX2 R38, R17 ;  /* 0x0000001100267308 */ /* 0x0001e20000000800 */
[----:B------:R-:W-:Y:S02]  /*4a60*/  FSEL R61, R61, -INF , P5 ;  /* 0xff8000003d3d7808 */ /* 0x000fe40002800000 */
[----:B------:R-:W-:Y:S02]  /*4a70*/  FMNMX.FTZ R42, R60, R13, !PT ;  /* 0x0000000d3c2a7209 */ /* 0x000fe40007810000 */
[----:B------:R-:W-:-:S02]  /*4a80*/  ISETP.GT.AND P5, PT, R8, 0x51, PT ;  /* 0x000000510800780c */ /* 0x000fc40003fa4270 */
[----:B------:R-:W-:Y:S01]  /*4a90*/  FMNMX.FTZ R13, R61, R42, !PT ;  /* 0x0000002a3d0d7209 */ /* 0x000fe20007810000 */
[----:B------:R-:W-:Y:S01]  /*4aa0*/  MUFU.EX2 R143, R143 ;  /* 0x0000008f008f7308 */ /* 0x000fe20000000800 */
[----:B0-----:R-:W-:Y:S01]  /*4ab0*/  FFMA.FTZ R17, R146, R3, -R15 ;  /* 0x0000000392117223 */ /* 0x001fe2000001080f */
[----:B------:R-:W-:Y:S02]  /*4ac0*/  FSEL R146, R65, -INF , P5 ;  /* 0xff80000041927808 */ /* 0x000fe40002800000 */
[----:B------:R-:W-:Y:S02]  /*4ad0*/  FMNMX.FTZ R13, R64, R13, !PT ;  /* 0x0000000d400d7209 */ /* 0x000fe40007810000 */
[----:B------:R-:W-:Y:S02]  /*4ae0*/  ISETP.GT.AND P5, PT, R8, 0x59, PT ;  /* 0x000000590800780c */ /* 0x000fe40003fa4270 */
[----:B------:R-:W-:Y:S01]  /*4af0*/  FMNMX.FTZ R13, R146, R13, !PT ;  /* 0x0000000d920d7209 */ /* 0x000fe20007810000 */
[----:B------:R0:W-:Y:S01]  /*4b00*/  MUFU.EX2 R42, R17 ;  /* 0x00000011002a7308 */ /* 0x0001e20000000800 */
[----:B------:R-:W-:-:S02]  /*4b10*/  FSEL R69, R69, -INF , P5 ;  /* 0xff80000045457808 */ /* 0x000fc40002800000 */
[----:B------:R-:W-:Y:S02]  /*4b20*/  FMNMX.FTZ R46, R68, R13, !PT ;  /* 0x0000000d442e7209 */ /* 0x000fe40007810000 */
[----:B------:R-:W-:Y:S02]  /*4b30*/  ISETP.GT.AND P5, PT, R8, 0x61, PT ;  /* 0x000000610800780c */ /* 0x000fe40003fa4270 */
[----:B------:R-:W-:Y:S01]  /*4b40*/  FMNMX.FTZ R13, R69, R46, !PT ;  /* 0x0000002e450d7209 */ /* 0x000fe20007810000 */
[----:B------:R-:W-:Y:S01]  /*4b50*/  MUFU.EX2 R137, R137 ;  /* 0x0000008900897308 */ /* 0x000fe20000000800 */
[----:B0-----:R-:W-:Y:S01]  /*4b60*/  FFMA.FTZ R17, R148, R3, -R15 ;  /* 0x0000000394117223 */ /* 0x001fe2000001080f */
[----:B------:R-:W-:Y:S02]  /*4b70*/  FSEL R148, R73, -INF , P5 ;  /* 0xff80000049947808 */ /* 0x000fe40002800000 */
[----:B------:R-:W-:Y:S02]  /*4b80*/  FMNMX.FTZ R13, R72, R13, !PT ;  /* 0x0000000d480d7209 */ /* 0x000fe40007810000 */
[----:B------:R-:W-:Y:S01]  /*4b90*/  ISETP.GT.AND P5, PT, R8, 0x69, PT ;  /* 0x000000690800780c */ /* 0x000fe20003fa4270 */
[----:B------:R-:W-:-:S02]  /*4ba0*/  WARPGROUP.DEPBAR.LE gsb0, 0x0 ;  /* 0x00008000000079c5 */ /* 0x000fc40000010000 */
[----:B------:R-:W-:Y:S01]  /*4bb0*/  WARPGROUP.ARRIVE ;  /* 0x00000000000079c5 */ /* 0x000fe20000000000 */
[----:B------:R-:W-:Y:S01]  /*4bc0*/  FMNMX.FTZ R13, R148, R13, !PT ;  /* 0x0000000d940d7209 */ /* 0x000fe20007810000 */
[----:B------:R0:W-:Y:S01]  /*4bd0*/  MUFU.EX2 R46, R17 ;  /* 0x00000011002e7308 */ /* 0x0001e20000000800 */
[----:B------:R-:W-:Y:S02]  /*4be0*/  FSEL R77, R77, -INF , P5 ;  /* 0xff8000004d4d7808 */ /* 0x000fe40002800000 */
[----:B------:R-:W-:Y:S01]  /*4bf0*/  FMNMX.FTZ R50, R76, R13, !PT ;  /* 0x0000000d4c327209 */ /* 0x000fe20007810000 */
[----:B------:R-:W-:Y:S01]  /*4c00*/  HGMMA.64x64x16.F32.BF16 R88, R124, gdesc[UR8].tnspB, R88, gsb0 ;  /* 0x40e000087c587df0 */ /* 0x000fe20008001858 */
[----:B------:R-:W-:Y:S01]  /*4c10*/  ISETP.GT.AND P5, PT, R8, 0x71, PT ;  /* 0x000000710800780c */ /* 0x000fe20003fa4270 */
[----:B------:R-:W-:Y:S01]  /*4c20*/  UIADD3 UR10, UR7, 0x380, URZ ;  /* 0x00000380070a7890 */ /* 0x000fe2000fffe03f */
[----:B------:R-:W-:Y:S01]  /*4c30*/  FMNMX.FTZ R13, R77, R50, !PT ;  /* 0x000000324d0d7209 */ /* 0x000fe20007810000 */
[----:B------:R-:W-:Y:S01]  /*4c40*/  UMOV UR11, 0x40000040 ;  /* 0x40000040000b7882 */ /* 0x000fe20000000000 */
[----:B0-----:R-:W-:Y:S01]  /*4c50*/  FFMA.FTZ R17, R150, R3, -R15 ;  /* 0x0000000396117223 */ /* 0x001fe2000001080f */
[----:B------:R-:W-:Y:S01]  /*4c60*/  FSEL R150, R81, -INF , P5 ;  /* 0xff80000051967808 */ /* 0x000fe20002800000 */
[----:B------:R-:W-:Y:S01]  /*4c70*/  MUFU.EX2 R139, R139 ;  /* 0x0000008b008b7308 */ /* 0x000fe20000000800 */
[----:B------:R-:W-:Y:S01]  /*4c80*/  FMNMX.FTZ R13, R80, R13, !PT ;  /* 0x0000000d500d7209 */ /* 0x000fe20007810000 */
[----:B------:R-:W-:Y:S01]  /*4c90*/  UMOV UR7, UR5 ;  /* 0x0000000500077c82 */ /* 0x000fe20008000000 */
[----:B------:R-:W-:-:S02]  /*4ca0*/  ISETP.GT.AND P5, PT, R8, 0x79, PT ;  /* 0x000000790800780c */ /* 0x000fc40003fa4270 */
[----:B------:R-:W-:Y:S02]  /*4cb0*/  FMNMX.FTZ R13, R150, R13, !PT ;  /* 0x0000000d960d7209 */ /* 0x000fe40007810000 */
[----:B------:R-:W-:Y:S01]  /*4cc0*/  FSEL R85, R85, -INF , P5 ;  /* 0xff80000055557808 */ /* 0x000fe20002800000 */
[----:B------:R0:W-:Y:S01]  /*4cd0*/  MUFU.EX2 R50, R17 ;  /* 0x0000001100327308 */ /* 0x0001e20000000800 */
[----:B------:R-:W-:Y:S01]  /*4ce0*/  FMNMX.FTZ R8, R84, R13, !PT ;  /* 0x0000000d54087209 */ /* 0x000fe20007810000 */
[-CC-:B------:R-:W-:Y:S01]  /*4cf0*/  FFMA.FTZ R13, R66, R3.reuse, -R15.reuse ;  /* 0x00000003420d7223 */ /* 0x180fe2000001080f */
[----:B------:R-:W-:Y:S02]  /*4d00*/  FFMA.FTZ R66, R154, R3, -R15 ;  /* 0x000000039a427223 */ /* 0x000fe4000001080f */
[----:B------:R-:W-:-:S03]  /*4d10*/  FMNMX.FTZ R8, R85, R8, !PT ;  /* 0x0000000855087209 */ /* 0x000fc60007810000 */
[----:B------:R-:W-:Y:S01]  /*4d20*/  MUFU.EX2 R133, R133 ;  /* 0x0000008500857308 */ /* 0x000fe20000000800 */
[-CC-:B0-----:R-:W-:Y:S01]  /*4d30*/  FFMA.FTZ R17, R70, R3.reuse, -R15.reuse ;  /* 0x0000000346117223 */ /* 0x181fe2000001080f */
[----:B------:R-:W0:Y:S01]  /*4d40*/  SHFL.BFLY PT, R19, R8, 0x2, 0x1f ;  /* 0x0c401f0008137f89 */ /* 0x000e2200000e0000 */
[----:B------:R-:W-:-:S05]  /*4d50*/  FFMA.FTZ R70, R156, R3, -R15 ;  /* 0x000000039c467223 */ /* 0x000fca000001080f */
        /* <DEDUP_REMOVED lines=8> */
[----:B------:R-:W1:Y:S08]  /*4de0*/  MUFU.EX2 R62, R62 ;  /* 0x0000003e003e7308 */ /* 0x000e700000000800 */
[----:B------:R-:W-:Y:S01]  /*4df0*/  MUFU.EX2 R17, R17 ;  /* 0x0000001100117308 */ /* 0x000fe20000000800 */
[----:B------:R-:W-:-:S02]  /*4e00*/  WARPGROUP.DEPBAR.LE gsb0, 0x0 ;  /* 0x00008000000079c5 */ /* 0x000fc40000010000 */
[----:B------:R-:W-:Y:S01]  /*4e10*/  WARPGROUP.ARRIVE ;  /* 0x00000000000079c5 */ /* 0x000fe20000000000 */
[----:B0-----:R-:W-:Y:S01]  /*4e20*/  FMNMX.FTZ R8, R23, R8, !PT ;  /* 0x0000000817087209 */ /* 0x001fe20007810000 */
[----:B------:R-:W-:-:S03]  /*4e30*/  FFMA.FTZ R23, R82, R3, -R15 ;  /* 0x0000000352177223 */ /* 0x000fc6000001080f */
[----:B------:R-:W-:Y:S01]  /*4e40*/  MUFU.EX2 R66, R66 ;  /* 0x0000004200427308 */ /* 0x000fe20000000800 */
[-C--:B------:R-:W-:Y:S01]  /*4e50*/  FFMA.FTZ R15, R87, R3.reuse, -R15 ;  /* 0x00000003570f7223 */ /* 0x080fe2000001080f */
[C---:B------:R-:W-:Y:S01]  /*4e60*/  FSETP.NEU.FTZ.AND P4, PT, R8.reuse, -INF , PT ;  /* 0xff8000000800780b */ /* 0x040fe20003f9d000 */
[----:B------:R-:W-:Y:S01]  /*4e70*/  HGMMA.64x64x16.F32.BF16 R88, R120, gdesc[UR8].tnspB, R88, gsb0 ;  /* 0x40e0000878587df0 */ /* 0x000fe20008001858 */
[----:B------:R-:W-:Y:S01]  /*4e80*/  FMUL.FTZ R35, R8, R3 ;  /* 0x0000000308237220 */ /* 0x000fe20000410000 */
[----:B-1----:R-:W-:-:S03]  /*4e90*/  F2FP.BF16.F32.PACK_AB R129, R62, R13 ;  /* 0x0000000d3e81723e */ /* 0x002fc600000010ff */
[----:B------:R-:W-:Y:S01]  /*4ea0*/  MUFU.EX2 R19, R19 ;  /* 0x0000001300137308 */ /* 0x000fe20000000800 */
[----:B------:R-:W-:-:S05]  /*4eb0*/  FSEL R35, R35, RZ, P4 ;  /* 0x000000ff23237208 */ /* 0x000fca0002000000 */
[-CC-:B------:R-:W-:Y:S01]  /*4ec0*/  FFMA.FTZ R27, R24, R3.reuse, -R35.reuse ;  /* 0x00000003181b7223 */ /* 0x180fe20000010823 */
[----:B------:R-:W-:Y:S01]  /*4ed0*/  FSEL R24, R12, RZ, P3 ;  /* 0x000000ff0c187208 */ /* 0x000fe20001800000 */
[-CC-:B------:R-:W-:Y:S01]  /*4ee0*/  FFMA.FTZ R82, R26, R3.reuse, -R35.reuse ;  /* 0x000000031a527223 */ /* 0x180fe20000010823 */
[-CC-:B------:R-:W-:Y:S01]  /*4ef0*/  FFMA.FTZ R28, R28, R3.reuse, -R35.reuse ;  /* 0x000000031c1c7223 */ /* 0x180fe20000010823 */
[-CC-:B------:R-:W-:Y:S01]  /*4f00*/  FFMA.FTZ R29, R32, R3.reuse, -R35.reuse ;  /* 0x00000003201d7223 */ /* 0x180fe20000010823 */
[-C--:B------:R-:W-:Y:S01]  /*4f10*/  FFMA.FTZ R32, R34, R3.reuse, -R35 ;  /* 0x0000000322207223 */ /* 0x080fe20000010823 */
[----:B------:R-:W-:Y:S01]  /*4f20*/  FADD.FTZ R26, -R24, R9 ;  /* 0x00000009181a7221 */ /* 0x000fe20000010100 */
[----:B------:R-:W-:Y:S01]  /*4f30*/  FSEL R24, R8, RZ, P4 ;  /* 0x000000ff08187208 */ /* 0x000fe20002000000 */
[----:B------:R-:W-:Y:S01]  /*4f40*/  MUFU.EX2 R27, R27 ;  /* 0x0000001b001b7308 */ /* 0x000fe20000000800 */
[----:B------:R-:W-:Y:S02]  /*4f50*/  IMAD.U32 R34, RZ, RZ, UR4 ;  /* 0x00000004ff227e24 */ /* 0x000fe4000f8e00ff */
[-C--:B------:R-:W-:Y:S01]  /*4f60*/  FMUL.FTZ R9, R26, R3.reuse ;  /* 0x000000031a097220 */ /* 0x080fe20000410000 */
[-C--:B------:R-:W-:Y:S01]  /*4f70*/  FFMA.FTZ R33, R30, R3.reuse, -R35 ;  /* 0x000000031e217223 */ /* 0x080fe20000010823 */
[----:B------:R-:W-:Y:S01]  /*4f80*/  FADD.FTZ R26, -R24, R7 ;  /* 0x00000007181a7221 */ /* 0x000fe20000010100 */
[----:B------:R-:W-:Y:S01]  /*4f90*/  VIADD R7, R16, 0x9 ;  /* 0x0000000910077836 */ /* 0x000fe20000000000 */
[----:B------:R-:W-:Y:S01]  /*4fa0*/  @!P1 LEA R34, R34, UR39, 0x3 ;  /* 0x0000002722229c11 */ /* 0x000fe2000f8e18ff */
[-C--:B------:R-:W-:Y:S01]  /*4fb0*/  FFMA.FTZ R30, R132, R3.reuse, -R35 ;  /* 0x00000003841e7223 */ /* 0x080fe20000010823 */
[----:B------:R-:W-:Y:S01]  /*4fc0*/  FMUL.FTZ R26, R26, R3 ;  /* 0x000000031a1a7220 */ /* 0x000fe20000410000 */
[----:B------:R0:W1:Y:S01]  /*4fd0*/  MUFU.EX2 R24, R9 ;  /* 0x0000000900187308 */ /* 0x0000620000000800 */
[----:B------:R-:W-:Y:S01]  /*4fe0*/  ISETP.GE.U32.AND P3, PT, R2, 0x180, PT ;  /* 0x000001800200780c */ /* 0x000fe20003f66070 */
[----:B------:R-:W-:-:S02]  /*4ff0*/  @!P1 VIADD R34, R34, 0x16840 ;  /* 0x0001684022229836 */ /* 0x000fc40000000000 */
[-CC-:B------:R-:W-:Y:S01]  /*5000*/  FFMA.FTZ R31, R36, R3.reuse, -R35.reuse ;  /* 0x00000003241f7223 */ /* 0x180fe20000010823 */
[-CC-:B------:R-:W-:Y:S01]  /*5010*/  FFMA.FTZ R140, R40, R3.reuse, -R35.reuse ;  /* 0x00000003288c7223 */ /* 0x180fe20000010823 */
[-CC-:B------:R-:W-:Y:S01]  /*5020*/  FFMA.FTZ R37, R134, R3.reuse, -R35.reuse ;  /* 0x0000000386257223 */ /* 0x180fe20000010823 */
[-CC-:B------:R-:W-:Y:S01]  /*5030*/  FFMA.FTZ R142, R44, R3.reuse, -R35.reuse ;  /* 0x000000032c8e7223 */ /* 0x180fe20000010823 */
[----:B------:R-:W-:Y:S01]  /*5040*/  @!P1 PRMT R34, RZ, 0x654, R34 ;  /* 0x00000654ff229816 */ /* 0x000fe20000000022 */
[----:B------:R-:W2:Y:S01]  /*5050*/  MUFU.EX2 R26, R26 ;  /* 0x0000001a001a7308 */ /* 0x000ea20000000800 */
[----:B0-----:R-:W-:Y:S01]  /*5060*/  SEL R9, R7, 0x9, !P3 ;  /* 0x0000000907097807 */ /* 0x001fe20005800000 */
[----:B------:R-:W-:Y:S02]  /*5070*/  IMAD.U32 R36, RZ, RZ, UR6 ;  /* 0x00000006ff247e24 */ /* 0x000fe4000f8e00ff */
[-CC-:B------:R-:W-:Y:S01]  /*5080*/  FFMA.FTZ R39, R136, R3.reuse, -R35.reuse ;  /* 0x0000000388277223 */ /* 0x180fe20000010823 */
[-CC-:B------:R-:W-:Y:S01]  /*5090*/  FFMA.FTZ R136, R48, R3.reuse, -R35.reuse ;  /* 0x0000000330887223 */ /* 0x180fe20000010823 */
[-CC-:B------:R-:W-:Y:S01]  /*50a0*/  FFMA.FTZ R41, R138, R3.reuse, -R35.reuse ;  /* 0x000000038a297223 */ /* 0x180fe20000010823 */
[-C--:B------:R-:W-:Y:S01]  /*50b0*/  FFMA.FTZ R138, R52, R3.reuse, -R35 ;  /* 0x00000003348a7223 */ /* 0x080fe20000010823 */
[----:B------:R-:W-:Y:S01]  /*50c0*/  @!P1 LEA R36, R36, UR39, 0x3 ;  /* 0x0000002724249c11 */ /* 0x000fe2000f8e18ff */
[----:B------:R-:W0:Y:S01]  /*50d0*/  MUFU.EX2 R82, R82 ;  /* 0x0000005200527308 */ /* 0x000e220000000800 */
[----:B-1----:R-:W-:Y:S01]  /*50e0*/  FFMA.FTZ R47, R24, R4, R149 ;  /* 0x00000004182f7223 */ /* 0x002fe20000010095 */
[-CC-:B------:R-:W-:Y:S01]  /*50f0*/  FFMA.FTZ R43, R53, R3.reuse, -R35.reuse ;  /* 0x00000003352b7223 */ /* 0x180fe20000010823 */
[----:B------:R-:W-:Y:S01]  /*5100*/  FFMA.FTZ R132, R56, R3, -R35 ;  /* 0x0000000338847223 */ /* 0x000fe20000010823 */
[----:B------:R-:W-:-:S02]  /*5110*/  @!P1 VIADD R36, R36, 0x16860 ;  /* 0x0001686024249836 */ /* 0x000fc40000000000 */
[----:B------:R-:W-:Y:S01]  /*5120*/  FADD.FTZ R4, R14, R47 ;  /* 0x0000002f0e047221 */ /* 0x000fe20000010000 */
[-CC-:B------:R-:W-:Y:S01]  /*5130*/  FFMA.FTZ R144, R144, R3.reuse, -R35.reuse ;  /* 0x0000000390907223 */ /* 0x180fe20000010823 */
[----:B------:R-:W-:Y:S01]  /*5140*/  FFMA.FTZ R134, R60, R3, -R35 ;  /* 0x000000033c867223 */ /* 0x000fe20000010823 */
[----:B------:R-:W1:Y:S01]  /*5150*/  MUFU.EX2 R28, R28 ;  /* 0x0000001c001c7308 */ /* 0x000e620000000800 */
[----:B--2---:R-:W-:Y:S01]  /*5160*/  FFMA.FTZ R45, R26, R5, R27 ;  /* 0x000000051a2d7223 */ /* 0x004fe2000001001b */
[----:B------:R-:W-:Y:S01]  /*5170*/  @!P1 PRMT R36, RZ, 0x654, R36 ;  /* 0x00000654ff249816 */ /* 0x000fe20000000024 */
[--C-:B------:R-:W-:Y:S01]  /*5180*/  FFMA.FTZ R5, R61, R3, -R35.reuse ;  /* 0x000000033d057223 */ /* 0x100fe20000010823 */
[----:B------:R-:W-:Y:S01]  /*5190*/  F2FP.BF16.F32.PACK_AB R149, R14, R149 ;  /* 0x000000950e95723e */ /* 0x000fe200000010ff */
        /* <DEDUP_REMOVED lines=8> */
[----:B------:R-:W-:Y:S01]  /*5220*/  FFMA.FTZ R84, R84, R3, -R35 ;  /* 0x0000000354547223 */ /* 0x000fe20000010823 */
[----:B------:R-:W-:Y:S01]  /*5230*/  PLOP3.LUT P3, PT, PT, PT, UP1, 0x80, 0x0 ;  /* 0x000000000000781c */ /* 0x000fe20003f6f018 */
[----:B------:R-:W-:Y:S01]  /*5240*/  UMOV UR6, UR4 ;  /* 0x0000000400067c82 */ /* 0x000fe20008000000 */
[----:B------:R-:W0:Y:S01]  /*5250*/  MUFU.EX2 R29, R29 ;  /* 0x0000001d001d7308 */ /* 0x000e220000000800 */
[----:B------:R-:W-:-:S07]  /*5260*/  F2FP.BF16.F32.PACK_AB R131, R66, R17 ;  /* 0x000000114283723e */ /* 0x000fce00000010ff */
[----:B------:R-:W3:Y:S01]  /*5270*/  MUFU.EX2 R30, R30 ;  /* 0x0000001e001e7308 */ /* 0x000ee20000000800 */
[----:B------:R-:W-:Y:S02]  /*5280*/  WARPGROUP.DEPBAR.LE gsb0, 0x0 ;  /* 0x00008000000079c5 */ /* 0x000fe40000010000 */
[----:B------:R4:W-:Y:S06]  /*5290*/  BAR.ARV R9, 0x100 ;  /* 0x000400090000751d */ /* 0x0009ec0000002000 */
[----:B------:R-:W5:Y:S01]  /*52a0*/  MUFU.EX2 R31, R31 ;  /* 0x0000001f001f7308 */ /* 0x000f620000000800 */
[----:B------:R1:W-:Y:S01]  /*52b0*/  @!P1 SYNCS.ARRIVE.TRANS64.RED.A1T0 RZ, [R34+URZ], RZ ;  /* 0x000000ff22ff99a7 */ /* 0x0003e2000810043f */
[----:B----4-:R-:W-:Y:S01]  /*52c0*/  FADD.FTZ R9, R151, R4 ;  /* 0x0000000497097221 */ /* 0x010fe20000010000 */
[----:B------:R-:W-:Y:S01]  /*52d0*/  F2FP.BF16.F32.PACK_AB R151, R18, R151 ;  /* 0x000000971297723e */ /* 0x000fe200000010ff */
[-C--:B------:R-:W-:Y:S01]  /*52e0*/  FMUL.FTZ R88, R88, R26.reuse ;  /* 0x0000001a58587220 */ /* 0x080fe20000410000 */
[-C--:B------:R-:W-:Y:S01]  /*52f0*/  FMUL.FTZ R89, R89, R26.reuse ;  /* 0x0000001a59597220 */ /* 0x080fe20000410000 */
[----:B------:R-:W-:Y:S01]  /*5300*/  FADD.FTZ R4, R18, R9 ;  /* 0x0000000912047221 */ /* 0x000fe20000010000 */
[----:B------:R-:W-:Y:S01]  /*5310*/  FFMA.FTZ R9, R146, R3, -R35 ;  /* 0x0000000392097223 */ /* 0x000fe20000010823 */
[----:B------:R-:W4:Y:S01]  /*5320*/  MUFU.EX2 R32, R32 ;  /* 0x0000002000207308 */ /* 0x000f220000000800 */
[----:B-1----:R-:W-:Y:S01]  /*5330*/  FADD.FTZ R34, R28, R45 ;  /* 0x0000002d1c227221 */ /* 0x002fe20000010000 */
[----:B------:R-:W-:Y:S01]  /*5340*/  FADD.FTZ R47, R145, R4 ;  /* 0x00000004912f7221 */ /* 0x000fe20000010000 */
[----:B------:R1:W-:Y:S01]  /*5350*/  @!P1 SYNCS.ARRIVE.TRANS64.RED.A1T0 RZ, [R36+URZ], RZ ;  /* 0x000000ff24ff99a7 */ /* 0x0003e2000810043f */
[----:B------:R-:W-:Y:S01]  /*5360*/  F2FP.BF16.F32.PACK_AB R145, R20, R145 ;  /* 0x000000911491723e */ /* 0x000fe200000010ff */
[----:B--2---:R-:W-:Y:S01]  /*5370*/  FADD.FTZ R34, R33, R34 ;  /* 0x0000002221227221 */ /* 0x004fe20000010000 */
[-C--:B------:R-:W-:Y:S01]  /*5380*/  FMUL.FTZ R92, R92, R26.reuse ;  /* 0x0000001a5c5c7220 */ /* 0x080fe20000410000 */
[-C--:B------:R-:W-:Y:S01]  /*5390*/  FMUL.FTZ R93, R93, R26.reuse ;  /* 0x0000001a5d5d7220 */ /* 0x080fe20000410000 */
[----:B------:R-:W2:Y:S01]  /*53a0*/  MUFU.EX2 R140, R140 ;  /* 0x0000008c008c7308 */ /* 0x000ea20000000800 */
[----:B0-----:R-:W-:Y:S01]  /*53b0*/  FADD.FTZ R45, R29, R34 ;  /* 0x000000221d2d7221 */ /* 0x001fe20000010000 */
[----:B------:R-:W-:Y:S01]  /*53c0*/  FADD.FTZ R34, R20, R47 ;  /* 0x0000002f14227221 */ /* 0x000fe20000010000 */
[-C--:B------:R-:W-:Y:S01]  /*53d0*/  FMUL.FTZ R96, R96, R26.reuse ;  /* 0x0000001a60607220 */ /* 0x080fe20000410000 */
[-C--:B------:R-:W-:Y:S01]  /*53e0*/  FMUL.FTZ R97, R97, R26.reuse ;  /* 0x0000001a61617220 */ /* 0x080fe20000410000 */
[----:B---3--:R-:W-:Y:S01]  /*53f0*/  FADD.FTZ R4, R30, R45 ;  /* 0x0000002d1e047221 */ /* 0x008fe20000010000 */
[----:B------:R-:W-:Y:S01]  /*5400*/  FADD.FTZ R49, R147, R34 ;  /* 0x0000002293317221 */ /* 0x000fe20000010000 */
[----:B------:R-:W-:Y:S01]  /*5410*/  FFMA.FTZ R45, R69, R3, -R35 ;  /* 0x00000003452d7223 */ /* 0x000fe20000010823 */
[----:B------:R-:W0:Y:S01]  /*5420*/  MUFU.EX2 R37, R37 ;  /* 0x0000002500257308 */ /* 0x000e220000000800 */
[----:B-----5:R-:W-:Y:S01]  /*5430*/  FADD.FTZ R47, R31, R4 ;  /* 0x000000041f2f7221 */ /* 0x020fe20000010000 */
[----:B------:R-:W-:Y:S01]  /*5440*/  FADD.FTZ R4, R22, R49 ;  /* 0x0000003116047221 */ /* 0x000fe20000010000 */
[----:B----4-:R-:W-:Y:S01]  /*5450*/  F2FP.BF16.F32.PACK_AB R146, R32, R31 ;  /* 0x0000001f2092723e */ /* 0x010fe200000010ff */
[----:B------:R-:W-:Y:S01]  /*5460*/  FMUL.FTZ R100, R100, R26 ;  /* 0x0000001a64647220 */ /* 0x000fe20000410000 */
[----:B------:R-:W-:Y:S01]  /*5470*/  FADD.FTZ R51, R32, R47 ;  /* 0x0000002f20337221 */ /* 0x000fe20000010000 */
[----:B------:R-:W-:Y:S01]  /*5480*/  FADD.FTZ R49, R141, R4 ;  /* 0x000000048d317221 */ /* 0x000fe20000010000 */
[----:B------:R-:W-:Y:S01]  /*5490*/  FFMA.FTZ R47, R148, R3, -R35 ;  /* 0x00000003942f7223 */ /* 0x000fe20000010823 */
[----:B------:R-:W1:Y:S01]  /*54a0*/  MUFU.EX2 R142, R142 ;  /* 0x0000008e008e7308 */ /* 0x000e620000000800 */
[----:B--2---:R-:W-:Y:S01]  /*54b0*/  FADD.FTZ R34, R140, R51 ;  /* 0x000000338c227221 */ /* 0x004fe20000010000 */
[----:B------:R-:W-:Y:S01]  /*54c0*/  F2FP.BF16.F32.PACK_AB R148, R82, R27 ;  /* 0x0000001b5294723e */ /* 0x000fe200000010ff */
[-CC-:B------:R-:W-:Y:S01]  /*54d0*/  FFMA.FTZ R4, R150, R3.reuse, -R35.reuse ;  /* 0x0000000396047223 */ /* 0x180fe20000010823 */
[----:B------:R-:W-:Y:S01]  /*54e0*/  F2FP.BF16.F32.PACK_AB R150, R33, R28 ;  /* 0x0000001c2196723e */ /* 0x000fe200000010ff */
[----:B------:R-:W-:Y:S01]  /*54f0*/  FFMA.FTZ R35, R85, R3, -R35 ;  /* 0x0000000355237223 */ /* 0x000fe20000010823 */
[----:B------:R-:W-:Y:S01]  /*5500*/  F2FP.BF16.F32.PACK_AB R147, R22, R147 ;  /* 0x000000931693723e */ /* 0x000fe200000010ff */
[----:B------:R-:W-:Y:S01]  /*5510*/  FMUL.FTZ R101, R101, R26 ;  /* 0x0000001a65657220 */ /* 0x000fe20000410000 */
[----:B------:R-:W2:Y:S01]  /*5520*/  MUFU.EX2 R39, R39 ;  /* 0x0000002700277308 */ /* 0x000ea20000000800 */
[C---:B0-----:R-:W-:Y:S01]  /*5530*/  FADD.FTZ R51, R37.reuse, R34 ;  /* 0x0000002225337221 */ /* 0x041fe20000010000 */
[----:B------:R-:W-:Y:S01]  /*5540*/  FADD.FTZ R34, R38, R49 ;  /* 0x0000003126227221 */ /* 0x000fe20000010000 */
[----:B------:R-:W-:Y:S01]  /*5550*/  F2FP.BF16.F32.PACK_AB R140, R37, R140 ;  /* 0x0000008c258c723e */ /* 0x000fe200000010ff */
[-C--:B------:R-:W-:Y:S01]  /*5560*/  FMUL.FTZ R104, R104, R26.reuse ;  /* 0x0000001a68687220 */ /* 0x080fe20000410000 */
[----:B------:R-:W-:Y:S01]  /*5570*/  F2FP.BF16.F32.PACK_AB R141, R38, R141 ;  /* 0x0000008d268d723e */ /* 0x000fe200000010ff */
[----:B------:R-:W-:Y:S01]  /*5580*/  FADD.FTZ R49, R143, R34 ;  /* 0x000000228f317221 */ /* 0x000fe20000010000 */
[----:B------:R-:W-:Y:S01]  /*5590*/  F2FP.BF16.F32.PACK_AB R143, R42, R143 ;  /* 0x0000008f2a8f723e */ /* 0x000fe200000010ff */
[----:B------:R-:W0:Y:S01]  /*55a0*/  MUFU.EX2 R136, R136 ;  /* 0x0000008800887308 */ /* 0x000e220000000800 */
[----:B-1----:R-:W-:Y:S01]  /*55b0*/  FADD.FTZ R36, R142, R51 ;  /* 0x000000338e247221 */ /* 0x002fe20000010000 */
[----:B------:R-:W-:Y:S01]  /*55c0*/  FADD.FTZ R34, R42, R49 ;  /* 0x000000312a227221 */ /* 0x000fe20000010000 */
[-C--:B------:R-:W-:Y:S01]  /*55d0*/  FMUL.FTZ R105, R105, R26.reuse ;  /* 0x0000001a69697220 */ /* 0x080fe20000410000 */
[-C--:B------:R-:W-:Y:S01]  /*55e0*/  FMUL.FTZ R108, R108, R26.reuse ;  /* 0x0000001a6c6c7220 */ /* 0x080fe20000410000 */
[----:B------:R-:W-:Y:S01]  /*55f0*/  FMUL.FTZ R109, R109, R26 ;  /* 0x0000001a6d6d7220 */ /* 0x000fe20000410000 */
[----:B------:R-:W-:Y:S01]  /*5600*/  FADD.FTZ R49, R137, R34 ;  /* 0x0000002289317221 */ /* 0x000fe20000010000 */
[C---:B------:R-:W-:Y:S01]  /*5610*/  F2FP.BF16.F32.PACK_AB R137, R46.reuse, R137 ;  /* 0x000000892e89723e */ /* 0x040fe200000010ff */
[----:B------:R-:W1:Y:S01]  /*5620*/  MUFU.EX2 R41, R41 ;  /* 0x0000002900297308 */ /* 0x000e620000000800 */
[C---:B--2---:R-:W-:Y:S01]  /*5630*/  FADD.FTZ R51, R39.reuse, R36 ;  /* 0x0000002427337221 */ /* 0x044fe20000010000 */
[----:B------:R-:W-:Y:S01]  /*5640*/  FADD.FTZ R14, R46, R49 ;  /* 0x000000312e0e7221 */ /* 0x000fe20000010000 */
[----:B------:R-:W-:Y:S01]  /*5650*/  F2FP.BF16.F32.PACK_AB R142, R39, R142 ;  /* 0x0000008e278e723e */ /* 0x000fe200000010ff */
[-C--:B------:R-:W-:Y:S01]  /*5660*/  FMUL.FTZ R112, R112, R26.reuse ;  /* 0x0000001a70707220 */ /* 0x080fe20000410000 */
[-C--:B------:R-:W-:Y:S01]  /*5670*/  FMUL.FTZ R113, R113, R26.reuse ;  /* 0x0000001a71717220 */ /* 0x080fe20000410000 */
[----:B------:R-:W-:Y:S01]  /*5680*/  FADD.FTZ R27, R139, R14 ;  /* 0x0000000e8b1b7221 */ /* 0x000fe20000010000 */
[----:B------:R-:W-:Y:S01]  /*5690*/  F2FP.BF16.F32.PACK_AB R139, R50, R139 ;  /* 0x0000008b328b723e */ /* 0x000fe200000010ff */
[----:B------:R-:W2:Y:S01]  /*56a0*/  MUFU.EX2 R138, R138 ;  /* 0x0000008a008a7308 */ /* 0x000ea20000000800 */
[----:B0-----:R-:W-:Y:S01]  /*56b0*/  FADD.FTZ R36, R136, R51 ;  /* 0x0000003388247221 */ /* 0x001fe20000010000 */
[----:B------:R-:W-:Y:S01]  /*56c0*/  FADD.FTZ R14, R50, R27 ;  /* 0x0000001b320e7221 */ /* 0x000fe20000010000 */
[-C--:B------:R-:W-:Y:S01]  /*56d0*/  FMUL.FTZ R116, R116, R26.reuse ;  /* 0x0000001a74747220 */ /* 0x080fe20000410000 */
[----:B------:R-:W-:Y:S01]  /*56e0*/  FMUL.FTZ R117, R117, R26 ;  /* 0x0000001a75757220 */ /* 0x000fe20000410000 */
        /* <DEDUP_REMOVED lines=19> */
[----:B------:R2:W3:Y:S01]  /*5820*/  MUFU.EX2 R7, R144 ;  /* 0x0000009000077308 */ /* 0x0004e20000000800 */
[C---:B0-----:R-:W-:Y:S01]  /*5830*/  FADD.FTZ R33, R43.reuse, R18 ;  /* 0x000000122b217221 */ /* 0x041fe20000010000 */
        /* <DEDUP_REMOVED lines=8> */
[----:B--2---:R-:W-:Y:S01]  /*58c0*/  F2FP.BF16.F32.PACK_AB R144, R30, R29 ;  /* 0x0000001d1e90723e */ /* 0x004fe200000010ff */
[----:B------:R-:W-:Y:S01]  /*58d0*/  FADD.FTZ R14, R66, R27 ;  /* 0x0000001b420e7221 */ /* 0x000fe20000010000 */
[-C--:B------:R-:W-:Y:S01]  /*58e0*/  FMUL.FTZ R110, R110, R24.reuse ;  /* 0x000000186e6e7220 */ /* 0x080fe20000410000 */
[-C--:B------:R-:W-:Y:S01]  /*58f0*/  FMUL.FTZ R111, R111, R24.reuse ;  /* 0x000000186f6f7220 */ /* 0x080fe20000410000 */
[-C--:B------:R-:W-:Y:S01]  /*5900*/  FMUL.FTZ R114, R114, R24.reuse ;  /* 0x0000001872727220 */ /* 0x080fe20000410000 */
[----:B------:R-:W-:Y:S01]  /*5910*/  FMUL.FTZ R115, R115, R24 ;  /* 0x0000001873737220 */ /* 0x000fe20000410000 */
[----:B------:R-:W1:Y:S01]  /*5920*/  MUFU.EX2 R5, R5 ;  /* 0x0000000500057308 */ /* 0x000e620000000800 */
[C---:B---3--:R-:W-:Y:S01]  /*5930*/  FADD.FTZ R29, R7.reuse, R18 ;  /* 0x00000012071d7221 */ /* 0x048fe20000010000 */
[----:B------:R-:W-:Y:S01]  /*5940*/  F2FP.BF16.F32.PACK_AB R132, R7, R132 ;  /* 0x000000840784723e */ /* 0x000fe200000010ff */
[-C--:B------:R-:W-:Y:S01]  /*5950*/  FMUL.FTZ R118, R118, R24.reuse ;  /* 0x0000001876767220 */ /* 0x080fe20000410000 */
[----:B------:R-:W-:-:S04]  /*5960*/  FMUL.FTZ R119, R119, R24 ;  /* 0x0000001877777220 */ /* 0x000fc80000410000 */
[----:B------:R-:W2:Y:S01]  /*5970*/  MUFU.EX2 R128, R128 ;  /* 0x0000008000807308 */ /* 0x000ea20000000800 */
[----:B0-----:R-:W-:-:S07]  /*5980*/  FADD.FTZ R18, R134, R29 ;  /* 0x0000001d86127221 */ /* 0x001fce0000010000 */
[----:B------:R-:W0:Y:S01]  /*5990*/  MUFU.EX2 R9, R9 ;  /* 0x0000000900097308 */ /* 0x000e220000000800 */
[C---:B-1----:R-:W-:Y:S01]  /*59a0*/  FADD.FTZ R29, R5.reuse, R18 ;  /* 0x00000012051d7221 */ /* 0x042fe20000010000 */
[----:B------:R-:W-:Y:S01]  /*59b0*/  F2FP.BF16.F32.PACK_AB R134, R5, R134 ;  /* 0x000000860586723e */ /* 0x000fe200000010ff */
[----:B------:R-:W-:-:S05]  /*59c0*/  FADD.FTZ R5, R19, R14 ;  /* 0x0000000e13057221 */ /* 0x000fca0000010000 */
[----:B------:R-:W1:Y:S01]  /*59d0*/  MUFU.EX2 R130, R130 ;  /* 0x0000008200827308 */ /* 0x000e620000000800 */
[----:B--2---:R-:W-:-:S07]  /*59e0*/  FADD.FTZ R18, R128, R29 ;  /* 0x0000001d80127221 */ /* 0x004fce0000010000 */
[----:B------:R-:W2:Y:S01]  /*59f0*/  MUFU.EX2 R45, R45 ;  /* 0x0000002d002d7308 */ /* 0x000ea20000000800 */
[C---:B0-----:R-:W-:Y:S01]  /*5a00*/  FADD.FTZ R29, R9.reuse, R18 ;  /* 0x00000012091d7221 */ /* 0x041fe20000010000 */
[----:B------:R-:W-:Y:S01]  /*5a10*/  F2FP.BF16.F32.PACK_AB R128, R9, R128 ;  /* 0x000000800980723e */ /* 0x000fe200000010ff */
[----:B------:R-:W-:-:S05]  /*5a20*/  IMAD.MOV.U32 R9, RZ, RZ, R12 ;  /* 0x000000ffff097224 */ /* 0x000fca00078e000c */
[----:B------:R-:W-:Y:S01]  /*5a30*/  MUFU.EX2 R124, R124 ;  /* 0x0000007c007c7308 */ /* 0x000fe20000000800 */
[----:B-1----:R-:W-:-:S07]  /*5a40*/  FADD.FTZ R18, R130, R29 ;  /* 0x0000001d82127221 */ /* 0x002fce0000010000 */
[----:B------:R-:W-:Y:S01]  /*5a50*/  MUFU.EX2 R47, R47 ;  /* 0x0000002f002f7308 */ /* 0x000fe20000000800 */
[C---:B--2---:R-:W-:Y:S01]  /*5a60*/  FADD.FTZ R7, R45.reuse, R18 ;  /* 0x000000122d077221 */ /* 0x044fe20000010000 */
[----:B------:R-:W-:-:S06]  /*5a70*/  F2FP.BF16.F32.PACK_AB R130, R45, R130 ;  /* 0x000000822d82723e */ /* 0x000fcc00000010ff */
[----:B------:R-:W0:Y:S08]  /*5a80*/  MUFU.EX2 R70, R70 ;  /* 0x0000004600467308 */ /* 0x000e300000000800 */
[----:B------:R-:W-:Y:S08]  /*5a90*/  MUFU.EX2 R126, R126 ;  /* 0x0000007e007e7308 */ /* 0x000ff00000000800 */
[----:B------:R-:W-:Y:S01]  /*5aa0*/  MUFU.EX2 R21, R21 ;  /* 0x0000001500157308 */ /* 0x000fe20000000800 */
[----:B0-----:R-:W-:-:S07]  /*5ab0*/  F2FP.BF16.F32.PACK_AB R125, R70, R19 ;  /* 0x00000013467d723e */ /* 0x001fce00000010ff */
[----:B------:R-:W-:Y:S08]  /*5ac0*/  MUFU.EX2 R77, R77 ;  /* 0x0000004d004d7308 */ /* 0x000ff00000000800 */
[----:B------:R-:W0:Y:S08]  /*5ad0*/  MUFU.EX2 R74, R74 ;  /* 0x0000004a004a7308 */ /* 0x000e300000000800 */
[----:B------:R-:W1:Y:S08]  /*5ae0*/  MUFU.EX2 R80, R80 ;  /* 0x0000005000507308 */ /* 0x000e700000000800 */
[----:B------:R2:W-:Y:S01]  /*5af0*/  MUFU.EX2 R120, R4 ;  /* 0x0000000400787308 */ /* 0x0005e20000000800 */
[----:B0-----:R-:W-:-:S07]  /*5b00*/  F2FP.BF16.F32.PACK_AB R127, R74, R21 ;  /* 0x000000154a7f723e */ /* 0x001fce00000010ff */
[----:B------:R-:W0:Y:S01]  /*5b10*/  MUFU.EX2 R23, R23 ;  /* 0x0000001700177308 */ /* 0x000e220000000800 */
[----:B--2---:R-:W-:Y:S01]  /*5b20*/  FADD.FTZ R4, R124, R7 ;  /* 0x000000077c047221 */ /* 0x004fe20000010000 */
[----:B------:R-:W-:-:S03]  /*5b30*/  F2FP.BF16.F32.PACK_AB R124, R47, R124 ;  /* 0x0000007c2f7c723e */ /* 0x000fc600000010ff */
[----:B------:R-:W-:Y:S01]  /*5b40*/  FADD.FTZ R7, R47, R4 ;  /* 0x000000042f077221 */ /* 0x000fe20000010000 */
[----:B------:R-:W-:Y:S02]  /*5b50*/  FADD.FTZ R4, R70, R5 ;  /* 0x0000000546047221 */ /* 0x000fe40000010000 */
[----:B------:R-:W2:Y:S01]  /*5b60*/  MUFU.EX2 R78, R78 ;  /* 0x0000004e004e7308 */ /* 0x000ea20000000800 */
[----:B------:R-:W-:Y:S01]  /*5b70*/  FADD.FTZ R7, R126, R7 ;  /* 0x000000077e077221 */ /* 0x000fe20000010000 */
[----:B------:R-:W-:Y:S01]  /*5b80*/  FADD.FTZ R5, R21, R4 ;  /* 0x0000000415057221 */ /* 0x000fe20000010000 */
[C---:B------:R-:W-:Y:S02]  /*5b90*/  F2FP.BF16.F32.PACK_AB R126, R77.reuse, R126 ;  /* 0x0000007e4d7e723e */ /* 0x040fe400000010ff */
[----:B------:R-:W-:Y:S01]  /*5ba0*/  FADD.FTZ R7, R77, R7 ;  /* 0x000000074d077221 */ /* 0x000fe20000010000 */
[----:B------:R-:W-:Y:S02]  /*5bb0*/  FADD.FTZ R4, R74, R5 ;  /* 0x000000054a047221 */ /* 0x000fe40000010000 */
[----:B------:R-:W3:Y:S01]  /*5bc0*/  MUFU.EX2 R84, R84 ;  /* 0x0000005400547308 */ /* 0x000ee20000000800 */
[----:B-1----:R-:W-:Y:S01]  /*5bd0*/  FADD.FTZ R7, R80, R7 ;  /* 0x0000000750077221 */ /* 0x002fe20000010000 */
[----:B0-----:R-:W-:-:S03]  /*5be0*/  FADD.FTZ R5, R23, R4 ;  /* 0x0000000417057221 */ /* 0x001fc60000010000 */
[C---:B------:R-:W-:Y:S01]  /*5bf0*/  FADD.FTZ R7, R120.reuse, R7 ;  /* 0x0000000778077221 */ /* 0x040fe20000010000 */
[----:B------:R-:W-:Y:S02]  /*5c00*/  F2FP.BF16.F32.PACK_AB R120, R120, R80 ;  /* 0x000000507878723e */ /* 0x000fe400000010ff */
[----:B------:R-:W0:Y:S01]  /*5c10*/  MUFU.EX2 R25, R25 ;  /* 0x0000001900197308 */ /* 0x000e220000000800 */
[C---:B--2---:R-:W-:Y:S01]  /*5c20*/  FADD.FTZ R4, R78.reuse, R5 ;  /* 0x000000054e047221 */ /* 0x044fe20000010000 */
[----:B------:R-:W-:-:S06]  /*5c30*/  F2FP.BF16.F32.PACK_AB R121, R78, R23 ;  /* 0x000000174e79723e */ /* 0x000fcc00000010ff */
[----:B------:R-:W1:Y:S01]  /*5c40*/  MUFU.EX2 R35, R35 ;  /* 0x0000002300237308 */ /* 0x000e620000000800 */
[----:B---3--:R-:W-:-:S07]  /*5c50*/  FADD.FTZ R7, R84, R7 ;  /* 0x0000000754077221 */ /* 0x008fce0000010000 */
[----:B------:R-:W2:Y:S01]  /*5c60*/  MUFU.EX2 R15, R15 ;  /* 0x0000000f000f7308 */ /* 0x000ea20000000800 */
[----:B0-----:R-:W-:Y:S01]  /*5c70*/  FADD.FTZ R4, R25, R4 ;  /* 0x0000000419047221 */ /* 0x001fe20000010000 */
[C---:B-1----:R-:W-:Y:S01]  /*5c80*/  FADD.FTZ R5, R35.reuse, R7 ;  /* 0x0000000723057221 */ /* 0x042fe20000010000 */
[----:B------:R-:W-:Y:S01]  /*5c90*/  F2FP.BF16.F32.PACK_AB R122, R35, R84 ;  /* 0x00000054237a723e */ /* 0x000fe200000010ff */
[----:B------:R-:W-:Y:S02]  /*5ca0*/  IMAD.MOV.U32 R7, RZ, RZ, R8 ;  /* 0x000000ffff077224 */ /* 0x000fe400078e0008 */
[C---:B--2---:R-:W-:Y:S01]  /*5cb0*/  FADD.FTZ R4, R15.reuse, R4 ;  /* 0x000000040f047221 */ /* 0x044fe20000010000 */
[----:B------:R-:W-:Y:S01]  /*5cc0*/  F2FP.BF16.F32.PACK_AB R123, R15, R25 ;  /* 0x000000190f7b723e */ /* 0x000fe200000010ff */
[----:B------:R-:W-:Y:S06]  /*5cd0*/  @P3 BRA `(.L_x_1872) ;  /* 0xffffffd800883947 */ /* 0x000fec000383ffff */
.L_x_1863:
[----:B------:R-:W-:-:S06]  /*5ce0*/  UISETP.GE.AND UP0, UPT, UR26, UR38, UPT ;  /* 0x000000261a00728c */ /* 0x000fcc000bf06270 */
[----:B------:R-:W-:-:S13]  /*5cf0*/  PLOP3.LUT P2, PT, PT, PT, UP0, 0x80, 0x0 ;  /* 0x000000000000781c */ /* 0x000fda0003f4f008 */
[----:B------:R-:W-:Y:S05]  /*5d00*/  @!P2 BRA `(.L_x_1873) ;  /* 0x0000001c0030a947 */ /* 0x000fea0003800000 */
[----:B------:R-:W-:Y:S01]  /*5d10*/  VIADD R0, R16, 0x9 ;  /* 0x0000000910007836 */ /* 0x000fe20000000000 */
[----:B------:R-:W-:Y:S01]  /*5d20*/  ISETP.GE.U32.AND P2, PT, R2, 0x180, PT ;  /* 0x000001800200780c */ /* 0x000fe20003f46070 */
[----:B------:R-:W-:Y:S01]  /*5d30*/  IMAD.MOV.U32 R7, RZ, RZ, R12 ;  /* 0x000000ffff077224 */ /* 0x000fe200078e000c */
[----:B------:R-:W-:Y:S01]  /*5d40*/  UMOV UR7, UR5 ;  /* 0x0000000500077c82 */ /* 0x000fe20008000000 */
[----:B------:R-:W-:Y:S01]  /*5d50*/  IMAD.MOV.U32 R9, RZ, RZ, R8 ;  /* 0x000000ffff097224 */ /* 0x000fe200078e0008 */
[----:B------:R-:W-:Y:S01]  /*5d60*/  SEL R0, R0, 0x9, !P2 ;  /* 0x0000000900007807 */ /* 0x000fe20005000000 */
[----:B------:R-:W-:Y:S01]  /*5d70*/  VIADD R16, R16, 0x8 ;  /* 0x0000000810107836 */ /* 0x000fe20000000000 */
[----:B------:R-:W-:-:S07]  /*5d80*/  UMOV UR6, UR4 ;  /* 0x0000000400067c82 */ /* 0x000fce0008000000 */
.L_x_1882:
        /* <DEDUP_REMOVED lines=9> */
.L_x_1875:
[----:B------:R-:W-:Y:S01]  /*5e20*/  ULEA UR10, UR4, UR39, 0x3 ;  /* 0x00000027040a7291 */ /* 0x000fe2000f8e183f */
[----:B------:R-:W-:-:S05]  /*5e30*/  IMAD.U32 R3, RZ, RZ, UR5 ;  /* 0x00000005ff037e24 */ /* 0x000fca000f8e00ff */
[----:B------:R-:W-:-:S04]  /*5e40*/  SHF.L.U32 R3, R3, 0x1f, RZ ;  /* 0x0000001f03037819 */ /* 0x000fc800000006ff */
[----:B------:R0:W1:Y:S01]  /*5e50*/  SYNCS.PHASECHK.TRANS64.TRYWAIT P2, [UR10+0x16830], R3 ;  /* 0x01683003ff0075a7 */ /* 0x000062000804014a */
[----:B------:R-:W-:Y:S05]  /*5e60*/  @!P0 BRA `(.L_x_1876) ;  /* 0x0000000000048947 */ /* 0x000fea0003800000 */
[----:B------:R-:W-:Y:S01]  /*5e70*/  BPT.TRAP 0x1 ;  /* 0x000000040000795c */ /* 0x000fe20000300000 */
.L_x_1876:
[----:B-1----:R-:W-:Y:S05]  /*5e80*/  @P2 BRA `(.L_x_1874) ;  /* 0x0000000000082947 */ /* 0x002fea0003800000 */
[----:B------:R-:W1:Y:S02]  /*5e90*/  SYNCS.PHASECHK.TRANS64.TRYWAIT P2, [UR10+0x16830], R3 ;  /* 0x01683003ff0075a7 */ /* 0x000e64000804014a */
[----:B-1----:R-:W-:Y:S05]  /*5ea0*/  @!P2 BRA `(.L_x_1877) ;  /* 0x0000006c0044a947 */ /* 0x002fea0003800000 */
.L_x_1874:
        /* <DEDUP_REMOVED lines=26> */
.L_x_1879:
[----:B------:R-:W-:Y:S01]  /*6050*/  ULEA UR10, UR6, UR39, 0x3 ;  /* 0x00000027060a7291 */ /* 0x000fe2000f8e183f */
[----:B01----:R-:W-:-:S05]  /*6060*/  IMAD.U32 R3, RZ, RZ, UR7 ;  /* 0x00000007ff037e24 */ /* 0x003fca000f8e00ff */
[----:B------:R-:W-:-:S04]  /*6070*/  SHF.L.U32 R3, R3, 0x1f, RZ ;  /* 0x0000001f03037819 */ /* 0x000fc800000006ff */
[----:B------:R0:W1:Y:S01]  /*6080*/  SYNCS.PHASECHK.TRANS64.TRYWAIT P2, [UR10+0x16850], R3 ;  /* 0x01685003ff0075a7 */ /* 0x000062000804014a */
[----:B------:R-:W-:Y:S05]  /*6090*/  @!P0 BRA `(.L_x_1880) ;  /* 0x0000000000048947 */ /* 0x000fea0003800000 */
[----:B------:R-:W-:Y:S01]  /*60a0*/  BPT.TRAP 0x1 ;  /* 0x000000040000795c */ /* 0x000fe20000300000 */
.L_x_1880:
[----:B-1----:R-:W-:Y:S05]  /*60b0*/  @P2 BRA `(.L_x_1878) ;  /* 0x0000000000082947 */ /* 0x002fea0003800000 */
[----:B------:R-:W1:Y:S02]  /*60c0*/  SYNCS.PHASECHK.TRANS64.TRYWAIT P2, [UR10+0x16850], R3 ;  /* 0x01685003ff0075a7 */ /* 0x000e64000804014a */
[----:B-1----:R-:W-:Y:S05]  /*60d0*/  @!P2 BRA `(.L_x_1881) ;  /* 0x0000006800d0a947 */ /* 0x002fea0003800000 */
.L_x_1878:
[----:B------:R-:W-:Y:S01]  /*60e0*/  UIADD3 UR7, UR39, 0x400, URZ ;  /* 0x0000040027077890 */ /* 0x000fe2000fffe03f */
[----:B------:R-:W-:Y:S01]  /*60f0*/  WARPGROUP.ARRIVE ;  /* 0x00000000000079c5 */ /* 0x000fe20000000000 */
[----:B------:R-:W-:Y:S01]  /*6100*/  UMOV UR11, 0x40000040 ;  /* 0x40000040000b7882 */ /* 0x000fe20000000000 */
[----:B------:R-:W-:Y:S01]  /*6110*/  UMOV UR15, 0x40000040 ;  /* 0x40000040000f7882 */ /* 0x000fe20000000000 */
[----:B------:R-:W-:Y:S01]  /*6120*/  USHF.R.U32.HI UR7, URZ, 0x4, UR7 ;  /* 0x000000043f077899 */ /* 0x000fe20008011607 */
[----:B-1----:R-:W-:Y:S01]  /*6130*/  FMNMX.FTZ R6, R24, R9, !PT ;  /* 0x0000000918067209 */ /* 0x002fe20007810000 */
[----:B------:R-:W-:Y:S02]  /*6140*/  UISETP.GT.AND UP0, UPT, UR26, UR38, UPT ;  /* 0x000000261a00728c */ /* 0x000fe4000bf04270 */
[----:B------:R-:W-:Y:S01]  /*6150*/  ULOP3.LUT UR7, UR7, 0x3fff, URZ, 0xc0, !UPT ;  /* 0x00003fff07077892 */ /* 0x000fe2000f8ec03f */
[----:B0-----:R-:W-:Y:S01]  /*6160*/  FMNMX.FTZ R3, R25, R6, !PT ;  /* 0x0000000619037209 */ /* 0x001fe20007810000 */
[----:B------:R-:W-:-:S02]  /*6170*/  UIADD3 UR26, UR26, -0x1, URZ ;  /* 0xffffffff1a1a7890 */ /* 0x000fc4000fffe03f */
[----:B------:R-:W-:Y:S01]  /*6180*/  ULEA UR10, UR6, UR7, 0xa ;  /* 0x00000007060a7291 */ /* 0x000fe2000f8e503f */
[----:B------:R-:W-:Y:S02]  /*6190*/  FMNMX.FTZ R6, R28, R3, !PT ;  /* 0x000000031c067209 */ /* 0x000fe40007810000 */
[----:B------:R-:W-:Y:S01]  /*61a0*/  PLOP3.LUT P2, PT, PT, PT, UP0, 0x80, 0x0 ;  /* 0x000000000000781c */ /* 0x000fe20003f4f008 */
[----:B------:R-:W-:Y:S01]  /*61b0*/  UIADD3 UR14, UR10, 0x80, URZ ;  /* 0x000000800a0e7890 */ /* 0x000fe2000fffe03f */
[----:B------:R-:W-:Y:S01]  /*61c0*/  FMNMX.FTZ R3, R29, R6, !PT ;  /* 0x000000061d037209 */ /* 0x000fe20007810000 */
[----:B------:R-:W-:-:S03]  /*61d0*/  UMOV UR7, UR5 ;  /* 0x0000000500077c82 */ /* 0x000fc60008000000 */
        /* <DEDUP_REMOVED lines=45> */
[----:B------:R-:W-:Y:S01]  /*64b0*/  FADD.FTZ R14, -R8, R9 ;  /* 0x00000009080e7221 */ /* 0x000fe20000010100 */
[----:B------:R-:W-:-:S03]  /*64c0*/  UMOV UR15, 0x40000040 ;  /* 0x40000040000f7882 */ /* 0x000fc60000000000 */
[-C--:B0-----:R-:W-:Y:S01]  /*64d0*/  FMUL.FTZ R15, R14, R3.reuse ;  /* 0x000000030e0f7220 */ /* 0x081fe20000410000 */
[----:B------:R-:W-:-:S03]  /*64e0*/  FMUL.FTZ R14, R8, R3 ;  /* 0x00000003080e7220 */ /* 0x000fc60000410000 */
        /* <DEDUP_REMOVED lines=9> */
[----:B0-----:R-:W-:Y:S01]  /*6580*/  FMNMX.FTZ R15, R27, R12, !PT ;  /* 0x0000000c1b0f7209 */ /* 0x001fe20007810000 */
[-CC-:B------:R-:W-:Y:S01]  /*6590*/  FFMA.FTZ R9, R24, R3.reuse, -R14.reuse ;  /* 0x0000000318097223 */ /* 0x180fe2000001080e */
[-CC-:B------:R-:W-:Y:S01]  /*65a0*/  FFMA.FTZ R150, R28, R3.reuse, -R14.reuse ;  /* 0x000000031c967223 */ /* 0x180fe2000001080e */
[--C-:B------:R-:W-:Y:S01]  /*65b0*/  FFMA.FTZ R19, R37, R3, -R14.reuse ;  /* 0x0000000325137223 */ /* 0x100fe2000001080e */
[----:B------:R-:W-:Y:S01]  /*65c0*/  FMNMX.FTZ R12, R30, R15, !PT ;  /* 0x0000000f1e0c7209 */ /* 0x000fe20007810000 */
[-CC-:B------:R-:W-:Y:S01]  /*65d0*/  FFMA.FTZ R21, R41, R3.reuse, -R14.reuse ;  /* 0x0000000329157223 */ /* 0x180fe2000001080e */
[----:B------:R-:W-:Y:S01]  /*65e0*/  MUFU.EX2 R15, R33 ;  /* 0x00000021000f7308 */ /* 0x000fe20000000800 */
        /* <DEDUP_REMOVED lines=15> */
[----:B------:R-:W-:Y:S01]  /*66e0*/  FFMA.FTZ R85, R85, R3, -R14 ;  /* 0x0000000355557223 */ /* 0x000fe2000001080e */
[----:B------:R-:W0:Y:S01]  /*66f0*/  MUFU.EX2 R9, R9 ;  /* 0x0000000900097308 */ /* 0x000e220000000800 */
[----:B------:R-:W-:-:S04]  /*6700*/  FMNMX.FTZ R17, R39, R12, !PT ;  /* 0x0000000c27117209 */ /* 0x000fc80007810000 */
[----:B------:R-:W-:-:S03]  /*6710*/  FMNMX.FTZ R12, R42, R17, !PT ;  /* 0x000000112a0c7209 */ /* 0x000fc60007810000 */
[----:B------:R-:W1:Y:S01]  /*6720*/  MUFU.EX2 R148, R148 ;  /* 0x0000009400947308 */ /* 0x000e620000000800 */
[----:B------:R-:W-:-:S04]  /*6730*/  FMNMX.FTZ R17, R43, R12, !PT ;  /* 0x0000000c2b117209 */ /* 0x000fc80007810000 */
[----:B------:R-:W-:-:S03]  /*6740*/  FMNMX.FTZ R12, R46, R17, !PT ;  /* 0x000000112e0c7209 */ /* 0x000fc60007810000 */
[----:B------:R-:W2:Y:S01]  /*6750*/  MUFU.EX2 R150, R150 ;  /* 0x0000009600967308 */ /* 0x000ea20000000800 */
[----:B------:R-:W-:Y:S01]  /*6760*/  FMNMX.FTZ R17, R47, R12, !PT ;  /* 0x0000000c2f117209 */ /* 0x000fe20007810000 */
[----:B0-----:R-:W-:-:S03]  /*6770*/  FFMA.FTZ R5, R6, R5, R9 ;  /* 0x0000000506057223 */ /* 0x001fc60000010009 */
[----:B------:R-:W-:-:S03]  /*6780*/  FMNMX.FTZ R12, R50, R17, !PT ;  /* 0x00000011320c7209 */ /* 0x000fc60007810000 */
[----:B------:R-:W0:Y:S01]  /*6790*/  MUFU.EX2 R13, R13 ;  /* 0x0000000d000d7308 */ /* 0x000e220000000800 */
[----:B------:R-:W-:Y:S01]  /*67a0*/  FMNMX.FTZ R17, R51, R12, !PT ;  /* 0x0000000c33117209 */ /* 0x000fe20007810000 */
[C---:B-1----:R-:W-:Y:S01]  /*67b0*/  FADD.FTZ R5, R148.reuse, R5 ;  /* 0x0000000594057221 */ /* 0x042fe20000010000 */
[----:B------:R-:W-:Y:S02]  /*67c0*/  F2FP.BF16.F32.PACK_AB R148, R148, R9 ;  /* 0x000000099494723e */ /* 0x000fe400000010ff */
[----:B------:R-:W-:-:S03]  /*67d0*/  FMNMX.FTZ R12, R54, R17, !PT ;  /* 0x00000011360c7209 */ /* 0x000fc60007810000 */
[----:B------:R-:W-:Y:S01]  /*67e0*/  MUFU.EX2 R17, R45 ;  /* 0x0000002d00117308 */ /* 0x000fe20000000800 */
[----:B------:R-:W-:Y:S01]  /*67f0*/  FMNMX.FTZ R23, R55, R12, !PT ;  /* 0x0000000c37177209 */ /* 0x000fe20007810000 */
[----:B------:R-:W-:Y:S02]  /*6800*/  WARPGROUP.DEPBAR.LE gsb0, 0x0 ;  /* 0x00008000000079c5 */ /* 0x000fe40000010000 */
[----:B------:R-:W-:Y:S01]  /*6810*/  WARPGROUP.ARRIVE ;  /* 0x00000000000079c5 */ /* 0x000fe20000000000 */
[----:B------:R-:W-:Y:S01]  /*6820*/  FMNMX.FTZ R12, R58, R23, !PT ;  /* 0x000000173a0c7209 */ /* 0x000fe20007810000 */
[-CC-:B------:R-:W-:Y:S01]  /*6830*/  FFMA.FTZ R140, R40, R3.reuse, -R14.reuse ;  /* 0x00000003288c7223 */ /* 0x180fe2000001080e */
[----:B------:R-:W-:Y:S01]  /*6840*/  FFMA.FTZ R142, R44, R3, -R14 ;  /* 0x000000032c8e7223 */ /* 0x000fe2000001080e */
[----:B------:R-:W-:Y:S01]  /*6850*/  MUFU.EX2 R144, R144 ;  /* 0x0000009000907308 */ /* 0x000fe20000000800 */
[----:B------:R-:W-:Y:S01]  /*6860*/  FMNMX.FTZ R23, R59, R12, !PT ;  /* 0x0000000c3b177209 */ /* 0x000fe20007810000 */
[----:B------:R-:W-:Y:S01]  /*6870*/  HGMMA.64x64x16.F32.BF16 R88, R136, gdesc[UR12].tnspB, R88, gsb0 ;  /* 0x40e0000c88587df0 */ /* 0x000fe20008001858 */
[----:B------:R-:W-:Y:S01]  /*6880*/  UIADD3 UR14, UR10, 0x200, URZ ;  /* 0x000002000a0e7890 */ /* 0x000fe2000fffe03f */
[----:B------:R-:W-:Y:S01]  /*6890*/  UMOV UR15, 0x40000040 ;  /* 0x40000040000f7882 */ /* 0x000fe20000000000 */
[----:B------:R-:W-:-:S03]  /*68a0*/  FMNMX.FTZ R12, R62, R23, !PT ;  /* 0x000000173e0c7209 */ /* 0x000fc60007810000 */
[----:B------:R1:W-:Y:S01]  /*68b0*/  MUFU.EX2 R23, R49 ;  /* 0x0000003100177308 */ /* 0x0003e20000000800 */
[----:B------:R-:W-:-:S04]  /*68c0*/  FMNMX.FTZ R25, R63, R12, !PT ;  /* 0x0000000c3f197209 */ /* 0x000fc80007810000 */
[----:B------:R-:W-:-:S03]  /*68d0*/  FMNMX.FTZ R12, R66, R25, !PT ;  /* 0x00000019420c7209 */ /* 0x000fc60007810000 */
[----:B------:R-:W-:Y:S01]  /*68e0*/  MUFU.EX2 R146, R146 ;  /* 0x0000009200927308 */ /* 0x000fe20000000800 */
[----:B-1----:R-:W-:Y:S01]  /*68f0*/  FFMA.FTZ R49, R77, R3, -R14 ;  /* 0x000000034d317223 */ /* 0x002fe2000001080e */
        /* <DEDUP_REMOVED lines=14> */
[----:B------:R-:W-:Y:S02]  /*69e0*/  MUFU.EX2 R142, R142 ;  /* 0x0000008e008e7308 */ /* 0x000fe40000000800 */
[----:B------:R-:W-:-:S05]  /*69f0*/  FMNMX.FTZ R12, R87, R12, !PT ;  /* 0x0000000c570c7209 */ /* 0x000fca0007810000 */
[----:B------:R-:W3:Y:S01]  /*6a00*/  SHFL.BFLY PT, R45, R12, 0x2, 0x1f ;  /* 0x0c401f000c2d7f89 */ /* 0x000ee200000e0000 */
[----:B------:R-:W-:Y:S08]  /*6a10*/  MUFU.EX2 R29, R29 ;  /* 0x0000001d001d7308 */ /* 0x000ff00000000800 */
[----:B------:R-:W-:Y:S01]  /*6a20*/  MUFU.EX2 R33, R61 ;  /* 0x0000003d00217308 */ /* 0x000fe20000000800 */
[----:B------:R-:W-:-:S02]  /*6a30*/  WARPGROUP.DEPBAR.LE gsb0, 0x0 ;  /* 0x00008000000079c5 */ /* 0x000fc40000010000 */
[----:B------:R-:W-:Y:S01]  /*6a40*/  WARPGROUP.ARRIVE ;  /* 0x00000000000079c5 */ /* 0x000fe20000000000 */
[-CC-:B------:R-:W-:Y:S01]  /*6a50*/  FFMA.FTZ R136, R48, R3.reuse, -R14.reuse ;  /* 0x0000000330887223 */ /* 0x180fe2000001080e */
[----:B------:R-:W-:-:S03]  /*6a60*/  FFMA.FTZ R138, R52, R3, -R14 ;  /* 0x00000003348a7223 */ /* 0x000fc6000001080e */
[----:B------:R-:W-:Y:S01]  /*6a70*/  MUFU.EX2 R18, R18 ;  /* 0x0000001200127308 */ /* 0x000fe20000000800 */
[----:B---3--:R-:W-:Y:S01]  /*6a80*/  FMNMX.FTZ R32, R12, R45, !PT ;  /* 0x0000002d0c207209 */ /* 0x008fe20007810000 */
[----:B------:R-:W-:Y:S01]  /*6a90*/  HGMMA.64x64x16.F32.BF16 R88, R132, gdesc[UR12].tnspB, R88, gsb0 ;  /* 0x40e0000c84587df0 */ /* 0x000fe20008001858 */
[----:B------:R-:W-:Y:S01]  /*6aa0*/  UIADD3 UR14, UR10, 0x280, URZ ;  /* 0x000002800a0e7890 */ /* 0x000fe2000fffe03f */
[----:B------:R-:W-:Y:S01]  /*6ab0*/  FFMA.FTZ R45, R73, R3, -R14 ;  /* 0x00000003492d7223 */ /* 0x000fe2000001080e */
[----:B------:R-:W-:Y:S01]  /*6ac0*/  UMOV UR15, 0x40000040 ;  /* 0x40000040000f7882 */ /* 0x000fe20000000000 */
[----:B-1----:R-:W1:Y:S02]  /*6ad0*/  SHFL.BFLY PT, R57, R32, 0x1, 0x1f ;  /* 0x0c201f0020397f89 */ /* 0x002e6400000e0000 */
[----:B------:R-:W-:Y:S08]  /*6ae0*/  MUFU.EX2 R136, R136 ;  /* 0x0000008800887308 */ /* 0x000ff00000000800 */
[----:B------:R-:W-:Y:S08]  /*6af0*/  MUFU.EX2 R138, R138 ;  /* 0x0000008a008a7308 */ /* 0x000ff00000000800 */
[----:B------:R-:W-:Y:S01]  /*6b00*/  MUFU.EX2 R37, R37 ;  /* 0x0000002500257308 */ /* 0x000fe20000000800 */
[----:B-1----:R-:W-:-:S07]  /*6b10*/  FMNMX.FTZ R12, R32, R57, !PT ;  /* 0x00000039200c7209 */ /* 0x002fce0007810000 */
[----:B------:R-:W-:Y:S01]  /*6b20*/  MUFU.EX2 R20, R20 ;  /* 0x0000001400147308 */ /* 0x000fe20000000800 */
[----:B------:R-:W-:-:S04]  /*6b30*/  FMUL.FTZ R36, R12, R3 ;  /* 0x000000030c247220 */ /* 0x000fc80000410000 */
[-CC-:B------:R-:W-:Y:S01]  /*6b40*/  FFMA.FTZ R149, R27, R3.reuse, -R36.reuse ;  /* 0x000000031b957223 */ /* 0x180fe20000010824 */
[----:B------:R-:W-:Y:S02]  /*6b50*/  IMAD.U32 R27, RZ, RZ, UR4 ;  /* 0x00000004ff1b7e24 */ /* 0x000fe4000f8e00ff */
[-CC-:B------:R-:W-:Y:S01]  /*6b60*/  FFMA.FTZ R151, R30, R3.reuse, -R36.reuse ;  /* 0x000000031e977223 */ /* 0x180fe20000010824 */
[-CC-:B------:R-:W-:Y:S01]  /*6b70*/  FFMA.FTZ R145, R34, R3.reuse, -R36.reuse ;  /* 0x0000000322917223 */ /* 0x180fe20000010824 */
[-CC-:B------:R-:W-:Y:S01]  /*6b80*/  FFMA.FTZ R30, R35, R3.reuse, -R36.reuse ;  /* 0x00000003231e7223 */ /* 0x180fe20000010824 */
[-CC-:B------:R-:W-:Y:S01]  /*6b90*/  FFMA.FTZ R147, R38, R3.reuse, -R36.reuse ;  /* 0x0000000326937223 */ /* 0x180fe20000010824 */
[----:B------:R-:W-:Y:S01]  /*6ba0*/  @!P1 LEA R27, R27, UR39, 0x3 ;  /* 0x000000271b1b9c11 */ /* 0x000fe2000f8e18ff */
[----:B------:R-:W-:Y:S01]  /*6bb0*/  MUFU.EX2 R149, R149 ;  /* 0x0000009500957308 */ /* 0x000fe20000000800 */
[-CC-:B------:R-:W-:Y:S01]  /*6bc0*/  FFMA.FTZ R34, R39, R3.reuse, -R36.reuse ;  /* 0x0000000327227223 */ /* 0x180fe20000010824 */
[----:B------:R-:W-:Y:S01]  /*6bd0*/  FFMA.FTZ R137, R50, R3, -R36 ;  /* 0x0000000332897223 */ /* 0x000fe20000010824 */
[----:B--2---:R-:W-:Y:S01]  /*6be0*/  FADD.FTZ R50, R150, R5 ;  /* 0x0000000596327221 */ /* 0x004fe20000010000 */
[----:B------:R-:W-:-:S02]  /*6bf0*/  @!P1 VIADD R27, R27, 0x16840 ;  /* 0x000168401b1b9836 */ /* 0x000fc40000000000 */
[-CC-:B------:R-:W-:Y:S01]  /*6c00*/  FFMA.FTZ R141, R42, R3.reuse, -R36.reuse ;  /* 0x000000032a8d7223 */ /* 0x180fe20000010824 */
[-CC-:B------:R-:W-:Y:S01]  /*6c10*/  FFMA.FTZ R38, R43, R3.reuse, -R36.reuse ;  /* 0x000000032b267223 */ /* 0x180fe20000010824 */
[-CC-:B------:R-:W-:Y:S01]  /*6c20*/  FFMA.FTZ R143, R46, R3.reuse, -R36.reuse ;  /* 0x000000032e8f7223 */ /* 0x180fe20000010824 */
[----:B------:R-:W-:Y:S01]  /*6c30*/  MUFU.EX2 R151, R151 ;  /* 0x0000009700977308 */ /* 0x000fe20000000800 */
[----:B------:R-:W-:Y:S01]  /*6c40*/  @!P1 PRMT R27, RZ, 0x654, R27 ;  /* 0x00000654ff1b9816 */ /* 0x000fe2000000001b */
        /* <DEDUP_REMOVED lines=11> */
[----:B------:R-:W-:Y:S01]  /*6d00*/  FFMA.FTZ R86, R86, R3, -R36 ;  /* 0x0000000356567223 */ /* 0x000fe20000010824 */
[----:B0-----:R-:W-:-:S02]  /*6d10*/  F2FP.BF16.F32.PACK_AB R150, R13, R150 ;  /* 0x000000960d96723e */ /* 0x001fc400000010ff */
[----:B------:R-:W-:Y:S08]  /*6d20*/  MUFU.EX2 R30, R30 ;  /* 0x0000001e001e7308 */ /* 0x000ff00000000800 */
[----:B------:R-:W-:Y:S01]  /*6d30*/  MUFU.EX2 R147, R147 ;  /* 0x0000009300937308 */ /* 0x000fe20000000800 */
[----:B------:R-:W-:Y:S02]  /*6d40*/  WARPGROUP.DEPBAR.LE gsb0, 0x0 ;  /* 0x00008000000079c5 */ /* 0x000fe40000010000 */
[----:B------:R-:W-:Y:S01]  /*6d50*/  WARPGROUP.ARRIVE ;  /* 0x00000000000079c5 */ /* 0x000fe20000000000 */
[-CC-:B------:R-:W-:Y:S01]  /*6d60*/  FFMA.FTZ R132, R56, R3.reuse, -R14.reuse ;  /* 0x0000000338847223 */ /* 0x180fe2000001080e */
[----:B------:R-:W-:Y:S01]  /*6d70*/  FFMA.FTZ R134, R60, R3, -R14 ;  /* 0x000000033c867223 */ /* 0x000fe2000001080e */
[----:B------:R-:W-:-:S02]  /*6d80*/  FADD.FTZ R14, -R12, R7 ;  /* 0x000000070c0e7221 */ /* 0x000fc40000010100 */
        /* <DEDUP_REMOVED lines=9> */
[----:B------:R-:W-:Y:S01]  /*6e20*/  MUFU.EX2 R141, R141 ;  /* 0x0000008d008d7308 */ /* 0x000fe20000000800 */
[----:B------:R-:W-:-:S07]  /*6e30*/  FFMA.FTZ R135, R62, R3, -R36 ;  /* 0x000000033e877223 */ /* 0x000fce0000010824 */
[----:B------:R-:W-:Y:S08]  /*6e40*/  MUFU.EX2 R57, R57 ;  /* 0x0000003900397308 */ /* 0x000ff00000000800 */
[----:B------:R-:W0:Y:S08]  /*6e50*/  MUFU.EX2 R14, R14 ;  /* 0x0000000e000e7308 */ /* 0x000e300000000800 */
        /* <DEDUP_REMOVED lines=21> */
[----:B--2---:R-:W-:-:S03]  /*6fb0*/  F2FP.BF16.F32.PACK_AB R141, R38, R141 ;  /* 0x0000008d268d723e */ /* 0x004fc600000010ff */
[----:B------:R-:W-:Y:S01]  /*6fc0*/  FADD.FTZ R52, R38, R5 ;  /* 0x0000000526347221 */ /* 0x000fe20000010000 */
[----:B------:R-:W-:Y:S02]  /*6fd0*/  WARPGROUP.DEPBAR.LE gsb0, 0x0 ;  /* 0x00008000000079c5 */ /* 0x000fe40000010000 */
[----:B------:R-:W-:Y:S01]  /*6fe0*/  WARPGROUP.ARRIVE ;  /* 0x00000000000079c5 */ /* 0x000fe20000000000 */
[----:B------:R-:W2:Y:S01]  /*6ff0*/  MUFU.EX2 R139, R139 ;  /* 0x0000008b008b7308 */ /* 0x000ea20000000800 */
[----:B0-----:R-:W-:Y:S01]  /*7000*/  FADD.FTZ R5, R143, R52 ;  /* 0x000000348f057221 */ /* 0x001fe20000010000 */
[-CC-:B------:R-:W-:Y:S01]  /*7010*/  FFMA.FTZ R129, R66, R3.reuse, -R36.reuse ;  /* 0x0000000342817223 */ /* 0x180fe20000010824 */
[----:B------:R-:W-:Y:S01]  /*7020*/  FFMA.FTZ R131, R70, R3, -R36 ;  /* 0x0000000346837223 */ /* 0x000fe20000010824 */
[C---:B-1----:R-:W-:Y:S01]  /*7030*/  F2FP.BF16.F32.PACK_AB R143, R40.reuse, R143 ;  /* 0x0000008f288f723e */ /* 0x042fe200000010ff */
[----:B------:R-:W-:Y:S01]  /*7040*/  HGMMA.64x64x16.F32.BF16 R88, R124, gdesc[UR12].tnspB, R88, gsb0 ;  /* 0x40e0000c7c587df0 */ /* 0x000fe20008001858 */
[----:B------:R-:W-:Y:S01]  /*7050*/  FADD.FTZ R52, R40, R5 ;  /* 0x0000000528347221 */ /* 0x000fe20000010000 */
[----:B------:R-:W-:Y:S01]  /*7060*/  F2FP.BF16.F32.PACK_AB R128, R37, R18 ;  /* 0x000000122580723e */ /* 0x000fe200000010ff */
[----:B------:R-:W0:Y:S02]  /*7070*/  MUFU.EX2 R44, R44 ;  /* 0x0000002c002c7308 */ /* 0x000e240000000800 */
[----:B---3--:R-:W-:Y:S01]  /*7080*/  FADD.FTZ R5, R137, R52 ;  /* 0x0000003489057221 */ /* 0x008fe20000010000 */
[----:B----4-:R-:W-:-:S03]  /*7090*/  F2FP.BF16.F32.PACK_AB R137, R42, R137 ;  /* 0x000000892a89723e */ /* 0x010fc600000010ff */
[----:B------:R-:W-:Y:S02]  /*70a0*/  FADD.FTZ R52, R42, R5 ;  /* 0x000000052a347221 */ /* 0x000fe40000010000 */
[----:B------:R-:W-:Y:S02]  /*70b0*/  MUFU.EX2 R132, R132 ;  /* 0x0000008400847308 */ /* 0x000fe40000000800 */
[----:B--2---:R-:W-:-:S06]  /*70c0*/  FADD.FTZ R5, R139, R52 ;  /* 0x000000348b057221 */ /* 0x004fcc0000010000 */
[----:B------:R-:W1:Y:S01]  /*70d0*/  MUFU.EX2 R133, R133 ;  /* 0x0000008500857308 */ /* 0x000e620000000800 */
[C---:B0-----:R-:W-:Y:S01]  /*70e0*/  FADD.FTZ R14, R44.reuse, R5 ;  /* 0x000000052c0e7221 */ /* 0x041fe20000010000 */
[----:B------:R-:W-:-:S06]  /*70f0*/  F2FP.BF16.F32.PACK_AB R139, R44, R139 ;  /* 0x0000008b2c8b723e */ /* 0x000fcc00000010ff */
[----:B------:R-:W0:Y:S08]  /*7100*/  MUFU.EX2 R46, R46 ;  /* 0x0000002e002e7308 */ /* 0x000e300000000800 */
[----:B------:R-:W-:Y:S01]  /*7110*/  MUFU.EX2 R134, R134 ;  /* 0x0000008600867308 */ /* 0x000fe20000000800 */
[----:B-1----:R-:W-:-:S07]  /*7120*/  FADD.FTZ R5, R133, R14 ;  /* 0x0000000e85057221 */ /* 0x002fce0000010000 */
[----:B------:R-:W1:Y:S01]  /*7130*/  MUFU.EX2 R135, R135 ;  /* 0x0000008700877308 */ /* 0x000e620000000800 */
[C---:B0-----:R-:W-:Y:S01]  /*7140*/  FADD.FTZ R14, R46.reuse, R5 ;  /* 0x000000052e0e7221 */ /* 0x041fe20000010000 */
[----:B------:R-:W-:-:S06]  /*7150*/  F2FP.BF16.F32.PACK_AB R133, R46, R133 ;  /* 0x000000852e85723e */ /* 0x000fcc00000010ff */
[----:B------:R-:W0:Y:S08]  /*7160*/  MUFU.EX2 R4, R4 ;  /* 0x0000000400047308 */ /* 0x000e300000000800 */
[----:B------:R-:W2:Y:S01]  /*7170*/  MUFU.EX2 R129, R129 ;  /* 0x0000008100817308 */ /* 0x000ea20000000800 */
[----:B-1----:R-:W-:-:S07]  /*7180*/  FADD.FTZ R5, R135, R14 ;  /* 0x0000000e87057221 */ /* 0x002fce0000010000 */
[----:B------:R-:W1:Y:S01]  /*7190*/  MUFU.EX2 R48, R48 ;  /* 0x0000003000307308 */ /* 0x000e620000000800 */
[C---:B0-----:R-:W-:Y:S01]  /*71a0*/  FADD.FTZ R14, R4.reuse, R5 ;  /* 0x00000005040e7221 */ /* 0x041fe20000010000 */
[----:B------:R-:W-:-:S06]  /*71b0*/  F2FP.BF16.F32.PACK_AB R135, R4, R135 ;  /* 0x000000870487723e */ /* 0x000fcc00000010ff */
[----:B------:R-:W0:Y:S01]  /*71c0*/  MUFU.EX2 R131, R131 ;  /* 0x0000008300837308 */ /* 0x000e220000000800 */
[----:B--2---:R-:W-:Y:S01]  /*71d0*/  FADD.FTZ R5, R129, R14 ;  /* 0x0000000e81057221 */ /* 0x004fe20000010000 */
[----:B------:R-:W-:Y:S02]  /*71e0*/  WARPGROUP.DEPBAR.LE gsb0, 0x0 ;  /* 0x00008000000079c5 */ /* 0x000fe40000010000 */
[----:B------:R-:W-:Y:S01]  /*71f0*/  WARPGROUP.ARRIVE ;  /* 0x00000000000079c5 */ /* 0x000fe20000000000 */
[----:B------:R-:W-:-:S03]  /*7200*/  FFMA.FTZ R125, R74, R3, -R36 ;  /* 0x000000034a7d7223 */ /* 0x000fc60000010824 */
[----:B------:R-:W2:Y:S01]  /*7210*/  MUFU.EX2 R41, R41 ;  /* 0x0000002900297308 */ /* 0x000ea20000000800 */
[C---:B-1----:R-:W-:Y:S01]  /*7220*/  FADD.FTZ R14, R48.reuse, R5 ;  /* 0x00000005300e7221 */ /* 0x042fe20000010000 */
[----:B------:R-:W-:Y:S01]  /*7230*/  F2FP.BF16.F32.PACK_AB R129, R48, R129 ;  /* 0x000000813081723e */ /* 0x000fe200000010ff */
[----:B------:R-:W-:Y:S05]  /*7240*/  HGMMA.64x64x16.F32.BF16 R88, R120, gdesc[UR8].tnspB, R88, gsb0 ;  /* 0x40e0000878587df0 */ /* 0x000fea0008001858 */
[----:B------:R-:W-:Y:S01]  /*7250*/  MUFU.EX2 R22, R22 ;  /* 0x0000001600167308 */ /* 0x000fe20000000800 */
[----:B0-----:R-:W-:-:S07]  /*7260*/  FADD.FTZ R5, R131, R14 ;  /* 0x0000000e83057221 */ /* 0x001fce0000010000 */
[----:B------:R-:W-:Y:S01]  /*7270*/  MUFU.EX2 R125, R125 ;  /* 0x0000007d007d7308 */ /* 0x000fe20000000800 */
[----:B--2---:R-:W-:-:S07]  /*7280*/  F2FP.BF16.F32.PACK_AB R130, R41, R20 ;  /* 0x000000142982723e */ /* 0x004fce00000010ff */
[----:B------:R-:W0:Y:S08]  /*7290*/  MUFU.EX2 R45, R45 ;  /* 0x0000002d002d7308 */ /* 0x000e300000000800 */
[----:B------:R-:W-:Y:S08]  /*72a0*/  MUFU.EX2 R75, R75 ;  /* 0x0000004b004b7308 */ /* 0x000ff00000000800 */
[----:B------:R-:W-:Y:S01]  /*72b0*/  MUFU.EX2 R24, R24 ;  /* 0x0000001800187308 */ /* 0x000fe20000000800 */
[----:B0-----:R-:W-:-:S07]  /*72c0*/  F2FP.BF16.F32.PACK_AB R124, R45, R22 ;  /* 0x000000162d7c723e */ /* 0x001fce00000010ff */
[----:B------:R-:W-:Y:S08]  /*72d0*/  MUFU.EX2 R127, R78 ;  /* 0x0000004e007f7308 */ /* 0x000ff00000000800 */
[----:B------:R-:W0:Y:S08]  /*72e0*/  MUFU.EX2 R49, R49 ;  /* 0x0000003100317308 */ /* 0x000e300000000800 */
[----:B------:R-:W-:Y:S08]  /*72f0*/  MUFU.EX2 R79, R79 ;  /* 0x0000004f004f7308 */ /* 0x000ff00000000800 */
[----:B------:R-:W-:Y:S01]  /*7300*/  MUFU.EX2 R28, R28 ;  /* 0x0000001c001c7308 */ /* 0x000fe20000000800 */
[----:B0-----:R-:W-:-:S07]  /*7310*/  F2FP.BF16.F32.PACK_AB R126, R49, R24 ;  /* 0x00000018317e723e */ /* 0x001fce00000010ff */
[----:B------:R-:W0:Y:S01]  /*7320*/  MUFU.EX2 R53, R53 ;  /* 0x0000003500357308 */ /* 0x000e220000000800 */
[----:B------:R-:W-:Y:S02]  /*7330*/  WARPGROUP.DEPBAR.LE gsb0, 0x0 ;  /* 0x00008000000079c5 */ /* 0x000fe40000010000 */
        /* <DEDUP_REMOVED lines=8> */
[----:B------:R-:W-:Y:S01]  /*73c0*/  FMUL.FTZ R97, R97, R6 ;  /* 0x0000000661617220 */ /* 0x000fe20000410000 */
[----:B--2---:R-:W-:Y:S01]  /*73d0*/  IMAD.U32 R27, RZ, RZ, UR6 ;  /* 0x00000006ff1b7e24 */ /* 0x004fe2000f8e00ff */
[----:B------:R-:W-:Y:S01]  /*73e0*/  MUFU.EX2 R83, R83 ;  /* 0x0000005300537308 */ /* 0x000fe20000000800 */
[----:B------:R-:W-:Y:S01]  /*73f0*/  UMOV UR6, UR4 ;  /* 0x0000000400067c82 */ /* 0x000fe20008000000 */
[----:B0-----:R-:W-:Y:S01]  /*7400*/  F2FP.BF16.F32.PACK_AB R120, R53, R28 ;  /* 0x0000001c3578723e */ /* 0x001fe200000010ff */
[-C--:B------:R-:W-:Y:S01]  /*7410*/  FMUL.FTZ R100, R100, R6.reuse ;  /* 0x0000000664647220 */ /* 0x080fe20000410000 */
[----:B------:R-:W-:Y:S01]  /*7420*/  @!P1 LEA R27, R27, UR39, 0x3 ;  /* 0x000000271b1b9c11 */ /* 0x000fe2000f8e18ff */
[-C--:B------:R-:W-:Y:S01]  /*7430*/  FMUL.FTZ R101, R101, R6.reuse ;  /* 0x0000000665657220 */ /* 0x080fe20000410000 */
[-C--:B------:R-:W-:Y:S01]  /*7440*/  FMUL.FTZ R104, R104, R6.reuse ;  /* 0x0000000668687220 */ /* 0x080fe20000410000 */
[----:B------:R-:W-:Y:S01]  /*7450*/  FMUL.FTZ R105, R105, R6 ;  /* 0x0000000669697220 */ /* 0x000fe20000410000 */
[----:B------:R-:W-:Y:S01]  /*7460*/  MUFU.EX2 R32, R84 ;  /* 0x0000005400207308 */ /* 0x000fe20000000800 */
[----:B------:R-:W-:-:S02]  /*7470*/  @!P1 VIADD R27, R27, 0x16860 ;  /* 0x000168601b1b9836 */ /* 0x000fc40000000000 */
[-C--:B------:R-:W-:Y:S01]  /*7480*/  FMUL.FTZ R108, R108, R6.reuse ;  /* 0x000000066c6c7220 */ /* 0x080fe20000410000 */
[-C--:B------:R-:W-:Y:S01]  /*7490*/  FMUL.FTZ R109, R109, R6.reuse ;  /* 0x000000066d6d7220 */ /* 0x080fe20000410000 */
[-C--:B------:R-:W-:Y:S01]  /*74a0*/  FMUL.FTZ R112, R112, R6.reuse ;  /* 0x0000000670707220 */ /* 0x080fe20000410000 */
[-C--:B------:R-:W-:Y:S01]  /*74b0*/  FMUL.FTZ R113, R113, R6.reuse ;  /* 0x0000000671717220 */ /* 0x080fe20000410000 */
[----:B------:R-:W-:Y:S01]  /*74c0*/  @!P1 PRMT R31, RZ, 0x654, R27 ;  /* 0x00000654ff1f9816 */ /* 0x000fe2000000001b */
[----:B------:R-:W-:Y:S01]  /*74d0*/  FADD.FTZ R27, R13, R50 ;  /* 0x000000320d1b7221 */ /* 0x000fe20000010000 */
[----:B------:R-:W-:Y:S01]  /*74e0*/  MUFU.EX2 R123, R86 ;  /* 0x00000056007b7308 */ /* 0x000fe20000000800 */
[----:B------:R-:W-:Y:S01]  /*74f0*/  FMUL.FTZ R116, R116, R6 ;  /* 0x0000000674747220 */ /* 0x000fe20000410000 */
[----:B------:R1:W-:Y:S01]  /*7500*/  @!P1 SYNCS.ARRIVE.TRANS64.RED.A1T0 RZ, [R31+URZ], RZ ;  /* 0x000000ff1fff99a7 */ /* 0x0003e2000810043f */
[----:B------:R-:W-:Y:S01]  /*7510*/  FADD.FTZ R50, R144, R27 ;  /* 0x0000001b90327221 */ /* 0x000fe20000010000 */
[----:B------:R-:W-:Y:S01]  /*7520*/  F2FP.BF16.F32.PACK_AB R144, R15, R144 ;  /* 0x000000900f90723e */ /* 0x000fe200000010ff */
[----:B------:R-:W-:Y:S01]  /*7530*/  FMUL.FTZ R117, R117, R6 ;  /* 0x0000000675757220 */ /* 0x000fe20000410000 */
[----:B------:R-:W-:Y:S01]  /*7540*/  FMUL.FTZ R90, R90, R57 ;  /* 0x000000395a5a7220 */ /* 0x000fe20000410000 */
[----:B------:R-:W-:Y:S01]  /*7550*/  FADD.FTZ R27, R15, R50 ;  /* 0x000000320f1b7221 */ /* 0x000fe20000010000 */
[-CC-:B------:R-:W-:Y:S01]  /*7560*/  FFMA.FTZ R50, R71, R3.reuse, -R36.reuse ;  /* 0x0000000347327223 */ /* 0x180fe20000010824 */
[----:B------:R-:W-:Y:S01]  /*7570*/  FFMA.FTZ R36, R87, R3, -R36 ;  /* 0x0000000357247223 */ /* 0x000fe20000010824 */
[----:B------:R-:W0:Y:S01]  /*7580*/  MUFU.EX2 R7, R85 ;  /* 0x0000005500077308 */ /* 0x000e220000000800 */
[----:B------:R-:W-:Y:S01]  /*7590*/  FADD.FTZ R54, R146, R27 ;  /* 0x0000001b92367221 */ /* 0x000fe20000010000 */
[----:B------:R-:W-:Y:S01]  /*75a0*/  F2FP.BF16.F32.PACK_AB R146, R19, R146 ;  /* 0x000000921392723e */ /* 0x000fe200000010ff */
[-C--:B------:R-:W-:Y:S01]  /*75b0*/  FMUL.FTZ R91, R91, R57.reuse ;  /* 0x000000395b5b7220 */ /* 0x080fe20000410000 */
        /* <DEDUP_REMOVED lines=14> */
[----:B0-----:R-:W-:Y:S01]  /*76a0*/  F2FP.BF16.F32.PACK_AB R122, R7, R32 ;  /* 0x00000020077a723e */ /* 0x001fe200000010ff */
[-C--:B------:R-:W-:Y:S01]  /*76b0*/  FMUL.FTZ R107, R107, R57.reuse ;  /* 0x000000396b6b7220 */ /* 0x080fe20000410000 */
[C---:B------:R-:W-:Y:S01]  /*76c0*/  F2FP.BF16.F32.PACK_AB R142, R17.reuse, R142 ;  /* 0x0000008e118e723e */ /* 0x040fe200000010ff */
[----:B------:R-:W-:Y:S01]  /*76d0*/  FADD.FTZ R27, R17, R54 ;  /* 0x00000036111b7221 */ /* 0x000fe20000010000 */
[-C--:B------:R-:W-:Y:S01]  /*76e0*/  FMUL.FTZ R110, R110, R57.reuse ;  /* 0x000000396e6e7220 */ /* 0x080fe20000410000 */
[-C--:B------:R-:W-:Y:S01]  /*76f0*/  FMUL.FTZ R111, R111, R57.reuse ;  /* 0x000000396f6f7220 */ /* 0x080fe20000410000 */
[-C--:B------:R-:W-:Y:S01]  /*7700*/  FMUL.FTZ R114, R114, R57.reuse ;  /* 0x0000003972727220 */ /* 0x080fe20000410000 */
[----:B------:R-:W-:Y:S01]  /*7710*/  FADD.FTZ R54, R136, R27 ;  /* 0x0000001b88367221 */ /* 0x000fe20000010000 */
[C---:B--2---:R-:W-:Y:S01]  /*7720*/  FADD.FTZ R14, R50.reuse, R5 ;  /* 0x00000005320e7221 */ /* 0x044fe20000010000 */
        /* <DEDUP_REMOVED lines=12> */
[----:B------:R-:W-:-:S02]  /*77f0*/  F2FP.BF16.F32.PACK_AB R125, R75, R125 ;  /* 0x0000007d4b7d723e */ /* 0x000fc400000010ff */
[----:B------:R-:W-:Y:S01]  /*7800*/  FADD.FTZ R26, R132, R9 ;  /* 0x00000009841a7221 */ /* 0x000fe20000010000 */
[----:B------:R-:W-:Y:S01]  /*7810*/  FADD.FTZ R14, R79, R14 ;  /* 0x0000000e4f0e7221 */ /* 0x000fe20000010000 */
[C---:B------:R-:W-:Y:S02]  /*7820*/  F2FP.BF16.F32.PACK_AB R132, R25.reuse, R132 ;  /* 0x000000841984723e */ /* 0x040fe400000010ff */
        /* <DEDUP_REMOVED lines=10> */
[----:B---3--:R-:W-:-:S03]  /*78d0*/  F2FP.BF16.F32.PACK_AB R123, R36, R123 ;  /* 0x0000007b247b723e */ /* 0x008fc600000010ff */
[----:B------:R-:W-:-:S04]  /*78e0*/  FADD.FTZ R9, R37, R26 ;  /* 0x0000001a25097221 */ /* 0x000fc80000010000 */
[----:B------:R-:W-:-:S04]  /*78f0*/  FADD.FTZ R26, R20, R9 ;  /* 0x00000009141a7221 */ /* 0x000fc80000010000 */
[----:B------:R-:W-:-:S04]  /*7900*/  FADD.FTZ R9, R41, R26 ;  /* 0x0000001a29097221 */ /* 0x000fc80000010000 */
[----:B------:R-:W-:Y:S01]  /*7910*/  FADD.FTZ R26, R22, R9 ;  /* 0x00000009161a7221 */ /* 0x000fe20000010000 */
[----:B------:R-:W-:-:S03]  /*7920*/  IMAD.MOV.U32 R9, RZ, RZ, R8 ;  /* 0x000000ffff097224 */ /* 0x000fc600078e0008 */
[----:B------:R-:W-:-:S04]  /*7930*/  FADD.FTZ R5, R45, R26 ;  /* 0x0000001a2d057221 */ /* 0x000fc80000010000 */
[----:B------:R-:W-:-:S04]  /*7940*/  FADD.FTZ R4, R24, R5 ;  /* 0x0000000518047221 */ /* 0x000fc80000010000 */
[----:B------:R-:W-:-:S04]  /*7950*/  FADD.FTZ R5, R49, R4 ;  /* 0x0000000431057221 */ /* 0x000fc80000010000 */
[----:B------:R-:W-:-:S04]  /*7960*/  FADD.FTZ R4, R28, R5 ;  /* 0x000000051c047221 */ /* 0x000fc80000010000 */
[----:B------:R-:W-:-:S04]  /*7970*/  FADD.FTZ R5, R53, R4 ;  /* 0x0000000435057221 */ /* 0x000fc80000010000 */
[----:B------:R-:W-:-:S04]  /*7980*/  FADD.FTZ R4, R32, R5 ;  /* 0x0000000520047221 */ /* 0x000fc80000010000 */
[----:B------:R-:W-:Y:S01]  /*7990*/  FADD.FTZ R5, R7, R4 ;  /* 0x0000000407057221 */ /* 0x000fe20000010000 */
[----:B------:R-:W-:Y:S01]  /*79a0*/  FADD.FTZ R4, R36, R14 ;  /* 0x0000000e24047221 */ /* 0x000fe20000010000 */
[----:B------:R-:W-:Y:S01]  /*79b0*/  IMAD.MOV.U32 R7, RZ, RZ, R12 ;  /* 0x000000ffff077224 */ /* 0x000fe200078e000c */
[----:B-1----:R-:W-:Y:S06]  /*79c0*/  @P2 BRA `(.L_x_1882) ;  /* 0xffffffe000f02947 */ /* 0x002fec000383ffff */
.L_x_1873:
[----:B------:R-:W-:Y:S06]  /*79d0*/  BAR.ARV 0x8, 0x200 ;  /* 0x0208000000007b1d */ /* 0x000fec0000002000 */
[----:B------:R-:W-:Y:S05]  /*79e0*/  @!P0 BRA `(.L_x_1883) ;  /* 0x0000000000048947 */ /* 0x000fea0003800000 */
[----:B------:R-:W-:Y:S01]  /*79f0*/  BPT.TRAP 0x1 ;  /* 0x000000040000795c */ /* 0x000fe20000300000 */
.L_x_1883:
[----:B------:R-:W-:Y:S01]  /*7a00*/  ULEA UR7, UR4, UR39, 0x3 ;  /* 0x0000002704077291 */ /* 0x000fe2000f8e183f */
[----:B------:R-:W-:-:S05]  /*7a10*/  IMAD.U32 R0, RZ, RZ, UR5 ;  /* 0x00000005ff007e24 */ /* 0x000fca000f8e00ff */
[----:B------:R-:W-:-:S04]  /*7a20*/  SHF.L.U32 R0, R0, 0x1f, RZ ;  /* 0x0000001f00007819 */ /* 0x000fc800000006ff */
[----:B------:R0:W1:Y:S01]  /*7a30*/  SYNCS.PHASECHK.TRANS64.TRYWAIT P2, [UR7+0x16850], R0 ;  /* 0x01685000ff0075a7 */ /* 0x0000620008040147 */
[----:B------:R-:W-:Y:S05]  /*7a40*/  @!P0 BRA `(.L_x_1884) ;  /* 0x0000000000048947 */ /* 0x000fea0003800000 */
[----:B------:R-:W-:Y:S01]  /*7a50*/  BPT.TRAP 0x1 ;  /* 0x000000040000795c */ /* 0x000fe20000300000 */
.L_x_1884:
[----:B-1----:R-:W-:Y:S05]  /*7a60*/  @P2 BRA `(.L_x_1885) ;  /* 0x0000000000082947 */ /* 0x002fea0003800000 */
[----:B------:R-:W1:Y:S02]  /*7a70*/  SYNCS.PHASECHK.TRANS64.TRYWAIT P0, [UR7+0x16850], R0 ;  /* 0x01685000ff0075a7 */ /* 0x000e640008000147 */
[----:B-1----:R-:W-:Y:S05]  /*7a80*/  @!P0 BRA `(.L_x_1886) ;  /* 0x00000050007c8947 */ /* 0x002fea0003800000 */
.L_x_1885:
        /* <DEDUP_REMOVED lines=19> */
[----:B------:R-:W-:Y:S02]  /*7bc0*/  IMAD.MOV.U32 R5, RZ, RZ, RZ ;  /* 0x000000ffff057224 */ /* 0x000fe400078e00ff */
[----:B-1----:R-:W-:Y:S01]  /*7bd0*/  FADD.FTZ R6, R7, R4 ;  /* 0x0000000407067221 */ /* 0x002fe20000010000 */
[----:B------:R-:W-:Y:S01]  /*7be0*/  IMAD.MOV.U32 R4, RZ, RZ, -0x800000 ;  /* 0xff800000ff047424 */ /* 0x000fe200078e00ff */
[----:B------:R-:W0:Y:S04]  /*7bf0*/  SHFL.BFLY PT, R7, R0, 0x1, 0x1f ;  /* 0x0c201f0000077f89 */ /* 0x000e2800000e0000 */
[----:B------:R-:W1:Y:S01]  /*7c00*/  SHFL.BFLY PT, R9, R6, 0x1, 0x1f ;  /* 0x0c201f0006097f89 */ /* 0x000e6200000e0000 */
[----:B0-----:R-:W-:Y:S01]  /*7c10*/  FADD.FTZ R14, R0, R7 ;  /* 0x00000007000e7221 */ /* 0x001fe20000010000 */
[----:B------:R-:W-:-:S02]  /*7c20*/  IMAD.MOV.U32 R0, RZ, RZ, -0x800000 ;  /* 0xff800000ff007424 */ /* 0x000fc400078e00ff */
[----:B-1----:R-:W-:Y:S02]  /*7c30*/  FADD.FTZ R15, R6, R9 ;  /* 0x00000009060f7221 */ /* 0x002fe40000010000 */
[----:B------:R-:W-:-:S03]  /*7c40*/  FSETP.NE.FTZ.AND P0, PT, R14, RZ, PT ;  /* 0x000000ff0e00720b */ /* 0x000fc60003f15000 */
[----:B------:R-:W-:-:S10]  /*7c50*/  FSETP.NE.FTZ.AND P2, PT, R15, RZ, PT ;  /* 0x000000ff0f00720b */ /* 0x000fd40003f55000 */
[----:B------:R-:W0:Y:S01]  /*7c60*/  @P0 MUFU.LG2 R9, R14 ;  /* 0x0000000e00090308 */ /* 0x000e220000000c00 */
[C---:B------:R-:W-:Y:S02]  /*7c70*/  @P0 FMUL.FTZ R7, R3.reuse, 0.69314718246459960938 ;  /* 0x3f31721803070820 */ /* 0x040fe40000410000 */
[----:B------:R-:W-:-:S05]  /*7c80*/  @P2 FMUL.FTZ R16, R3, 0.69314718246459960938 ;  /* 0x3f31721803102820 */ /* 0x000fca0000410000 */
        /* <DEDUP_REMOVED lines=80> */
.L_x_1856:
        /* <DEDUP_REMOVED lines=23> */
[----:B------:R-:W-:-:S03]  /*8300*/  ULDC.64 UR8, c[0x0][0xb38] ;  /* 0x0002ce0000087ab9 */ /* 0x000fc60000000a00 */
[----:B------:R-:W-:Y:S01]  /*8310*/  BAR.SYNC.DEFER_BLOCKING 0x1, 0x180 ;  /* 0x0046000000007b1d */ /* 0x000fe20000010000 */
[----:B0-----:R-:W-:Y:S01]  /*8320*/  ISETP.NE.AND P0, PT, R17, 0x1, PT ;  /* 0x000000011100780c */ /* 0x001fe20003f05270 */
[----:B------:R-:W-:Y:S01]  /*8330*/  UIMAD UR7, UR7, UR8, URZ ;  /* 0x00000008070772a4 */ /* 0x000fe2000f8e023f */
[CC--:B------:R-:W-:Y:S02]  /*8340*/  LEA.HI R22, R8.reuse, R21.reuse, RZ, 0x2 ;  /* 0x0000001508167211 */ /* 0x0c0fe400078f10ff */
[----:B------:R-:W-:-:S03]  /*8350*/  LEA.HI R8, R8, R21, RZ, 0x5 ;  /* 0x0000001508087211 */ /* 0x000fc600078f28ff */
[----:B------:R-:W3:Y:S01]  /*8360*/  LDC R19, c[0x0][0xc50] ;  /* 0x00031400ff137b82 */ /* 0x000ee20000000800 */
[--C-:B------:R-:W-:Y:S02]  /*8370*/  SHF.R.S32.HI R7, RZ, 0x2, R22.reuse ;  /* 0x00000002ff077819 */ /* 0x100fe40000011416 */
[----:B------:R-:W-:Y:S01]  /*8380*/  SHF.R.S32.HI R6, RZ, 0x1f, R22 ;  /* 0x0000001fff067819 */ /* 0x000fe20000011416 */
[----:B--2---:R-:W-:Y:S01]  /*8390*/  USHF.R.S32.HI UR10, URZ, 0x1f, UR12 ;  /* 0x0000001f3f0a7899 */ /* 0x004fe2000801140c */
[----:B------:R-:W-:Y:S02]  /*83a0*/  LOP3.LUT R22, R22, 0x7ffffffc, RZ, 0xc0, !PT ;  /* 0x7ffffffc16167812 */ /* 0x000fe400078ec0ff */
[----:B------:R-:W-:Y:S01]  /*83b0*/  LEA.HI R9, R6, R7, RZ, 0x3 ;  /* 0x0000000706097211 */ /* 0x000fe200078f18ff */
[----:B------:R-:W0:Y:S01]  /*83c0*/  LDC.64 R14, c[0x0][0xb40] ;  /* 0x0002d000ff0e7b82 */ /* 0x000e220000000a00 */
[----:B------:R-:W-:Y:S01]  /*83d0*/  LEA.HI R6, R3, R3, RZ, 0x1 ;  /* 0x0000000303067211 */ /* 0x000fe200078f08ff */
[----:B------:R-:W-:Y:S01]  /*83e0*/  IMAD.IADD R3, R2, 0x1, -R11 ;  /* 0x0000000102037824 */ /* 0x000fe200078e0a0b */
[----:B------:R-:W-:-:S03]  /*83f0*/  LOP3.LUT R10, R9, 0xfffffff8, RZ, 0xc0, !PT ;  /* 0xfffffff8090a7812 */ /* 0x000fc600078ec0ff */
[----:B------:R-:W-:Y:S01]  /*8400*/  IMAD R6, R6, -0x3, R5 ;  /* 0xfffffffd06067824 */ /* 0x000fe200078e0205 */
[----:B------:R-:W-:Y:S01]  /*8410*/  LEA.HI R5, R3, R3, RZ, 0x1 ;  /* 0x0000000303057211 */ /* 0x000fe200078f08ff */
[----:B------:R-:W-:Y:S01]  /*8420*/  IMAD.IADD R2, R7, 0x1, -R10 ;  /* 0x0000000107027824 */ /* 0x000fe200078e0a0a */
[----:B------:R-:W2:Y:S02]  /*8430*/  @P0 LDC R9, c[0x0][0xbec] ;  /* 0x0002fb00ff090b82 */ /* 0x000ea40000000800 */
[----:B------:R-:W-:Y:S02]  /*8440*/  LOP3.LUT R12, R5, 0x1ffffffe, RZ, 0xc0, !PT ;  /* 0x1ffffffe050c7812 */ /* 0x000fe400078ec0ff */
[----:B------:R-:W-:-:S03]  /*8450*/  SHF.R.S32.HI R5, RZ, 0x5, R8 ;  /* 0x00000005ff057819 */ /* 0x000fc60000011408 */
[----:B------:R-:W-:Y:S01]  /*8460*/  IMAD.IADD R12, R3, 0x1, -R12 ;  /* 0x00000001030c7824 */ /* 0x000fe200078e0a0c */
[----:B------:R-:W4:Y:S01]  /*8470*/  LDC.64 R10, c[0x0][0xbd8] ;  /* 0x0002f600ff0a7b82 */ /* 0x000f220000000a00 */
[----:B------:R-:W-:Y:S02]  /*8480*/  IMAD R5, R5, 0x10, R2 ;  /* 0x0000001005057824 */ /* 0x000fe400078e0202 */
[----:B------:R-:W-:Y:S02]  /*8490*/  IMAD.U32 R3, RZ, RZ, UR5 ;  /* 0x00000005ff037e24 */ /* 0x000fe4000f8e00ff */
[----:B------:R-:W-:Y:S02]  /*84a0*/  IMAD R5, R6, 0x40, R5 ;  /* 0x0000004006057824 */ /* 0x000fe400078e0205 */
[----:B------:R-:W-:Y:S01]  /*84b0*/  IMAD.U32 R2, RZ, RZ, UR4 ;  /* 0x00000004ff027e24 */ /* 0x000fe2000f8e00ff */
[----:B------:R-:W5:Y:S01]  /*84c0*/  @P0 LDC R13, c[0x0][0xbf0] ;  /* 0x0002fc00ff0d0b82 */ /* 0x000f620000000800 */
[----:B------:R-:W-:Y:S01]  /*84d0*/  IMAD.U32 R3, RZ, RZ, UR6 ;  /* 0x00000006ff037e24 */ /* 0x000fe2000f8e00ff */
[----:B------:R-:W-:Y:S01]  /*84e0*/  UIMAD.WIDE.U32 UR4, UR36, UR8, URZ ;  /* 0x00000008240472a5 */ /* 0x000fe2000f8e003f */
[----:B------:R-:W-:Y:S01]  /*84f0*/  IMAD R6, R12, 0x8, R5 ;  /* 0x000000080c067824 */ /* 0x000fe200078e0205 */
[----:B------:R-:W-:Y:S01]  /*8500*/  UIMAD UR6, UR36, UR9, UR7 ;  /* 0x00000009240672a4 */ /* 0x000fe2000f8e0207 */
[----:B0-----:R-:W-:-:S02]  /*8510*/  IMAD R12, R14, UR10, RZ ;  /* 0x0000000a0e0c7c24 */ /* 0x001fc4000f8e02ff */
[----:B---3--:R-:W-:Y:S01]  /*8520*/  IMAD R19, R19, R18, UR11 ;  /* 0x0000000b13137e24 */ /* 0x008fe2000f8e0212 */
[----:B------:R-:W0:Y:S01]  /*8530*/  @P0 LDC R23, c[0x0][0xbec] ;  /* 0x0002fb00ff170b82 */ /* 0x000e220000000800 */
[----:B------:R-:W-:Y:S02]  /*8540*/  UIADD3 UR6, UR5, UR6, URZ ;  /* 0x0000000605067290 */ /* 0x000fe4000fffe03f */
[----:B------:R-:W-:Y:S01]  /*8550*/  IMAD.U32 R7, RZ, RZ, UR5 ;  /* 0x00000005ff077e24 */ /* 0x000fe2000f8e00ff */
[----:B------:R-:W-:Y:S01]  /*8560*/  ULDC.64 UR8, c[0x0][0xb28] ;  /* 0x0002ca0000087ab9 */ /* 0x000fe20000000a00 */
[----:B-1----:R-:W-:Y:S02]  /*8570*/  IMAD R5, R16, 0xc0, R5 ;  /* 0x000000c010057824 */ /* 0x002fe400078e0205 */
[----:B------:R-:W-:Y:S01]  /*8580*/  IMAD.U32 R7, RZ, RZ, UR6 ;  /* 0x00000006ff077e24 */ /* 0x000fe2000f8e00ff */
[----:B------:R-:W1:Y:S01]  /*8590*/  @P0 LDC R20, c[0x0][0xbf0] ;  /* 0x0002fc00ff140b82 */ /* 0x000e620000000800 */
[C---:B----4-:R-:W-:Y:S01]  /*85a0*/  IMAD R8, R10.reuse, UR10, RZ ;  /* 0x0000000a0a087c24 */ /* 0x050fe2000f8e02ff */
[----:B------:R-:W-:Y:S01]  /*85b0*/  ULDC.64 UR6, c[0x0][0xb48] ;  /* 0x0002d20000067ab9 */ /* 0x000fe20000000a00 */
[----:B------:R-:W-:-:S04]  /*85c0*/  IMAD.WIDE.U32 R2, R10, UR12, R2 ;  /* 0x0000000c0a027c25 */ /* 0x000fc8000f8e0002 */
[----:B------:R-:W-:Y:S02]  /*85d0*/  IMAD R11, R11, UR12, R8 ;  /* 0x0000000c0b0b7c24 */ /* 0x000fe4000f8e0208 */
[----:B------:R-:W-:Y:S02]  /*85e0*/  IMAD R8, R16, 0xc0, R6 ;  /* 0x000000c010087824 */ /* 0x000fe400078e0206 */
[----:B------:R-:W-:Y:S01]  /*85f0*/  IMAD.U32 R6, RZ, RZ, UR4 ;  /* 0x00000004ff067e24 */ /* 0x000fe2000f8e00ff */
[----:B------:R-:W-:Y:S01]  /*8600*/  ULDC.64 UR4, c[0x0][0xbe0] ;  /* 0x0002f80000047ab9 */ /* 0x000fe20000000a00 */
[----:B--2---:R-:W-:-:S04]  /*8610*/  @P0 IMAD.HI.U32 R10, R8, R9, RZ ;  /* 0x00000009080a0227 */ /* 0x004fc800078e00ff */
[----:B------:R-:W-:Y:S01]  /*8620*/  IMAD.MOV.U32 R9, RZ, RZ, R8 ;  /* 0x000000ffff097224 */ /* 0x000fe200078e0008 */
[----:B-----5:R-:W-:Y:S01]  /*8630*/  @P0 SHF.R.U32.HI R9, RZ, R13, R10 ;  /* 0x0000000dff090219 */ /* 0x020fe2000001160a */
[----:B------:R-:W-:Y:S01]  /*8640*/  IMAD R13, R15, UR12, R12 ;  /* 0x0000000c0f0d7c24 */ /* 0x000fe2000f8e020c */
[----:B------:R-:W-:Y:S01]  /*8650*/  SHF.R.S32.HI R12, RZ, 0x1f, R19 ;  /* 0x0000001fff0c7819 */ /* 0x000fe20000011413 */
[----:B------:R-:W-:-:S04]  /*8660*/  IMAD.WIDE.U32 R6, R14, UR12, R6 ;  /* 0x0000000c0e067c25 */ /* 0x000fc8000f8e0006 */
[----:B------:R-:W-:Y:S02]  /*8670*/  IMAD.IADD R3, R3, 0x1, R11 ;  /* 0x0000000103037824 */ /* 0x000fe400078e020b */
[----:B0-----:R-:W-:-:S04]  /*8680*/  @P0 IMAD.HI.U32 R23, R8, R23, RZ ;  /* 0x0000001708170227 */ /* 0x001fc800078e00ff */
[----:B------:R-:W-:Y:S02]  /*8690*/  IMAD.IADD R7, R7, 0x1, R13 ;  /* 0x0000000107077824 */ /* 0x000fe400078e020d */
[----:B------:R-:W-:Y:S02]  /*86a0*/  IMAD R13, R12, UR6, RZ ;  /* 0x000000060c0d7c24 */ /* 0x000fe4000f8e02ff */
[----:B------:R-:W-:-:S04]  /*86b0*/  IMAD.WIDE.U32 R2, R19, UR4, R2 ;  /* 0x0000000413027c25 */ /* 0x000fc8000f8e0002 */
[----:B------:R-:W-:Y:S01]  /*86c0*/  IMAD.MOV.U32 R11, RZ, RZ, R8 ;  /* 0x000000ffff0b7224 */ /* 0x000fe200078e0008 */
[----:B-1----:R-:W-:Y:S01]  /*86d0*/  @P0 SHF.R.U32.HI R11, RZ, R20, R23 ;  /* 0x00000014ff0b0219 */ /* 0x002fe20000011617 */
        /* <DEDUP_REMOVED lines=39> */
[----:B------:R-:W-:Y:S01]  /*8950*/  VIADD R17, R5, 0x8 ;  /* 0x0000000805117836 */ /* 0x000fe20000000000 */
        /* <DEDUP_REMOVED lines=10> */
[----:B------:R-:W-:-:S03]  /*8a00*/  IMAD.IADD R19, R21, 0x1, -R22 ;  /* 0x0000000115137824 */ /* 0x000fc600078e0a16 */
[----:B------:R-:W1:Y:S01]  /*8a10*/  SHFL.IDX PT, R7, R9, 0x1, 0x1c1f ;  /* 0x003c1f0009077f89 */ /* 0x000e6200000e0000 */
[----:B------:R-:W-:Y:S02]  /*8a20*/  IMAD.SHL.U32 R19, R19, 0x2, RZ ;  /* 0x0000000213137824 */ /* 0x000fe400078e00ff */
        /* <DEDUP_REMOVED lines=52> */
.L_x_1889:
[----:B------:R-:W-:Y:S05]  /*8d70*/  BSYNC B0 ;  /* 0x0000000000007941 */ /* 0x000fea0003800000 */
.L_x_1888:
        /* <DEDUP_REMOVED lines=52> */
.L_x_1887:
        /* <DEDUP_REMOVED lines=59> */
.L_x_1852:
        /* <DEDUP_REMOVED lines=18> */
.L_x_1890:
[----:B------:R-:W-:Y:S01]  /*9590*/  ULDC UR41, c[0x0][0xc50] ;  /* 0x0003140000297ab9 */ /* 0x000fe20000000800 */
[----:B------:R-:W-:Y:S01]  /*95a0*/  UMOV UR36, UR6 ;  /* 0x0000000600247c82 */ /* 0x000fe20008000000 */
[----:B------:R-:W-:-:S11]  /*95b0*/  UISETP.NE.AND UP0, UPT, UR41, 0x1, UPT ;  /* 0x000000012900788c */ /* 0x000fd6000bf05270 */
[----:B------:R-:W-:Y:S01]  /*95c0*/  @UP0 ULDC UR4, c[0x0][0xc54] ;  /* 0x0003150000040ab9 */ /* 0x000fe20000000800 */
[----:B------:R-:W-:Y:S01]  /*95d0*/  @UP0 ULDC UR7, c[0x0][0xc58] ;  /* 0x0003160000070ab9 */ /* 0x000fe20000000800 */
[----:B------:R-:W-:-:S04]  /*95e0*/  UIMAD.WIDE.U32 UR4, UR6, UR4, URZ ;  /* 0x00000004060472a5 */ /* 0x000fc8000f8e003f */
[----:B------:R-:W-:-:S12]  /*95f0*/  @UP0 USHF.R.U32.HI UR36, URZ, UR7, UR5 ;  /* 0x000000073f240299 */ /* 0x000fd80008011605 */
.L_x_1891:
        /* <DEDUP_REMOVED lines=8> */
[----:B------:R-:W-:Y:S01]  /*9680*/  ULDC UR5, c[0x0][0x448] ;  /* 0x0001120000057ab9 */ /* 0x000fe20000000800 */
[----:B------:R-:W-:Y:S01]  /*9690*/  ULDC.64 UR6, c[0x0][0x418] ;  /* 0x0001060000067ab9 */ /* 0x000fe20000000a00 */
[----:B------:R-:W-:Y:S02]  /*96a0*/  UISETP.NE.AND UP1, UPT, UR5, 0x1, UPT ;  /* 0x000000010500788c */ /* 0x000fe4000bf25270 */
[----:B------:R-:W-:Y:S01]  /*96b0*/  UISETP.NE.U32.AND UP0, UPT, UR6, URZ, UPT ;  /* 0x0000003f0600728c */ /* 0x000fe2000bf05070 */
[----:B------:R-:W-:Y:S01]  /*96c0*/  UMOV UR8, 0xc0 ;  /* 0x000000c000087882 */ /* 0x000fe20000000000 */
[----:B------:R-:W-:Y:S02]  /*96d0*/  ULDC UR5, c[0x0][0x288] ;  /* 0x0000a20000057ab9 */ /* 0x000fe40000000800 */
[----:B------:R-:W-:Y:S01]  /*96e0*/  UISETP.NE.AND.EX UP0, UPT, UR7, URZ, UPT, UP0 ;  /* 0x0000003f0700728c */ /* 0x000fe2000bf05300 */
[----:B------:R-:W-:Y:S01]  /*96f0*/  ULDC UR6, c[0x0][0x424] ;  /* 0x0001090000067ab9 */ /* 0x000fe20000000800 */
[----:B------:R-:W-:-:S02]  /*9700*/  UIADD3 UR10, -UR5, 0x80, URZ ;  /* 0x00000080050a7890 */ /* 0x000fc4000fffe13f */
[----:B------:R-:W-:Y:S01]  /*9710*/  USEL UR7, UR6, 0x1, UP0 ;  /* 0x0000000106077887 */ /* 0x000fe20008000000 */
[----:B------:R-:W-:Y:S01]  /*9720*/  ULDC UR9, c[0x0][0x2f0] ;  /* 0x0000bc0000097ab9 */ /* 0x000fe20000000800 */
[----:B------:R-:W-:Y:S02]  /*9730*/  UMOV UR44, URZ ;  /* 0x0000003f002c7c82 */ /* 0x000fe40008000000 */
[----:B------:R-:W-:Y:S02]  /*9740*/  UIMAD UR10, UR7, UR9, UR10 ;  /* 0x00000009070a72a4 */ /* 0x000fe4000f8e020a */
[----:B------:R-:W-:Y:S02]  /*9750*/  UIMAD UR7, UR7, UR9, 0x7f ;  /* 0x0000007f070774a4 */ /* 0x000fe4000f8e0209 */
[----:B------:R-:W-:Y:S02]  /*9760*/  USHF.R.U32.HI UR9, URZ, 0x10, UR41 ;  /* 0x000000103f097899 */ /* 0x000fe40008011629 */
[----:B0-----:R-:W-:-:S02]  /*9770*/  UIMAD UR8, UR4, UR8, 0xbf ;  /* 0x000000bf040874a4 */ /* 0x001fc4000f8e0208 */
[----:B------:R-:W-:Y:S01]  /*9780*/  ULOP3.LUT UR41, UR41, 0xffff, URZ, 0xc0, !UPT ;  /* 0x0000ffff29297892 */ /* 0x000fe2000f8ec03f */
[----:B------:R-:W-:Y:S02]  /*9790*/  @UP1 ULDC UR4, c[0x0][0x44c] ;  /* 0x0001130000041ab9 */ /* 0x000fe40000000800 */
[----:B------:R-:W-:Y:S02]  /*97a0*/  UIMAD.WIDE.U32 UR4, UR8, UR4, URZ ;  /* 0x00000004080472a5 */ /* 0x000fe4000f8e003f */
[----:B------:R-:W-:Y:S01]  /*97b0*/  UMOV UR6, UR8 ;  /* 0x0000000800067c82 */ /* 0x000fe20008000000 */
[----:B------:R-:W-:Y:S02]  /*97c0*/  @UP1 ULDC UR8, c[0x0][0x450] ;  /* 0x0001140000081ab9 */ /* 0x000fe40000000800 */
[----:B------:R-:W-:Y:S02]  /*97d0*/  @UP1 USHF.R.U32.HI UR6, URZ, UR8, UR5 ;  /* 0x000000083f061299 */ /* 0x000fe40008011605 */
[----:B------:R-:W-:-:S02]  /*97e0*/  USHF.R.S32.HI UR5, URZ, 0x1f, UR7 ;  /* 0x0000001f3f057899 */ /* 0x000fc40008011407 */
[----:B------:R-:W-:Y:S02]  /*97f0*/  UIADD3 UR6, UR10, UR6, URZ ;  /* 0x000000060a067290 */ /* 0x000fe4000fffe03f */
[----:B------:R-:W-:Y:S02]  /*9800*/  ULEA.HI UR5, UR5, UR7, URZ, 0x7 ;  /* 0x0000000705057291 */ /* 0x000fe4000f8f383f */
[----:B------:R-:W-:Y:S02]  /*9810*/  USHF.R.S32.HI UR4, URZ, 0x1f, UR6 ;  /* 0x0000001f3f047899 */ /* 0x000fe40008011406 */
[----:B------:R-:W-:Y:S02]  /*9820*/  USHF.R.S32.HI UR5, URZ, 0x7, UR5 ;  /* 0x000000073f057899 */ /* 0x000fe40008011405 */
[----:B------:R-:W-:-:S04]  /*9830*/  ULEA.HI UR4, UR4, UR6, URZ, 0x7 ;  /* 0x0000000604047291 */ /* 0x000fc8000f8f383f */
        /* <DEDUP_REMOVED lines=41> */
.L_x_1893:
[----:B------:R-:W-:Y:S01]  /*9ad0*/  UIMAD UR40, UR41, UR44, URZ ;  /* 0x0000002c292872a4 */ /* 0x000fe2000f8e023f */
[----:B------:R-:W-:-:S05]  /*9ae0*/  IMAD.U32 R3, RZ, RZ, UR42 ;  /* 0x0000002aff037e24 */ /* 0x000fca000f8e00ff */
[----:B------:R-:W-:-:S05]  /*9af0*/  IMAD.U32 R4, RZ, RZ, UR40 ;  /* 0x00000028ff047e24 */ /* 0x000fca000f8e00ff */
[----:B------:R-:W-:Y:S01]  /*9b00*/  VIADDMNMX R3, R4, UR44, R3, PT ;  /* 0x0000002c04037c46 */ /* 0x000fe2000b800103 */
[----:B------:R-:W-:-:S03]  /*9b10*/  IMAD.MOV.U32 R4, RZ, RZ, 0x1 ;  /* 0x00000001ff047424 */ /* 0x000fc600078e00ff */
[----:B------:R-:W-:Y:S01]  /*9b20*/  R2UR UR39, R3 ;  /* 0x00000000032772ca */ /* 0x000fe200000e0000 */
[----:B------:R-:W-:-:S12]  /*9b30*/  IMAD.MOV.U32 R3, RZ, RZ, RZ ;  /* 0x000000ffff037224 */ /* 0x000fd800078e00ff */
[----:B------:R-:W-:-:S06]  /*9b40*/  UISETP.GT.AND UP0, UPT, UR39, UR40, UPT ;  /* 0x000000282700728c */ /* 0x000fcc000bf04270 */
[----:B------:R-:W-:-:S13]  /*9b50*/  PLOP3.LUT P0, PT, PT, PT, UP0, 0x80, 0x0 ;  /* 0x000000000000781c */ /* 0x000fda0003f0f008 */
        /* <DEDUP_REMOVED lines=24> */
.L_x_1894:
        /* <DEDUP_REMOVED lines=20> */
.L_x_1896:
        /* <DEDUP_REMOVED lines=15> */
.L_x_1895:
        /* <DEDUP_REMOVED lines=9> */
[----:B------:R-:W-:-:S04]  /*9fa0*/  IMAD.U32 R23, RZ, RZ, UR39 ;  /* 0x00000027ff177e24 */ /* 0x000fc8000f8e00ff */
[----:B------:R-:W-:Y:S01]  /*9fb0*/  VIADD R23, R23, 0xffffffff ;  /* 0xffffffff17177836 */ /* 0x000fe20000000000 */
[----:B0-----:R-:W-:-:S04]  /*9fc0*/  ISETP.NE.U32.AND P0, PT, R4, RZ, PT ;  /* 0x000000ff0400720c */ /* 0x001fc80003f05070 */
[----:B------:R-:W-:-:S04]  /*9fd0*/  ISETP.NE.AND.EX P1, PT, R5, RZ, PT, P0 ;  /* 0x000000ff0500720c */ /* 0x000fc80003f25300 */
[----:B------:R-:W-:Y:S02]  /*9fe0*/  P2R R27, PR, RZ, 0x2 ;  /* 0x00000002ff1b7803 */ /* 0x000fe40000000000 */
[----:B--2---:R-:W-:Y:S02]  /*9ff0*/  SHF.R.S32.HI R22, RZ, 0x1f, R24 ;  /* 0x0000001fff167819 */ /* 0x004fe40000011418 */
[----:B------:R-:W-:Y:S01]  /*a000*/  SEL R18, R24, RZ, !P1 ;  /* 0x000000ff18127207 */ /* 0x000fe20004800000 */
[----:B------:R-:W-:Y:S06]  /*a010*/  BRA.DIV UR4, `(.L_x_1897) ;  /* 0x0000002e04307947 */ /* 0x000fec000b800000 */
[----:B------:R0:W1:Y:S02]  /*a020*/  SHFL.IDX PT, R14, R16, RZ, 0x1f ;  /* 0x00001fff100e7589 */ /* 0x00006400000e0000 */
.L_x_1965:
[----:B-1----:R-:W-:Y:S02]  /*a030*/  ISETP.NE.AND P0, PT, R14, RZ, PT ;  /* 0x000000ff0e00720c */ /* 0x002fe40003f05270 */
[----:B------:R-:W-:-:S04]  /*a040*/  PLOP3.LUT P2, PT, PT, PT, PT, 0x8, 0x0 ;  /* 0x000000000000781c */ /* 0x000fc80003f4e170 */
[----:B------:R-:W-:-:S07]  /*a050*/  P2R R26, PR, RZ, 0x4 ;  /* 0x00000004ff1a7803 */ /* 0x000fce0000000000 */
[----:B------:R-:W-:Y:S05]  /*a060*/  @P0 BRA `(.L_x_1898) ;  /* 0x0000000000cc0947 */ /* 0x000fea0003800000 */
[----:B------:R-:W-:-:S03]  /*a070*/  UMOV UR4, 0xffffffff ;  /* 0xffffffff00047882 */ /* 0x000fc60000000000 */
[----:B------:R-:W-:Y:S05]  /*a080*/  BRA.DIV UR4, `(.L_x_1899) ;  /* 0x0000002e04347947 */ /* 0x000fea000b800000 */
[----:B------:R-:W-:-:S13]  /*a090*/  ELECT P6, URZ, PT ;  /* 0x00000000003f782f */ /* 0x000fda00038c0000 */
.L_x_1968:
        /* <DEDUP_REMOVED lines=23> */
.L_x_1900:
[----:B------:R-:W2:Y:S01]  /*a210*/  SYNCS.PHASECHK.TRANS64.TRYWAIT P0, [UR38+0x16840], R8 ;  /* 0x01684008ff0075a7 */ /* 0x000ea20008000166 */
[----:B------:R-:W-:Y:S01]  /*a220*/  ISETP.NE.AND P1, PT, R17, RZ, PT ;  /* 0x000000ff1100720c */ /* 0x000fe20003f25270 */
[----:B--2---:R-:W-:-:S12]  /*a230*/  @!P0 BRA `(.L_x_1901) ;  /* 0x0000002800e88947 */ /* 0x004fd80003800000 */
.L_x_1969:
[----:B------:R-:W-:Y:S05]  /*a240*/  @P1 BRA `(.L_x_1902) ;  /* 0x0000000000141947 */ /* 0x000fea0003800000 */
[----:B------:R-:W-:Y:S01]  /*a250*/  LOP3.LUT P0, RZ, R2, 0x1f, RZ, 0xc0, !PT ;  /* 0x0000001f02ff7812 */ /* 0x000fe2000780c0ff */
[----:B------:R-:W-:-:S04]  /*a260*/  IMAD.MOV.U32 R0, RZ, RZ, 0x4000 ;  /* 0x00004000ff007424 */ /* 0x000fc800078e00ff */
[----:B------:R3:W-:Y:S08]  /*a270*/  SYNCS.ARRIVE.TRANS64 RZ, [UR38+0x16830], R0 ;  /* 0x01683000ffff79a7 */ /* 0x0007f00008000026 */
[----:B---3--:R-:W-:Y:S05]  /*a280*/  @!P0 BRA `(.L_x_1902) ;  /* 0x0000000000048947 */ /* 0x008fea0003800000 */
[----:B------:R-:W-:Y:S01]  /*a290*/  BPT.TRAP 0x1 ;  /* 0x000000040000795c */ /* 0x000fe20000300000 */
.L_x_1902:
[----:B------:R-:W-:Y:S01]  /*a2a0*/  R2UR UR11, R23 ;  /* 0x00000000170b72ca */ /* 0x000fe200000e0000 */
[----:B------:R-:W-:Y:S01]  /*a2b0*/  ULDC.64 UR4, c[0x0][0x198] ;  /* 0x0000660000047ab9 */ /* 0x000fe20000000a00 */
[----:B-----5:R-:W-:Y:S01]  /*a2c0*/  R2UR UR13, R18 ;  /* 0x00000000120d72ca */ /* 0x020fe200000e0000 */
[----:B------:R-:W-:Y:S01]  /*a2d0*/  UIADD3 UR4, UP0, UR4, 0x370, URZ ;  /* 0x0000037004047890 */ /* 0x000fe2000ff1e03f */
[----:B------:R-:W-:Y:S01]  /*a2e0*/  PLOP3.LUT P0, PT, PT, PT, PT, 0x80, 0x0 ;  /* 0x000000000000781c */ /* 0x000fe20003f0f070 */
[----:B------:R-:W-:Y:S02]  /*a2f0*/  UIADD3 UR8, UR38, 0xe400, URZ ;  /* 0x0000e40026087890 */ /* 0x000fe4000fffe03f */
[----:B------:R-:W-:Y:S01]  /*a300*/  UIADD3 UR9, UR38, 0x16830, URZ ;  /* 0x0001683026097890 */ /* 0x000fe2000fffe03f */
[----:B------:R-:W-:Y:S01]  /*a310*/  P2R R26, PR, RZ, 0x1 ;  /* 0x00000001ff1a7803 */ /* 0x000fe20000000000 */
[----:B------:R-:W-:Y:S01]  /*a320*/  UIADD3.X UR5, URZ, UR5, URZ, UP0, !UPT ;  /* 0x000000053f057290 */ /* 0x000fe200087fe43f */
[----:B------:R-:W-:Y:S01]  /*a330*/  UMOV UR6, 0x0 ;  /* 0x0000000000067882 */ /* 0x000fe20000000000 */
[----:B------:R-:W-:-:S02]  /*a340*/  UMOV UR7, 0x14f00000 ;  /* 0x14f0000000077882 */ /* 0x000fc40000000000 */
[----:B------:R-:W-:Y:S01]  /*a350*/  USHF.L.U32 UR11, UR11, 0x7, URZ ;  /* 0x000000070b0b7899 */ /* 0x000fe2000800063f */
[----:B------:R-:W-:Y:S01]  /*a360*/  UMOV UR10, URZ ;  /* 0x0000003f000a7c82 */ /* 0x000fe20008000000 */
[----:B------:R-:W-:-:S07]  /*a370*/  UMOV UR12, UR36 ;  /* 0x00000024000c7c82 */ /* 0x000fce0008000000 */
[----:B------:R3:W-:Y:S02]  /*a380*/  UTMALDG.4D [UR8], [UR4], desc[UR6] ;  /* 0x00000608040075b4 */ /* 0x0007e40008019000 */
[----:B---3--:R-:W-:Y:S01]  /*a390*/  NOP ;  /* 0x0000000000007918 */ /* 0x008fe20000000000 */
.L_x_1898:
        /* <DEDUP_REMOVED lines=24> */
[----:B--2---:R-:W-:Y:S02]  /*a520*/  IMAD.MOV.U32 R8, RZ, RZ, 0x70 ;  /* 0x00000070ff087424 */ /* 0x004fe400078e00ff */
[----:B------:R-:W-:Y:S02]  /*a530*/  IMAD.MOV.U32 R12, RZ, RZ, 0x1 ;  /* 0x00000001ff0c7424 */ /* 0x000fe400078e00ff */
[----:B------:R-:W-:-:S07]  /*a540*/  IMAD.MOV.U32 R13, RZ, RZ, RZ ;  /* 0x000000ffff0d7224 */ /* 0x000fce00078e00ff */
[----:B------:R-:W-:-:S07]  /*a550*/  LEPC R20, `(.L_x_1903) ;  /* 0x000000001014794e */ /* 0x000fce0000000000 */
[----:B01----:R-:W-:Y:S05]  /*a560*/  CALL.ABS.NOINC R14 ;  /* 0x000000000e007343 */ /* 0x003fea0003c00000 */
.L_x_1903:
[----:B------:R-:W3:Y:S01]  /*a570*/  LDC R0, c[0x0][0x448] ;  /* 0x00011200ff007b82 */ /* 0x000ee20000000800 */
[----:B------:R-:W4:Y:S01]  /*a580*/  S2R R9, SR_CTAID.X ;  /* 0x0000000000097919 */ /* 0x000f220000002500 */
[----:B--2---:R-:W-:Y:S01]  /*a590*/  IMAD.SHL.U32 R3, R2, 0x10, RZ ;  /* 0x0000001002037824 */ /* 0x004fe200078e00ff */
[----:B------:R-:W-:Y:S01]  /*a5a0*/  SHF.R.U32.HI R12, RZ, 0x3, R17 ;  /* 0x00000003ff0c7819 */ /* 0x000fe20000011611 */
[----:B------:R-:W-:Y:S01]  /*a5b0*/  UMOV UR4, UR48 ;  /* 0x0000003000047c82 */ /* 0x000fe20008000000 */
[----:B------:R-:W-:Y:S01]  /*a5c0*/  UMOV UR5, UR45 ;  /* 0x0000002d00057c82 */ /* 0x000fe20008000000 */
[----:B------:R-:W-:Y:S01]  /*a5d0*/  ULDC.64 UR6, c[0x0][0x2c8] ;  /* 0x0000b20000067ab9 */ /* 0x000fe20000000a00 */
[----:B-1----:R-:W-:Y:S02]  /*a5e0*/  LOP3.LUT R4, R12, 0x70, R3, 0xf8, !PT ;  /* 0x000000700c047812 */ /* 0x002fe400078ef803 */
[----:B---3--:R-:W-:-:S03]  /*a5f0*/  ISETP.NE.AND P0, PT, R0, 0x1, PT ;  /* 0x000000010000780c */ /* 0x008fc60003f05270 */
[----:B----4-:R-:W-:Y:S02]  /*a600*/  IMAD R13, R9, 0xc0, R4 ;  /* 0x000000c0090d7824 */ /* 0x010fe400078e0204 */
[----:B------:R-:W1:Y:S02]  /*a610*/  LDC.64 R4, c[0x0][0x2e0] ;  /* 0x0000b800ff047b82 */ /* 0x000e640000000a00 */
[----:B------:R-:W-:Y:S02]  /*a620*/  VIADD R11, R13, 0x80 ;  /* 0x000000800d0b7836 */ /* 0x000fe40000000000 */
[----:B------:R-:W-:-:S04]  /*a630*/  IMAD.MOV.U32 R15, RZ, RZ, R13 ;  /* 0x000000ffff0f7224 */ /* 0x000fc800078e000d */
[----:B------:R-:W2:Y:S08]  /*a640*/  @P0 LDC R6, c[0x0][0x44c] ;  /* 0x00011300ff060b82 */ /* 0x000eb00000000800 */
[----:B------:R-:W3:Y:S08]  /*a650*/  @P0 LDC R10, c[0x0][0x44c] ;  /* 0x00011300ff0a0b82 */ /* 0x000ef00000000800 */
[----:B------:R-:W4:Y:S08]  /*a660*/  @P0 LDC R8, c[0x0][0x450] ;  /* 0x00011400ff080b82 */ /* 0x000f300000000800 */
[----:B------:R-:W5:Y:S01]  /*a670*/  @P0 LDC R7, c[0x0][0x450] ;  /* 0x00011400ff070b82 */ /* 0x000f620000000800 */
[----:B--2---:R-:W-:-:S04]  /*a680*/  @P0 IMAD.HI.U32 R3, R13, R6, RZ ;  /* 0x000000060d030227 */ /* 0x004fc800078e00ff */
[----:B---3--:R-:W-:Y:S01]  /*a690*/  @P0 IMAD.HI.U32 R6, R11, R10, RZ ;  /* 0x0000000a0b060227 */ /* 0x008fe200078e00ff */
[----:B----4-:R-:W-:-:S03]  /*a6a0*/  @P0 SHF.R.U32.HI R15, RZ, R8, R3 ;  /* 0x00000008ff0f0219 */ /* 0x010fc60000011603 */
[----:B------:R-:W-:Y:S02]  /*a6b0*/  IMAD.MOV.U32 R3, RZ, RZ, R11 ;  /* 0x000000ffff037224 */ /* 0x000fe400078e000b */
[----:B------:R-:W-:Y:S01]  /*a6c0*/  IMAD.MOV R8, RZ, RZ, -R15 ;  /* 0x000000ffff087224 */ /* 0x000fe200078e0a0f */
[----:B-----5:R-:W-:Y:S01]  /*a6d0*/  @P0 SHF.R.U32.HI R3, RZ, R7, R6 ;  /* 0x00000007ff030219 */ /* 0x020fe20000011606 */
[----:B-1----:R-:W-:Y:S02]  /*a6e0*/  IMAD R6, R19, R4, RZ ;  /* 0x0000000413067224 */ /* 0x002fe400078e02ff */
[----:B------:R-:W-:Y:S01]  /*a6f0*/  IMAD R13, R0, R8, R13 ;  /* 0x00000008000d7224 */ /* 0x000fe200078e020d */
[----:B------:R-:W-:Y:S01]  /*a700*/  SHF.R.S32.HI R10, RZ, 0x1f, R3 ;  /* 0x0000001fff0a7819 */ /* 0x000fe20000011403 */
[C---:B------:R-:W-:Y:S01]  /*a710*/  IMAD R7, R25.reuse, R5, R6 ;  /* 0x0000000519077224 */ /* 0x040fe200078e0206 */
[----:B------:R-:W-:Y:S01]  /*a720*/  SHF.R.S32.HI R6, RZ, 0x1f, R15 ;  /* 0x0000001fff067819 */ /* 0x000fe2000001140f */
[----:B------:R-:W-:Y:S01]  /*a730*/  IMAD.WIDE.U32 R4, R25, R4, UR4 ;  /* 0x0000000419047e25 */ /* 0x000fe2000f8e0004 */
[----:B------:R-:W-:-:S03]  /*a740*/  ULDC.64 UR4, c[0x0][0x2d0] ;  /* 0x0000b40000047ab9 */ /* 0x000fc60000000a00 */
[----:B------:R-:W-:Y:S02]  /*a750*/  IMAD R6, R6, UR4, RZ ;  /* 0x0000000406067c24 */ /* 0x000fe4000f8e02ff */
[----:B------:R-:W-:Y:S02]  /*a760*/  IMAD.IADD R5, R5, 0x1, R7 ;  /* 0x0000000105057824 */ /* 0x000fe400078e0207 */
[----:B------:R-:W-:Y:S02]  /*a770*/  IMAD.MOV R8, RZ, RZ, -R3 ;  /* 0x000000ffff087224 */ /* 0x000fe400078e0a03 */
[C---:B------:R-:W-:Y:S02]  /*a780*/  IMAD R19, R15.reuse, UR5, R6 ;  /* 0x000000050f137c24 */ /* 0x040fe4000f8e0206 */
[----:B------:R-:W-:-:S04]  /*a790*/  IMAD.WIDE.U32 R6, R15, UR4, R4 ;  /* 0x000000040f067c25 */ /* 0x000fc8000f8e0004 */
[----:B------:R-:W-:Y:S01]  /*a7a0*/  IMAD R11, R0, R8, R11 ;  /* 0x00000008000b7224 */ /* 0x000fe200078e020b */
[----:B------:R-:W-:Y:S01]  /*a7b0*/  SHF.R.S32.HI R8, RZ, 0x1f, R13 ;  /* 0x0000001fff087819 */ /* 0x000fe2000001140d */
[----:B------:R-:W-:Y:S02]  /*a7c0*/  IMAD R10, R10, UR4, RZ ;  /* 0x000000040a0a7c24 */ /* 0x000fe4000f8e02ff */
[----:B------:R-:W-:Y:S02]  /*a7d0*/  IMAD.IADD R7, R7, 0x1, R19 ;  /* 0x0000000107077824 */ /* 0x000fe400078e0213 */
[----:B------:R-:W-:-:S04]  /*a7e0*/  IMAD.WIDE.U32 R4, R3, UR4, R4 ;  /* 0x0000000403047c25 */ /* 0x000fc8000f8e0004 */
[----:B------:R-:W-:Y:S01]  /*a7f0*/  IMAD R19, R3, UR5, R10 ;  /* 0x0000000503137c24 */ /* 0x000fe2000f8e020a */
[----:B------:R-:W-:Y:S01]  /*a800*/  SHF.R.S32.HI R3, RZ, 0x1f, R11 ;  /* 0x0000001fff037819 */ /* 0x000fe2000001140b */
[----:B------:R-:W-:Y:S01]  /*a810*/  IMAD R8, R8, UR6, RZ ;  /* 0x0000000608087c24 */ /* 0x000fe2000f8e02ff */
[----:B------:R-:W-:Y:S01]  /*a820*/  ULDC.64 UR4, c[0x0][0x280] ;  /* 0x0000a00000047ab9 */ /* 0x000fe20000000a00 */
[----:B------:R-:W-:-:S04]  /*a830*/  IMAD.WIDE.U32 R6, R13, UR6, R6 ;  /* 0x000000060d067c25 */ /* 0x000fc8000f8e0006 */
[----:B------:R-:W-:Y:S02]  /*a840*/  IMAD R15, R13, UR7, R8 ;  /* 0x000000070d0f7c24 */ /* 0x000fe4000f8e0208 */
[----:B------:R-:W-:Y:S02]  /*a850*/  IMAD R8, R3, UR6, RZ ;  /* 0x0000000603087c24 */ /* 0x000fe4000f8e02ff */
[----:B------:R-:W-:Y:S02]  /*a860*/  IMAD.IADD R5, R5, 0x1, R19 ;  /* 0x0000000105057824 */ /* 0x000fe400078e0213 */
[----:B------:R-:W-:Y:S01]  /*a870*/  IMAD R3, R11, UR7, R8 ;  /* 0x000000070b037c24 */ /* 0x000fe2000f8e0208 */
[----:B------:R-:W-:Y:S01]  /*a880*/  LEA R8, P0, R6, UR4, 0x1 ;  /* 0x0000000406087c11 */ /* 0x000fe2000f8008ff */
[----:B------:R-:W-:Y:S02]  /*a890*/  IMAD.IADD R7, R7, 0x1, R15 ;  /* 0x0000000107077824 */ /* 0x000fe400078e020f */
[----:B------:R-:W-:-:S03]  /*a8a0*/  IMAD.WIDE.U32 R4, R11, UR6, R4 ;  /* 0x000000060b047c25 */ /* 0x000fc6000f8e0004 */
[----:B------:R-:W-:Y:S01]  /*a8b0*/  LEA.HI.X R7, R6, UR5, R7, 0x1, P0 ;  /* 0x0000000506077c11 */ /* 0x000fe200080f0c07 */
[----:B------:R-:W-:Y:S01]  /*a8c0*/  IMAD.SHL.U32 R19, R2, 0x8, RZ ;  /* 0x0000000802137824 */ /* 0x000fe200078e00ff */
[C---:B------:R-:W-:Y:S01]  /*a8d0*/  LEA R6, P0, R4.reuse, UR4, 0x1 ;  /* 0x0000000404067c11 */ /* 0x040fe2000f8008ff */
[----:B------:R-:W-:Y:S01]  /*a8e0*/  IMAD.IADD R3, R5, 0x1, R3 ;  /* 0x0000000105037824 */ /* 0x000fe200078e0203 */
[----:B------:R-:W-:Y:S01]  /*a8f0*/  ULDC UR4, c[0x0][0x2b8] ;  /* 0x0000ae0000047ab9 */ /* 0x000fe20000000800 */
[----:B------:R-:W-:Y:S01]  /*a900*/  IMAD.SHL.U32 R10, R17, 0x8, RZ ;  /* 0x00000008110a7824 */ /* 0x000fe200078e00ff */
[C---:B------:R-:W-:Y:S02]  /*a910*/  LOP3.LUT R5, R19.reuse, 0x1f8, RZ, 0xc0, !PT ;  /* 0x000001f813057812 */ /* 0x040fe400078ec0ff */
[----:B------:R-:W-:Y:S02]  /*a920*/  LOP3.LUT R19, R19, 0x38, RZ, 0xc0, !PT ;  /* 0x0000003813137812 */ /* 0x000fe400078ec0ff */
[----:B------:R-:W-:-:S02]  /*a930*/  LEA.HI.X R3, R4, UR5, R3, 0x1, P0 ;  /* 0x0000000504037c11 */ /* 0x000fc400080f0c03 */
[----:B------:R-:W-:Y:S01]  /*a940*/  ISETP.GE.AND P0, PT, R19, UR4, PT ;  /* 0x0000000413007c0c */ /* 0x000fe2000bf06270 */
[----:B------:R-:W-:Y:S01]  /*a950*/  UMOV UR4, 0xffffffff ;  /* 0xffffffff00047882 */ /* 0x000fe20000000000 */
[----:B------:R-:W-:-:S04]  /*a960*/  LOP3.LUT R5, R5, 0x38, R2, 0x78, !PT ;  /* 0x0000003805057812 */ /* 0x000fc800078e7802 */
[----:B------:R-:W-:Y:S01]  /*a970*/  LOP3.LUT R10, R5, 0x200, R10, 0xf8, !PT ;  /* 0x00000200050a7812 */ /* 0x000fe200078ef80a */
[----:B------:R-:W-:Y:S06]  /*a980*/  BRA.DIV UR4, `(.L_x_1904) ;  /* 0x00000026042c7947 */ /* 0x000fec000b800000 */
[----:B------:R-:W1:Y:S01]  /*a990*/  SHFL.IDX PT, R14, R8, RZ, 0x181f ;  /* 0x00181fff080e7589 */ /* 0x000e6200000e0000 */
[----:B------:R-:W-:Y:S01]  /*a9a0*/  ULDC UR4, c[0x0][0x288] ;  /* 0x0000a20000047ab9 */ /* 0x000fe20000000800 */
[----:B------:R-:W-:Y:S02]  /*a9b0*/  IMAD R9, R9, 0xc0, R12 ;  /* 0x000000c009097824 */ /* 0x000fe400078e020c */
        /* <DEDUP_REMOVED lines=80> */
[----:B------:R-:W-:Y:S01]  /*aec0*/  @!P1 LEA R21, R10, UR38, 0x1 ;  /* 0x000000260a159c11 */ /* 0x000fe2000f8e08ff */
[----:B------:R-:W4:Y:S01]  /*aed0*/  SHFL.IDX PT, R3, R3, 0x3, 0x181f ;  /* 0x00781f0003037f89 */ /* 0x000f2200000e0000 */
[----:B-1----:R-:W-:-:S03]  /*aee0*/  @!P1 LEA R4, P3, R19, R14, 0x1 ;  /* 0x0000000e13049211 */ /* 0x002fc600078608ff */
[----:B------:R1:W0:Y:S02]  /*aef0*/  SHFL.IDX PT, R14, R6, 0x3, 0x181f ;  /* 0x00781f00060e7f89 */ /* 0x00022400000e0000 */
[----:B------:R-:W-:-:S05]  /*af00*/  @!P1 IMAD.X R5, RZ, RZ, R8, P3 ;  /* 0x000000ffff059224 */ /* 0x000fca00018e0608 */
[----:B------:R2:W-:Y:S02]  /*af10*/  @!P1 LDGSTS.E.BYPASS.LTC128B.128 [R21+0xcc00], desc[UR46][R4.64], !P0 ;  /* 0x0cc0000004159fae */ /* 0x0005e4000c101d6e */
[----:B--2---:R-:W-:-:S05]  /*af20*/  @!P2 LEA R4, P1, R19, R20, 0x1 ;  /* 0x000000141304a211 */ /* 0x004fca00078208ff */
[----:B---3--:R-:W-:Y:S01]  /*af30*/  @!P2 IMAD.X R5, RZ, RZ, R7, P1 ;  /* 0x000000ffff05a224 */ /* 0x008fe200008e0607 */
[----:B------:R-:W-:-:S05]  /*af40*/  @!P2 LEA R7, R10, UR38, 0x1 ;  /* 0x000000260a07ac11 */ /* 0x000fca000f8e08ff */
[----:B0---4-:R1:W-:Y:S02]  /*af50*/  @!P2 LDGSTS.E.BYPASS.LTC128B.128 [R7+0xd400], desc[UR46][R4.64], !P0 ;  /* 0x0d4000000407afae */ /* 0x0113e4000c101d6e */
.L_x_1994:
[----:B------:R-:W-:-:S05]  /*af60*/  VIADD R9, R9, 0xb0 ;  /* 0x000000b009097836 */ /* 0x000fca0000000000 */
[----:B------:R-:W-:Y:S01]  /*af70*/  ISETP.GE.AND P1, PT, R9, R0, PT ;  /* 0x000000000900720c */ /* 0x000fe20003f26270 */
[----:B------:R-:W-:-:S05]  /*af80*/  IMAD.MOV.U32 R0, RZ, RZ, 0x1 ;  /* 0x00000001ff007424 */ /* 0x000fca00078e00ff */
[----:B------:R-:W-:-:S07]  /*af90*/  SHF.L.U32 R0, R0, 0x1f, RZ ;  /* 0x0000001f00007819 */ /* 0x000fce00000006ff */
[----:B-1----:R-:W-:-:S05]  /*afa0*/  @!P1 LEA R4, P2, R19, R14, 0x1 ;  /* 0x0000000e13049211 */ /* 0x002fca00078408ff */
[----:B------:R-:W-:Y:S01]  /*afb0*/  @!P1 IMAD.X R5, RZ, RZ, R3, P2 ;  /* 0x000000ffff059224 */ /* 0x000fe200010e0603 */
[----:B------:R-:W-:-:S05]  /*afc0*/  @!P1 LEA R3, R10, UR38, 0x1 ;  /* 0x000000260a039c11 */ /* 0x000fca000f8e08ff */
        /* <DEDUP_REMOVED lines=9> */
[----:B------:R-:W1:Y:S02]  /*b060*/  SYNCS.PHASECHK.TRANS64.TRYWAIT P0, [UR38+0x16820], R0 ;  /* 0x01682000ff0075a7 */ /* 0x000e640008000166 */
[----:B01----:R-:W-:Y:S05]  /*b070*/  @!P0 BRA `(.L_x_1905) ;  /* 0x0000002c00088947 */ /* 0x003fea0003800000 */
.L_x_1995:
[----:B------:R-:W-:Y:S01]  /*b080*/  UIADD3 UR6, UR39, -0x2, URZ ;  /* 0xfffffffe27067890 */ /* 0x000fe2000fffe03f */
[----:B------:R-:W-:Y:S02]  /*b090*/  IMAD.MOV.U32 R12, RZ, RZ, 0x1 ;  /* 0x00000001ff0c7424 */ /* 0x000fe400078e00ff */
[----:B0-----:R-:W-:Y:S01]  /*b0a0*/  IMAD.MOV.U32 R0, RZ, RZ, RZ ;  /* 0x000000ffff007224 */ /* 0x001fe200078e00ff */
[----:B------:R-:W-:-:S06]  /*b0b0*/  UISETP.GE.AND UP0, UPT, UR6, UR40, UPT ;  /* 0x000000280600728c */ /* 0x000fcc000bf06270 */
[----:B------:R-:W-:-:S13]  /*b0c0*/  PLOP3.LUT P0, PT, PT, PT, UP0, 0x80, 0x0 ;  /* 0x000000000000781c */ /* 0x000fda0003f0f008 */
[----:B------:R-:W-:Y:S05]  /*b0d0*/  @!P0 BRA `(.L_x_1906) ;  /* 0x0000001000e48947 */ /* 0x000fea0003800000 */
[----:B------:R-:W-:Y:S01]  /*b0e0*/  UIADD3 UR4, UR41, 0x1, URZ ;  /* 0x0000000129047890 */ /* 0x000fe2000fffe03f */
[----:B------:R-:W-:Y:S01]  /*b0f0*/  LOP3.LUT R3, RZ, UR40, RZ, 0x33, !PT ;  /* 0x00000028ff037c12 */ /* 0x000fe2000f8e33ff */
[----:B------:R-:W-:Y:S01]  /*b100*/  IMAD.MOV.U32 R12, RZ, RZ, 0x1 ;  /* 0x00000001ff0c7424 */ /* 0x000fe200078e00ff */
[----:B------:R-:W-:Y:S01]  /*b110*/  LOP3.LUT R8, R2, 0x1f, RZ, 0xc0, !PT ;  /* 0x0000001f02087812 */ /* 0x000fe200078ec0ff */
[----:B------:R-:W-:Y:S01]  /*b120*/  UIMAD UR4, UR4, UR44, URZ ;  /* 0x0000002c040472a4 */ /* 0x000fe2000f8e023f */
[----:B------:R-:W-:-:S03]  /*b130*/  IMAD.MOV.U32 R6, RZ, RZ, R18 ;  /* 0x000000ffff067224 */ /* 0x000fc600078e0012 */
[----:B------:R-:W-:-:S04]  /*b140*/  UISETP.LT.AND UP0, UPT, UR42, UR4, UPT ;  /* 0x000000042a00728c */ /* 0x000fc8000bf01270 */
[----:B------:R-:W-:-:S06]  /*b150*/  USEL UR4, UR42, UR4, UP0 ;  /* 0x000000042a047287 */ /* 0x000fcc0008000000 */
[----:B------:R-:W-:-:S05]  /*b160*/  IMAD R4, RZ, RZ, -UR4 ;  /* 0x80000004ff047e24 */ /* 0x000fca000f8e02ff */
[----:B------:R-:W-:-:S04]  /*b170*/  VIADDMNMX R3, R4, 0x1, R3, !PT ;  /* 0x0000000104037846 */ /* 0x000fc80007800103 */
[----:B------:R-:W-:Y:S02]  /*b180*/  R2UR UR5, R3 ;  /* 0x00000000030572ca */ /* 0x000fe400000e0000 */
[----:B------:R-:W-:-:S11]  /*b190*/  LOP3.LUT R3, RZ, UR4, RZ, 0x33, !PT ;  /* 0x00000004ff037c12 */ /* 0x000fd6000f8e33ff */
[----:B------:R-:W-:Y:S02]  /*b1a0*/  UIADD3 UR7, UR5, -0x2, URZ ;  /* 0xfffffffe05077890 */ /* 0x000fe4000fffe03f */
[----:B------:R-:W-:-:S04]  /*b1b0*/  UIADD3 UR4, UR4, UR5, URZ ;  /* 0x0000000504047290 */ /* 0x000fc8000fffe03f */
[----:B------:R-:W-:Y:S01]  /*b1c0*/  ISETP.NE.AND P0, PT, R3, UR7, PT ;  /* 0x0000000703007c0c */ /* 0x000fe2000bf05270 */
[----:B------:R-:W-:Y:S02]  /*b1d0*/  IMAD.U32 R3, RZ, RZ, UR6 ;  /* 0x00000006ff037e24 */ /* 0x000fe4000f8e00ff */
[----:B------:R-:W-:-:S05]  /*b1e0*/  IMAD.U32 R9, RZ, RZ, UR4 ;  /* 0x00000004ff097e24 */ /* 0x000fca000f8e00ff */
[----:B------:R-:W-:-:S05]  /*b1f0*/  LOP3.LUT R9, R9, 0x1, RZ, 0xc0, !PT ;  /* 0x0000000109097812 */ /* 0x000fca00078ec0ff */
[----:B------:R-:W-:Y:S05]  /*b200*/  @!P0 BRA `(.L_x_1907) ;  /* 0x0000000c001c8947 */ /* 0x000fea0003800000 */
[----:B------:R-:W-:Y:S01]  /*b210*/  R2UR UR5, R9 ;  /* 0x00000000090572ca */ /* 0x000fe200000e0000 */
[----:B------:R-:W-:Y:S01]  /*b220*/  BSSY B0, `(.L_x_1907) ;  /* 0x00000c5000007945 */ /* 0x000fe20003800000 */
[----:B------:R-:W-:Y:S02]  /*b230*/  IMAD.MOV.U32 R10, RZ, RZ, 0x1 ;  /* 0x00000001ff0a7424 */ /* 0x000fe400078e00ff */
[----:B------:R-:W-:-:S09]  /*b240*/  IMAD.MOV.U32 R6, RZ, RZ, R18 ;  /* 0x000000ffff067224 */ /* 0x000fd200078e0012 */
[----:B------:R-:W-:-:S06]  /*b250*/  UIADD3 UR4, UR4, -UR5, URZ ;  /* 0x8000000504047290 */ /* 0x000fcc000fffe03f */
[----:B------:R-:W-:-:S07]  /*b260*/  IMAD.U32 R11, RZ, RZ, UR4 ;  /* 0x00000004ff0b7e24 */ /* 0x000fce000f8e00ff */
.L_x_1934:
[----:B------:R-:W-:Y:S01]  /*b270*/  ISETP.NE.AND P0, PT, R26, RZ, PT ;  /* 0x000000ff1a00720c */ /* 0x000fe20003f05270 */
[----:B------:R-:W-:Y:S01]  /*b280*/  VIADD R11, R11, 0xfffffffe ;  /* 0xfffffffe0b0b7836 */ /* 0x000fe20000000000 */
[----:B------:R-:W-:Y:S04]  /*b290*/  BSSY B1, `(.L_x_1908) ;  /* 0x000005b000017945 */ /* 0x000fe80003800000 */
[----:B------:R-:W-:-:S07]  /*b2a0*/  ISETP.NE.AND P1, PT, R11, RZ, PT ;  /* 0x000000ff0b00720c */ /* 0x000fce0003f25270 */
[----:B------:R-:W-:Y:S06]  /*b2b0*/  @!P0 BRA `(.L_x_1909) ;  /* 0x0000000400608947 */ /* 0x000fec0003800000 */
[----:B------:R-:W-:Y:S01]  /*b2c0*/  ISETP.NE.AND P0, PT, R27, RZ, PT ;  /* 0x000000ff1b00720c */ /* 0x000fe20003f05270 */
[----:B------:R-:W-:Y:S01]  /*b2d0*/  IMAD.MOV.U32 R14, RZ, RZ, R3 ;  /* 0x000000ffff0e7224 */ /* 0x000fe200078e0003 */
        /* <DEDUP_REMOVED lines=21> */
.L_x_1910:
[----:B------:R-:W1:Y:S01]  /*b430*/  SYNCS.PHASECHK.TRANS64.TRYWAIT P0, [UR38+0x16848], R12 ;  /* 0x0168480cff0075a7 */ /* 0x000e620008000166 */
[----:B------:R-:W-:Y:S01]  /*b440*/  BSSY B2, `(.L_x_1911) ;  /* 0x0000003000027945 */ /* 0x000fe20003800000 */
[----:B------:R-:W-:-:S03]  /*b450*/  ISETP.NE.AND P2, PT, R17, RZ, PT ;  /* 0x000000ff1100720c */ /* 0x000fc60003f45270 */
[----:B-1----:R-:W-:Y:S10]  /*b460*/  @!P0 BRA `(.L_x_1912) ;  /* 0x0000002800248947 */ /* 0x002ff40003800000 */
.L_x_1996:
[----:B------:R-:W-:Y:S05]  /*b470*/  BSYNC B2 ;  /* 0x0000000000027941 */ /* 0x000fea0003800000 */
.L_x_1911:
[----:B------:R-:W-:Y:S04]  /*b480*/  BSSY B2, `(.L_x_1913) ;  /* 0x0000007000027945 */ /* 0x000fe80003800000 */
[----:B------:R-:W-:Y:S05]  /*b490*/  @P2 BRA `(.L_x_1914) ;  /* 0x0000000000142947 */ /* 0x000fea0003800000 */
[----:B------:R-:W-:Y:S01]  /*b4a0*/  ISETP.NE.AND P0, PT, R8, RZ, PT ;  /* 0x000000ff0800720c */ /* 0x000fe20003f05270 */
[----:B0-----:R-:W-:-:S04]  /*b4b0*/  IMAD.MOV.U32 R4, RZ, RZ, 0x4000 ;  /* 0x00004000ff047424 */ /* 0x001fc800078e00ff */
[----:B------:R1:W-:Y:S08]  /*b4c0*/  SYNCS.ARRIVE.TRANS64 RZ, [UR38+0x16838], R4 ;  /* 0x01683804ffff79a7 */ /* 0x0003f00008000026 */
[----:B-1----:R-:W-:Y:S05]  /*b4d0*/  @!P0 BRA `(.L_x_1914) ;  /* 0x0000000000048947 */ /* 0x002fea0003800000 */
[----:B------:R-:W-:Y:S01]  /*b4e0*/  BPT.TRAP 0x1 ;  /* 0x000000040000795c */ /* 0x000fe20000300000 */
.L_x_1914:
[----:B------:R-:W-:Y:S05]  /*b4f0*/  BSYNC B2 ;  /* 0x0000000000027941 */ /* 0x000fea0003800000 */
.L_x_1913:
        /* <DEDUP_REMOVED lines=11> */
.L_x_1915:
        /* <DEDUP_REMOVED lines=10> */
.L_x_1997:
[----:B------:R-:W-:Y:S05]  /*b650*/  BSYNC B2 ;  /* 0x0000000000027941 */ /* 0x000fea0003800000 */
.L_x_1916:
        /* <DEDUP_REMOVED lines=9> */
.L_x_1919:
[----:B------:R-:W-:Y:S05]  /*b6f0*/  BSYNC B2 ;  /* 0x0000000000027941 */ /* 0x000fea0003800000 */
.L_x_1918:
        /* <DEDUP_REMOVED lines=10> */
.L_x_1920:
        /* <DEDUP_REMOVED lines=10> */
.L_x_1909:
[----:B------:R-:W-:Y:S05]  /*b840*/  BSYNC B1 ;  /* 0x0000000000017941 */ /* 0x000fea0003800000 */
.L_x_1908:
[----:B------:R-:W-:Y:S01]  /*b850*/  ISETP.NE.AND P0, PT, R26, RZ, PT ;  /* 0x000000ff1a00720c */ /* 0x000fe20003f05270 */
[----:B------:R-:W-:Y:S01]  /*b860*/  BSSY B1, `(.L_x_1921) ;  /* 0x000005d000017945 */ /* 0x000fe20003800000 */
[----:B------:R-:W-:-:S11]  /*b870*/  LOP3.LUT R12, R10, 0x1, RZ, 0x3c, !PT ;  /* 0x000000010a0c7812 */ /* 0x000fd600078e3cff */
[----:B------:R-:W-:Y:S05]  /*b880*/  @!P0 BRA `(.L_x_1922) ;  /* 0x0000000400688947 */ /* 0x000fea0003800000 */
[----:B------:R-:W-:Y:S01]  /*b890*/  ISETP.NE.AND P0, PT, R27, RZ, PT ;  /* 0x000000ff1b00720c */ /* 0x000fe20003f05270 */
[----:B------:R-:W-:Y:S01]  /*b8a0*/  VIADD R13, R3, 0xffffffff ;  /* 0xffffffff030d7836 */ /* 0x000fe20000000000 */
        /* <DEDUP_REMOVED lines=21> */
.L_x_1923:
[----:B------:R-:W1:Y:S01]  /*ba00*/  SYNCS.PHASECHK.TRANS64.TRYWAIT P0, [UR38+0x16840], R14 ;  /* 0x0168400eff0075a7 */ /* 0x000e620008000166 */
[----:B------:R-:W-:Y:S01]  /*ba10*/  BSSY B2, `(.L_x_1924) ;  /* 0x0000003000027945 */ /* 0x000fe20003800000 */
[----:B------:R-:W-:-:S03]  /*ba20*/  ISETP.NE.AND P2, PT, R17, RZ, PT ;  /* 0x000000ff1100720c */ /* 0x000fc60003f45270 */
[----:B-1----:R-:W-:Y:S10]  /*ba30*/  @!P0 BRA `(.L_x_1925) ;  /* 0x0000002000e08947 */ /* 0x002ff40003800000 */
.L_x_1998:
[----:B------:R-:W-:Y:S05]  /*ba40*/  BSYNC B2 ;  /* 0x0000000000027941 */ /* 0x000fea0003800000 */
.L_x_1924:
[----:B------:R-:W-:Y:S04]  /*ba50*/  BSSY B2, `(.L_x_1926) ;  /* 0x0000007000027945 */ /* 0x000fe80003800000 */
[----:B------:R-:W-:Y:S05]  /*ba60*/  @P2 BRA `(.L_x_1927) ;  /* 0x0000000000142947 */ /* 0x000fea0003800000 */
[----:B------:R-:W-:Y:S01]  /*ba70*/  ISETP.NE.AND P0, PT, R8, RZ, PT ;  /* 0x000000ff0800720c */ /* 0x000fe20003f05270 */
[----:B0-----:R-:W-:-:S04]  /*ba80*/  IMAD.MOV.U32 R4, RZ, RZ, 0x4000 ;  /* 0x00004000ff047424 */ /* 0x001fc800078e00ff */
[----:B------:R1:W-:Y:S08]  /*ba90*/  SYNCS.ARRIVE.TRANS64 RZ, [UR38+0x16830], R4 ;  /* 0x01683004ffff79a7 */ /* 0x0003f00008000026 */
[----:B-1----:R-:W-:Y:S05]  /*baa0*/  @!P0 BRA `(.L_x_1927) ;  /* 0x0000000000048947 */ /* 0x002fea0003800000 */
[----:B------:R-:W-:Y:S01]  /*bab0*/  BPT.TRAP 0x1 ;  /* 0x000000040000795c */ /* 0x000fe20000300000 */
.L_x_1927:
[----:B------:R-:W-:Y:S05]  /*bac0*/  BSYNC B2 ;  /* 0x0000000000027941 */ /* 0x000fea0003800000 */
.L_x_1926:
        /* <DEDUP_REMOVED lines=11> */
.L_x_1928:
        /* <DEDUP_REMOVED lines=12> */
.L_x_1999:
[----:B------:R-:W-:Y:S05]  /*bc40*/  BSYNC B2 ;  /* 0x0000000000027941 */ /* 0x000fea0003800000 */
.L_x_1929:
        /* <DEDUP_REMOVED lines=9> */
.L_x_1932:
[----:B------:R-:W-:Y:S05]  /*bce0*/  BSYNC B2 ;  /* 0x0000000000027941 */ /* 0x000fea0003800000 */
.L_x_1931:
        /* <DEDUP_REMOVED lines=10> */
.L_x_1933:
        /* <DEDUP_REMOVED lines=10> */
.L_x_1922:
[----:B------:R-:W-:Y:S05]  /*be30*/  BSYNC B1 ;  /* 0x0000000000017941 */ /* 0x000fea0003800000 */
.L_x_1921:
[----:B------:R-:W-:Y:S02]  /*be40*/  VIADD R3, R3, 0xfffffffe ;  /* 0xfffffffe03037836 */ /* 0x000fe40000000000 */
[----:B------:R-:W-:Y:S01]  /*be50*/  IMAD.MOV.U32 R10, RZ, RZ, R12 ;  /* 0x000000ffff0a7224 */ /* 0x000fe200078e000c */
[----:B------:R-:W-:Y:S06]  /*be60*/  @P1 BRA `(.L_x_1934) ;  /* 0xfffffff400001947 */ /* 0x000fec000383ffff */
[----:B------:R-:W-:Y:S05]  /*be70*/  BSYNC B0 ;  /* 0x0000000000007941 */ /* 0x000fea0003800000 */
.L_x_1907:
[----:B------:R-:W-:Y:S01]  /*be80*/  ISETP.NE.AND P0, PT, R9, RZ, PT ;  /* 0x000000ff0900720c */ /* 0x000fe20003f05270 */
[----:B------:R-:W-:-:S12]  /*be90*/  BSSY B0, `(.L_x_1906) ;  /* 0x000005d000007945 */ /* 0x000fd80003800000 */
[----:B------:R-:W-:Y:S05]  /*bea0*/  @!P0 BRA `(.L_x_1935) ;  /* 0x00000004006c8947 */ /* 0x000fea0003800000 */
[----:B------:R-:W-:Y:S01]  /*beb0*/  ISETP.NE.AND P1, PT, R26, RZ, PT ;  /* 0x000000ff1a00720c */ /* 0x000fe20003f25270 */
[----:B------:R-:W-:-:S12]  /*bec0*/  IMAD.MOV.U32 R0, RZ, RZ, 0x1 ;  /* 0x00000001ff007424 */ /* 0x000fd800078e00ff */
[----:B------:R-:W-:Y:S05]  /*bed0*/  @!P1 BRA `(.L_x_1935) ;  /* 0x0000000400609947 */ /* 0x000fea0003800000 */
[----:B------:R-:W-:Y:S02]  /*bee0*/  ISETP.NE.AND P1, PT, R27, RZ, PT ;  /* 0x000000ff1b00720c */ /* 0x000fe40003f25270 */
        /* <DEDUP_REMOVED lines=21> */
.L_x_1936:
[----:B------:R-:W1:Y:S01]  /*c040*/  SYNCS.PHASECHK.TRANS64.TRYWAIT P0, [UR38+0x16848], R9 ;  /* 0x01684809ff0075a7 */ /* 0x000e620008000166 */
[----:B------:R-:W-:Y:S01]  /*c050*/  BSSY B1, `(.L_x_1937) ;  /* 0x0000003000017945 */ /* 0x000fe20003800000 */
[----:B------:R-:W-:-:S03]  /*c060*/  ISETP.NE.AND P1, PT, R17, RZ, PT ;  /* 0x000000ff1100720c */ /* 0x000fc60003f25270 */
[----:B-1----:R-:W-:Y:S10]  /*c070*/  @!P0 BRA `(.L_x_1938) ;  /* 0x0000001c00808947 */ /* 0x002ff40003800000 */
.L_x_2000:
[----:B------:R-:W-:Y:S05]  /*c080*/  BSYNC B1 ;  /* 0x0000000000017941 */ /* 0x000fea0003800000 */
.L_x_1937:
[----:B------:R-:W-:Y:S04]  /*c090*/  BSSY B1, `(.L_x_1939) ;  /* 0x0000007000017945 */ /* 0x000fe80003800000 */
[----:B------:R-:W-:Y:S05]  /*c0a0*/  @P1 BRA `(.L_x_1940) ;  /* 0x0000000000141947 */ /* 0x000fea0003800000 */
[----:B------:R-:W-:Y:S01]  /*c0b0*/  ISETP.NE.AND P0, PT, R8, RZ, PT ;  /* 0x000000ff0800720c */ /* 0x000fe20003f05270 */
[----:B0-----:R-:W-:-:S04]  /*c0c0*/  IMAD.MOV.U32 R4, RZ, RZ, 0x4000 ;  /* 0x00004000ff047424 */ /* 0x001fc800078e00ff */
[----:B------:R1:W-:Y:S08]  /*c0d0*/  SYNCS.ARRIVE.TRANS64 RZ, [UR38+0x16838], R4 ;  /* 0x01683804ffff79a7 */ /* 0x0003f00008000026 */
[----:B-1----:R-:W-:Y:S05]  /*c0e0*/  @!P0 BRA `(.L_x_1940) ;  /* 0x0000000000048947 */ /* 0x002fea0003800000 */
[----:B------:R-:W-:Y:S01]  /*c0f0*/  BPT.TRAP 0x1 ;  /* 0x000000040000795c */ /* 0x000fe20000300000 */
.L_x_1940:
[----:B------:R-:W-:Y:S05]  /*c100*/  BSYNC B1 ;  /* 0x0000000000017941 */ /* 0x000fea0003800000 */
.L_x_1939:
        /* <DEDUP_REMOVED lines=11> */
.L_x_1941:
        /* <DEDUP_REMOVED lines=11> */
.L_x_2001:
[----:B------:R-:W-:Y:S05]  /*c270*/  BSYNC B1 ;  /* 0x0000000000017941 */ /* 0x000fea0003800000 */
.L_x_1942:
        /* <DEDUP_REMOVED lines=9> */
.L_x_1945:
[----:B------:R-:W-:Y:S05]  /*c310*/  BSYNC B1 ;  /* 0x0000000000017941 */ /* 0x000fea0003800000 */
.L_x_1944:
        /* <DEDUP_REMOVED lines=10> */
.L_x_1946:
        /* <DEDUP_REMOVED lines=10> */
.L_x_1935:
[----:B------:R-:W-:Y:S05]  /*c460*/  BSYNC B0 ;  /* 0x0000000000007941 */ /* 0x000fea0003800000 */
.L_x_1906:
[----:B------:R-:W-:Y:S01]  /*c470*/  ISETP.NE.AND P0, PT, R26, RZ, PT ;  /* 0x000000ff1a00720c */ /* 0x000fe20003f05270 */
        /* <DEDUP_REMOVED lines=8> */
.L_x_2002:
[----:B------:R-:W-:Y:S05]  /*c500*/  BSYNC B1 ;  /* 0x0000000000017941 */ /* 0x000fea0003800000 */
.L_x_1949:
[----:B------:R-:W-:Y:S04]  /*c510*/  BSSY B1, `(.L_x_1951) ;  /* 0x0000007000017945 */ /* 0x000fe80003800000 */
[----:B------:R-:W-:Y:S05]  /*c520*/  @P1 BRA `(.L_x_1952) ;  /* 0x0000000000141947 */ /* 0x000fea0003800000 */
[----:B------:R-:W-:Y:S01]  /*c530*/  LOP3.LUT P0, RZ, R2, 0x1f, RZ, 0xc0, !PT ;  /* 0x0000001f02ff7812 */ /* 0x000fe2000780c0ff */
[----:B0-----:R-:W-:-:S04]  /*c540*/  IMAD.MOV.U32 R3, RZ, RZ, 0x4000 ;  /* 0x00004000ff037424 */ /* 0x001fc800078e00ff */
[----:B------:R1:W-:Y:S08]  /*c550*/  SYNCS.ARRIVE.TRANS64 RZ, [R4+URZ+0x16850], R3 ;  /* 0x0168500304ff79a7 */ /* 0x0003f0000800003f */
[----:B------:R-:W-:Y:S05]  /*c560*/  @!P0 BRA `(.L_x_1952) ;  /* 0x0000000000048947 */ /* 0x000fea0003800000 */
[----:B------:R-:W-:Y:S01]  /*c570*/  BPT.TRAP 0x1 ;  /* 0x000000040000795c */ /* 0x000fe20000300000 */
.L_x_1952:
[----:B------:R-:W-:Y:S05]  /*c580*/  BSYNC B1 ;  /* 0x0000000000017941 */ /* 0x000fea0003800000 */
.L_x_1951:
        /* <DEDUP_REMOVED lines=13> */
.L_x_1953:
        /* <DEDUP_REMOVED lines=8> */
.L_x_1948:
[----:B------:R-:W-:Y:S05]  /*c6e0*/  BSYNC B0 ;  /* 0x0000000000007941 */ /* 0x000fea0003800000 */
.L_x_1947:
[----:B------:R-:W-:Y:S02]  /*c6f0*/  VIADD R0, R0, 0x1 ;  /* 0x0000000100007836 */ /* 0x000fe40000000000 */
[----:B01----:R-:W-:-:S03]  /*c700*/  IMAD.MOV.U32 R4, RZ, RZ, RZ ;  /* 0x000000ffff047224 */ /* 0x003fc600078e00ff */
[----:B------:R-:W-:-:S04]  /*c710*/  ISETP.NE.AND P0, PT, R0, 0x2, PT ;  /* 0x000000020000780c */ /* 0x000fc80003f05270 */
[----:B------:R-:W-:Y:S02]  /*c720*/  SEL R5, RZ, 0x1, P0 ;  /* 0x00000001ff057807 */ /* 0x000fe40000000000 */
[----:B------:R-:W-:Y:S02]  /*c730*/  SEL R3, R0, RZ, P0 ;  /* 0x000000ff00037207 */ /* 0x000fe40000000000 */
[----:B------:R-:W-:-:S07]  /*c740*/  LOP3.LUT R0, R12, R5, RZ, 0x3c, !PT ;  /* 0x000000050c007212 */ /* 0x000fce00078e3cff */
.L_x_1892:
[----:B------:R-:W0:Y:S01]  /*c750*/  S2R R5, SR_CgaCtaId ;  /* 0x0000000000057919 */ /* 0x000e220000008800 */
[----:B------:R-:W-:Y:S02]  /*c760*/  MOV R2, 0x400 ;  /* 0x0000040000027802 */ /* 0x000fe40000000f00 */
[----:B------:R-:W-:Y:S02]  /*c770*/  SHF.L.U32 R4, R4, 0x1f, RZ ;  /* 0x0000001f04047819 */ /* 0x000fe400000006ff */
[----:B0-----:R-:W-:-:S04]  /*c780*/  LEA R17, R5, R2, 0x18 ;  /* 0x0000000205117211 */ /* 0x001fc800078ec0ff */
[----:B------:R-:W0:Y:S02]  /*c790*/  SYNCS.PHASECHK.TRANS64.TRYWAIT P0, [R17+URZ+0x16820], R4 ;  /* 0x01682004110075a7 */ /* 0x000e24000800017f */
[----:B0-----:R-:W-:Y:S05]  /*c7a0*/  @!P0 BRA `(.L_x_1954) ;  /* 0x0000001400f88947 */ /* 0x001fea0003800000 */
.L_x_2003:
[----:B------:R-:W-:-:S03]  /*c7b0*/  UMOV UR4, 0xffffffff ;  /* 0xffffffff00047882 */ /* 0x000fc60000000000 */
[----:B------:R-:W-:Y:S05]  /*c7c0*/  BRA.DIV UR4, `(.L_x_1955) ;  /* 0x0000001a04047947 */ /* 0x000fea000b800000 */
[----:B------:R1:W2:Y:S02]  /*c7d0*/  SHFL.IDX PT, R14, R16, RZ, 0x1f ;  /* 0x00001fff100e7589 */ /* 0x0002a400000e0000 */
.L_x_2006:
[----:B--2---:R-:W-:-:S13]  /*c7e0*/  ISETP.NE.AND P0, PT, R14, RZ, PT ;  /* 0x000000ff0e00720c */ /* 0x004fda0003f05270 */
[----:B------:R-:W-:Y:S05]  /*c7f0*/  @P0 BRA `(.L_x_1854) ;  /* 0x0000000000880947 */ /* 0x000fea0003800000 */
[----:B------:R-:W-:-:S03]  /*c800*/  UMOV UR4, 0xffffffff ;  /* 0xffffffff00047882 */ /* 0x000fc60000000000 */
[----:B------:R-:W-:Y:S05]  /*c810*/  BRA.DIV UR4, `(.L_x_1956) ;  /* 0x0000001a04187947 */ /* 0x000fea000b800000 */
[----:B------:R-:W-:-:S13]  /*c820*/  ELECT P6, URZ, PT ;  /* 0x00000000003f782f */ /* 0x000fda00038c0000 */
.L_x_2009:
[----:B------:R-:W-:Y:S05]  /*c830*/  @!P6 BRA `(.L_x_1854) ;  /* 0x000000000078e947 */ /* 0x000fea0003800000 */
[----:B------:R-:W-:-:S06]  /*c840*/  ULOP3.LUT UR4, UR43, 0x2, URZ, 0xfc, !UPT ;  /* 0x000000022b047892 */ /* 0x000fcc000f8efc3f */
[----:B------:R-:W-:-:S05]  /*c850*/  IMAD.U32 R2, RZ, RZ, UR4 ;  /* 0x00000004ff027e24 */ /* 0x000fca000f8e00ff */
[----:B------:R-:W-:-:S13]  /*c860*/  ISETP.NE.AND P2, PT, R2, 0x3, PT ;  /* 0x000000030200780c */ /* 0x000fda0003f45270 */
[----:B------:R-:W-:Y:S05]  /*c870*/  @!P2 BRA `(.L_x_1957) ;  /* 0x000000000004a947 */ /* 0x000fea0003800000 */
[----:B------:R-:W-:Y:S01]  /*c880*/  BPT.TRAP 0x1 ;  /* 0x000000040000795c */ /* 0x000fe20000300000 */
.L_x_1957:
[----:B------:R-:W-:Y:S01]  /*c890*/  VIADD R6, R17, 0x16840 ;  /* 0x0001684011067836 */ /* 0x000fe20000000000 */
[----:B0-----:R-:W-:Y:S01]  /*c8a0*/  SHF.L.U32 R4, R0, 0x1f, RZ ;  /* 0x0000001f00047819 */ /* 0x001fe200000006ff */
        /* <DEDUP_REMOVED lines=10> */
.L_x_2010:
[----:B------:R-:W2:Y:S02]  /*c950*/  SYNCS.PHASECHK.TRANS64.TRYWAIT P0, [R5+URZ], R2 ;  /* 0x00000002050075a7 */ /* 0x000ea4000800017f */
[----:B--2---:R-:W-:Y:S05]  /*c960*/  @!P0 BRA `(.L_x_1959) ;  /* 0x0000001400f88947 */ /* 0x004fea0003800000 */
.L_x_2011:
[----:B------:R-:W-:Y:S05]  /*c970*/  @!P2 BRA `(.L_x_1960) ;  /* 0x000000000004a947 */ /* 0x000fea0003800000 */
[----:B------:R-:W-:Y:S01]  /*c980*/  BPT.TRAP 0x1 ;  /* 0x000000040000795c */ /* 0x000fe20000300000 */
.L_x_1960:
[----:B------:R-:W-:-:S04]  /*c990*/  VIADD R0, R17, 0x16860 ;  /* 0x0001686011007836 */ /* 0x000fc80000000000 */
[----:B------:R-:W-:-:S04]  /*c9a0*/  IMAD R3, R3, 0x8, R0 ;  /* 0x0000000803037824 */ /* 0x000fc800078e0200 */
[----:B------:R-:W3:Y:S02]  /*c9b0*/  SYNCS.PHASECHK.TRANS64.TRYWAIT P0, [R3+URZ], R4 ;  /* 0x00000004030075a7 */ /* 0x000ee4000800017f */
[----:B---3--:R-:W-:Y:S05]  /*c9c0*/  @!P0 BRA `(.L_x_1961) ;  /* 0x0000001400f48947 */ /* 0x008fea0003800000 */
.L_x_2012:
[----:B------:R-:W-:-:S07]  /*c9d0*/  IMAD R9, R9, 0x8, R0 ;  /* 0x0000000809097824 */ /* 0x000fce00078e0200 */
.L_x_1962:
[----:B----4-:R4:W0:Y:S02]  /*c9e0*/  SYNCS.PHASECHK.TRANS64.TRYWAIT P0, [R9+URZ], R2 ;  /* 0x00000002090075a7 */ /* 0x010824000800017f */
[----:B0-----:R-:W-:Y:S05]  /*c9f0*/  @!P0 NANOSLEEP.SYNCS 0x989680 ;  /* 0x009896800000895d */ /* 0x001fea0003900000 */
[----:B------:R-:W0:Y:S02]  /*ca00*/  @!P0 SYNCS.PHASECHK.TRANS64 P0, [R9+URZ], R2 ;  /* 0x00000002090085a7 */ /* 0x000e24000800007f */
[----:B0-----:R-:W-:Y:S05]  /*ca10*/  @!P0 BRA `(.L_x_1962) ;  /* 0xfffffffc00f08947 */ /* 0x001fea000383ffff */
.L_x_1854:
[----:B------:R-:W-:Y:S05]  /*ca20*/  BSYNC B6 ;  /* 0x0000000000067941 */ /* 0x000fea0003800000 */
.L_x_1851:
[----:B------:R-:W-:Y:S05]  /*ca30*/  EXIT ;  /* 0x000000000000794d */ /* 0x000fea0003800000 */
.L_x_1858:
[----:B0-----:R-:W-:-:S04]  /*ca40*/  IMAD.U32 R3, RZ, RZ, UR39 ;  /* 0x00000027ff037e24 */ /* 0x001fc8000f8e00ff */
[----:B------:R0:W1:Y:S03]  /*ca50*/  SYNCS.PHASECHK.TRANS64.TRYWAIT P0, [R3+URZ+0x16800], R0 ;  /* 0x01680000030075a7 */ /* 0x000066000800017f */
[----:B-1----:R-:W-:Y:S05]  /*ca60*/  @!P0 NANOSLEEP.SYNCS 0x989680 ;  /* 0x009896800000895d */ /* 0x002fea0003900000 */
[----:B------:R-:W1:Y:S02]  /*ca70*/  @!P0 SYNCS.PHASECHK.TRANS64 P0, [R3+URZ+0x16800], R0 ;  /* 0x01680000030085a7 */ /* 0x000e64000800007f */
[----:B-1----:R-:W-:Y:S05]  /*ca80*/  @!P0 BRA `(.L_x_1858) ;  /* 0xfffffffc00ec8947 */ /* 0x002fea000383ffff */
[----:B------:R-:W-:Y:S05]  /*ca90*/  BRA `(.L_x_1963) ;  /* 0xffffff4800287947 */ /* 0x000fea000383ffff */
.L_x_1862:
[----:B-1----:R-:W-:-:S04]  /*caa0*/  IMAD.U32 R3, RZ, RZ, UR39 ;  /* 0x00000027ff037e24 */ /* 0x002fc8000f8e00ff */
[----:B------:R1:W2:Y:S03]  /*cab0*/  SYNCS.PHASECHK.TRANS64.TRYWAIT P2, [R3+URZ+0x16830], R0 ;  /* 0x01683000030075a7 */ /* 0x0002a6000804017f */
[----:B--2---:R-:W-:Y:S05]  /*cac0*/  @!P2 NANOSLEEP.SYNCS 0x989680 ;  /* 0x009896800000a95d */ /* 0x004fea0003900000 */
[----:B------:R-:W2:Y:S02]  /*cad0*/  @!P2 SYNCS.PHASECHK.TRANS64 P2, [R3+URZ+0x16830], R0 ;  /* 0x016830000300a5a7 */ /* 0x000ea4000804007f */
[----:B--2---:R-:W-:Y:S05]  /*cae0*/  @!P2 BRA `(.L_x_1862) ;  /* 0xfffffffc00eca947 */ /* 0x004fea000383ffff */
[----:B------:R-:W-:Y:S05]  /*caf0*/  BRA `(.L_x_1861) ;  /* 0xffffff4800487947 */ /* 0x000fea000383ffff */
.L_x_1867:
[----:B-1----:R-:W-:-:S04]  /*cb00*/  IMAD.U32 R8, RZ, RZ, UR10 ;  /* 0x0000000aff087e24 */ /* 0x002fc8000f8e00ff */
[----:B------:R1:W2:Y:S03]  /*cb10*/  SYNCS.PHASECHK.TRANS64.TRYWAIT P3, [R8+URZ+0x16830], R3 ;  /* 0x01683003080075a7 */ /* 0x0002a6000806017f */
[----:B--2---:R-:W-:Y:S05]  /*cb20*/  @!P3 NANOSLEEP.SYNCS 0x989680 ;  /* 0x009896800000b95d */ /* 0x004fea0003900000 */
[----:B------:R-:W2:Y:S02]  /*cb30*/  @!P3 SYNCS.PHASECHK.TRANS64 P3, [R8+URZ+0x16830], R3 ;  /* 0x016830030800b5a7 */ /* 0x000ea4000806007f */
[----:B--2---:R-:W-:Y:S05]  /*cb40*/  @!P3 BRA `(.L_x_1867) ;  /* 0xfffffffc00ecb947 */ /* 0x004fea000383ffff */
[----:B------:R-:W-:Y:S05]  /*cb50*/  BRA `(.L_x_1864) ;  /* 0xffffff6c00307947 */ /* 0x000fea000383ffff */
.L_x_1871:
[----:B-1----:R-:W-:-:S04]  /*cb60*/  IMAD.U32 R8, RZ, RZ, UR10 ;  /* 0x0000000aff087e24 */ /* 0x002fc8000f8e00ff */
[----:B------:R1:W2:Y:S03]  /*cb70*/  SYNCS.PHASECHK.TRANS64.TRYWAIT P3, [R8+URZ+0x16850], R3 ;  /* 0x01685003080075a7 */ /* 0x0002a6000806017f */
[----:B--2---:R-:W-:Y:S05]  /*cb80*/  @!P3 NANOSLEEP.SYNCS 0x989680 ;  /* 0x009896800000b95d */ /* 0x004fea0003900000 */
[----:B------:R-:W2:Y:S02]  /*cb90*/  @!P3 SYNCS.PHASECHK.TRANS64 P3, [R8+URZ+0x16850], R3 ;  /* 0x016850030800b5a7 */ /* 0x000ea4000806007f */
[----:B--2---:R-:W-:Y:S05]  /*cba0*/  @!P3 BRA `(.L_x_1871) ;  /* 0xfffffffc00ecb947 */ /* 0x004fea000383ffff */
[----:B------:R-:W-:Y:S05]  /*cbb0*/  BRA `(.L_x_1868) ;  /* 0xffffff6c00a87947 */ /* 0x000fea000383ffff */
.L_x_1877:
[----:B-1----:R-:W-:-:S04]  /*cbc0*/  IMAD.U32 R6, RZ, RZ, UR10 ;  /* 0x0000000aff067e24 */ /* 0x002fc8000f8e00ff */
[----:B------:R1:W2:Y:S03]  /*cbd0*/  SYNCS.PHASECHK.TRANS64.TRYWAIT P2, [R6+URZ+0x16830], R3 ;  /* 0x01683003060075a7 */ /* 0x0002a6000804017f */
[----:B--2---:R-:W-:Y:S05]  /*cbe0*/  @!P2 NANOSLEEP.SYNCS 0x989680 ;  /* 0x009896800000a95d */ /* 0x004fea0003900000 */
[----:B------:R-:W2:Y:S02]  /*cbf0*/  @!P2 SYNCS.PHASECHK.TRANS64 P2, [R6+URZ+0x16830], R3 ;  /* 0x016830030600a5a7 */ /* 0x000ea4000804007f */
[----:B--2---:R-:W-:Y:S05]  /*cc00*/  @!P2 BRA `(.L_x_1877) ;  /* 0xfffffffc00eca947 */ /* 0x004fea000383ffff */
[----:B------:R-:W-:Y:S05]  /*cc10*/  BRA `(.L_x_1874) ;  /* 0xffffff9000a47947 */ /* 0x000fea000383ffff */
.L_x_1881:
[----:B-1----:R-:W-:-:S04]  /*cc20*/  IMAD.U32 R6, RZ, RZ, UR10 ;  /* 0x0000000aff067e24 */ /* 0x002fc8000f8e00ff */
[----:B------:R1:W2:Y:S03]  /*cc30*/  SYNCS.PHASECHK.TRANS64.TRYWAIT P2, [R6+URZ+0x16850], R3 ;  /* 0x01685003060075a7 */ /* 0x0002a6000804017f */
[----:B--2---:R-:W-:Y:S05]  /*cc40*/  @!P2 NANOSLEEP.SYNCS 0x989680 ;  /* 0x009896800000a95d */ /* 0x004fea0003900000 */
[----:B------:R-:W2:Y:S02]  /*cc50*/  @!P2 SYNCS.PHASECHK.TRANS64 P2, [R6+URZ+0x16850], R3 ;  /* 0x016850030600a5a7 */ /* 0x000ea4000804007f */
[----:B--2---:R-:W-:Y:S05]  /*cc60*/  @!P2 BRA `(.L_x_1881) ;  /* 0xfffffffc00eca947 */ /* 0x004fea000383ffff */
[----:B------:R-:W-:Y:S05]  /*cc70*/  BRA `(.L_x_1878) ;  /* 0xffffff9400187947 */ /* 0x000fea000383ffff */
.L_x_1886:
[----:B-1----:R-:W-:-:S04]  /*cc80*/  IMAD.U32 R7, RZ, RZ, UR7 ;  /* 0x00000007ff077e24 */ /* 0x002fc8000f8e00ff */
[----:B------:R1:W2:Y:S03]  /*cc90*/  SYNCS.PHASECHK.TRANS64.TRYWAIT P0, [R7+URZ+0x16850], R0 ;  /* 0x01685000070075a7 */ /* 0x0002a6000800017f */
[----:B--2---:R-:W-:Y:S05]  /*cca0*/  @!P0 NANOSLEEP.SYNCS 0x989680 ;  /* 0x009896800000895d */ /* 0x004fea0003900000 */
[----:B------:R-:W2:Y:S02]  /*ccb0*/  @!P0 SYNCS.PHASECHK.TRANS64 P0, [R7+URZ+0x16850], R0 ;  /* 0x01685000070085a7 */ /* 0x000ea4000800007f */
[----:B--2---:R-:W-:Y:S05]  /*ccc0*/  @!P0 BRA `(.L_x_1886) ;  /* 0xfffffffc00ec8947 */ /* 0x004fea000383ffff */
[----:B------:R-:W-:Y:S05]  /*ccd0*/  BRA `(.L_x_1885) ;  /* 0xffffffac006c7947 */ /* 0x000fea000383ffff */
.L_x_1897:
[----:B------:R-:W-:Y:S02]  /*cce0*/  IMAD.MOV.U32 R13, RZ, RZ, R16 ;  /* 0x000000ffff0d7224 */ /* 0x000fe400078e0010 */
[----:B------:R-:W-:Y:S02]  /*ccf0*/  IMAD.MOV.U32 R12, RZ, RZ, RZ ;  /* 0x000000ffff0c7224 */ /* 0x000fe400078e00ff */
[----:B------:R-:W-:Y:S02]  /*cd00*/  IMAD.MOV.U32 R11, RZ, RZ, 0x1f ;  /* 0x0000001fff0b7424 */ /* 0x000fe400078e00ff */
[----:B------:R-:W-:-:S07]  /*cd10*/  IMAD.MOV.U32 R15, RZ, RZ, -0x1 ;  /* 0xffffffffff0f7424 */ /* 0x000fce00078e00ff */
[----:B------:R-:W-:Y:S05]  /*cd20*/  WARPSYNC.COLLECTIVE R15, `(.L_x_1964) ;  /* 0x000000000f087348 */ /* 0x000fea0003c00000 */
[----:B------:R0:W1:Y:S02]  /*cd30*/  SHFL.IDX P6, R14, R13, R12, R11 ;  /* 0x0000000c0d0e7389 */ /* 0x00006400000c000b */
[----:B01----:R-:W-:Y:S01]  /*cd40*/  ENDCOLLECTIVE ;  /* 0x000000000000791b */ /* 0x003fe20003800000 */
.L_x_1964:
[----:B------:R-:W-:Y:S05]  /*cd50*/  BRA `(.L_x_1965) ;  /* 0xffffffd000b47947 */ /* 0x000fea000383ffff */
.L_x_1899:
[----:B------:R-:W-:Y:S01]  /*cd60*/  BSSY B0, `(.L_x_1966) ;  /* 0x0000006000007945 */ /* 0x000fe20003800000 */
[----:B------:R-:W-:-:S07]  /*cd70*/  IMAD.MOV.U32 R15, RZ, RZ, -0x1 ;  /* 0xffffffffff0f7424 */ /* 0x000fce00078e00ff */
[----:B0-----:R-:W-:Y:S05]  /*cd80*/  WARPSYNC.COLLECTIVE R15, `(.L_x_1967) ;  /* 0x000000000f0c7348 */ /* 0x001fea0003c00000 */
[----:B------:R-:W-:Y:S02]  /*cd90*/  ELECT P6, UR62, PT ;  /* 0x00000000003e782f */ /* 0x000fe400038c0000 */
[----:B------:R-:W-:Y:S01]  /*cda0*/  MOV R14, UR62 ;  /* 0x0000003e000e7c02 */ /* 0x000fe20008000f00 */
[----:B0-----:R-:W-:Y:S10]  /*cdb0*/  ENDCOLLECTIVE ;  /* 0x000000000000791b */ /* 0x001ff40003800000 */
.L_x_1967:
[----:B------:R-:W-:Y:S05]  /*cdc0*/  BSYNC B0 ;  /* 0x0000000000007941 */ /* 0x000fea0003800000 */
.L_x_1966:
[----:B------:R-:W-:Y:S05]  /*cdd0*/  BRA `(.L_x_1968) ;  /* 0xffffffd000b07947 */ /* 0x000fea000383ffff */
.L_x_1901:
[----:B--2---:R-:W-:-:S04]  /*cde0*/  IMAD.U32 R3, RZ, RZ, UR38 ;  /* 0x00000026ff037e24 */ /* 0x004fc8000f8e00ff */
[----:B------:R2:W3:Y:S03]  /*cdf0*/  SYNCS.PHASECHK.TRANS64.TRYWAIT P0, [R3+URZ+0x16840], R8 ;  /* 0x01684008030075a7 */ /* 0x0004e6000800017f */
[----:B---3--:R-:W-:Y:S05]  /*ce00*/  @!P0 NANOSLEEP.SYNCS 0x989680 ;  /* 0x009896800000895d */ /* 0x008fea0003900000 */
[----:B------:R-:W3:Y:S02]  /*ce10*/  @!P0 SYNCS.PHASECHK.TRANS64 P0, [R3+URZ+0x16840], R8 ;  /* 0x01684008030085a7 */ /* 0x000ee4000800007f */
[----:B---3--:R-:W-:Y:S05]  /*ce20*/  @!P0 BRA `(.L_x_1901) ;  /* 0xfffffffc00ec8947 */ /* 0x008fea000383ffff */
[----:B------:R-:W-:Y:S05]  /*ce30*/  BRA `(.L_x_1969) ;  /* 0xffffffd400007947 */ /* 0x000fea000383ffff */
.L_x_1904:
[----:B------:R-:W-:Y:S02]  /*ce40*/  IMAD R9, R9, 0xc0, R12 ;  /* 0x000000c009097824 */ /* 0x000fe400078e020c */
[----:B------:R-:W-:Y:S02]  /*ce50*/  IMAD.MOV.U32 R13, RZ, RZ, R7 ;  /* 0x000000ffff0d7224 */ /* 0x000fe400078e0007 */
[----:B------:R-:W-:Y:S02]  /*ce60*/  IMAD.MOV.U32 R12, RZ, RZ, RZ ;  /* 0x000000ffff0c7224 */ /* 0x000fe400078e00ff */
[----:B------:R-:W-:Y:S02]  /*ce70*/  IMAD.MOV.U32 R11, RZ, RZ, 0x181f ;  /* 0x0000181fff0b7424 */ /* 0x000fe400078e00ff */
[----:B------:R-:W-:Y:S02]  /*ce80*/  IMAD.MOV.U32 R15, RZ, RZ, -0x1 ;  /* 0xffffffffff0f7424 */ /* 0x000fe400078e00ff */
[----:B------:R-:W-:-:S07]  /*ce90*/  VIADD R25, R9, 0x10 ;  /* 0x0000001009197836 */ /* 0x000fce0000000000 */
[----:B0-----:R-:W-:Y:S05]  /*cea0*/  WARPSYNC.COLLECTIVE R15, `(.L_x_1970) ;  /* 0x000000000f087348 */ /* 0x001fea0003c00000 */
[----:B------:R1:W2:Y:S02]  /*ceb0*/  SHFL.IDX P6, R14, R13, R12, R11 ;  /* 0x0000000c0d0e7389 */ /* 0x0002a400000c000b */
[----:B012---:R-:W-:Y:S01]  /*cec0*/  ENDCOLLECTIVE ;  /* 0x000000000000791b */ /* 0x007fe20003800000 */
.L_x_1970:
[----:B------:R-:W-:Y:S02]  /*ced0*/  IMAD.MOV.U32 R13, RZ, RZ, R8 ;  /* 0x000000ffff0d7224 */ /* 0x000fe400078e0008 */
[----:B------:R-:W-:-:S07]  /*cee0*/  IMAD.MOV.U32 R4, RZ, RZ, R14 ;  /* 0x000000ffff047224 */ /* 0x000fce00078e000e */
[----:B------:R-:W-:Y:S05]  /*cef0*/  WARPSYNC.COLLECTIVE R15, `(.L_x_1971) ;  /* 0x000000000f087348 */ /* 0x000fea0003c00000 */
[----:B------:R0:W1:Y:S02]  /*cf00*/  SHFL.IDX P6, R14, R13, R12, R11 ;  /* 0x0000000c0d0e7389 */ /* 0x00006400000c000b */
[----:B01----:R-:W-:Y:S01]  /*cf10*/  ENDCOLLECTIVE ;  /* 0x000000000000791b */ /* 0x003fe20003800000 */
.L_x_1971:
        /* <DEDUP_REMOVED lines=8> */
[----:B------:R-:W-:-:S07]  /*cfa0*/  @!P1 IMAD.MOV.U32 R4, RZ, RZ, R14 ;  /* 0x000000ffff049224 */ /* 0x000fce00078e000e */
[----:B------:R-:W-:Y:S05]  /*cfb0*/  WARPSYNC.COLLECTIVE R15, `(.L_x_1972) ;  /* 0x000000000f087348 */ /* 0x000fea0003c00000 */
[----:B------:R0:W1:Y:S02]  /*cfc0*/  SHFL.IDX P6, R14, R13, R12, R11 ;  /* 0x0000000c0d0e7389 */ /* 0x00006400000c000b */
[----:B01----:R-:W-:Y:S01]  /*cfd0*/  ENDCOLLECTIVE ;  /* 0x000000000000791b */ /* 0x003fe20003800000 */
.L_x_1972:
[----:B------:R-:W-:Y:S01]  /*cfe0*/  @!PT LDS RZ, [RZ] ;  /* 0x00000000fffff984 */ /* 0x000fe20000000800 */
[----:B------:R-:W-:Y:S01]  /*cff0*/  @!PT LDS RZ, [RZ] ;  /* 0x00000000fffff984 */ /* 0x000fe20000000800 */
[----:B------:R-:W-:Y:S01]  /*d000*/  @!PT LDS RZ, [RZ] ;  /* 0x00000000fffff984 */ /* 0x000fe20000000800 */
[----:B------:R0:W-:Y:S01]  /*d010*/  @!P1 LDGSTS.E.BYPASS.LTC128B.128 [R21+0x8400], desc[UR46][R4.64], !P0 ;  /* 0x0840000004159fae */ /* 0x0001e2000c101d6e */
[----:B------:R-:W-:Y:S01]  /*d020*/  ISETP.GE.AND P1, PT, R25, R0, PT ;  /* 0x000000001900720c */ /* 0x000fe20003f26270 */
[----:B------:R-:W-:Y:S02]  /*d030*/  IMAD.MOV.U32 R13, RZ, RZ, R8 ;  /* 0x000000ffff0d7224 */ /* 0x000fe400078e0008 */
[----:B0-----:R-:W-:-:S05]  /*d040*/  VIADD R21, R9, 0x20 ;  /* 0x0000002009157836 */ /* 0x001fca0000000000 */
[----:B------:R-:W-:Y:S01]  /*d050*/  ISETP.GE.AND P2, PT, R21, R0, PT ;  /* 0x000000001500720c */ /* 0x000fe20003f46270 */
[----:B------:R-:W-:Y:S02]  /*d060*/  VIADD R21, R9, 0x30 ;  /* 0x0000003009157836 */ /* 0x000fe40000000000 */
[----:B------:R-:W-:-:S10]  /*d070*/  IMAD.MOV.U32 R25, RZ, RZ, R14 ;  /* 0x000000ffff197224 */ /* 0x000fd400078e000e */
[----:B------:R-:W-:Y:S05]  /*d080*/  WARPSYNC.COLLECTIVE R15, `(.L_x_1973) ;  /* 0x000000000f087348 */ /* 0x000fea0003c00000 */
[----:B------:R0:W1:Y:S02]  /*d090*/  SHFL.IDX P6, R14, R13, R12, R11 ;  /* 0x0000000c0d0e7389 */ /* 0x00006400000c000b */
[----:B01----:R-:W-:Y:S01]  /*d0a0*/  ENDCOLLECTIVE ;  /* 0x000000000000791b */ /* 0x003fe20003800000 */
.L_x_1973:
[----:B------:R-:W-:Y:S01]  /*d0b0*/  @!P2 LEA R29, R10, UR38, 0x1 ;  /* 0x000000260a1dac11 */ /* 0x000fe2000f8e08ff */
[----:B------:R-:W-:Y:S02]  /*d0c0*/  IMAD.MOV.U32 R13, RZ, RZ, R7 ;  /* 0x000000ffff0d7224 */ /* 0x000fe400078e0007 */
[----:B------:R-:W-:Y:S01]  /*d0d0*/  IMAD.MOV.U32 R12, RZ, RZ, 0x2 ;  /* 0x00000002ff0c7424 */ /* 0x000fe200078e00ff */
[----:B------:R-:W-:-:S13]  /*d0e0*/  @!P1 LEA R4, P3, R19, R14, 0x1 ;  /* 0x0000000e13049211 */ /* 0x000fda00078608ff */
[----:B------:R-:W-:Y:S05]  /*d0f0*/  WARPSYNC.COLLECTIVE R15, `(.L_x_1974) ;  /* 0x000000000f087348 */ /* 0x000fea0003c00000 */
[----:B------:R0:W1:Y:S02]  /*d100*/  SHFL.IDX P6, R14, R13, R12, R11 ;  /* 0x0000000c0d0e7389 */ /* 0x00006400000c000b */
[----:B01----:R-:W-:Y:S01]  /*d110*/  ENDCOLLECTIVE ;  /* 0x000000000000791b */ /* 0x003fe20003800000 */
.L_x_1974:
        /* <DEDUP_REMOVED lines=11> */
.L_x_1975:
[----:B------:R-:W-:Y:S02]  /*d1d0*/  IMAD.MOV.U32 R13, RZ, RZ, R7 ;  /* 0x000000ffff0d7224 */ /* 0x000fe400078e0007 */
[----:B------:R-:W-:Y:S02]  /*d1e0*/  IMAD.MOV.U32 R12, RZ, RZ, 0x3 ;  /* 0x00000003ff0c7424 */ /* 0x000fe400078e00ff */
[----:B------:R-:W-:-:S07]  /*d1f0*/  IMAD.MOV.U32 R28, RZ, RZ, R14 ;  /* 0x000000ffff1c7224 */ /* 0x000fce00078e000e */
[----:B------:R-:W-:Y:S05]  /*d200*/  WARPSYNC.COLLECTIVE R15, `(.L_x_1976) ;  /* 0x000000000f087348 */ /* 0x000fea0003c00000 */
[----:B------:R0:W1:Y:S02]  /*d210*/  SHFL.IDX P6, R14, R13, R12, R11 ;  /* 0x0000000c0d0e7389 */ /* 0x00006400000c000b */
[----:B01----:R-:W-:Y:S01]  /*d220*/  ENDCOLLECTIVE ;  /* 0x000000000000791b */ /* 0x003fe20003800000 */
.L_x_1976:
[----:B------:R-:W-:-:S05]  /*d230*/  @!P2 LEA R4, P1, R19, R28, 0x1 ;  /* 0x0000001c1304a211 */ /* 0x000fca00078208ff */
[----:B------:R-:W-:Y:S01]  /*d240*/  @!P2 IMAD.X R5, RZ, RZ, R20, P1 ;  /* 0x000000ffff05a224 */ /* 0x000fe200008e0614 */
[----:B------:R-:W-:-:S04]  /*d250*/  ISETP.GE.AND P1, PT, R21, R0, PT ;  /* 0x000000001500720c */ /* 0x000fc80003f26270 */
[----:B------:R-:W-:Y:S01]  /*d260*/  @!PT LDS RZ, [RZ] ;  /* 0x00000000fffff984 */ /* 0x000fe20000000800 */
[----:B------:R-:W-:Y:S01]  /*d270*/  @!PT LDS RZ, [RZ] ;  /* 0x00000000fffff984 */ /* 0x000fe20000000800 */
[----:B------:R-:W-:Y:S01]  /*d280*/  @!PT LDS RZ, [RZ] ;  /* 0x00000000fffff984 */ /* 0x000fe20000000800 */
[----:B------:R0:W-:Y:S01]  /*d290*/  @!P2 LDGSTS.E.BYPASS.LTC128B.128 [R29+0x9400], desc[UR46][R4.64], !P0 ;  /* 0x09400000041dafae */ /* 0x0001e2000c101d6e */
[----:B------:R-:W-:-:S08]  /*d2a0*/  IMAD.MOV.U32 R13, RZ, RZ, R8 ;  /* 0x000000ffff0d7224 */ /* 0x000fd000078e0008 */
[----:B------:R-:W-:Y:S01]  /*d2b0*/  @!P1 LEA R25, R10, UR38, 0x1 ;  /* 0x000000260a199c11 */ /* 0x000fe2000f8e08ff */
[----:B------:R-:W-:-:S07]  /*d2c0*/  IMAD.MOV.U32 R21, RZ, RZ, R14 ;  /* 0x000000ffff157224 */ /* 0x000fce00078e000e */
[----:B0-----:R-:W-:Y:S05]  /*d2d0*/  WARPSYNC.COLLECTIVE R15, `(.L_x_1977) ;  /* 0x000000000f087348 */ /* 0x001fea0003c00000 */
[----:B------:R1:W2:Y:S02]  /*d2e0*/  SHFL.IDX P6, R14, R13, R12, R11 ;  /* 0x0000000c0d0e7389 */ /* 0x0002a400000c000b */
[----:B012---:R-:W-:Y:S01]  /*d2f0*/  ENDCOLLECTIVE ;  /* 0x000000000000791b */ /* 0x007fe20003800000 */
.L_x_1977:
[----:B------:R-:W-:Y:S02]  /*d300*/  IMAD.MOV.U32 R13, RZ, RZ, R7 ;  /* 0x000000ffff0d7224 */ /* 0x000fe400078e0007 */
[----:B------:R-:W-:Y:S01]  /*d310*/  IMAD.MOV.U32 R12, RZ, RZ, 0x4 ;  /* 0x00000004ff0c7424 */ /* 0x000fe200078e00ff */
[----:B------:R-:W-:-:S13]  /*d320*/  @!P1 LEA R4, P3, R19, R14, 0x1 ;  /* 0x0000000e13049211 */ /* 0x000fda00078608ff */
[----:B------:R-:W-:Y:S05]  /*d330*/  WARPSYNC.COLLECTIVE R15, `(.L_x_1978) ;  /* 0x000000000f087348 */ /* 0x000fea0003c00000 */
[----:B------:R0:W1:Y:S02]  /*d340*/  SHFL.IDX P6, R14, R13, R12, R11 ;  /* 0x0000000c0d0e7389 */ /* 0x00006400000c000b */
[----:B01----:R-:W-:Y:S01]  /*d350*/  ENDCOLLECTIVE ;  /* 0x000000000000791b */ /* 0x003fe20003800000 */
.L_x_1978:
[----:B------:R-:W-:Y:S02]  /*d360*/  @!P1 IMAD.X R5, RZ, RZ, R21, P3 ;  /* 0x000000ffff059224 */ /* 0x000fe400018e0615 */
[----:B------:R-:W-:-:S03]  /*d370*/  VIADD R21, R9, 0x40 ;  /* 0x0000004009157836 */ /* 0x000fc60000000000 */
[----:B------:R-:W-:Y:S01]  /*d380*/  @!PT LDS RZ, [RZ] ;  /* 0x00000000fffff984 */ /* 0x000fe20000000800 */
[----:B------:R-:W-:Y:S01]  /*d390*/  @!PT LDS RZ, [RZ] ;  /* 0x00000000fffff984 */ /* 0x000fe20000000800 */
[----:B------:R-:W-:Y:S01]  /*d3a0*/  @!PT LDS RZ, [RZ] ;  /* 0x00000000fffff984 */ /* 0x000fe20000000800 */
[----:B------:R0:W-:Y:S02]  /*d3b0*/  @!P1 LDGSTS.E.BYPASS.LTC128B.128 [R25+0x9c00], desc[UR46][R4.64], !P0 ;  /* 0x09c0000004199fae */ /* 0x0001e4000c101d6e */
[----:B------:R-:W-:Y:S01]  /*d3c0*/  ISETP.GE.AND P2, PT, R21, R0, PT ;  /* 0x000000001500720c */ /* 0x000fe20003f46270 */
[C---:B------:R-:W-:Y:S02]  /*d3d0*/  VIADD R21, R9.reuse, 0x50 ;  /* 0x0000005009157836 */ /* 0x040fe40000000000 */
[----:B------:R-:W-:Y:S02]  /*d3e0*/  IMAD.MOV.U32 R13, RZ, RZ, R8 ;  /* 0x000000ffff0d7224 */ /* 0x000fe400078e0008 */
[----:B0-----:R-:W-:-:S08]  /*d3f0*/  VIADD R25, R9, 0x60 ;  /* 0x0000006009197836 */ /* 0x001fd00000000000 */
[----:B------:R-:W-:Y:S01]  /*d400*/  @!P2 LEA R29, R10, UR38, 0x1 ;  /* 0x000000260a1dac11 */ /* 0x000fe2000f8e08ff */
[----:B------:R-:W-:-:S07]  /*d410*/  IMAD.MOV.U32 R20, RZ, RZ, R14 ;  /* 0x000000ffff147224 */ /* 0x000fce00078e000e */
[----:B------:R-:W-:Y:S05]  /*d420*/  WARPSYNC.COLLECTIVE R15, `(.L_x_1979) ;  /* 0x000000000f087348 */ /* 0x000fea0003c00000 */
[----:B------:R0:W1:Y:S02]  /*d430*/  SHFL.IDX P6, R14, R13, R12, R11 ;  /* 0x0000000c0d0e7389 */ /* 0x00006400000c000b */
[----:B01----:R-:W-:Y:S01]  /*d440*/  ENDCOLLECTIVE ;  /* 0x000000000000791b */ /* 0x003fe20003800000 */
.L_x_1979:
[----:B------:R-:W-:Y:S02]  /*d450*/  IMAD.MOV.U32 R13, RZ, RZ, R7 ;  /* 0x000000ffff0d7224 */ /* 0x000fe400078e0007 */
[----:B------:R-:W-:Y:S02]  /*d460*/  IMAD.MOV.U32 R12, RZ, RZ, 0x5 ;  /* 0x00000005ff0c7424 */ /* 0x000fe400078e00ff */
[----:B------:R-:W-:-:S07]  /*d470*/  IMAD.MOV.U32 R28, RZ, RZ, R14 ;  /* 0x000000ffff1c7224 */ /* 0x000fce00078e000e */
[----:B------:R-:W-:Y:S05]  /*d480*/  WARPSYNC.COLLECTIVE R15, `(.L_x_1980) ;  /* 0x000000000f087348 */ /* 0x000fea0003c00000 */
[----:B------:R0:W1:Y:S02]  /*d490*/  SHFL.IDX P6, R14, R13, R12, R11 ;  /* 0x0000000c0d0e7389 */ /* 0x00006400000c000b */
[----:B01----:R-:W-:Y:S01]  /*d4a0*/  ENDCOLLECTIVE ;  /* 0x000000000000791b */ /* 0x003fe20003800000 */
.L_x_1980:
[----:B------:R-:W-:-:S05]  /*d4b0*/  @!P2 LEA R4, P1, R19, R28, 0x1 ;  /* 0x0000001c1304a211 */ /* 0x000fca00078208ff */
[----:B------:R-:W-:Y:S01]  /*d4c0*/  @!P2 IMAD.X R5, RZ, RZ, R20, P1 ;  /* 0x000000ffff05a224 */ /* 0x000fe200008e0614 */
[----:B------:R-:W-:-:S04]  /*d4d0*/  ISETP.GE.AND P1, PT, R21, R0, PT ;  /* 0x000000001500720c */ /* 0x000fc80003f26270 */
[----:B------:R-:W-:Y:S01]  /*d4e0*/  @!PT LDS RZ, [RZ] ;  /* 0x00000000fffff984 */ /* 0x000fe20000000800 */
[----:B------:R-:W-:Y:S01]  /*d4f0*/  @!PT LDS RZ, [RZ] ;  /* 0x00000000fffff984 */ /* 0x000fe20000000800 */
[----:B------:R-:W-:Y:S01]  /*d500*/  @!PT LDS RZ, [RZ] ;  /* 0x00000000fffff984 */ /* 0x000fe20000000800 */
[----:B------:R0:W-:Y:S01]  /*d510*/  @!P2 LDGSTS.E.BYPASS.LTC128B.128 [R29+0xa400], desc[UR46][R4.64], !P0 ;  /* 0x0a400000041dafae */ /* 0x0001e2000c101d6e */
[----:B------:R-:W-:Y:S01]  /*d520*/  IMAD.MOV.U32 R13, RZ, RZ, R8 ;  /* 0x000000ffff0d7224 */ /* 0x000fe200078e0008 */
[----:B------:R-:W-:Y:S01]  /*d530*/  ISETP.GE.AND P2, PT, R25, R0, PT ;  /* 0x000000001900720c */ /* 0x000fe20003f46270 */
[----:B------:R-:W-:-:S12]  /*d540*/  IMAD.MOV.U32 R21, RZ, RZ, R14 ;  /* 0x000000ffff157224 */ /* 0x000fd800078e000e */
[----:B0-----:R-:W-:Y:S05]  /*d550*/  WARPSYNC.COLLECTIVE R15, `(.L_x_1981) ;  /* 0x000000000f087348 */ /* 0x001fea0003c00000 */
[----:B------:R1:W2:Y:S02]  /*d560*/  SHFL.IDX P6, R14, R13, R12, R11 ;  /* 0x0000000c0d0e7389 */ /* 0x0002a400000c000b */
[----:B012---:R-:W-:Y:S01]  /*d570*/  ENDCOLLECTIVE ;  /* 0x000000000000791b */ /* 0x007fe20003800000 */
.L_x_1981:
[----:B------:R-:W-:Y:S01]  /*d580*/  @!P2 LEA R25, R10, UR38, 0x1 ;  /* 0x000000260a19ac11 */ /* 0x000fe2000f8e08ff */
[----:B------:R-:W-:Y:S02]  /*d590*/  IMAD.MOV.U32 R13, RZ, RZ, R7 ;  /* 0x000000ffff0d7224 */ /* 0x000fe400078e0007 */
[----:B------:R-:W-:Y:S01]  /*d5a0*/  IMAD.MOV.U32 R12, RZ, RZ, 0x6 ;  /* 0x00000006ff0c7424 */ /* 0x000fe200078e00ff */
[----:B------:R-:W-:-:S13]  /*d5b0*/  @!P1 LEA R4, P3, R19, R14, 0x1 ;  /* 0x0000000e13049211 */ /* 0x000fda00078608ff */
[----:B------:R-:W-:Y:S05]  /*d5c0*/  WARPSYNC.COLLECTIVE R15, `(.L_x_1982) ;  /* 0x000000000f087348 */ /* 0x000fea0003c00000 */
[----:B------:R0:W1:Y:S02]  /*d5d0*/  SHFL.IDX P6, R14, R13, R12, R11 ;  /* 0x0000000c0d0e7389 */ /* 0x00006400000c000b */
[----:B01----:R-:W-:Y:S01]  /*d5e0*/  ENDCOLLECTIVE ;  /* 0x000000000000791b */ /* 0x003fe20003800000 */
.L_x_1982:
        /* <DEDUP_REMOVED lines=11> */
.L_x_1983:
[----:B------:R-:W-:Y:S02]  /*d6a0*/  IMAD.MOV.U32 R13, RZ, RZ, R7 ;  /* 0x000000ffff0d7224 */ /* 0x000fe400078e0007 */
[----:B------:R-:W-:Y:S02]  /*d6b0*/  IMAD.MOV.U32 R12, RZ, RZ, 0x7 ;  /* 0x00000007ff0c7424 */ /* 0x000fe400078e00ff */
[----:B------:R-:W-:-:S07]  /*d6c0*/  IMAD.MOV.U32 R28, RZ, RZ, R14 ;  /* 0x000000ffff1c7224 */ /* 0x000fce00078e000e */
[----:B------:R-:W-:Y:S05]  /*d6d0*/  WARPSYNC.COLLECTIVE R15, `(.L_x_1984) ;  /* 0x000000000f087348 */ /* 0x000fea0003c00000 */
[----:B------:R0:W1:Y:S02]  /*d6e0*/  SHFL.IDX P6, R14, R13, R12, R11 ;  /* 0x0000000c0d0e7389 */ /* 0x00006400000c000b */
[----:B01----:R-:W-:Y:S01]  /*d6f0*/  ENDCOLLECTIVE ;  /* 0x000000000000791b */ /* 0x003fe20003800000 */
.L_x_1984:
        /* <DEDUP_REMOVED lines=11> */
.L_x_1985:
        /* <DEDUP_REMOVED lines=9> */
.L_x_1986:
        /* <DEDUP_REMOVED lines=14> */
.L_x_1987:
[----:B------:R-:W-:Y:S02]  /*d920*/  IMAD.MOV.U32 R13, RZ, RZ, R3 ;  /* 0x000000ffff0d7224 */ /* 0x000fe400078e0003 */
[----:B------:R-:W-:Y:S02]  /*d930*/  IMAD.MOV.U32 R12, RZ, RZ, 0x1 ;  /* 0x00000001ff0c7424 */ /* 0x000fe400078e00ff */
[----:B------:R-:W-:-:S07]  /*d940*/  IMAD.MOV.U32 R28, RZ, RZ, R14 ;  /* 0x000000ffff1c7224 */ /* 0x000fce00078e000e */
[----:B------:R-:W-:Y:S05]  /*d950*/  WARPSYNC.COLLECTIVE R15, `(.L_x_1988) ;  /* 0x000000000f087348 */ /* 0x000fea0003c00000 */
[----:B------:R0:W1:Y:S02]  /*d960*/  SHFL.IDX P6, R14, R13, R12, R11 ;  /* 0x0000000c0d0e7389 */ /* 0x00006400000c000b */
[----:B01----:R-:W-:Y:S01]  /*d970*/  ENDCOLLECTIVE ;  /* 0x000000000000791b */ /* 0x003fe20003800000 */
.L_x_1988:
        /* <DEDUP_REMOVED lines=13> */
.L_x_1989:
[----:B------:R-:W-:Y:S02]  /*da50*/  IMAD.MOV.U32 R13, RZ, RZ, R3 ;  /* 0x000000ffff0d7224 */ /* 0x000fe400078e0003 */
[----:B------:R-:W-:Y:S01]  /*da60*/  IMAD.MOV.U32 R12, RZ, RZ, 0x2 ;  /* 0x00000002ff0c7424 */ /* 0x000fe200078e00ff */
[----:B------:R-:W-:-:S13]  /*da70*/  @!P1 LEA R4, P3, R19, R14, 0x1 ;  /* 0x0000000e13049211 */ /* 0x000fda00078608ff */
[----:B------:R-:W-:Y:S05]  /*da80*/  WARPSYNC.COLLECTIVE R15, `(.L_x_1990) ;  /* 0x000000000f087348 */ /* 0x000fea0003c00000 */
[----:B------:R0:W1:Y:S02]  /*da90*/  SHFL.IDX P6, R14, R13, R12, R11 ;  /* 0x0000000c0d0e7389 */ /* 0x00006400000c000b */
[----:B01----:R-:W-:Y:S01]  /*daa0*/  ENDCOLLECTIVE ;  /* 0x000000000000791b */ /* 0x003fe20003800000 */
.L_x_1990:
        /* <DEDUP_REMOVED lines=12> */
.L_x_1991:
[----:B------:R-:W-:Y:S02]  /*db70*/  IMAD.MOV.U32 R13, RZ, RZ, R3 ;  /* 0x000000ffff0d7224 */ /* 0x000fe400078e0003 */
[----:B------:R-:W-:Y:S02]  /*db80*/  IMAD.MOV.U32 R12, RZ, RZ, 0x3 ;  /* 0x00000003ff0c7424 */ /* 0x000fe400078e00ff */
[----:B------:R-:W-:-:S07]  /*db90*/  IMAD.MOV.U32 R20, RZ, RZ, R14 ;  /* 0x000000ffff147224 */ /* 0x000fce00078e000e */
[----:B------:R-:W-:Y:S05]  /*dba0*/  WARPSYNC.COLLECTIVE R15, `(.L_x_1992) ;  /* 0x000000000f087348 */ /* 0x000fea0003c00000 */
[----:B------:R0:W1:Y:S02]  /*dbb0*/  SHFL.IDX P6, R14, R13, R12, R11 ;  /* 0x0000000c0d0e7389 */ /* 0x00006400000c000b */
[----:B01----:R-:W-:Y:S01]  /*dbc0*/  ENDCOLLECTIVE ;  /* 0x000000000000791b */ /* 0x003fe20003800000 */
.L_x_1992:
        /* <DEDUP_REMOVED lines=12> */
.L_x_1993:
[----:B------:R-:W-:Y:S05]  /*dc90*/  BRA `(.L_x_1994) ;  /* 0xffffffd000b07947 */ /* 0x000fea000383ffff */
.L_x_1905:
[----:B0-----:R-:W-:-:S04]  /*dca0*/  IMAD.U32 R3, RZ, RZ, UR38 ;  /* 0x00000026ff037e24 */ /* 0x001fc8000f8e00ff */
[----:B------:R0:W1:Y:S03]  /*dcb0*/  SYNCS.PHASECHK.TRANS64.TRYWAIT P0, [R3+URZ+0x16820], R0 ;  /* 0x01682000030075a7 */ /* 0x000066000800017f */
[----:B-1----:R-:W-:Y:S05]  /*dcc0*/  @!P0 NANOSLEEP.SYNCS 0x989680 ;  /* 0x009896800000895d */ /* 0x002fea0003900000 */
[----:B------:R-:W1:Y:S02]  /*dcd0*/  @!P0 SYNCS.PHASECHK.TRANS64 P0, [R3+URZ+0x16820], R0 ;  /* 0x01682000030085a7 */ /* 0x000e64000800007f */
[----:B-1----:R-:W-:Y:S05]  /*dce0*/  @!P0 BRA `(.L_x_1905) ;  /* 0xfffffffc00ec8947 */ /* 0x002fea000383ffff */
[----:B------:R-:W-:Y:S05]  /*dcf0*/  BRA `(.L_x_1995) ;  /* 0xffffffd000e07947 */ /* 0x000fea000383ffff */
.L_x_1912:
[----:B0-----:R-:W-:-:S04]  /*dd00*/  IMAD.U32 R5, RZ, RZ, UR38 ;  /* 0x00000026ff057e24 */ /* 0x001fc8000f8e00ff */
[----:B------:R0:W1:Y:S03]  /*dd10*/  SYNCS.PHASECHK.TRANS64.TRYWAIT P0, [R5+URZ+0x16848], R12 ;  /* 0x0168480c050075a7 */ /* 0x000066000800017f */
[----:B-1----:R-:W-:Y:S05]  /*dd20*/  @!P0 NANOSLEEP.SYNCS 0x989680 ;  /* 0x009896800000895d */ /* 0x002fea0003900000 */
[----:B------:R-:W1:Y:S02]  /*dd30*/  @!P0 SYNCS.PHASECHK.TRANS64 P0, [R5+URZ+0x16848], R12 ;  /* 0x0168480c050085a7 */ /* 0x000e64000800007f */
[----:B-1----:R-:W-:Y:S05]  /*dd40*/  @!P0 BRA `(.L_x_1912) ;  /* 0xfffffffc00ec8947 */ /* 0x002fea000383ffff */
[----:B------:R-:W-:Y:S05]  /*dd50*/  BRA `(.L_x_1996) ;  /* 0xffffffd400c47947 */ /* 0x000fea000383ffff */
.L_x_1917:
[----:B0-----:R-:W-:-:S04]  /*dd60*/  IMAD.U32 R5, RZ, RZ, UR38 ;  /* 0x00000026ff057e24 */ /* 0x001fc8000f8e00ff */
[----:B------:R0:W1:Y:S03]  /*dd70*/  SYNCS.PHASECHK.TRANS64.TRYWAIT P0, [R5+URZ+0x16860], R12 ;  /* 0x0168600c050075a7 */ /* 0x000066000800017f */
[----:B-1----:R-:W-:Y:S05]  /*dd80*/  @!P0 NANOSLEEP.SYNCS 0x989680 ;  /* 0x009896800000895d */ /* 0x002fea0003900000 */
[----:B------:R-:W1:Y:S02]  /*dd90*/  @!P0 SYNCS.PHASECHK.TRANS64 P0, [R5+URZ+0x16860], R12 ;  /* 0x0168600c050085a7 */ /* 0x000e64000800007f */
[----:B-1----:R-:W-:Y:S05]  /*dda0*/  @!P0 BRA `(.L_x_1917) ;  /* 0xfffffffc00ec8947 */ /* 0x002fea000383ffff */
[----:B------:R-:W-:Y:S05]  /*ddb0*/  BRA `(.L_x_1997) ;  /* 0xffffffd800247947 */ /* 0x000fea000383ffff */
.L_x_1925:
[----:B0-----:R-:W-:-:S04]  /*ddc0*/  IMAD.U32 R5, RZ, RZ, UR38 ;  /* 0x00000026ff057e24 */ /* 0x001fc8000f8e00ff */
[----:B------:R0:W1:Y:S03]  /*ddd0*/  SYNCS.PHASECHK.TRANS64.TRYWAIT P0, [R5+URZ+0x16840], R14 ;  /* 0x0168400e050075a7 */ /* 0x000066000800017f */
[----:B-1----:R-:W-:Y:S05]  /*dde0*/  @!P0 NANOSLEEP.SYNCS 0x989680 ;  /* 0x009896800000895d */ /* 0x002fea0003900000 */
[----:B------:R-:W1:Y:S02]  /*ddf0*/  @!P0 SYNCS.PHASECHK.TRANS64 P0, [R5+URZ+0x16840], R14 ;  /* 0x0168400e050085a7 */ /* 0x000e64000800007f */
[----:B-1----:R-:W-:Y:S05]  /*de00*/  @!P0 BRA `(.L_x_1925) ;  /* 0xfffffffc00ec8947 */ /* 0x002fea000383ffff */
[----:B------:R-:W-:Y:S05]  /*de10*/  BRA `(.L_x_1998) ;  /* 0xffffffdc00087947 */ /* 0x000fea000383ffff */
.L_x_1930:
[----:B0-----:R-:W-:-:S04]  /*de20*/  IMAD.U32 R5, RZ, RZ, UR38 ;  /* 0x00000026ff057e24 */ /* 0x001fc8000f8e00ff */
[----:B------:R0:W1:Y:S03]  /*de30*/  SYNCS.PHASECHK.TRANS64.TRYWAIT P0, [R5+URZ+0x16868], R4 ;  /* 0x01686804050075a7 */ /* 0x000066000800017f */
[----:B-1----:R-:W-:Y:S05]  /*de40*/  @!P0 NANOSLEEP.SYNCS 0x989680 ;  /* 0x009896800000895d */ /* 0x002fea0003900000 */
[----:B------:R-:W1:Y:S02]  /*de50*/  @!P0 SYNCS.PHASECHK.TRANS64 P0, [R5+URZ+0x16868], R4 ;  /* 0x01686804050085a7 */ /* 0x000e64000800007f */
[----:B-1----:R-:W-:Y:S05]  /*de60*/  @!P0 BRA `(.L_x_1930) ;  /* 0xfffffffc00ec8947 */ /* 0x002fea000383ffff */
[----:B------:R-:W-:Y:S05]  /*de70*/  BRA `(.L_x_1999) ;  /* 0xffffffdc00707947 */ /* 0x000fea000383ffff */
.L_x_1938:
[----:B0-----:R-:W-:-:S04]  /*de80*/  IMAD.U32 R4, RZ, RZ, UR38 ;  /* 0x00000026ff047e24 */ /* 0x001fc8000f8e00ff */
[----:B------:R0:W1:Y:S03]  /*de90*/  SYNCS.PHASECHK.TRANS64.TRYWAIT P0, [R4+URZ+0x16848], R9 ;  /* 0x01684809040075a7 */ /* 0x000066000800017f */
[----:B-1----:R-:W-:Y:S05]  /*dea0*/  @!P0 NANOSLEEP.SYNCS 0x989680 ;  /* 0x009896800000895d */ /* 0x002fea0003900000 */
[----:B------:R-:W1:Y:S02]  /*deb0*/  @!P0 SYNCS.PHASECHK.TRANS64 P0, [R4+URZ+0x16848], R9 ;  /* 0x01684809040085a7 */ /* 0x000e64000800007f */
[----:B-1----:R-:W-:Y:S05]  /*dec0*/  @!P0 BRA `(.L_x_1938) ;  /* 0xfffffffc00ec8947 */ /* 0x002fea000383ffff */
[----:B------:R-:W-:Y:S05]  /*ded0*/  BRA `(.L_x_2000) ;  /* 0xffffffe000687947 */ /* 0x000fea000383ffff */
.L_x_1943:
[----:B0-----:R-:W-:-:S04]  /*dee0*/  IMAD.U32 R4, RZ, RZ, UR38 ;  /* 0x00000026ff047e24 */ /* 0x001fc8000f8e00ff */
[----:B------:R0:W1:Y:S03]  /*def0*/  SYNCS.PHASECHK.TRANS64.TRYWAIT P0, [R4+URZ+0x16860], R9 ;  /* 0x01686009040075a7 */ /* 0x000066000800017f */
[----:B-1----:R-:W-:Y:S05]  /*df00*/  @!P0 NANOSLEEP.SYNCS 0x989680 ;  /* 0x009896800000895d */ /* 0x002fea0003900000 */
[----:B------:R-:W1:Y:S02]  /*df10*/  @!P0 SYNCS.PHASECHK.TRANS64 P0, [R4+URZ+0x16860], R9 ;  /* 0x01686009040085a7 */ /* 0x000e64000800007f */
[----:B-1----:R-:W-:Y:S05]  /*df20*/  @!P0 BRA `(.L_x_1943) ;  /* 0xfffffffc00ec8947 */ /* 0x002fea000383ffff */
[----:B------:R-:W-:Y:S05]  /*df30*/  BRA `(.L_x_2001) ;  /* 0xffffffe000cc7947 */ /* 0x000fea000383ffff */
.L_x_1950:
[----:B0-----:R0:W1:Y:S02]  /*df40*/  SYNCS.PHASECHK.TRANS64.TRYWAIT P0, [R4+URZ+0x16860], R3 ;  /* 0x01686003040075a7 */ /* 0x001064000800017f */
[----:B-1----:R-:W-:Y:S05]  /*df50*/  @!P0 NANOSLEEP.SYNCS 0x989680 ;  /* 0x009896800000895d */ /* 0x002fea0003900000 */
[----:B------:R-:W1:Y:S02]  /*df60*/  @!P0 SYNCS.PHASECHK.TRANS64 P0, [R4+URZ+0x16860], R3 ;  /* 0x01686003040085a7 */ /* 0x000e64000800007f */
[----:B-1----:R-:W-:Y:S05]  /*df70*/  @!P0 BRA `(.L_x_1950) ;  /* 0xfffffffc00f08947 */ /* 0x002fea000383ffff */
[----:B------:R-:W-:Y:S05]  /*df80*/  BRA `(.L_x_2002) ;  /* 0xffffffe4005c7947 */ /* 0x000fea000383ffff */
.L_x_1954:
[----:B0-----:R0:W1:Y:S02]  /*df90*/  SYNCS.PHASECHK.TRANS64.TRYWAIT P0, [R17+URZ+0x16820], R4 ;  /* 0x01682004110075a7 */ /* 0x001064000800017f */
[----:B-1----:R-:W-:Y:S05]  /*dfa0*/  @!P0 NANOSLEEP.SYNCS 0x989680 ;  /* 0x009896800000895d */ /* 0x002fea0003900000 */
[----:B------:R-:W1:Y:S02]  /*dfb0*/  @!P0 SYNCS.PHASECHK.TRANS64 P0, [R17+URZ+0x16820], R4 ;  /* 0x01682004110085a7 */ /* 0x000e64000800007f */
[----:B-1----:R-:W-:Y:S05]  /*dfc0*/  @!P0 BRA `(.L_x_1954) ;  /* 0xfffffffc00f08947 */ /* 0x002fea000383ffff */
[----:B------:R-:W-:Y:S05]  /*dfd0*/  BRA `(.L_x_2003) ;  /* 0xffffffe400f47947 */ /* 0x000fea000383ffff */
.L_x_1955:
        /* <DEDUP_REMOVED lines=8> */
.L_x_2005:
[----:B------:R-:W-:Y:S05]  /*e060*/  BSYNC B0 ;  /* 0x0000000000007941 */ /* 0x000fea0003800000 */
.L_x_2004:
[----:B------:R-:W-:Y:S05]  /*e070*/  BRA `(.L_x_2006) ;  /* 0xffffffe400d87947 */ /* 0x000fea000383ffff */
.L_x_1956:
[----:B------:R-:W-:Y:S01]  /*e080*/  BSSY B0, `(.L_x_2007) ;  /* 0x0000006000007945 */ /* 0x000fe20003800000 */
[----:B------:R-:W-:-:S07]  /*e090*/  IMAD.MOV.U32 R15, RZ, RZ, -0x1 ;  /* 0xffffffffff0f7424 */ /* 0x000fce00078e00ff */
[----:B01----:R-:W-:Y:S05]  /*e0a0*/  WARPSYNC.COLLECTIVE R15, `(.L_x_2008) ;  /* 0x000000000f0c7348 */ /* 0x003fea0003c00000 */
[----:B------:R-:W-:Y:S02]  /*e0b0*/  ELECT P6, UR62, PT ;  /* 0x00000000003e782f */ /* 0x000fe400038c0000 */
[----:B------:R-:W-:Y:S01]  /*e0c0*/  MOV R14, UR62 ;  /* 0x0000003e000e7c02 */ /* 0x000fe20008000f00 */
[----:B01----:R-:W-:Y:S10]  /*e0d0*/  ENDCOLLECTIVE ;  /* 0x000000000000791b */ /* 0x003ff40003800000 */
.L_x_2008:
[----:B------:R-:W-:Y:S05]  /*e0e0*/  BSYNC B0 ;  /* 0x0000000000007941 */ /* 0x000fea0003800000 */
.L_x_2007:
[----:B------:R-:W-:Y:S05]  /*e0f0*/  BRA `(.L_x_2009) ;  /* 0xffffffe400cc7947 */ /* 0x000fea000383ffff */
.L_x_1958:
[----:B0-----:R0:W2:Y:S02]  /*e100*/  SYNCS.PHASECHK.TRANS64.TRYWAIT P0, [R7+URZ], R4 ;  /* 0x00000004070075a7 */ /* 0x0010a4000800017f */
[----:B--2---:R-:W-:Y:S05]  /*e110*/  @!P0 NANOSLEEP.SYNCS 0x989680 ;  /* 0x009896800000895d */ /* 0x004fea0003900000 */
[----:B------:R-:W2:Y:S02]  /*e120*/  @!P0 SYNCS.PHASECHK.TRANS64 P0, [R7+URZ], R4 ;  /* 0x00000004070085a7 */ /* 0x000ea4000800007f */
[----:B--2---:R-:W-:Y:S05]  /*e130*/  @!P0 BRA `(.L_x_1958) ;  /* 0xfffffffc00f08947 */ /* 0x004fea000383ffff */
[----:B------:R-:W-:Y:S05]  /*e140*/  BRA `(.L_x_2010) ;  /* 0xffffffe800007947 */ /* 0x000fea000383ffff */
.L_x_1959:
[----:B--2---:R2:W3:Y:S02]  /*e150*/  SYNCS.PHASECHK.TRANS64.TRYWAIT P0, [R5+URZ], R2 ;  /* 0x00000002050075a7 */ /* 0x0044e4000800017f */
[----:B---3--:R-:W-:Y:S05]  /*e160*/  @!P0 NANOSLEEP.SYNCS 0x989680 ;  /* 0x009896800000895d */ /* 0x008fea0003900000 */
[----:B------:R-:W3:Y:S02]  /*e170*/  @!P0 SYNCS.PHASECHK.TRANS64 P0, [R5+URZ], R2 ;  /* 0x00000002050085a7 */ /* 0x000ee4000800007f */
[----:B---3--:R-:W-:Y:S05]  /*e180*/  @!P0 BRA `(.L_x_1959) ;  /* 0xfffffffc00f08947 */ /* 0x008fea000383ffff */
[----:B------:R-:W-:Y:S05]  /*e190*/  BRA `(.L_x_2011) ;  /* 0xffffffe400f47947 */ /* 0x000fea000383ffff */
.L_x_1961:
[----:B---3--:R3:W4:Y:S02]  /*e1a0*/  SYNCS.PHASECHK.TRANS64.TRYWAIT P0, [R3+URZ], R4 ;  /* 0x00000004030075a7 */ /* 0x008724000800017f */
[----:B----4-:R-:W-:Y:S05]  /*e1b0*/  @!P0 NANOSLEEP.SYNCS 0x989680 ;  /* 0x009896800000895d */ /* 0x010fea0003900000 */
[----:B------:R-:W4:Y:S02]  /*e1c0*/  @!P0 SYNCS.PHASECHK.TRANS64 P0, [R3+URZ], R4 ;  /* 0x00000004030085a7 */ /* 0x000f24000800007f */
[----:B----4-:R-:W-:Y:S05]  /*e1d0*/  @!P0 BRA `(.L_x_1961) ;  /* 0xfffffffc00f08947 */ /* 0x010fea000383ffff */
[----:B------:R-:W-:Y:S05]  /*e1e0*/  BRA `(.L_x_2012) ;  /* 0xffffffe400f87947 */ /* 0x000fea000383ffff */
.L_x_2013:
        /* <DEDUP_REMOVED lines=9> */
.L_x_2708:


//--------------------- .text._ZN7cutlass13device_kernelIN5flash11enable_sm90INS1_16FlashAttnFwdSm90INS1_25CollectiveMainloopFwdSm90ILi2EN4cute5tupleIJNS5_1CILi1EEES8_S8_EEENS6_IJNS7_ILi192EEENS7_ILi128EEENS7_ILi64EEEEEELi64ENS_10bfloat16_tEfNS_4arch4Sm90ELb1ELb0ELb0ELb1ELb0ELb0ELb0ELb1ELb1ELb1ELb1ELb0EEENS1_21CollectiveEpilogueFwdINS6_IJSA_SC_SB_EEES9_SE_SG_Li384ELb1ELb1ELb1ELb0EEENS1_36VarlenDynamicPersistentTileSchedulerILi192ELi128ELi384ELi128ELb1ELb1ELb1ELb1ELb1ELb1EEEEEEEEEvNT_6ParamsE --------------------------
	.section	.text._ZN7cutlass13device_kernelIN5flash11enable_sm90INS1_16FlashAttnFwdSm90INS1_25CollectiveMainloopFwdSm90ILi2EN4cute5tupleIJNS5_1CILi1EEES8_S8_EEENS6_IJNS7_ILi192EEENS7_ILi128EEENS7_ILi64EEEEEELi64ENS_10bfloat16_tEfNS_4arch4Sm90ELb1ELb0ELb0ELb1ELb0ELb0ELb0ELb1ELb1ELb1ELb1ELb0EEENS1_21CollectiveEpilogueFwdINS6_IJSA_SC_SB_EEES9_SE_SG_Li384ELb1ELb1ELb1ELb0EEENS1_36VarlenDynamicPersistentTileSchedulerILi192ELi128ELi384ELi128ELb1ELb1ELb1ELb1ELb1ELb1EEEEEEEEEvNT_6ParamsE,"ax",@progbits
	.align	128
.text._ZN7cutlass13device_kernelIN5flash11enable_sm90INS1_16FlashAttnFwdSm90INS1_25CollectiveMainloopFwdSm90ILi2EN4cute5tupleIJNS5_1CILi1EEES8_S8_EEENS6_IJNS7_ILi192EEENS7_ILi128EEENS7_ILi64EEEEEELi64ENS_10bfloat16_tEfNS_4arch4Sm90ELb1ELb0ELb0ELb1ELb0ELb0ELb0ELb1ELb1ELb1ELb1ELb0EEENS1_21CollectiveEpilogueFwdINS6_IJSA_SC_SB_EEES9_SE_SG_Li384ELb1ELb1ELb1ELb0EEENS1_36VarlenDynamicPersistentTileSchedulerILi192ELi128ELi384ELi128ELb1ELb1ELb1ELb1ELb1ELb1EEEEEEEEEvNT_6ParamsE:
        .type           _ZN7cutlass13device_kernelIN5flash11enable_sm90INS1_16FlashAttnFwdSm90INS1_25CollectiveMainloopFwdSm90ILi2EN4cute5tupleIJNS5_1CILi1EEES8_S8_EEENS6_IJNS7_ILi192EEENS7_ILi128EEENS7_ILi64EEEEEELi64ENS_10bfloat16_tEfNS_4arch4Sm90ELb1ELb0ELb0ELb1ELb0ELb0ELb0ELb1ELb1ELb1ELb1ELb0EEENS1_21CollectiveEpilogueFwdINS6_IJSA_SC_SB_EEES9_SE_SG_Li384ELb1ELb1ELb1ELb0EEENS1_36VarlenDynamicPersistentTileSchedulerILi192ELi128ELi384ELi128ELb1ELb1ELb1ELb1ELb1ELb1EEEEEEEEEvNT_6ParamsE,@function
        .size           _ZN7cutlass13device_kernelIN5flash11enable_sm90INS1_16FlashAttnFwdSm90INS1_25CollectiveMainloopFwdSm90ILi2EN4cute5tupleIJNS5_1CILi1EEES8_S8_EEENS6_IJNS7_ILi192EEENS7_ILi128EEENS7_ILi64EEEEEELi64ENS_10bfloat16_tEfNS_4arch4Sm90ELb1ELb0ELb0ELb1ELb0ELb0ELb0ELb1ELb1ELb1ELb1ELb0EEENS1_21CollectiveEpilogueFwdINS6_IJSA_SC_SB_EEES9_SE_SG_Li384ELb1ELb1ELb1ELb0EEENS1_36VarlenDynamicPersistentTileSchedulerILi192ELi128ELi384ELi128ELb1ELb1ELb1ELb1ELb1ELb1EEEEEEEEEvNT_6ParamsE,(.L_x_2709 - _ZN7cutlass13device_kernelIN5flash11enable_sm90INS1_16FlashAttnFwdSm90INS1_25CollectiveMainloopFwdSm90ILi2EN4cute5tupleIJNS5_1CILi1EEES8_S8_EEENS6_IJNS7_ILi192EEENS7_ILi128EEENS7_ILi64EEEEEELi64ENS_10bfloat16_tEfNS_4arch4Sm90ELb1ELb0ELb0ELb1ELb0ELb0ELb0ELb1ELb1ELb1ELb1ELb0EEENS1_21CollectiveEpilogueFwdINS6_IJSA_SC_SB_EEES9_SE_SG_Li384ELb1ELb1ELb1ELb0EEENS1_36VarlenDynamicPersistentTileSchedulerILi192ELi128ELi384ELi128ELb1ELb1ELb1ELb1ELb1ELb1EEEEEEEEEvNT_6ParamsE)
        .other          _ZN7cutlass13device_kernelIN5flash11enable_sm90INS1_16FlashAttnFwdSm90INS1_25CollectiveMainloopFwdSm90ILi2EN4cute5tupleIJNS5_1CILi1EEES8_S8_EEENS6_IJNS7_ILi192EEENS7_ILi128EEENS7_ILi64EEEEEELi64ENS_10bfloat16_tEfNS_4arch4Sm90ELb1ELb0ELb0ELb1ELb0ELb0ELb0ELb1ELb1ELb1ELb1ELb0EEENS1_21CollectiveEpilogueFwdINS6_IJSA_SC_SB_EEES9_SE_SG_Li384ELb1ELb1ELb1ELb0EEENS1_36VarlenDynamicPersistentTileSchedulerILi192ELi128ELi384ELi128ELb1ELb1ELb1ELb1ELb1ELb1EEEEEEEEEvNT_6ParamsE,@"STO_CUDA_ENTRY STV_DEFAULT"
_ZN7cutlass13device_kernelIN5flash11enable_sm90INS1_16FlashAttnFwdSm90INS1_25CollectiveMainloopFwdSm90ILi2EN4cute5tupleIJNS5_1CILi1EEES8_S8_EEENS6_IJNS7_ILi192EEENS7_ILi128EEENS7_ILi64EEEEEELi64ENS_10bfloat16_tEfNS_4arch4Sm90ELb1ELb0ELb0ELb1ELb0ELb0ELb0ELb1ELb1ELb1ELb1ELb0EEENS1_21CollectiveEpilogueFwdINS6_IJSA_SC_SB_EEES9_SE_SG_Li384ELb1ELb1ELb1ELb0EEENS1_36VarlenDynamicPersistentTileSchedulerILi192ELi128ELi384ELi128ELb1ELb1ELb1ELb1ELb1ELb1EEEEEEEEEvNT_6ParamsE:
        /* <DEDUP_REMOVED lines=17> */
.L_x_2015:
[----:B------:R-:W-:Y:S05]  /*0110*/  BSYNC B0 ;  /* 0x0000000000007941 */ /* 0x000fea0003800000 */
.L_x_2014:
        /* <DEDUP_REMOVED lines=40> */
.L_x_2016:
        /* <DEDUP_REMOVED lines=22> */
.L_x_2017:
        /* <DEDUP_REMOVED lines=18> */
.L_x_2018:
        /* <DEDUP_REMOVED lines=22> */
.L_x_2019:
        /* <DEDUP_REMOVED lines=22> */
.L_x_2020:
        /* <DEDUP_REMOVED lines=8> */
.L_x_2022:
        /* <DEDUP_REMOVED lines=18> */
[----:B------:R-:W2:Y:S01]  /*0a80*/  LDL R12, [R1+0x40] ;  /* 0x00004000010c7983 */ /* 0x000ea20000100800 */
[----:B------:R-:W-:-:S05]  /*0a90*/  VIADD R17, R2, 0xffffff80 ;  /* 0xffffff8002117836 */ /* 0x000fca0000000000 */
[----:B------:R-:W-:-:S04]  /*0aa0*/  SHF.R.S32.HI R0, RZ, 0x1f, R17 ;  /* 0x0000001fff007819 */ /* 0x000fc80000011411 */
[----:B------:R-:W-:-:S04]  /*0ab0*/  LEA.HI R2, R0, R17, RZ, 0x7 ;  /* 0x0000001100027211 */ /* 0x000fc800078f38ff */
[----:B------:R-:W-:-:S05]  /*0ac0*/  LOP3.LUT R3, R2, 0xffffff80, RZ, 0xc0, !PT ;  /* 0xffffff8002037812 */ /* 0x000fca00078ec0ff */
[----:B------:R-:W-:Y:S01]  /*0ad0*/  IMAD.IADD R16, R17, 0x1, -R3 ;  /* 0x0000000111107824 */ /* 0x000fe200078e0a03 */
[CC--:B------:R-:W-:Y:S02]  /*0ae0*/  LEA.HI R4, R0.reuse, R17.reuse, RZ, 0x5 ;  /* 0x0000001100047211 */ /* 0x0c0fe400078f28ff */
[----:B------:R-:W-:Y:S02]  /*0af0*/  LEA.HI R3, R0, R17, RZ, 0x4 ;  /* 0x0000001100037211 */ /* 0x000fe400078f20ff */
[----:B------:R-:W-:Y:S01]  /*0b00*/  SHF.R.S32.HI R6, RZ, 0x1f, R16 ;  /* 0x0000001fff067819 */ /* 0x000fe20000011410 */
[----:B------:R-:W-:Y:S01]  /*0b10*/  IMAD.SHL.U32 R5, R4, 0x20, RZ ;  /* 0x0000002004057824 */ /* 0x000fe200078e00ff */
[----:B------:R-:W-:Y:S02]  /*0b20*/  LOP3.LUT R4, R3, 0x3fffff0, RZ, 0xc0, !PT ;  /* 0x03fffff003047812 */ /* 0x000fe400078ec0ff */
[----:B------:R-:W-:Y:S02]  /*0b30*/  LEA.HI R7, R6, R16, RZ, 0x2 ;  /* 0x0000001006077211 */ /* 0x000fe400078f10ff */
[----:B------:R-:W-:-:S02]  /*0b40*/  LOP3.LUT R5, R5, 0xfffffc00, RZ, 0xc0, !PT ;  /* 0xfffffc0005057812 */ /* 0x000fc400078ec0ff */
[--C-:B------:R-:W-:Y:S02]  /*0b50*/  SHF.R.S32.HI R8, RZ, 0x2, R7.reuse ;  /* 0x00000002ff087819 */ /* 0x100fe40000011407 */
[----:B------:R-:W-:Y:S01]  /*0b60*/  SHF.R.S32.HI R9, RZ, 0x1f, R7 ;  /* 0x0000001fff097819 */ /* 0x000fe20000011407 */
[----:B------:R-:W-:Y:S01]  /*0b70*/  IMAD.IADD R4, R17, 0x1, -R4 ;  /* 0x0000000111047824 */ /* 0x000fe200078e0a04 */
[----:B------:R-:W-:Y:S02]  /*0b80*/  SHF.R.S32.HI R11, RZ, 0x7, R2 ;  /* 0x00000007ff0b7819 */ /* 0x000fe40000011402 */
[----:B------:R-:W-:Y:S02]  /*0b90*/  SHF.R.S32.HI R2, RZ, 0x4, R3 ;  /* 0x00000004ff027819 */ /* 0x000fe40000011403 */
[----:B------:R-:W-:Y:S01]  /*0ba0*/  LEA.HI R9, R9, R8, RZ, 0x3 ;  /* 0x0000000809097211 */ /* 0x000fe200078f18ff */
[----:B------:R-:W-:Y:S01]  /*0bb0*/  IMAD R4, R4, 0x40, R5 ;  /* 0x0000004004047824 */ /* 0x000fe200078e0205 */
[----:B------:R-:W-:Y:S01]  /*0bc0*/  LEA.HI R3, R3, R2, RZ, 0x1 ;  /* 0x0000000203037211 */ /* 0x000fe200078f08ff */
[----:B------:R-:W-:Y:S01]  /*0bd0*/  IMAD.HI R5, R11, 0x55555556, RZ ;  /* 0x555555560b057827 */ /* 0x000fe200078e02ff */
[----:B------:R-:W-:-:S02]  /*0be0*/  LOP3.LUT R9, R9, 0xfffffff8, RZ, 0xc0, !PT ;  /* 0xfffffff809097812 */ /* 0x000fc400078ec0ff */
[----:B------:R-:W-:Y:S02]  /*0bf0*/  LEA.HI R6, R6, R16, RZ, 0x5 ;  /* 0x0000001006067211 */ /* 0x000fe400078f28ff */
[----:B------:R-:W-:Y:S01]  /*0c00*/  LOP3.LUT R3, R3, 0x1ffffffe, RZ, 0xc0, !PT ;  /* 0x1ffffffe03037812 */ /* 0x000fe200078ec0ff */
[----:B------:R-:W-:Y:S01]  /*0c10*/  IMAD.IADD R9, R8, 0x1, -R9 ;  /* 0x0000000108097824 */ /* 0x000fe200078e0a09 */
[----:B------:R-:W-:Y:S02]  /*0c20*/  LEA.HI R5, R5, R5, RZ, 0x1 ;  /* 0x0000000505057211 */ /* 0x000fe400078f08ff */
[----:B------:R-:W-:Y:S01]  /*0c30*/  SHF.R.S32.HI R6, RZ, 0x5, R6 ;  /* 0x00000005ff067819 */ /* 0x000fe20000011406 */
[----:B------:R-:W-:Y:S01]  /*0c40*/  IMAD.IADD R3, R2, 0x1, -R3 ;  /* 0x0000000102037824 */ /* 0x000fe200078e0a03 */
[----:B------:R-:W-:Y:S01]  /*0c50*/  LEA.HI R10, R0, R17, RZ, 0x2 ;  /* 0x00000011000a7211 */ /* 0x000fe200078f10ff */
[----:B------:R-:W-:Y:S02]  /*0c60*/  IMAD R5, R5, -0x3, R11 ;  /* 0xfffffffd05057824 */ /* 0x000fe400078e020b */
[----:B------:R-:W-:-:S02]  /*0c70*/  IMAD R6, R6, 0x10, R9 ;  /* 0x0000001006067824 */ /* 0x000fc400078e0209 */
[----:B------:R-:W-:Y:S01]  /*0c80*/  IMAD R3, R3, 0x8, R4 ;  /* 0x0000000803037824 */ /* 0x000fe200078e0204 */
[----:B------:R-:W-:Y:S01]  /*0c90*/  LOP3.LUT R10, R10, 0xfffffffc, RZ, 0xc0, !PT ;  /* 0xfffffffc0a0a7812 */ /* 0x000fe200078ec0ff */
[----:B------:R-:W-:Y:S01]  /*0ca0*/  IMAD R2, R5, 0x40, R6 ;  /* 0x0000004005027824 */ /* 0x000fe200078e0206 */
[----:B------:R-:W-:Y:S02]  /*0cb0*/  LEA.HI R0, R0, R17, RZ, 0x3 ;  /* 0x0000001100007211 */ /* 0x000fe400078f18ff */
[----:B------:R0:W-:Y:S01]  /*0cc0*/  STL [R1+0x48], R3 ;  /* 0x0000480301007387 */ /* 0x0001e20000100800 */
[----:B------:R-:W-:Y:S01]  /*0cd0*/  IMAD.IADD R10, R17, 0x1, -R10 ;  /* 0x00000001110a7824 */ /* 0x000fe200078e0a0a */
[----:B------:R-:W-:Y:S02]  /*0ce0*/  LOP3.LUT R156, R0, 0xfffffff8, RZ, 0xc0, !PT ;  /* 0xfffffff8009c7812 */ /* 0x000fe400078ec0ff */
[----:B------:R1:W-:Y:S01]  /*0cf0*/  STL [R1+0x44], R2 ;  /* 0x0000440201007387 */ /* 0x0003e20000100800 */
[----:B------:R-:W-:-:S03]  /*0d00*/  LOP3.LUT R7, R7, 0x7ffffffc, RZ, 0xc0, !PT ;  /* 0x7ffffffc07077812 */ /* 0x000fc600078ec0ff */
[----:B------:R1:W-:Y:S01]  /*0d10*/  STL [R1+0x24], RZ ;  /* 0x000024ff01007387 */ /* 0x0003e20000100800 */
[----:B------:R-:W-:Y:S01]  /*0d20*/  LEA.HI R8, R10, R10, RZ, 0x1 ;  /* 0x0000000a0a087211 */ /* 0x000fe200078f08ff */
[----:B------:R-:W-:Y:S02]  /*0d30*/  IMAD.IADD R156, R17, 0x1, -R156 ;  /* 0x00000001119c7824 */ /* 0x000fe400078e0a9c */
[----:B------:R-:W-:Y:S01]  /*0d40*/  IMAD.IADD R22, R16, 0x1, -R7 ;  /* 0x0000000110167824 */ /* 0x000fe200078e0a07 */
[----:B------:R-:W-:Y:S01]  /*0d50*/  LOP3.LUT R11, R8, 0x1ffffffe, RZ, 0xc0, !PT ;  /* 0x1ffffffe080b7812 */ /* 0x000fe200078ec0ff */
[----:B------:R-:W-:Y:S02]  /*0d60*/  IMAD.SHL.U32 R157, R156, 0x8, RZ ;  /* 0x000000089c9d7824 */ /* 0x000fe400078e00ff */
[----:B------:R-:W-:Y:S01]  /*0d70*/  IMAD.SHL.U32 R22, R22, 0x2, RZ ;  /* 0x0000000216167824 */ /* 0x000fe200078e00ff */
[----:B0-----:R-:W-:Y:S01]  /*0d80*/  SHF.R.S32.HI R3, RZ, 0x3, R0 ;  /* 0x00000003ff037819 */ /* 0x001fe20000011400 */
[----:B------:R-:W-:Y:S01]  /*0d90*/  IMAD.IADD R11, R10, 0x1, -R11 ;  /* 0x000000010a0b7824 */ /* 0x000fe200078e0a0b */
[----:B------:R-:W-:Y:S01]  /*0da0*/  SHF.R.S32.HI R0, RZ, 0x1f, R157 ;  /* 0x0000001fff007819 */ /* 0x000fe2000001149d */
[----:B------:R-:W-:-:S02]  /*0db0*/  VIADD R10, R22, 0x10 ;  /* 0x00000010160a7836 */ /* 0x000fc40000000000 */
[C---:B------:R-:W-:Y:S02]  /*0dc0*/  VIADD R9, R22.reuse, 0x18 ;  /* 0x0000001816097836 */ /* 0x040fe40000000000 */
[C---:B------:R-:W-:Y:S02]  /*0dd0*/  VIADD R8, R22.reuse, 0x20 ;  /* 0x0000002016087836 */ /* 0x040fe40000000000 */
[C---:B------:R-:W-:Y:S02]  /*0de0*/  VIADD R4, R22.reuse, 0x28 ;  /* 0x0000002816047836 */ /* 0x040fe40000000000 */
[C---:B------:R-:W-:Y:S02]  /*0df0*/  VIADD R3, R22.reuse, 0x30 ;  /* 0x0000003016037836 */ /* 0x040fe40000000000 */
[----:B------:R-:W-:Y:S01]  /*0e00*/  VIADD R0, R22, 0x38 ;  /* 0x0000003816007836 */ /* 0x000fe20000000000 */
[----:B------:R-:W-:Y:S01]  /*0e10*/  SHF.R.S32.HI R10, RZ, 0x1f, R10 ;  /* 0x0000001fff0a7819 */ /* 0x000fe2000001140a */
[----:B------:R-:W-:Y:S01]  /*0e20*/  IMAD.MOV.U32 R5, RZ, RZ, R13 ;  /* 0x000000ffff057224 */ /* 0x000fe200078e000d */
[----:B------:R-:W-:Y:S01]  /*0e30*/  SHF.R.S32.HI R9, RZ, 0x1f, R9 ;  /* 0x0000001fff097819 */ /* 0x000fe20000011409 */
[----:B------:R-:W-:Y:S01]  /*0e40*/  IMAD.MOV.U32 R6, RZ, RZ, R14 ;  /* 0x000000ffff067224 */ /* 0x000fe200078e000e */
[----:B------:R-:W-:Y:S01]  /*0e50*/  SHF.R.S32.HI R8, RZ, 0x1f, R8 ;  /* 0x0000001fff087819 */ /* 0x000fe20000011408 */
[----:B------:R-:W-:Y:S01]  /*0e60*/  IMAD.MOV.U32 R7, RZ, RZ, R15 ;  /* 0x000000ffff077224 */ /* 0x000fe200078e000f */
[----:B------:R-:W-:Y:S01]  /*0e70*/  SHF.R.S32.HI R4, RZ, 0x1f, R4 ;  /* 0x0000001fff047819 */ /* 0x000fe20000011404 */
[----:B------:R-:W-:Y:S01]  /*0e80*/  IMAD R152, R11, 0x8, R2 ;  /* 0x000000080b987824 */ /* 0x000fe200078e0202 */
[----:B------:R-:W-:-:S02]  /*0e90*/  SHF.R.S32.HI R3, RZ, 0x1f, R3 ;  /* 0x0000001fff037819 */ /* 0x000fc40000011403 */
[----:B------:R-:W-:Y:S01]  /*0ea0*/  SHF.R.S32.HI R0, RZ, 0x1f, R0 ;  /* 0x0000001fff007819 */ /* 0x000fe20000011400 */
[----:B------:R-:W-:Y:S01]  /*0eb0*/  UMOV UR36, URZ ;  /* 0x0000003f00247c82 */ /* 0x000fe20008000000 */
[----:B------:R-:W-:Y:S01]  /*0ec0*/  UMOV UR37, URZ ;  /* 0x0000003f00257c82 */ /* 0x000fe20008000000 */
[----:B--2---:R-:W-:Y:S01]  /*0ed0*/  LOP3.LUT R19, R12, 0x1, RZ, 0xfc, !PT ;  /* 0x000000010c137812 */ /* 0x004fe200078efcff */
[----:B------:R-:W-:-:S05]  /*0ee0*/  VIADD R12, R22, 0x8 ;  /* 0x00000008160c7836 */ /* 0x000fca0000000000 */
[----:B-1----:R-:W-:-:S07]  /*0ef0*/  SHF.R.S32.HI R12, RZ, 0x1f, R12 ;  /* 0x0000001fff0c7819 */ /* 0x002fce000001140c */
.L_x_2068:
[----:B012---:R-:W0:Y:S01]  /*0f00*/  LDC.64 R2, c[0x0][0xc88] ;  /* 0x00032200ff027b82 */ /* 0x007e220000000a00 */
[----:B------:R-:W-:Y:S01]  /*0f10*/  ULDC.64 UR4, c[0x0][0xa28] ;  /* 0x00028a0000047ab9 */ /* 0x000fe20000000a00 */
[----:B------:R-:W-:-:S06]  /*0f20*/  ULDC.64 UR6, c[0x0][0xa18] ;  /* 0x0002860000067ab9 */ /* 0x000fcc0000000a00 */
[----:B------:R-:W1:Y:S08]  /*0f30*/  LDC R18, c[0x0][0x288] ;  /* 0x0000a200ff127b82 */ /* 0x000e700000000800 */
[----:B------:R-:W2:Y:S01]  /*0f40*/  LDC.64 R12, c[0x0][0x418] ;  /* 0x00010600ff0c7b82 */ /* 0x000ea20000000a00 */
[----:B0-----:R-:W-:-:S07]  /*0f50*/  IMAD.WIDE R2, R7, 0x4, R2 ;  /* 0x0000000407027825 */ /* 0x001fce00078e0202 */
[----:B-----5:R-:W0:Y:S01]  /*0f60*/  LDC R11, c[0x0][0x424] ;  /* 0x00010900ff0b7b82 */ /* 0x020e220000000800 */
[----:B---3--:R-:W3:Y:S01]  /*0f70*/  LDG.E R153, desc[UR40][R2.64] ;  /* 0x0000002802997981 */ /* 0x008ee2000c1e1900 */
[----:B------:R-:W-:Y:S01]  /*0f80*/  ISETP.NE.U32.AND P1, PT, RZ, UR4, PT ;  /* 0x00000004ff007c0c */ /* 0x000fe2000bf25070 */
[----:B------:R-:W-:Y:S01]  /*0f90*/  IMAD.MOV.U32 R10, RZ, RZ, RZ ;  /* 0x000000ffff0a7224 */ /* 0x000fe200078e00ff */
[----:B------:R-:W-:-:S04]  /*0fa0*/  ISETP.NE.U32.AND P0, PT, RZ, UR6, PT ;  /* 0x00000006ff007c0c */ /* 0x000fc8000bf05070 */
[----:B----4-:R-:W4:Y:S01]  /*0fb0*/  LDC R17, c[0x0][0x2f0] ;  /* 0x0000bc00ff117b82 */ /* 0x010f220000000800 */
[----:B------:R-:W-:Y:S02]  /*0fc0*/  ISETP.NE.AND.EX P1, PT, RZ, UR5, PT, P1 ;  /* 0x00000005ff007c0c */ /* 0x000fe4000bf25310 */
[----:B------:R-:W-:Y:S02]  /*0fd0*/  ISETP.NE.AND.EX P0, PT, RZ, UR7, PT, P0 ;  /* 0x00000007ff007c0c */ /* 0x000fe4000bf05300 */
[----:B---3--:R-:W-:-:S09]  /*0fe0*/  SHF.R.S32.HI R14, RZ, 0x1f, R153 ;  /* 0x0000001fff0e7819 */ /* 0x008fd20000011499 */
[C---:B------:R-:W-:Y:S01]  /*0ff0*/  @P1 LEA R8, P2, R153.reuse, UR4, 0x2 ;  /* 0x0000000499081c11 */ /* 0x040fe2000f8410ff */
[----:B------:R3:W-:Y:S03]  /*1000*/  STL [R1], R14 ;  /* 0x0000000e01007387 */ /* 0x0007e60000100800 */
[C-C-:B------:R-:W-:Y:S02]  /*1010*/  @P1 LEA.HI.X R9, R153.reuse, UR5, R14.reuse, 0x2, P2 ;  /* 0x0000000599091c11 */ /* 0x140fe400090f140e */
[C---:B------:R-:W-:Y:S02]  /*1020*/  @P0 LEA R2, P2, R153.reuse, UR6, 0x2 ;  /* 0x0000000699020c11 */ /* 0x040fe4000f8410ff */
[----:B------:R-:W-:Y:S01]  /*1030*/  LOP3.LUT R4, R6, 0xff000000, RZ, 0xc0, !PT ;  /* 0xff00000006047812 */ /* 0x000fe200078ec0ff */
[----:B------:R3:W5:Y:S01]  /*1040*/  @P1 LDG.E R10, desc[UR40][R8.64] ;  /* 0x00000028080a1981 */ /* 0x000762000c1e1900 */
[----:B------:R-:W-:Y:S01]  /*1050*/  @P0 LEA.HI.X R3, R153, UR7, R14, 0x2, P2 ;  /* 0x0000000799030c11 */ /* 0x000fe200090f140e */
[----:B------:R-:W-:-:S04]  /*1060*/  ULDC.64 UR6, c[0x0][0xa20] ;  /* 0x0002880000067ab9 */ /* 0x000fc80000000a00 */
[----:B-1----:R3:W5:Y:S01]  /*1070*/  @P0 LDG.E R18, desc[UR40][R2.64] ;  /* 0x0000002802120981 */ /* 0x002762000c1e1900 */
[----:B--2---:R-:W-:Y:S02]  /*1080*/  ISETP.NE.U32.AND P1, PT, R12, RZ, PT ;  /* 0x000000ff0c00720c */ /* 0x004fe40003f25070 */
[----:B------:R-:W-:Y:S02]  /*1090*/  ISETP.NE.U32.AND P2, PT, RZ, UR6, PT ;  /* 0x00000006ff007c0c */ /* 0x000fe4000bf45070 */
[----:B------:R-:W-:Y:S02]  /*10a0*/  LOP3.LUT R0, R6, 0xff0000, RZ, 0xc0, !PT ;  /* 0x00ff000006007812 */ /* 0x000fe400078ec0ff */
[----:B------:R-:W-:Y:S02]  /*10b0*/  SHF.R.U32.HI R7, RZ, 0x8, R4 ;  /* 0x00000008ff077819 */ /* 0x000fe40000011604 */
[----:B------:R-:W-:Y:S02]  /*10c0*/  ISETP.NE.AND.EX P1, PT, R13, RZ, PT, P1 ;  /* 0x000000ff0d00720c */ /* 0x000fe40003f25310 */
[----:B------:R-:W-:-:S02]  /*10d0*/  ISETP.NE.AND.EX P2, PT, RZ, UR7, PT, P2 ;  /* 0x00000007ff007c0c */ /* 0x000fc4000bf45320 */
[----:B------:R-:W-:Y:S02]  /*10e0*/  LEA.HI R155, R0, R7, RZ, 0x10 ;  /* 0x00000007009b7211 */ /* 0x000fe400078f80ff */
[----:B0-----:R-:W-:Y:S01]  /*10f0*/  SEL R0, R11, 0x1, P1 ;  /* 0x000000010b007807 */ /* 0x001fe20000800000 */
[----:B---34-:R-:W-:Y:S08]  /*1100*/  @P0 BRA `(.L_x_2023) ;  /* 0x0000000000240947 */ /* 0x018ff00003800000 */
        /* <DEDUP_REMOVED lines=9> */
.L_x_2023:
[----:B------:R-:W-:Y:S01]  /*11a0*/  IMAD R17, R0, R17, RZ ;  /* 0x0000001100117224 */ /* 0x000fe200078e02ff */
[----:B------:R-:W-:Y:S01]  /*11b0*/  LOP3.LUT R154, R6, 0xffff, RZ, 0xc0, !PT ;  /* 0x0000ffff069a7812 */ /* 0x000fe200078ec0ff */
[----:B------:R-:W-:Y:S06]  /*11c0*/  @!P2 BRA `(.L_x_2024) ;  /* 0x000000000010a947 */ /* 0x000fec0003800000 */
[----:B------:R-:W-:-:S04]  /*11d0*/  LEA R2, P0, R153, UR6, 0x2 ;  /* 0x0000000699027c11 */ /* 0x000fc8000f8010ff */
[----:B------:R-:W-:-:S05]  /*11e0*/  LEA.HI.X R3, R153, UR7, R14, 0x2, P0 ;  /* 0x0000000799037c11 */ /* 0x000fca00080f140e */
[----:B------:R0:W5:Y:S01]  /*11f0*/  LDG.E R17, desc[UR40][R2.64] ;  /* 0x0000002802117981 */ /* 0x000162000c1e1900 */
[----:B------:R-:W-:Y:S05]  /*1200*/  BRA `(.L_x_2025) ;  /* 0x0000000000247947 */ /* 0x000fea0003800000 */
.L_x_2024:
[----:B------:R-:W-:Y:S02]  /*1210*/  ULDC.64 UR4, c[0x0][0xa08] ;  /* 0x0002820000047ab9 */ /* 0x000fe40000000a00 */
[----:B------:R-:W-:-:S04]  /*1220*/  ISETP.NE.U32.AND P0, PT, RZ, UR4, PT ;  /* 0x00000004ff007c0c */ /* 0x000fc8000bf05070 */
[----:B------:R-:W-:-:S13]  /*1230*/  ISETP.NE.AND.EX P0, PT, RZ, UR5, PT, P0 ;  /* 0x00000005ff007c0c */ /* 0x000fda000bf05300 */
[----:B------:R-:W-:Y:S05]  /*1240*/  @!P0 BRA `(.L_x_2025) ;  /* 0x0000000000148947 */ /* 0x000fea0003800000 */
[----:B------:R-:W0:Y:S02]  /*1250*/  LDC.64 R2, c[0x0][0xa08] ;  /* 0x00028200ff027b82 */ /* 0x000e240000000a00 */
[----:B0-----:R-:W-:-:S05]  /*1260*/  IMAD.WIDE R2, R153, 0x4, R2 ;  /* 0x0000000499027825 */ /* 0x001fca00078e0202 */
[----:B------:R-:W2:Y:S04]  /*1270*/  LDG.E R17, desc[UR40][R2.64] ;  /* 0x0000002802117981 */ /* 0x000ea8000c1e1900 */
[----:B------:R-:W2:Y:S02]  /*1280*/  LDG.E R0, desc[UR40][R2.64+0x4] ;  /* 0x0000042802007981 */ /* 0x000ea4000c1e1900 */
[----:B--2---:R-:W-:-:S07]  /*1290*/  IMAD.IADD R17, R0, 0x1, -R17 ;  /* 0x0000000100117824 */ /* 0x004fce00078e0a11 */
.L_x_2025:
[----:B------:R-:W1:Y:S01]  /*12a0*/  LDC R0, c[0x0][0x448] ;  /* 0x00011200ff007b82 */ /* 0x000e620000000800 */
[----:B------:R-:W-:Y:S01]  /*12b0*/  IMAD R16, R5, 0xc0, RZ ;  /* 0x000000c005107824 */ /* 0x000fe200078e02ff */
[----:B------:R-:W-:Y:S01]  /*12c0*/  LOP3.LUT R11, R155, 0xff, RZ, 0xc0, !PT ;  /* 0x000000ff9b0b7812 */ /* 0x000fe200078ec0ff */
[----:B-----5:R-:W-:Y:S01]  /*12d0*/  IMAD.IADD R17, R17, 0x1, -R10 ;  /* 0x0000000111117824 */ /* 0x020fe200078e0a0a */
[----:B------:R-:W-:Y:S01]  /*12e0*/  SHF.R.U32.HI R155, RZ, 0x10, R155 ;  /* 0x00000010ff9b7819 */ /* 0x000fe2000001169b */
[----:B------:R-:W-:Y:S02]  /*12f0*/  IMAD.MOV.U32 R88, RZ, RZ, RZ ;  /* 0x000000ffff587224 */ /* 0x000fe400078e00ff */
[----:B------:R2:W-:Y:S01]  /*1300*/  STL [R1+0x1c], R11 ;  /* 0x00001c0b01007387 */ /* 0x0005e20000100800 */
[----:B-1----:R-:W-:Y:S01]  /*1310*/  ISETP.NE.AND P0, PT, R0, 0x1, PT ;  /* 0x000000010000780c */ /* 0x002fe20003f05270 */
[----:B------:R-:W-:-:S12]  /*1320*/  VIADD R0, R16, 0xbf ;  /* 0x000000bf10007836 */ /* 0x000fd80000000000 */
[----:B0-----:R-:W0:Y:S08]  /*1330*/  @P0 LDC R3, c[0x0][0x44c] ;  /* 0x00011300ff030b82 */ /* 0x001e300000000800 */
[----:B------:R-:W1:Y:S01]  /*1340*/  @P0 LDC R7, c[0x0][0x450] ;  /* 0x00011400ff070b82 */ /* 0x000e620000000800 */
[----:B0-----:R-:W-:Y:S01]  /*1350*/  @P0 IMAD.HI.U32 R2, R0, R3, RZ ;  /* 0x0000000300020227 */ /* 0x001fe200078e00ff */
[----:B------:R-:W-:-:S04]  /*1360*/  IADD3 R3, R17, 0x80, -R18 ;  /* 0x0000008011037810 */ /* 0x000fc80007ffe812 */
[----:B-1----:R-:W-:Y:S01]  /*1370*/  @P0 SHF.R.U32.HI R0, RZ, R7, R2 ;  /* 0x00000007ff000219 */ /* 0x002fe20000011602 */
[----:B------:R-:W-:-:S04]  /*1380*/  VIADD R2, R17, 0x7f ;  /* 0x0000007f11027836 */ /* 0x000fc80000000000 */
[----:B------:R-:W-:Y:S01]  /*1390*/  IMAD.IADD R0, R3, 0x1, R0 ;  /* 0x0000000103007824 */ /* 0x000fe200078e0200 */
[----:B------:R-:W-:-:S04]  /*13a0*/  SHF.R.S32.HI R3, RZ, 0x1f, R2 ;  /* 0x0000001fff037819 */ /* 0x000fc80000011402 */
[----:B------:R-:W-:Y:S02]  /*13b0*/  SHF.R.S32.HI R5, RZ, 0x1f, R0 ;  /* 0x0000001fff057819 */ /* 0x000fe40000011400 */
[----:B------:R-:W-:Y:S02]  /*13c0*/  LEA.HI R3, R3, R2, RZ, 0x7 ;  /* 0x0000000203037211 */ /* 0x000fe400078f38ff */
[----:B------:R-:W-:Y:S02]  /*13d0*/  LEA.HI R5, R5, R0, RZ, 0x7 ;  /* 0x0000000005057211 */ /* 0x000fe400078f38ff */
[----:B------:R-:W-:Y:S02]  /*13e0*/  SHF.R.S32.HI R3, RZ, 0x7, R3 ;  /* 0x00000007ff037819 */ /* 0x000fe40000011403 */
[----:B------:R-:W-:-:S04]  /*13f0*/  SHF.R.S32.HI R0, RZ, 0x7, R5 ;  /* 0x00000007ff007819 */ /* 0x000fc80000011405 */
[----:B------:R-:W-:-:S04]  /*1400*/  VIMNMX R6, R3, R0, PT ;  /* 0x0000000003067248 */ /* 0x000fc80003fe0100 */
[----:B------:R-:W-:-:S13]  /*1410*/  ISETP.GE.AND P0, PT, R6, 0x1, PT ;  /* 0x000000010600780c */ /* 0x000fda0003f06270 */
[----:B--2---:R-:W-:Y:S05]  /*1420*/  @!P0 BRA `(.L_x_2026) ;  /* 0x0000000000788947 */ /* 0x004fea0003800000 */
[----:B------:R-:W0:Y:S01]  /*1430*/  LDC R0, c[0x0][0x9f0] ;  /* 0x00027c00ff007b82 */ /* 0x000e220000000800 */
[----:B------:R-:W-:-:S04]  /*1440*/  ISETP.NE.AND P0, PT, R155, RZ, PT ;  /* 0x000000ff9b00720c */ /* 0x000fc80003f05270 */
[----:B0-----:R-:W-:-:S04]  /*1450*/  SEL R9, R155, R0, P0 ;  /* 0x000000009b097207 */ /* 0x001fc80000000000 */
[-C--:B------:R-:W-:Y:S02]  /*1460*/  IABS R5, R9.reuse ;  /* 0x0000000900057213 */ /* 0x080fe40000000000 */
        /* <DEDUP_REMOVED lines=26> */
.L_x_2026:
[-C--:B------:R-:W-:Y:S01]  /*1610*/  IMAD R23, R11, R88.reuse, RZ ;  /* 0x000000580b177224 */ /* 0x080fe200078e02ff */
[----:B------:R-:W-:Y:S02]  /*1620*/  PLOP3.LUT P0, PT, PT, PT, PT, 0x80, 0x0 ;  /* 0x000000000000781c */ /* 0x000fe40003f0f070 */
[----:B------:R-:W-:Y:S02]  /*1630*/  CS2R R28, SRZ ;  /* 0x00000000001c7805 */ /* 0x000fe4000001ff00 */
[----:B------:R-:W-:Y:S02]  /*1640*/  CS2R R118, SRZ ;  /* 0x0000000000767805 */ /* 0x000fe4000001ff00 */
[----:B------:R-:W-:Y:S02]  /*1650*/  CS2R R116, SRZ ;  /* 0x0000000000747805 */ /* 0x000fe4000001ff00 */
[----:B------:R-:W-:Y:S02]  /*1660*/  VIADDMNMX R88, R23, R88, R6, PT ;  /* 0x0000005817587246 */ /* 0x000fe40003800106 */
[----:B------:R-:W-:-:S02]  /*1670*/  CS2R R114, SRZ ;  /* 0x0000000000727805 */ /* 0x000fc4000001ff00 */
[----:B------:R-:W-:Y:S02]  /*1680*/  CS2R R112, SRZ ;  /* 0x0000000000707805 */ /* 0x000fe4000001ff00 */
[----:B------:R-:W-:Y:S02]  /*1690*/  CS2R R110, SRZ ;  /* 0x00000000006e7805 */ /* 0x000fe4000001ff00 */
[----:B------:R-:W-:Y:S02]  /*16a0*/  ISETP.GT.AND P1, PT, R88, R23, PT ;  /* 0x000000175800720c */ /* 0x000fe40003f24270 */
        /* <DEDUP_REMOVED lines=48> */
.L_x_2028:
[----:B------:R-:W2:Y:S01]  /*19b0*/  LDL R2, [R1+0x24] ;  /* 0x0000240001027983 */ /* 0x000ea20000100800 */
[----:B------:R-:W-:Y:S02]  /*19c0*/  ISETP.NE.AND P0, PT, R19, 0x3, PT ;  /* 0x000000031300780c */ /* 0x000fe40003f05270 */
[----:B--2---:R-:W-:-:S04]  /*19d0*/  LEA.HI R0, R2, R2, RZ, 0x1 ;  /* 0x0000000202007211 */ /* 0x004fc800078f08ff */
[----:B------:R-:W-:-:S05]  /*19e0*/  LOP3.LUT R0, R0, 0xfffffffe, RZ, 0xc0, !PT ;  /* 0xfffffffe00007812 */ /* 0x000fca00078ec0ff */
[----:B------:R-:W-:-:S05]  /*19f0*/  IMAD.IADD R0, R2, 0x1, -R0 ;  /* 0x0000000102007824 */ /* 0x000fca00078e0a00 */
[----:B------:R-:W-:-:S04]  /*1a00*/  SHF.L.U32 R0, R0, 0x1f, RZ ;  /* 0x0000001f00007819 */ /* 0x000fc800000006ff */
[----:B------:R-:W0:Y:S02]  /*1a10*/  SYNCS.PHASECHK.TRANS64.TRYWAIT P1, [UR38+0x16800], R0 ;  /* 0x01680000ff0075a7 */ /* 0x000e240008020166 */
[----:B0-----:R-:W-:Y:S05]  /*1a20*/  @!P1 BRA `(.L_x_2029) ;  /* 0x000000f000709947 */ /* 0x001fea0003800000 */
.L_x_2183:
[----:B------:R-:W-:Y:S05]  /*1a30*/  @!P0 BRA `(.L_x_2030) ;  /* 0x0000000000048947 */ /* 0x000fea0003800000 */
[----:B------:R-:W-:Y:S01]  /*1a40*/  BPT.TRAP 0x1 ;  /* 0x000000040000795c */ /* 0x000fe20000300000 */
.L_x_2030:
[----:B0-----:R-:W-:Y:S02]  /*1a50*/  IMAD.U32 R3, RZ, RZ, UR37 ;  /* 0x00000025ff037e24 */ /* 0x001fe4000f8e00ff */
[----:B------:R-:W-:-:S03]  /*1a60*/  IMAD.U32 R0, RZ, RZ, UR36 ;  /* 0x00000024ff007e24 */ /* 0x000fc6000f8e00ff */
[----:B------:R-:W-:Y:S02]  /*1a70*/  LEA R3, R3, UR38, 0x3 ;  /* 0x0000002603037c11 */ /* 0x000fe4000f8e18ff */
[----:B------:R-:W-:-:S04]  /*1a80*/  SHF.L.U32 R0, R0, 0x1f, RZ ;  /* 0x0000001f00007819 */ /* 0x000fc800000006ff */
[----:B------:R0:W1:Y:S01]  /*1a90*/  SYNCS.PHASECHK.TRANS64.TRYWAIT P2, [R3+URZ+0x16830], R0 ;  /* 0x01683000030075a7 */ /* 0x000062000804017f */
[----:B------:R-:W-:Y:S05]  /*1aa0*/  @!P0 BRA `(.L_x_2031) ;  /* 0x0000000000048947 */ /* 0x000fea0003800000 */
[----:B------:R-:W-:Y:S01]  /*1ab0*/  BPT.TRAP 0x1 ;  /* 0x000000040000795c */ /* 0x000fe20000300000 */
.L_x_2031:
[----:B------:R-:W2:Y:S02]  /*1ac0*/  S2R R2, SR_TID.X ;  /* 0x0000000000027919 */ /* 0x000ea40000002100 */
[----:B--2---:R-:W-:Y:S01]  /*1ad0*/  LOP3.LUT P1, RZ, R2, 0x7f, RZ, 0xc0, !PT ;  /* 0x0000007f02ff7812 */ /* 0x004fe2000782c0ff */
[----:B-1----:R-:W-:-:S12]  /*1ae0*/  @P2 BRA `(.L_x_2032) ;  /* 0x0000000000082947 */ /* 0x002fd80003800000 */
[----:B------:R-:W1:Y:S02]  /*1af0*/  SYNCS.PHASECHK.TRANS64.TRYWAIT P2, [R3+URZ+0x16830], R0 ;  /* 0x01683000030075a7 */ /* 0x000e64000804017f */
[----:B-1----:R-:W-:Y:S05]  /*1b00*/  @!P2 BRA `(.L_x_2033) ;  /* 0x000000f00050a947 */ /* 0x002fea0003800000 */
.L_x_2032:
[----:B------:R-:W-:Y:S05]  /*1b10*/  WARPSYNC.ALL ;  /* 0x0000000000007948 */ /* 0x000fea0003800000 */
[----:B------:R-:W-:Y:S01]  /*1b20*/  UIADD3 UR4, UR38, 0xe400, URZ ;  /* 0x0000e40026047890 */ /* 0x000fe2000fffe03f */
[----:B------:R-:W-:Y:S01]  /*1b30*/  WARPGROUP.ARRIVE ;  /* 0x00000000000079c5 */ /* 0x000fe20000000000 */
[----:B------:R-:W-:Y:S01]  /*1b40*/  ULOP3.LUT UR8, UR42, 0x10000, URZ, 0xfc, !UPT ;  /* 0x000100002a087892 */ /* 0x000fe2000f8efc3f */
[----:B01----:R-:W0:Y:S01]  /*1b50*/  LDC R0, c[0x0][0x448] ;  /* 0x00011200ff007b82 */ /* 0x003e220000000800 */
[----:B------:R-:W-:Y:S01]  /*1b60*/  USHF.R.U32.HI UR4, URZ, 0x4, UR4 ;  /* 0x000000043f047899 */ /* 0x000fe20008011604 */
[----:B------:R-:W-:Y:S01]  /*1b70*/  IMAD.IADD R10, R152, 0x1, R16 ;  /* 0x00000001980a7824 */ /* 0x000fe200078e0210 */
[----:B------:R-:W-:Y:S01]  /*1b80*/  UMOV UR9, 0x40000040 ;  /* 0x4000004000097882 */ /* 0x000fe20000000000 */
[----:B------:R-:W-:Y:S01]  /*1b90*/  UMOV UR11, 0x40000040 ;  /* 0x40000040000b7882 */ /* 0x000fe20000000000 */
[----:B------:R-:W-:Y:S01]  /*1ba0*/  ULOP3.LUT UR4, UR4, 0x3fff, URZ, 0xc0, !UPT ;  /* 0x00003fff04047892 */ /* 0x000fe2000f8ec03f */
[----:B------:R-:W-:Y:S01]  /*1bb0*/  @!P1 VIADD R3, R3, 0x16840 ;  /* 0x0001684003039836 */ /* 0x000fe20000000000 */
[----:B------:R-:W-:Y:S01]  /*1bc0*/  UIADD3 UR12, UR8, 0x2, URZ ;  /* 0x00000002080c7890 */ /* 0x000fe2000fffe03f */
[----:B------:R-:W-:Y:S01]  /*1bd0*/  CS2R R118, SRZ ;  /* 0x0000000000767805 */ /* 0x000fe2000001ff00 */
[----:B------:R-:W-:Y:S01]  /*1be0*/  ULOP3.LUT UR20, UR4, 0x10000, URZ, 0xfc, !UPT ;  /* 0x0001000004147892 */ /* 0x000fe2000f8efc3f */
[----:B------:R-:W-:Y:S01]  /*1bf0*/  CS2R R116, SRZ ;  /* 0x0000000000747805 */ /* 0x000fe2000001ff00 */
[----:B------:R-:W-:Y:S01]  /*1c00*/  UMOV UR13, 0x40000040 ;  /* 0x40000040000d7882 */ /* 0x000fe20000000000 */
[----:B------:R-:W-:Y:S01]  /*1c10*/  UMOV UR15, 0x40000040 ;  /* 0x40000040000f7882 */ /* 0x000fe20000000000 */
[----:B------:R-:W-:Y:S01]  /*1c20*/  ULEA UR10, UR37, UR20, 0xa ;  /* 0x00000014250a7291 */ /* 0x000fe2000f8e503f */
[----:B------:R-:W-:Y:S01]  /*1c30*/  @!P1 PRMT R3, RZ, 0x654, R3 ;  /* 0x00000654ff039816 */ /* 0x000fe20000000003 */
[----:B------:R-:W-:Y:S01]  /*1c40*/  UIADD3 UR16, UR8, 0x4, URZ ;  /* 0x0000000408107890 */ /* 0x000fe2000fffe03f */
[----:B------:R-:W-:Y:S01]  /*1c50*/  CS2R R114, SRZ ;  /* 0x0000000000727805 */ /* 0x000fe2000001ff00 */
[----:B------:R-:W-:Y:S01]  /*1c60*/  UIADD3 UR14, UR10, 0x2, URZ ;  /* 0x000000020a0e7890 */ /* 0x000fe2000fffe03f */
[----:B------:R-:W-:Y:S01]  /*1c70*/  CS2R R112, SRZ ;  /* 0x0000000000707805 */ /* 0x000fe2000001ff00 */
[----:B------:R-:W-:Y:S01]  /*1c80*/  UIADD3 UR18, UR10, 0x4, URZ ;  /* 0x000000040a127890 */ /* 0x000fe2000fffe03f */
[----:B------:R-:W-:Y:S01]  /*1c90*/  CS2R R110, SRZ ;  /* 0x00000000006e7805 */ /* 0x000fe2000001ff00 */
[----:B------:R-:W-:Y:S01]  /*1ca0*/  UMOV UR17, 0x40000040 ;  /* 0x4000004000117882 */ /* 0x000fe20000000000 */
[----:B------:R-:W-:Y:S01]  /*1cb0*/  HGMMA.64x128x16.F32.BF16 R24, gdesc[UR8], RZ, !UPT, gsb0 ;  /* 0x01e00000081879f0 */ /* 0x000fe2000c0018ff */
[----:B------:R-:W-:Y:S01]  /*1cc0*/  UMOV UR19, 0x40000040 ;  /* 0x4000004000137882 */ /* 0x000fe20000000000 */
[----:B------:R-:W-:Y:S01]  /*1cd0*/  UIADD3 UR4, UR8, 0x6, URZ ;  /* 0x0000000608047890 */ /* 0x000fe2000fffe03f */
[----:B0-----:R-:W-:Y:S01]  /*1ce0*/  ISETP.NE.AND P2, PT, R0, 0x1, PT ;  /* 0x000000010000780c */ /* 0x001fe20003f45270 */
[----:B------:R-:W-:Y:S01]  /*1cf0*/  UIADD3 UR6, UR10, 0x6, URZ ;  /* 0x000000060a067890 */ /* 0x000fe2000fffe03f */
[----:B------:R-:W-:Y:S01]  /*1d00*/  UMOV UR5, 0x40000040 ;  /* 0x4000004000057882 */ /* 0x000fe20000000000 */
[----:B------:R-:W-:-:S10]  /*1d10*/  UMOV UR7, 0x40000040 ;  /* 0x4000004000077882 */ /* 0x000fd40000000000 */
[----:B------:R-:W0:Y:S08]  /*1d20*/  @P2 LDC R5, c[0x0][0x44c] ;  /* 0x00011300ff052b82 */ /* 0x000e300000000800 */
[----:B------:R-:W1:Y:S01]  /*1d30*/  @P2 LDC R7, c[0x0][0x450] ;  /* 0x00011400ff072b82 */ /* 0x000e620000000800 */
[----:B0-----:R-:W-:-:S04]  /*1d40*/  @P2 IMAD.HI.U32 R0, R10, R5, RZ ;  /* 0x000000050a002227 */ /* 0x001fc800078e00ff */
[----:B------:R-:W-:Y:S01]  /*1d50*/  IMAD.MOV.U32 R5, RZ, RZ, -0x80 ;  /* 0xffffff80ff057424 */ /* 0x000fe200078e00ff */
[----:B-1----:R-:W-:-:S03]  /*1d60*/  @P2 SHF.R.U32.HI R10, RZ, R7, R0 ;  /* 0x00000007ff0a2219 */ /* 0x002fc60000011600 */
[----:B------:R-:W-:Y:S02]  /*1d70*/  IMAD R5, R88, R5, 0x80 ;  /* 0x0000008058057424 */ /* 0x000fe400078e0205 */
[----:B------:R-:W0:Y:S03]  /*1d80*/  SHFL.IDX PT, R0, R10, 0x1, 0x1c1f ;  /* 0x003c1f000a007f89 */ /* 0x000e2600000e0000 */
[C-C-:B------:R-:W-:Y:S02]  /*1d90*/  IADD3 R91, -R22.reuse, 0x1, R5.reuse ;  /* 0x00000001165b7810 */ /* 0x140fe40007ffe105 */
[----:B------:R-:W-:Y:S01]  /*1da0*/  IADD3 R8, -R22, R17, R5 ;  /* 0x0000001116087210 */ /* 0x000fe20007ffe105 */
[----:B------:R-:W1:Y:S01]  /*1db0*/  SHFL.IDX PT, R10, R10, RZ, 0x1c1f ;  /* 0x001c1fff0a0a7589 */ /* 0x000e6200000e0000 */
[----:B------:R-:W-:-:S04]  /*1dc0*/  IADD3 R91, -R18, R91, R17 ;  /* 0x0000005b125b7210 */ /* 0x000fc80007ffe111 */
[----:B0-----:R-:W-:-:S04]  /*1dd0*/  VIADDMNMX R0, R0, R91, R8, PT ;  /* 0x0000005b00007246 */ /* 0x001fc80003800108 */
[C---:B------:R-:W-:Y:S02]  /*1de0*/  ISETP.GT.AND P3, PT, R0.reuse, RZ, PT ;  /* 0x000000ff0000720c */ /* 0x040fe40003f64270 */
[C---:B------:R-:W-:Y:S02]  /*1df0*/  ISETP.GT.AND P4, PT, R0.reuse, 0x1, PT ;  /* 0x000000010000780c */ /* 0x040fe40003f84270 */
[----:B------:R-:W-:Y:S02]  /*1e00*/  ISETP.GT.AND P5, PT, R0, 0x8, PT ;  /* 0x000000080000780c */ /* 0x000fe40003fa4270 */
[----:B-1----:R-:W-:Y:S01]  /*1e10*/  VIADDMNMX R8, R10, R91, R8, PT ;  /* 0x0000005b0a087246 */ /* 0x002fe20003800108 */
        /* <DEDUP_REMOVED lines=8> */
[----:B------:R-:W-:Y:S01]  /*1ea0*/  HGMMA.64x128x16.F32.BF16 R24, gdesc[UR4], R24, gsb0 ;  /* 0x01e00000041879f0 */ /* 0x000fe20008001818 */
[----:B------:R-:W-:Y:S02]  /*1eb0*/  ULDC UR6, c[0x0][0x988] ;  /* 0x0002620000067ab9 */ /* 0x000fe40000000800 */
[----:B------:R-:W-:Y:S02]  /*1ec0*/  WARPGROUP.DEPBAR.LE gsb0, 0x0 ;  /* 0x00008000000079c5 */ /* 0x000fe40000010000 */
[----:B------:R-:W-:Y:S01]  /*1ed0*/  FSEL R109, R26, -INF , P3 ;  /* 0xff8000001a6d7808 */ /* 0x000fe20001800000 */
[----:B------:R0:W-:Y:S01]  /*1ee0*/  @!P1 SYNCS.ARRIVE.TRANS64.RED.A1T0 RZ, [R3+URZ], RZ ;  /* 0x000000ff03ff99a7 */ /* 0x0001e2000810043f */
[----:B------:R-:W-:Y:S02]  /*1ef0*/  FSEL R107, R27, -INF , P4 ;  /* 0xff8000001b6b7808 */ /* 0x000fe40002000000 */
[----:B------:R-:W-:Y:S02]  /*1f00*/  ISETP.GT.AND P3, PT, R0, 0x9, PT ;  /* 0x000000090000780c */ /* 0x000fe40003f64270 */
[----:B------:R-:W-:-:S02]  /*1f10*/  FSEL R105, R30, -INF , P5 ;  /* 0xff8000001e697808 */ /* 0x000fc40002800000 */
[----:B------:R-:W-:Y:S02]  /*1f20*/  FMNMX.FTZ R2, R109, R107, !PT ;  /* 0x0000006b6d027209 */ /* 0x000fe40007810000 */
[C---:B------:R-:W-:Y:S02]  /*1f30*/  ISETP.GT.AND P4, PT, R0.reuse, 0x10, PT ;  /* 0x000000100000780c */ /* 0x040fe40003f84270 */
[----:B------:R-:W-:Y:S02]  /*1f40*/  FSEL R93, R31, -INF , P3 ;  /* 0xff8000001f5d7808 */ /* 0x000fe40001800000 */
[----:B------:R-:W-:Y:S02]  /*1f50*/  FMNMX.FTZ R2, R105, R2, !PT ;  /* 0x0000000269027209 */ /* 0x000fe40007810000 */
        /* <DEDUP_REMOVED lines=26> */
[----:B------:R-:W-:Y:S01]  /*2100*/  FMNMX.FTZ R2, R47, R2, !PT ;  /* 0x000000022f027209 */ /* 0x000fe20007810000 */
[----:B------:R-:W1:Y:S01]  /*2110*/  @P2 LDC R50, c[0x0][0x450] ;  /* 0x00011400ff322b82 */ /* 0x000e620000000800 */
        /* <DEDUP_REMOVED lines=51> */
[----:B------:R-:W-:Y:S01]  /*2450*/  ISETP.GT.AND P3, PT, R0, 0x79, PT ;  /* 0x000000790000780c */ /* 0x000fe20003f64270 */
[----:B------:R-:W-:Y:S01]  /*2460*/  IMAD.U32 R0, RZ, RZ, UR6 ;  /* 0x00000006ff007e24 */ /* 0x000fe2000f8e00ff */
[----:B------:R-:W-:-:S02]  /*2470*/  FSEL R31, R86, -INF , P4 ;  /* 0xff800000561f7808 */ /* 0x000fc40002000000 */
[----:B------:R-:W-:Y:S02]  /*2480*/  FMNMX.FTZ R2, R83, R2, !PT ;  /* 0x0000000253027209 */ /* 0x000fe40007810000 */
[----:B------:R-:W-:Y:S02]  /*2490*/  FSEL R87, R87, -INF , P3 ;  /* 0xff80000057577808 */ /* 0x000fe40001800000 */
[----:B------:R-:W-:Y:S02]  /*24a0*/  FMNMX.FTZ R2, R31, R2, !PT ;  /* 0x000000021f027209 */ /* 0x000fe40007810000 */
[C---:B------:R-:W-:Y:S02]  /*24b0*/  ISETP.GT.AND P4, PT, R8.reuse, 0x1, PT ;  /* 0x000000010800780c */ /* 0x040fe40003f84270 */
[----:B------:R-:W-:Y:S02]  /*24c0*/  FMNMX.FTZ R4, R87, R2, !PT ;  /* 0x0000000257047209 */ /* 0x000fe40007810000 */
[----:B------:R-:W-:-:S02]  /*24d0*/  ISETP.GT.AND P5, PT, R8, 0x8, PT ;  /* 0x000000080800780c */ /* 0x000fc40003fa4270 */
[----:B------:R-:W-:Y:S01]  /*24e0*/  FSEL R25, R25, -INF , P4 ;  /* 0xff80000019197808 */ /* 0x000fe20002000000 */
[----:B------:R-:W2:Y:S01]  /*24f0*/  SHFL.BFLY PT, R35, R4, 0x2, 0x1f ;  /* 0x0c401f0004237f89 */ /* 0x000ea200000e0000 */
[----:B------:R-:W-:Y:S02]  /*2500*/  FSEL R91, R28, -INF , P5 ;  /* 0xff8000001c5b7808 */ /* 0x000fe40002800000 */
[----:B------:R-:W-:Y:S02]  /*2510*/  ISETP.GT.AND P4, PT, R8, 0x10, PT ;  /* 0x000000100800780c */ /* 0x000fe40003f84270 */
[----:B--2---:R-:W-:-:S05]  /*2520*/  FMNMX.FTZ R35, R4, R35, !PT ;  /* 0x0000002304237209 */ /* 0x004fca0007810000 */
[----:B------:R-:W2:Y:S02]  /*2530*/  SHFL.BFLY PT, R2, R35, 0x1, 0x1f ;  /* 0x0c201f0023027f89 */ /* 0x000ea400000e0000 */
[----:B--2---:R-:W-:-:S04]  /*2540*/  FMNMX.FTZ R2, R35, R2, !PT ;  /* 0x0000000223027209 */ /* 0x004fc80007810000 */
[C---:B------:R-:W-:Y:S01]  /*2550*/  FSETP.NEU.FTZ.AND P3, PT, R2.reuse, -INF , PT ;  /* 0xff8000000200780b */ /* 0x040fe20003f7d000 */
[----:B------:R-:W-:-:S05]  /*2560*/  FMUL.FTZ R6, R2, R0 ;  /* 0x0000000002067220 */ /* 0x000fca0000410000 */
[----:B------:R-:W-:Y:S02]  /*2570*/  FSEL R6, R6, RZ, P3 ;  /* 0x000000ff06067208 */ /* 0x000fe40001800000 */
[----:B------:R-:W-:-:S03]  /*2580*/  ISETP.GT.AND P3, PT, R8, RZ, PT ;  /* 0x000000ff0800720c */ /* 0x000fc60003f64270 */
[-CC-:B------:R-:W-:Y:S01]  /*2590*/  FFMA.FTZ R10, R93, R0.reuse, -R6.reuse ;  /* 0x000000005d0a7223 */ /* 0x180fe20000010806 */
[----:B------:R-:W-:Y:S01]  /*25a0*/  FSEL R35, R24, -INF , P3 ;  /* 0xff80000018237808 */ /* 0x000fe20001800000 */
[-CC-:B------:R-:W-:Y:S01]  /*25b0*/  FFMA.FTZ R145, R95, R0.reuse, -R6.reuse ;  /* 0x000000005f917223 */ /* 0x180fe20000010806 */
[C---:B------:R-:W-:Y:S01]  /*25c0*/  ISETP.GT.AND P3, PT, R8.reuse, 0x9, PT ;  /* 0x000000090800780c */ /* 0x040fe20003f64270 */
[-CC-:B------:R-:W-:Y:S01]  /*25d0*/  FFMA.FTZ R20, R97, R0.reuse, -R6.reuse ;  /* 0x0000000061147223 */ /* 0x180fe20000010806 */
[----:B------:R-:W-:Y:S01]  /*25e0*/  FMNMX.FTZ R12, R35, R25, !PT ;  /* 0x00000019230c7209 */ /* 0x000fe20007810000 */
[-CC-:B------:R-:W-:Y:S01]  /*25f0*/  FFMA.FTZ R147, R99, R0.reuse, -R6.reuse ;  /* 0x0000000063937223 */ /* 0x180fe20000010806 */
[----:B------:R-:W-:Y:S01]  /*2600*/  FSEL R29, R29, -INF , P3 ;  /* 0xff8000001d1d7808 */ /* 0x000fe20001800000 */
[--C-:B------:R-:W-:Y:S01]  /*2610*/  FFMA.FTZ R24, R101, R0, -R6.reuse ;  /* 0x0000000065187223 */ /* 0x100fe20000010806 */
[----:B------:R-:W-:Y:S01]  /*2620*/  FMNMX.FTZ R12, R91, R12, !PT ;  /* 0x0000000c5b0c7209 */ /* 0x000fe20007810000 */
[-CC-:B------:R-:W-:Y:S01]  /*2630*/  FFMA.FTZ R141, R103, R0.reuse, -R6.reuse ;  /* 0x00000000678d7223 */ /* 0x180fe20000010806 */
[----:B------:R-:W-:Y:S01]  /*2640*/  ISETP.GT.AND P3, PT, R8, 0x11, PT ;  /* 0x000000110800780c */ /* 0x000fe20003f64270 */
[-CC-:B------:R-:W-:Y:S01]  /*2650*/  FFMA.FTZ R26, R89, R0.reuse, -R6.reuse ;  /* 0x00000000591a7223 */ /* 0x180fe20000010806 */
[----:B------:R-:W-:Y:S01]  /*2660*/  FSEL R93, R32, -INF , P4 ;  /* 0xff800000205d7808 */ /* 0x000fe20002000000 */
[--C-:B------:R-:W-:Y:S01]  /*2670*/  FFMA.FTZ R143, R43, R0, -R6.reuse ;  /* 0x000000002b8f7223 */ /* 0x100fe20000010806 */
[----:B------:R-:W-:Y:S01]  /*2680*/  FMNMX.FTZ R12, R29, R12, !PT ;  /* 0x0000000c1d0c7209 */ /* 0x000fe20007810000 */
[-CC-:B------:R-:W-:Y:S01]  /*2690*/  FFMA.FTZ R28, R47, R0.reuse, -R6.reuse ;  /* 0x000000002f1c7223 */ /* 0x180fe20000010806 */
[C---:B------:R-:W-:Y:S01]  /*26a0*/  ISETP.GT.AND P4, PT, R8.reuse, 0x18, PT ;  /* 0x000000180800780c */ /* 0x040fe20003f84270 */
        /* <DEDUP_REMOVED lines=12> */
[----:B------:R2:W-:Y:S01]  /*2770*/  MUFU.EX2 R12, R20 ;  /* 0x00000014000c7308 */ /* 0x0005e20000000800 */
[----:B------:R-:W-:Y:S01]  /*2780*/  FSEL R37, R37, -INF , P3 ;  /* 0xff80000025257808 */ /* 0x000fe20001800000 */
[--C-:B------:R-:W-:Y:S01]  /*2790*/  FFMA.FTZ R149, R109, R0, -R6.reuse ;  /* 0x000000006d957223 */ /* 0x100fe20000010806 */
[----:B------:R-:W-:Y:S01]  /*27a0*/  FMNMX.FTZ R14, R95, R14, !PT ;  /* 0x0000000e5f0e7209 */ /* 0x000fe20007810000 */
[-CC-:B------:R-:W-:Y:S01]  /*27b0*/  FFMA.FTZ R4, R107, R0.reuse, -R6.reuse ;  /* 0x000000006b047223 */ /* 0x180fe20000010806 */
[----:B------:R-:W-:Y:S01]  /*27c0*/  ISETP.GT.AND P3, PT, R8, 0x21, PT ;  /* 0x000000210800780c */ /* 0x000fe20003f64270 */
[--C-:B------:R-:W-:Y:S01]  /*27d0*/  FFMA.FTZ R151, R105, R0, -R6.reuse ;  /* 0x0000000069977223 */ /* 0x100fe20000010806 */
[----:B------:R-:W-:Y:S01]  /*27e0*/  FSEL R97, R40, -INF , P4 ;  /* 0xff80000028617808 */ /* 0x000fe20002000000 */
[----:B------:R-:W-:Y:S01]  /*27f0*/  MUFU.EX2 R149, R149 ;  /* 0x0000009500957308 */ /* 0x000fe20000000800 */
[----:B------:R-:W-:Y:S01]  /*2800*/  FMNMX.FTZ R14, R37, R14, !PT ;  /* 0x0000000e250e7209 */ /* 0x000fe20007810000 */
[-CC-:B------:R-:W-:Y:S01]  /*2810*/  FFMA.FTZ R129, R9, R0.reuse, -R6.reuse ;  /* 0x0000000009817223 */ /* 0x180fe20000010806 */
[C---:B------:R-:W-:Y:S01]  /*2820*/  ISETP.GT.AND P4, PT, R8.reuse, 0x28, PT ;  /* 0x000000280800780c */ /* 0x040fe20003f84270 */
[-CC-:B------:R-:W-:Y:S01]  /*2830*/  FFMA.FTZ R123, R31, R0.reuse, -R6.reuse ;  /* 0x000000001f7b7223 */ /* 0x180fe20000010806 */
[----:B------:R-:W-:Y:S01]  /*2840*/  FSEL R41, R41, -INF , P3 ;  /* 0xff80000029297808 */ /* 0x000fe20001800000 */
[--C-:B------:R-:W-:Y:S01]  /*2850*/  FFMA.FTZ R131, R11, R0, -R6.reuse ;  /* 0x000000000b837223 */ /* 0x100fe20000010806 */
[----:B------:R-:W-:Y:S01]  /*2860*/  FMNMX.FTZ R14, R97, R14, !PT ;  /* 0x0000000e610e7209 */ /* 0x000fe20007810000 */
[----:B------:R-:W3:Y:S01]  /*2870*/  MUFU.EX2 R4, R4 ;  /* 0x0000000400047308 */ /* 0x000ee20000000800 */
[----:B------:R-:W-:Y:S01]  /*2880*/  ISETP.GT.AND P3, PT, R8, 0x29, PT ;  /* 0x000000290800780c */ /* 0x000fe20003f64270 */
[-CC-:B------:R-:W-:Y:S01]  /*2890*/  FFMA.FTZ R125, R13, R0.reuse, -R6.reuse ;  /* 0x000000000d7d7223 */ /* 0x180fe20000010806 */
[----:B------:R-:W-:Y:S01]  /*28a0*/  FSEL R99, R44, -INF , P4 ;  /* 0xff8000002c637808 */ /* 0x000fe20002000000 */
[--C-:B------:R-:W-:Y:S01]  /*28b0*/  FFMA.FTZ R127, R15, R0, -R6.reuse ;  /* 0x000000000f7f7223 */ /* 0x100fe20000010806 */
[----:B--2---:R-:W-:Y:S01]  /*28c0*/  FMNMX.FTZ R20, R41, R14, !PT ;  /* 0x0000000e29147209 */ /* 0x004fe20007810000 */
        /* <DEDUP_REMOVED lines=8> */
[----:B------:R-:W-:Y:S01]  /*2950*/  FFMA.FTZ R36, R71, R0, -R6 ;  /* 0x0000000047247223 */ /* 0x000fe20000010806 */
[----:B------:R-:W-:Y:S01]  /*2960*/  FSEL R101, R48, -INF , P4 ;  /* 0xff80000030657808 */ /* 0x000fe20002000000 */
[----:B------:R-:W4:Y:S01]  /*2970*/  MUFU.EX2 R151, R151 ;  /* 0x0000009700977308 */ /* 0x000f220000000800 */
[----:B------:R-:W-:Y:S01]  /*2980*/  FMNMX.FTZ R20, R45, R20, !PT ;  /* 0x000000142d147209 */ /* 0x000fe20007810000 */
[----:B---3--:R-:W-:Y:S01]  /*2990*/  FADD.FTZ R46, R149, R4 ;  /* 0x00000004952e7221 */ /* 0x008fe20000010000 */
[C---:B------:R-:W-:Y:S01]  /*29a0*/  ISETP.GT.AND P4, PT, R8.reuse, 0x38, PT ;  /* 0x000000380800780c */ /* 0x040fe20003f84270 */
[-CC-:B------:R-:W-:Y:S01]  /*29b0*/  FFMA.FTZ R38, R75, R0.reuse, -R6.reuse ;  /* 0x000000004b267223 */ /* 0x180fe20000010806 */
[----:B------:R-:W-:Y:S01]  /*29c0*/  FSEL R49, R49, -INF , P3 ;  /* 0xff80000031317808 */ /* 0x000fe20001800000 */
[--C-:B------:R-:W-:Y:S01]  /*29d0*/  FFMA.FTZ R40, R79, R0, -R6.reuse ;  /* 0x000000004f287223 */ /* 0x100fe20000010806 */
[----:B------:R-:W-:Y:S01]  /*29e0*/  FMNMX.FTZ R20, R101, R20, !PT ;  /* 0x0000001465147209 */ /* 0x000fe20007810000 */
[----:B------:R-:W3:Y:S01]  /*29f0*/  MUFU.EX2 R10, R10 ;  /* 0x0000000a000a7308 */ /* 0x000ee20000000800 */
[----:B------:R-:W-:Y:S01]  /*2a00*/  ISETP.GT.AND P3, PT, R8, 0x39, PT ;  /* 0x000000390800780c */ /* 0x000fe20003f64270 */
[----:B------:R-:W-:Y:S01]  /*2a10*/  FFMA.FTZ R42, R83, R0, -R6 ;  /* 0x00000000532a7223 */ /* 0x000fe20000010806 */
[----:B------:R-:W-:-:S02]  /*2a20*/  FSEL R103, R52, -INF , P4 ;  /* 0xff80000034677808 */ /* 0x000fc40002000000 */
[----:B------:R-:W-:Y:S02]  /*2a30*/  CS2R R108, SRZ ;  /* 0x00000000006c7805 */ /* 0x000fe4000001ff00 */
[----:B--2---:R-:W-:Y:S02]  /*2a40*/  FMNMX.FTZ R24, R49, R20, !PT ;  /* 0x0000001431187209 */ /* 0x004fe40007810000 */
[----:B------:R-:W-:Y:S02]  /*2a50*/  CS2R R106, SRZ ;  /* 0x00000000006a7805 */ /* 0x000fe4000001ff00 */
[----:B------:R-:W-:Y:S01]  /*2a60*/  ISETP.GT.AND P4, PT, R8, 0x40, PT ;  /* 0x000000400800780c */ /* 0x000fe20003f84270 */
[----:B------:R2:W-:Y:S01]  /*2a70*/  MUFU.EX2 R20, R26 ;  /* 0x0000001a00147308 */ /* 0x0005e20000000800 */
[----:B------:R-:W-:Y:S01]  /*2a80*/  FSEL R53, R53, -INF , P3 ;  /* 0xff80000035357808 */ /* 0x000fe20001800000 */
[----:B----4-:R-:W-:Y:S01]  /*2a90*/  FADD.FTZ R31, R151, R46 ;  /* 0x0000002e971f7221 */ /* 0x010fe20000010000 */
[----:B------:R-:W-:-:S02]  /*2aa0*/  FMNMX.FTZ R24, R103, R24, !PT ;  /* 0x0000001867187209 */ /* 0x000fc40007810000 */
[----:B------:R-:W-:Y:S02]  /*2ab0*/  CS2R R104, SRZ ;  /* 0x0000000000687805 */ /* 0x000fe4000001ff00 */
[----:B------:R-:W-:Y:S02]  /*2ac0*/  ISETP.GT.AND P3, PT, R8, 0x41, PT ;  /* 0x000000410800780c */ /* 0x000fe40003f64270 */
[----:B------:R-:W-:Y:S01]  /*2ad0*/  FSEL R89, R56, -INF , P4 ;  /* 0xff80000038597808 */ /* 0x000fe20002000000 */
[----:B------:R-:W4:Y:S01]  /*2ae0*/  MUFU.EX2 R145, R145 ;  /* 0x0000009100917308 */ /* 0x000f220000000800 */
[----:B------:R-:W-:Y:S01]  /*2af0*/  FMNMX.FTZ R24, R53, R24, !PT ;  /* 0x0000001835187209 */ /* 0x000fe20007810000 */
[----:B---3--:R-:W-:Y:S01]  /*2b00*/  FADD.FTZ R46, R10, R31 ;  /* 0x0000001f0a2e7221 */ /* 0x008fe20000010000 */
[----:B------:R-:W-:Y:S02]  /*2b10*/  ISETP.GT.AND P4, PT, R8, 0x48, PT ;  /* 0x000000480800780c */ /* 0x000fe40003f84270 */
[----:B------:R-:W-:-:S02]  /*2b20*/  FSEL R57, R57, -INF , P3 ;  /* 0xff80000039397808 */ /* 0x000fc40001800000 */
[----:B------:R-:W-:Y:S01]  /*2b30*/  FMNMX.FTZ R24, R89, R24, !PT ;  /* 0x0000001859187209 */ /* 0x000fe20007810000 */
[----:B------:R-:W3:Y:S01]  /*2b40*/  MUFU.EX2 R147, R147 ;  /* 0x0000009300937308 */ /* 0x000ee20000000800 */
[----:B------:R-:W-:Y:S02]  /*2b50*/  ISETP.GT.AND P3, PT, R8, 0x49, PT ;  /* 0x000000490800780c */ /* 0x000fe40003f64270 */
[----:B------:R-:W-:Y:S02]  /*2b60*/  FSEL R43, R60, -INF , P4 ;  /* 0xff8000003c2b7808 */ /* 0x000fe40002000000 */
[----:B--2---:R-:W-:Y:S02]  /*2b70*/  FMNMX.FTZ R26, R57, R24, !PT ;  /* 0x00000018391a7209 */ /* 0x004fe40007810000 */
[----:B------:R-:W-:Y:S01]  /*2b80*/  ISETP.GT.AND P4, PT, R8, 0x50, PT ;  /* 0x000000500800780c */ /* 0x000fe20003f84270 */
[----:B------:R2:W-:Y:S01]  /*2b90*/  MUFU.EX2 R24, R28 ;  /* 0x0000001c00187308 */ /* 0x0005e20000000800 */
[----:B------:R-:W-:-:S02]  /*2ba0*/  FSEL R61, R61, -INF , P3 ;  /* 0xff8000003d3d7808 */ /* 0x000fc40001800000 */
[----:B------:R-:W-:Y:S02]  /*2bb0*/  FMNMX.FTZ R26, R43, R26, !PT ;  /* 0x0000001a2b1a7209 */ /* 0x000fe40007810000 */
[----:B------:R-:W-:Y:S02]  /*2bc0*/  ISETP.GT.AND P3, PT, R8, 0x51, PT ;  /* 0x000000510800780c */ /* 0x000fe40003f64270 */
[----:B------:R-:W-:Y:S01]  /*2bd0*/  FSEL R47, R64, -INF , P4 ;  /* 0xff800000402f7808 */ /* 0x000fe20002000000 */
[----:B------:R-:W-:Y:S01]  /*2be0*/  MUFU.EX2 R141, R141 ;  /* 0x0000008d008d7308 */ /* 0x000fe20000000800 */
[----:B------:R-:W-:Y:S02]  /*2bf0*/  FMNMX.FTZ R26, R61, R26, !PT ;  /* 0x0000001a3d1a7209 */ /* 0x000fe40007810000 */
[----:B------:R-:W-:Y:S02]  /*2c00*/  ISETP.GT.AND P4, PT, R8, 0x58, PT ;  /* 0x000000580800780c */ /* 0x000fe40003f84270 */
[----:B------:R-:W-:-:S02]  /*2c10*/  FSEL R65, R65, -INF , P3 ;  /* 0xff80000041417808 */ /* 0x000fc40001800000 */
[----:B------:R-:W-:Y:S01]  /*2c20*/  FMNMX.FTZ R26, R47, R26, !PT ;  /* 0x0000001a2f1a7209 */ /* 0x000fe20007810000 */
[----:B------:R-:W-:Y:S01]  /*2c30*/  MUFU.EX2 R143, R143 ;  /* 0x0000008f008f7308 */ /* 0x000fe20000000800 */
        /* <DEDUP_REMOVED lines=25> */
[----:B------:R-:W-:Y:S01]  /*2dd0*/  FMNMX.FTZ R30, R77, R30, !PT ;  /* 0x0000001e4d1e7209 */ /* 0x000fe20007810000 */
[-CC-:B--2---:R-:W-:Y:S01]  /*2de0*/  FFMA.FTZ R32, R63, R0.reuse, -R6.reuse ;  /* 0x000000003f207223 */ /* 0x184fe20000010806 */
[----:B------:R-:W-:Y:S01]  /*2df0*/  ISETP.GT.AND P4, PT, R8, 0x78, PT ;  /* 0x000000780800780c */ /* 0x000fe20003f84270 */
[----:B------:R-:W-:Y:S01]  /*2e00*/  FFMA.FTZ R6, R87, R0, -R6 ;  /* 0x0000000057067223 */ /* 0x000fe20000010806 */
[----:B------:R-:W-:-:S02]  /*2e10*/  FSEL R81, R81, -INF , P3 ;  /* 0xff80000051517808 */ /* 0x000fc40001800000 */
[----:B------:R-:W-:Y:S01]  /*2e20*/  FMNMX.FTZ R30, R55, R30, !PT ;  /* 0x0000001e371e7209 */ /* 0x000fe20007810000 */
[----:B------:R-:W-:Y:S01]  /*2e30*/  MUFU.EX2 R135, R135 ;  /* 0x0000008700877308 */ /* 0x000fe20000000800 */
[----:B------:R-:W-:Y:S02]  /*2e40*/  ISETP.GT.AND P3, PT, R8, 0x79, PT ;  /* 0x000000790800780c */ /* 0x000fe40003f64270 */
[----:B------:R-:W-:Y:S02]  /*2e50*/  FSEL R5, R84, -INF , P4 ;  /* 0xff80000054057808 */ /* 0x000fe40002000000 */
[----:B------:R-:W-:Y:S02]  /*2e60*/  FMNMX.FTZ R8, R81, R30, !PT ;  /* 0x0000001e51087209 */ /* 0x000fe40007810000 */
[----:B------:R-:W-:Y:S01]  /*2e70*/  FSEL R85, R85, -INF , P3 ;  /* 0xff80000055557808 */ /* 0x000fe20001800000 */
[----:B------:R-:W-:Y:S01]  /*2e80*/  MUFU.EX2 R30, R59 ;  /* 0x0000003b001e7308 */ /* 0x000fe20000000800 */
[----:B------:R-:W-:-:S02]  /*2e90*/  FMNMX.FTZ R8, R5, R8, !PT ;  /* 0x0000000805087209 */ /* 0x000fc40007810000 */
[----:B------:R-:W-:Y:S02]  /*2ea0*/  F2FP.BF16.F32.PACK_AB R149, R4, R149 ;  /* 0x000000950495723e */ /* 0x000fe400000010ff */
[----:B------:R-:W-:Y:S02]  /*2eb0*/  FMNMX.FTZ R8, R85, R8, !PT ;  /* 0x0000000855087209 */ /* 0x000fe40007810000 */
[----:B------:R-:W-:Y:S01]  /*2ec0*/  F2FP.BF16.F32.PACK_AB R151, R10, R151 ;  /* 0x000000970a97723e */ /* 0x000fe200000010ff */
[----:B------:R-:W-:Y:S02]  /*2ed0*/  MUFU.EX2 R32, R32 ;  /* 0x0000002000207308 */ /* 0x000fe40000000800 */
[----:B------:R-:W2:Y:S06]  /*2ee0*/  SHFL.BFLY PT, R7, R8, 0x2, 0x1f ;  /* 0x0c401f0008077f89 */ /* 0x000eac00000e0000 */
[----:B------:R-:W-:Y:S08]  /*2ef0*/  MUFU.EX2 R129, R129 ;  /* 0x0000008100817308 */ /* 0x000ff00000000800 */
[----:B------:R-:W-:Y:S08]  /*2f00*/  MUFU.EX2 R34, R34 ;  /* 0x0000002200227308 */ /* 0x000ff00000000800 */
[----:B------:R-:W-:Y:S01]  /*2f10*/  MUFU.EX2 R131, R131 ;  /* 0x0000008300837308 */ /* 0x000fe20000000800 */
[----:B--2---:R-:W-:-:S05]  /*2f20*/  FMNMX.FTZ R7, R8, R7, !PT ;  /* 0x0000000708077209 */ /* 0x004fca0007810000 */
[----:B------:R-:W2:Y:S02]  /*2f30*/  SHFL.BFLY PT, R8, R7, 0x1, 0x1f ;  /* 0x0c201f0007087f89 */ /* 0x000ea400000e0000 */
[----:B------:R-:W-:Y:S08]  /*2f40*/  MUFU.EX2 R36, R36 ;  /* 0x0000002400247308 */ /* 0x000ff00000000800 */
[----:B------:R-:W-:Y:S08]  /*2f50*/  MUFU.EX2 R125, R125 ;  /* 0x0000007d007d7308 */ /* 0x000ff00000000800 */
[----:B------:R-:W-:Y:S01]  /*2f60*/  MUFU.EX2 R38, R38 ;  /* 0x0000002600267308 */ /* 0x000fe20000000800 */
[----:B--2---:R-:W-:-:S07]  /*2f70*/  FMNMX.FTZ R8, R7, R8, !PT ;  /* 0x0000000807087209 */ /* 0x004fce0007810000 */
[----:B------:R-:W-:Y:S01]  /*2f80*/  MUFU.EX2 R127, R127 ;  /* 0x0000007f007f7308 */ /* 0x000fe20000000800 */
[C---:B------:R-:W-:Y:S01]  /*2f90*/  FSETP.NEU.FTZ.AND P3, PT, R8.reuse, -INF , PT ;  /* 0xff8000000800780b */ /* 0x040fe20003f7d000 */
[----:B------:R-:W-:-:S06]  /*2fa0*/  FMUL.FTZ R44, R8, R0 ;  /* 0x00000000082c7220 */ /* 0x000fcc0000410000 */
[----:B------:R-:W-:Y:S01]  /*2fb0*/  MUFU.EX2 R40, R40 ;  /* 0x0000002800287308 */ /* 0x000fe20000000800 */
[----:B------:R-:W-:-:S05]  /*2fc0*/  FSEL R44, R44, RZ, P3 ;  /* 0x000000ff2c2c7208 */ /* 0x000fca0001800000 */
[-CC-:B------:R-:W-:Y:S01]  /*2fd0*/  FFMA.FTZ R148, R35, R0.reuse, -R44.reuse ;  /* 0x0000000023947223 */ /* 0x180fe2000001082c */
[-CC-:B------:R-:W-:Y:S01]  /*2fe0*/  FFMA.FTZ R7, R25, R0.reuse, -R44.reuse ;  /* 0x0000000019077223 */ /* 0x180fe2000001082c */
[-CC-:B------:R-:W-:Y:S01]  /*2ff0*/  FFMA.FTZ R150, R91, R0.reuse, -R44.reuse ;  /* 0x000000005b967223 */ /* 0x180fe2000001082c */
[-CC-:B------:R-:W-:Y:S01]  /*3000*/  FFMA.FTZ R9, R29, R0.reuse, -R44.reuse ;  /* 0x000000001d097223 */ /* 0x180fe2000001082c */
[-CC-:B------:R-:W-:Y:S01]  /*3010*/  FFMA.FTZ R144, R93, R0.reuse, -R44.reuse ;  /* 0x000000005d907223 */ /* 0x180fe2000001082c */
[-C--:B------:R-:W-:Y:S01]  /*3020*/  FFMA.FTZ R11, R33, R0.reuse, -R44 ;  /* 0x00000000210b7223 */ /* 0x080fe2000001082c */
[----:B------:R-:W-:Y:S01]  /*3030*/  MUFU.EX2 R148, R148 ;  /* 0x0000009400947308 */ /* 0x000fe20000000800 */
[----:B----4-:R-:W-:Y:S01]  /*3040*/  FADD.FTZ R33, R145, R46 ;  /* 0x0000002e91217221 */ /* 0x010fe20000010000 */
[-CC-:B------:R-:W-:Y:S01]  /*3050*/  FFMA.FTZ R13, R37, R0.reuse, -R44.reuse ;  /* 0x00000000250d7223 */ /* 0x180fe2000001082c */
[-CC-:B------:R-:W-:Y:S01]  /*3060*/  FFMA.FTZ R146, R95, R0.reuse, -R44.reuse ;  /* 0x000000005f927223 */ /* 0x180fe2000001082c */
[----:B------:R-:W2:Y:S01]  /*3070*/  @P2 LDC R37, c[0x0][0x44c] ;  /* 0x00011300ff252b82 */ /* 0x000ea20000000800 */
[----:B------:R-:W-:Y:S01]  /*3080*/  FADD.FTZ R46, R12, R33 ;  /* 0x000000210c2e7221 */ /* 0x000fe20000010000 */
[-CC-:B------:R-:W-:Y:S01]  /*3090*/  FFMA.FTZ R140, R97, R0.reuse, -R44.reuse ;  /* 0x00000000618c7223 */ /* 0x180fe2000001082c */
[-C--:B------:R-:W-:Y:S01]  /*30a0*/  FFMA.FTZ R15, R41, R0.reuse, -R44 ;  /* 0x00000000290f7223 */ /* 0x080fe2000001082c */
[----:B------:R-:W4:Y:S01]  /*30b0*/  MUFU.EX2 R7, R7 ;  /* 0x0000000700077308 */ /* 0x000f220000000800 */
[----:B---3--:R-:W-:Y:S01]  /*30c0*/  FADD.FTZ R33, R147, R46 ;  /* 0x0000002e93217221 */ /* 0x008fe20000010000 */
[-CC-:B------:R-:W-:Y:S01]  /*30d0*/  FFMA.FTZ R142, R99, R0.reuse, -R44.reuse ;  /* 0x00000000638e7223 */ /* 0x180fe2000001082c */
[-CC-:B------:R-:W-:Y:S01]  /*30e0*/  FFMA.FTZ R21, R45, R0.reuse, -R44.reuse ;  /* 0x000000002d157223 */ /* 0x180fe2000001082c */
[-CC-:B------:R-:W-:Y:S01]  /*30f0*/  FFMA.FTZ R136, R101, R0.reuse, -R44.reuse ;  /* 0x0000000065887223 */ /* 0x180fe2000001082c */
[----:B------:R-:W-:Y:S01]  /*3100*/  FADD.FTZ R48, R14, R33 ;  /* 0x000000210e307221 */ /* 0x000fe20000010000 */
[-C--:B------:R-:W-:Y:S01]  /*3110*/  FFMA.FTZ R25, R49, R0.reuse, -R44 ;  /* 0x0000000031197223 */ /* 0x080fe2000001082c */
[----:B------:R-:W-:Y:S01]  /*3120*/  IMAD.MOV.U32 R41, RZ, RZ, R16 ;  /* 0x000000ffff297224 */ /* 0x000fe200078e0010 */
[----:B------:R-:W3:Y:S01]  /*3130*/  MUFU.EX2 R150, R150 ;  /* 0x0000009600967308 */ /* 0x000ee20000000800 */
        /* <DEDUP_REMOVED lines=8> */
[----:B----4-:R-:W-:Y:S01]  /*31c0*/  FADD.FTZ R35, R148, R7 ;  /* 0x0000000794237221 */ /* 0x010fe20000010000 */
[-CC-:B------:R-:W-:Y:S01]  /*31d0*/  FFMA.FTZ R128, R47, R0.reuse, -R44.reuse ;  /* 0x000000002f807223 */ /* 0x180fe2000001082c */
[----:B------:R-:W-:Y:S01]  /*31e0*/  FFMA.FTZ R69, R69, R0, -R44 ;  /* 0x0000000045457223 */ /* 0x000fe2000001082c */
[----:B--2---:R-:W-:-:S04]  /*31f0*/  @P2 IMAD.HI.U32 R37, R16, R37, RZ ;  /* 0x0000002510252227 */ /* 0x004fc800078e00ff */
[-CC-:B------:R-:W-:Y:S01]  /*3200*/  FFMA.FTZ R124, R51, R0.reuse, -R44.reuse ;  /* 0x00000000337c7223 */ /* 0x180fe2000001082c */
[-CC-:B------:R-:W-:Y:S01]  /*3210*/  FFMA.FTZ R126, R27, R0.reuse, -R44.reuse ;  /* 0x000000001b7e7223 */ /* 0x180fe2000001082c */
[----:B------:R-:W-:Y:S01]  /*3220*/  FFMA.FTZ R77, R77, R0, -R44 ;  /* 0x000000004d4d7223 */ /* 0x000fe2000001082c */
[----:B------:R-:W2:Y:S01]  /*3230*/  MUFU.EX2 R144, R144 ;  /* 0x0000009000907308 */ /* 0x000ea20000000800 */
[----:B---3--:R-:W-:Y:S01]  /*3240*/  FADD.FTZ R46, R150, R35 ;  /* 0x00000023962e7221 */ /* 0x008fe20000010000 */
[----:B------:R-:W-:Y:S01]  /*3250*/  FADD.FTZ R35, R141, R48 ;  /* 0x000000308d237221 */ /* 0x000fe20000010000 */
[----:B-1----:R-:W-:Y:S01]  /*3260*/  @P2 SHF.R.U32.HI R41, RZ, R50, R37 ;  /* 0x00000032ff292219 */ /* 0x002fe20000011625 */
[-CC-:B------:R-:W-:Y:S01]  /*3270*/  FFMA.FTZ R55, R55, R0.reuse, -R44.reuse ;  /* 0x0000000037377223 */ /* 0x180fe2000001082c */
[----:B------:R-:W-:Y:S01]  /*3280*/  FFMA.FTZ R81, R81, R0, -R44 ;  /* 0x0000000051517223 */ /* 0x000fe2000001082c */
[----:B------:R-:W-:Y:S01]  /*3290*/  FADD.FTZ R48, R20, R35 ;  /* 0x0000002314307221 */ /* 0x000fe20000010000 */
[----:B------:R-:W-:Y:S01]  /*32a0*/  IADD3 R43, R41, R17, -R18 ;  /* 0x00000011292b7210 */ /* 0x000fe20007ffe812 */
[----:B------:R-:W1:Y:S01]  /*32b0*/  MUFU.EX2 R11, R11 ;  /* 0x0000000b000b7308 */ /* 0x000e620000000800 */
[----:B0-----:R-:W-:Y:S01]  /*32c0*/  FADD.FTZ R3, R9, R46 ;  /* 0x0000002e09037221 */ /* 0x001fe20000010000 */
[----:B------:R-:W-:Y:S01]  /*32d0*/  FADD.FTZ R35, R143, R48 ;  /* 0x000000308f237221 */ /* 0x000fe20000010000 */
[----:B------:R-:W-:-:S02]  /*32e0*/  F2FP.BF16.F32.PACK_AB R148, R7, R148 ;  /* 0x000000940794723e */ /* 0x000fc400000010ff */
[----:B------:R-:W-:Y:S02]  /*32f0*/  CS2R R102, SRZ ;  /* 0x0000000000667805 */ /* 0x000fe4000001ff00 */
[----:B------:R-:W-:Y:S01]  /*3300*/  SHF.R.S32.HI R50, RZ, 0x1f, R43 ;  /* 0x0000001fff327819 */ /* 0x000fe2000001142b */
[----:B------:R-:W-:Y:S01]  /*3310*/  FADD.FTZ R48, R24, R35 ;  /* 0x0000002318307221 */ /* 0x000fe20000010000 */
[----:B------:R-:W-:Y:S01]  /*3320*/  FFMA.FTZ R35, R65, R0, -R44 ;  /* 0x0000000041237223 */ /* 0x000fe2000001082c */
[----:B------:R-:W0:Y:S01]  /*3330*/  MUFU.EX2 R146, R146 ;  /* 0x0000009200927308 */ /* 0x000e220000000800 */
[----:B--2---:R-:W-:Y:S01]  /*3340*/  FADD.FTZ R46, R144, R3 ;  /* 0x00000003902e7221 */ /* 0x004fe20000010000 */
[----:B------:R-:W-:Y:S01]  /*3350*/  FADD.FTZ R37, R137, R48 ;  /* 0x0000003089257221 */ /* 0x000fe20000010000 */
[----:B------:R-:W-:Y:S01]  /*3360*/  F2FP.BF16.F32.PACK_AB R150, R9, R150 ;  /* 0x000000960996723e */ /* 0x000fe200000010ff */
[----:B------:R-:W-:Y:S01]  /*3370*/  VIADD R9, R88, 0xfffffffe ;  /* 0xfffffffe58097836 */ /* 0x000fe20000000000 */
[----:B------:R-:W-:Y:S01]  /*3380*/  F2FP.BF16.F32.PACK_AB R145, R12, R145 ;  /* 0x000000910c91723e */ /* 0x000fe200000010ff */
[----:B------:R-:W-:Y:S01]  /*3390*/  FADD.FTZ R48, R26, R37 ;  /* 0x000000251a307221 */ /* 0x000fe20000010000 */
[----:B------:R-:W-:Y:S01]  /*33a0*/  F2FP.BF16.F32.PACK_AB R147, R14, R147 ;  /* 0x000000930e93723e */ /* 0x000fe200000010ff */
[----:B------:R-:W2:Y:S01]  /*33b0*/  MUFU.EX2 R13, R13 ;  /* 0x0000000d000d7308 */ /* 0x000ea20000000800 */
[----:B-1----:R-:W-:Y:S01]  /*33c0*/  FADD.FTZ R3, R11, R46 ;  /* 0x0000002e0b037221 */ /* 0x002fe20000010000 */
[----:B------:R-:W-:Y:S01]  /*33d0*/  FADD.FTZ R37, R139, R48 ;  /* 0x000000308b257221 */ /* 0x000fe20000010000 */
[----:B------:R-:W-:-:S02]  /*33e0*/  F2FP.BF16.F32.PACK_AB R141, R20, R141 ;  /* 0x0000008d148d723e */ /* 0x000fc400000010ff */
[----:B------:R-:W-:Y:S02]  /*33f0*/  CS2R R100, SRZ ;  /* 0x0000000000647805 */ /* 0x000fe4000001ff00 */
[----:B------:R-:W-:Y:S01]  /*3400*/  F2FP.BF16.F32.PACK_AB R143, R24, R143 ;  /* 0x0000008f188f723e */ /* 0x000fe200000010ff */
[----:B------:R-:W-:Y:S01]  /*3410*/  FADD.FTZ R48, R28, R37 ;  /* 0x000000251c307221 */ /* 0x000fe20000010000 */
[----:B------:R-:W-:Y:S01]  /*3420*/  FFMA.FTZ R37, R73, R0, -R44 ;  /* 0x0000000049257223 */ /* 0x000fe2000001082c */
[----:B------:R-:W1:Y:S01]  /*3430*/  MUFU.EX2 R140, R140 ;  /* 0x0000008c008c7308 */ /* 0x000e620000000800 */
[----:B0-----:R-:W-:Y:S01]  /*3440*/  FADD.FTZ R46, R146, R3 ;  /* 0x00000003922e7221 */ /* 0x001fe20000010000 */
[----:B------:R-:W-:Y:S01]  /*3450*/  FADD.FTZ R39, R133, R48 ;  /* 0x0000003085277221 */ /* 0x000fe20000010000 */
[----:B------:R-:W-:Y:S02]  /*3460*/  F2FP.BF16.F32.PACK_AB R137, R26, R137 ;  /* 0x000000891a89723e */ /* 0x000fe400000010ff */
[----:B------:R-:W-:-:S02]  /*3470*/  CS2R R98, SRZ ;  /* 0x0000000000627805 */ /* 0x000fc4000001ff00 */
[----:B------:R-:W-:Y:S01]  /*3480*/  F2FP.BF16.F32.PACK_AB R139, R28, R139 ;  /* 0x0000008b1c8b723e */ /* 0x000fe200000010ff */
[C---:B------:R-:W-:Y:S01]  /*3490*/  FADD.FTZ R48, R30.reuse, R39 ;  /* 0x000000271e307221 */ /* 0x040fe20000010000 */
[----:B------:R-:W-:Y:S01]  /*34a0*/  F2FP.BF16.F32.PACK_AB R133, R30, R133 ;  /* 0x000000851e85723e */ /* 0x000fe200000010ff */
[----:B------:R-:W0:Y:S01]  /*34b0*/  MUFU.EX2 R15, R15 ;  /* 0x0000000f000f7308 */ /* 0x000e220000000800 */
[----:B--2---:R-:W-:Y:S01]  /*34c0*/  FADD.FTZ R3, R13, R46 ;  /* 0x0000002e0d037221 */ /* 0x004fe20000010000 */
[----:B------:R-:W-:Y:S01]  /*34d0*/  FADD.FTZ R39, R135, R48 ;  /* 0x0000003087277221 */ /* 0x000fe20000010000 */
[C---:B------:R-:W-:Y:S02]  /*34e0*/  F2FP.BF16.F32.PACK_AB R135, R32.reuse, R135 ;  /* 0x000000872087723e */ /* 0x040fe400000010ff */
[----:B------:R-:W-:Y:S02]  /*34f0*/  CS2R R96, SRZ ;  /* 0x0000000000607805 */ /* 0x000fe4000001ff00 */
[----:B------:R-:W-:Y:S01]  /*3500*/  F2FP.BF16.F32.PACK_AB R144, R11, R144 ;  /* 0x000000900b90723e */ /* 0x000fe200000010ff */
[----:B------:R-:W-:Y:S01]  /*3510*/  FADD.FTZ R48, R32, R39 ;  /* 0x0000002720307221 */ /* 0x000fe20000010000 */
[-C--:B------:R-:W-:Y:S01]  /*3520*/  FFMA.FTZ R39, R5, R0.reuse, -R44 ;  /* 0x0000000005277223 */ /* 0x080fe2000001082c */
[----:B------:R-:W2:Y:S01]  /*3530*/  MUFU.EX2 R142, R142 ;  /* 0x0000008e008e7308 */ /* 0x000ea20000000800 */
[----:B-1----:R-:W-:Y:S01]  /*3540*/  FADD.FTZ R46, R140, R3 ;  /* 0x000000038c2e7221 */ /* 0x002fe20000010000 */
[----:B------:R-:W-:Y:S01]  /*3550*/  FADD.FTZ R41, R129, R48 ;  /* 0x0000003081297221 */ /* 0x000fe20000010000 */
[----:B------:R-:W-:Y:S01]  /*3560*/  FFMA.FTZ R44, R85, R0, -R44 ;  /* 0x00000000552c7223 */ /* 0x000fe2000001082c */
[----:B------:R-:W-:-:S02]  /*3570*/  LEA.HI R5, R50, R43, RZ, 0x7 ;  /* 0x0000002b32057211 */ /* 0x000fc400078f38ff */
[----:B------:R-:W-:Y:S02]  /*3580*/  CS2R R94, SRZ ;  /* 0x00000000005e7805 */ /* 0x000fe4000001ff00 */
[----:B------:R-:W-:Y:S02]  /*3590*/  F2FP.BF16.F32.PACK_AB R129, R34, R129 ;  /* 0x000000812281723e */ /* 0x000fe400000010ff */
[----:B------:R-:W-:Y:S01]  /*35a0*/  CS2R R92, SRZ ;  /* 0x00000000005c7805 */ /* 0x000fe2000001ff00 */
[----:B------:R-:W1:Y:S01]  /*35b0*/  MUFU.EX2 R21, R21 ;  /* 0x0000001500157308 */ /* 0x000e620000000800 */
[----:B0-----:R-:W-:Y:S01]  /*35c0*/  FADD.FTZ R3, R15, R46 ;  /* 0x0000002e0f037221 */ /* 0x001fe20000010000 */
[----:B------:R-:W-:Y:S02]  /*35d0*/  F2FP.BF16.F32.PACK_AB R146, R13, R146 ;  /* 0x000000920d92723e */ /* 0x000fe400000010ff */
[----:B------:R-:W-:Y:S02]  /*35e0*/  CS2R R90, SRZ ;  /* 0x00000000005a7805 */ /* 0x000fe4000001ff00 */
[----:B------:R-:W-:-:S02]  /*35f0*/  F2FP.BF16.F32.PACK_AB R140, R15, R140 ;  /* 0x0000008c0f8c723e */ /* 0x000fc400000010ff */
[----:B------:R-:W-:Y:S01]  /*3600*/  CS2R R88, SRZ ;  /* 0x0000000000587805 */ /* 0x000fe2000001ff00 */
        /* <DEDUP_REMOVED lines=14> */
[----:B------:R-:W-:Y:S01]  /*36f0*/  FADD.FTZ R46, R34, R41 ;  /* 0x00000029222e7221 */ /* 0x000fe20000010000 */
[----:B------:R-:W-:-:S03]  /*3700*/  F2FP.BF16.F32.PACK_AB R138, R29, R138 ;  /* 0x0000008a1d8a723e */ /* 0x000fc600000010ff */
[----:B------:R-:W-:Y:S01]  /*3710*/  FADD.FTZ R41, R131, R46 ;  /* 0x0000002e83297221 */ /* 0x000fe20000010000 */
[----:B------:R-:W-:Y:S01]  /*3720*/  F2FP.BF16.F32.PACK_AB R131, R36, R131 ;  /* 0x000000832483723e */ /* 0x000fe200000010ff */
[----:B------:R-:W0:Y:S01]  /*3730*/  MUFU.EX2 R134, R134 ;  /* 0x0000008600867308 */ /* 0x000e220000000800 */
[----:B--2---:R-:W-:Y:S01]  /*3740*/  FADD.FTZ R4, R132, R3 ;  /* 0x0000000384047221 */ /* 0x004fe20000010000 */
[----:B------:R-:W-:-:S04]  /*3750*/  FADD.FTZ R10, R36, R41 ;  /* 0x00000029240a7221 */ /* 0x000fc80000010000 */
[----:B------:R-:W-:Y:S01]  /*3760*/  FADD.FTZ R41, R125, R10 ;  /* 0x0000000a7d297221 */ /* 0x000fe20000010000 */
[C---:B------:R-:W-:Y:S01]  /*3770*/  F2FP.BF16.F32.PACK_AB R125, R38.reuse, R125 ;  /* 0x0000007d267d723e */ /* 0x040fe200000010ff */
[----:B------:R-:W2:Y:S01]  /*3780*/  MUFU.EX2 R33, R33 ;  /* 0x0000002100217308 */ /* 0x000ea20000000800 */
[C---:B-1----:R-:W-:Y:S01]  /*3790*/  FADD.FTZ R3, R31.reuse, R4 ;  /* 0x000000041f037221 */ /* 0x042fe20000010000 */
[----:B------:R-:W-:Y:S01]  /*37a0*/  FADD.FTZ R10, R38, R41 ;  /* 0x00000029260a7221 */ /* 0x000fe20000010000 */
[----:B------:R-:W-:-:S03]  /*37b0*/  F2FP.BF16.F32.PACK_AB R132, R31, R132 ;  /* 0x000000841f84723e */ /* 0x000fc600000010ff */
[----:B------:R-:W-:Y:S01]  /*37c0*/  FADD.FTZ R41, R127, R10 ;  /* 0x0000000a7f297221 */ /* 0x000fe20000010000 */
[----:B------:R-:W-:Y:S01]  /*37d0*/  F2FP.BF16.F32.PACK_AB R127, R40, R127 ;  /* 0x0000007f287f723e */ /* 0x000fe200000010ff */
[----:B------:R-:W1:Y:S01]  /*37e0*/  MUFU.EX2 R128, R128 ;  /* 0x0000008000807308 */ /* 0x000e620000000800 */
[----:B0-----:R-:W-:Y:S01]  /*37f0*/  FADD.FTZ R4, R134, R3 ;  /* 0x0000000386047221 */ /* 0x001fe20000010000 */
[----:B------:R-:W-:-:S06]  /*3800*/  FADD.FTZ R10, R40, R41 ;  /* 0x00000029280a7221 */ /* 0x000fcc0000010000 */
        /* <DEDUP_REMOVED lines=37> */
[----:B------:R-:W-:Y:S02]  /*3a60*/  F2FP.BF16.F32.PACK_AB R123, R6, R123 ;  /* 0x0000007b067b723e */ /* 0x000fe400000010ff */
[----:B------:R-:W-:Y:S01]  /*3a70*/  SHF.R.S32.HI R6, RZ, 0x7, R5 ;  /* 0x00000007ff067819 */ /* 0x000fe20000011405 */
[----:B--2---:R-:W-:-:S04]  /*3a80*/  FADD.FTZ R7, R39, R4 ;  /* 0x0000000427077221 */ /* 0x004fc80000010000 */
[C---:B-1----:R-:W-:Y:S01]  /*3a90*/  FADD.FTZ R4, R44.reuse, R7 ;  /* 0x000000072c047221 */ /* 0x042fe20000010000 */
[----:B------:R-:W-:Y:S02]  /*3aa0*/  VIMNMX R7, R23, R6, !PT ;  /* 0x0000000617077248 */ /* 0x000fe40007fe0100 */
[----:B------:R-:W-:Y:S02]  /*3ab0*/  F2FP.BF16.F32.PACK_AB R122, R44, R39 ;  /* 0x000000272c7a723e */ /* 0x000fe400000010ff */
[----:B------:R-:W-:-:S13]  /*3ac0*/  ISETP.GE.AND P3, PT, R9, R7, PT ;  /* 0x000000070900720c */ /* 0x000fda0003f66270 */
[----:B------:R-:W-:Y:S05]  /*3ad0*/  @!P3 BRA `(.L_x_2034) ;  /* 0x00000024008cb947 */ /* 0x000fea0003800000 */
[----:B------:R-:W-:Y:S01]  /*3ae0*/  IMAD.MOV.U32 R6, RZ, RZ, R2 ;  /* 0x000000ffff067224 */ /* 0x000fe200078e0002 */
[----:B------:R-:W-:Y:S01]  /*3af0*/  UMOV UR7, UR36 ;  /* 0x0000002400077c82 */ /* 0x000fe20008000000 */
[----:B------:R-:W-:Y:S01]  /*3b00*/  IMAD.MOV.U32 R5, RZ, RZ, R8 ;  /* 0x000000ffff057224 */ /* 0x000fe200078e0008 */
[----:B------:R-:W-:Y:S01]  /*3b10*/  UMOV UR6, UR37 ;  /* 0x0000002500067c82 */ /* 0x000fe20008000000 */
[----:B------:R-:W-:-:S07]  /*3b20*/  IMAD.MOV.U32 R119, RZ, RZ, RZ ;  /* 0x000000ffff777224 */ /* 0x000fce00078e00ff */
.L_x_2043:
        /* <DEDUP_REMOVED lines=9> */
.L_x_2036:
[----:B------:R-:W-:Y:S01]  /*3bc0*/  ULEA UR10, UR37, UR38, 0x3 ;  /* 0x00000026250a7291 */ /* 0x000fe2000f8e183f */
[----:B------:R-:W-:-:S05]  /*3bd0*/  IMAD.U32 R0, RZ, RZ, UR36 ;  /* 0x00000024ff007e24 */ /* 0x000fca000f8e00ff */
[----:B------:R-:W-:-:S04]  /*3be0*/  SHF.L.U32 R0, R0, 0x1f, RZ ;  /* 0x0000001f00007819 */ /* 0x000fc800000006ff */
[----:B------:R0:W1:Y:S01]  /*3bf0*/  SYNCS.PHASECHK.TRANS64.TRYWAIT P3, [UR10+0x16830], R0 ;  /* 0x01683000ff0075a7 */ /* 0x000062000806014a */
[----:B------:R-:W-:Y:S05]  /*3c00*/  @!P0 BRA `(.L_x_2037) ;  /* 0x0000000000048947 */ /* 0x000fea0003800000 */
[----:B------:R-:W-:Y:S01]  /*3c10*/  BPT.TRAP 0x1 ;  /* 0x000000040000795c */ /* 0x000fe20000300000 */
.L_x_2037:
[----:B-1----:R-:W-:Y:S05]  /*3c20*/  @P3 BRA `(.L_x_2035) ;  /* 0x0000000000083947 */ /* 0x002fea0003800000 */
[----:B------:R-:W1:Y:S02]  /*3c30*/  SYNCS.PHASECHK.TRANS64.TRYWAIT P3, [UR10+0x16830], R0 ;  /* 0x01683000ff0075a7 */ /* 0x000e64000806014a */
[----:B-1----:R-:W-:Y:S05]  /*3c40*/  @!P3 BRA `(.L_x_2038) ;  /* 0x000000d00014b947 */ /* 0x002fea0003800000 */
.L_x_2035:
        /* <DEDUP_REMOVED lines=8> */
[----:B------:R-:W-:Y:S01]  /*3cd0*/  UMOV UR24, UR4 ;  /* 0x0000000400187c82 */ /* 0x000fe20008000000 */
[----:B------:R-:W-:Y:S01]  /*3ce0*/  UMOV UR25, UR5 ;  /* 0x0000000500197c82 */ /* 0x000fe20008000000 */
        /* <DEDUP_REMOVED lines=19> */
.L_x_2040:
[----:B------:R-:W-:Y:S01]  /*3e20*/  ULEA UR10, UR6, UR38, 0x3 ;  /* 0x00000026060a7291 */ /* 0x000fe2000f8e183f */
[----:B------:R-:W-:-:S05]  /*3e30*/  IMAD.U32 R0, RZ, RZ, UR7 ;  /* 0x00000007ff007e24 */ /* 0x000fca000f8e00ff */
[----:B------:R-:W-:-:S04]  /*3e40*/  SHF.L.U32 R0, R0, 0x1f, RZ ;  /* 0x0000001f00007819 */ /* 0x000fc800000006ff */
[----:B------:R0:W1:Y:S01]  /*3e50*/  SYNCS.PHASECHK.TRANS64.TRYWAIT P3, [UR10+0x16850], R0 ;  /* 0x01685000ff0075a7 */ /* 0x000062000806014a */
[----:B------:R-:W-:Y:S05]  /*3e60*/  @!P0 BRA `(.L_x_2041) ;  /* 0x0000000000048947 */ /* 0x000fea0003800000 */
[----:B------:R-:W-:Y:S01]  /*3e70*/  BPT.TRAP 0x1 ;  /* 0x000000040000795c */ /* 0x000fe20000300000 */
.L_x_2041:
[----:B-1----:R-:W-:Y:S05]  /*3e80*/  @P3 BRA `(.L_x_2039) ;  /* 0x0000000000083947 */ /* 0x002fea0003800000 */
[----:B------:R-:W1:Y:S02]  /*3e90*/  SYNCS.PHASECHK.TRANS64.TRYWAIT P3, [UR10+0x16850], R0 ;  /* 0x01685000ff0075a7 */ /* 0x000e64000806014a */
[----:B-1----:R-:W-:Y:S05]  /*3ea0*/  @!P3 BRA `(.L_x_2042) ;  /* 0x000000cc0094b947 */ /* 0x002fea0003800000 */
.L_x_2039:
[----:B------:R-:W-:Y:S01]  /*3eb0*/  UIADD3 UR7, UR38, 0x400, URZ ;  /* 0x0000040026077890 */ /* 0x000fe2000fffe03f */
[----:B------:R-:W-:Y:S01]  /*3ec0*/  WARPGROUP.ARRIVE ;  /* 0x00000000000079c5 */ /* 0x000fe20000000000 */
[----:B------:R-:W-:Y:S01]  /*3ed0*/  UMOV UR11, 0x40000040 ;  /* 0x40000040000b7882 */ /* 0x000fe20000000000 */
[----:B------:R-:W-:Y:S01]  /*3ee0*/  UMOV UR15, 0x40000040 ;  /* 0x40000040000f7882 */ /* 0x000fe20000000000 */
[----:B------:R-:W-:Y:S01]  /*3ef0*/  USHF.R.U32.HI UR7, URZ, 0x4, UR7 ;  /* 0x000000043f077899 */ /* 0x000fe20008011607 */
[----:B------:R-:W2:Y:S01]  /*3f00*/  @P2 LDC R8, c[0x0][0x44c] ;  /* 0x00011300ff082b82 */ /* 0x000ea20000000800 */
[----:B-1----:R-:W-:Y:S02]  /*3f10*/  IMAD.IADD R2, R152, 0x1, R16 ;  /* 0x0000000198027824 */ /* 0x002fe400078e0210 */
[----:B------:R-:W-:-:S04]  /*3f20*/  ULOP3.LUT UR7, UR7, 0x3fff, URZ, 0xc0, !UPT ;  /* 0x00003fff07077892 */ /* 0x000fc8000f8ec03f */
[----:B------:R-:W-:Y:S01]  /*3f30*/  ULEA UR10, UR6, UR7, 0xa ;  /* 0x00000007060a7291 */ /* 0x000fe2000f8e503f */
[----:B0-----:R-:W0:Y:S02]  /*3f40*/  @P2 LDC R0, c[0x0][0x450] ;  /* 0x00011400ff002b82 */ /* 0x001e240000000800 */
[----:B------:R-:W-:Y:S01]  /*3f50*/  UMOV UR7, UR36 ;  /* 0x0000002400077c82 */ /* 0x000fe20008000000 */
[----:B------:R-:W-:-:S05]  /*3f60*/  UIADD3 UR14, UR10, 0x80, URZ ;  /* 0x000000800a0e7890 */ /* 0x000fca000fffe03f */
[----:B------:R-:W-:Y:S01]  /*3f70*/  HGMMA.64x64x16.F32.BF16 R88, R148, gdesc[UR8].tnspB, R88, gsb0 ;  /* 0x40e0000894587df0 */ /* 0x000fe20008001858 */
[----:B------:R-:W-:Y:S01]  /*3f80*/  UMOV UR11, 0x40000040 ;  /* 0x40000040000b7882 */ /* 0x000fe20000000000 */
[----:B--2---:R-:W-:-:S05]  /*3f90*/  @P2 IMAD.HI.U32 R8, R2, R8, RZ ;  /* 0x0000000802082227 */ /* 0x004fca00078e00ff */
[----:B0-----:R-:W-:Y:S01]  /*3fa0*/  @P2 SHF.R.U32.HI R2, RZ, R0, R8 ;  /* 0x00000000ff022219 */ /* 0x001fe20000011608 */
[----:B------:R-:W-:-:S04]  /*3fb0*/  IMAD.MOV.U32 R8, RZ, RZ, -0x80 ;  /* 0xffffff80ff087424 */ /* 0x000fc800078e00ff */
[----:B------:R-:W0:Y:S01]  /*3fc0*/  SHFL.IDX PT, R0, R2, 0x1, 0x1c1f ;  /* 0x003c1f0002007f89 */ /* 0x000e2200000e0000 */
[----:B------:R-:W-:-:S05]  /*3fd0*/  IMAD R8, R9, R8, 0x1 ;  /* 0x0000000109087424 */ /* 0x000fca00078e0208 */
[----:B------:R-:W-:-:S05]  /*3fe0*/  IADD3 R8, R17, R8, -R22 ;  /* 0x0000000811087210 */ /* 0x000fca0007ffe816 */
[----:B------:R-:W-:-:S04]  /*3ff0*/  IMAD.IADD R8, R8, 0x1, -R18 ;  /* 0x0000000108087824 */ /* 0x000fc800078e0a12 */
[----:B0-----:R-:W-:-:S05]  /*4000*/  IMAD.IADD R0, R8, 0x1, R0 ;  /* 0x0000000108007824 */ /* 0x001fca00078e0200 */
[C---:B------:R-:W-:Y:S02]  /*4010*/  ISETP.GT.AND P3, PT, R0.reuse, RZ, PT ;  /* 0x000000ff0000720c */ /* 0x040fe40003f64270 */
[----:B------:R-:W-:Y:S02]  /*4020*/  ISETP.GT.AND P4, PT, R0, 0x1, PT ;  /* 0x000000010000780c */ /* 0x000fe40003f84270 */
[----:B------:R-:W-:Y:S02]  /*4030*/  FSEL R26, R26, -INF , P3 ;  /* 0xff8000001a1a7808 */ /* 0x000fe40001800000 */
[----:B------:R-:W-:Y:S02]  /*4040*/  ISETP.GT.AND P3, PT, R0, 0x8, PT ;  /* 0x000000080000780c */ /* 0x000fe40003f64270 */
[----:B------:R-:W-:Y:S02]  /*4050*/  FSEL R27, R27, -INF , P4 ;  /* 0xff8000001b1b7808 */ /* 0x000fe40002000000 */
[----:B------:R-:W-:-:S02]  /*4060*/  FMNMX.FTZ R10, R26, R6, !PT ;  /* 0x000000061a0a7209 */ /* 0x000fc40007810000 */
[----:B------:R-:W-:Y:S02]  /*4070*/  ISETP.GT.AND P4, PT, R0, 0x9, PT ;  /* 0x000000090000780c */ /* 0x000fe40003f84270 */
[----:B------:R-:W-:Y:S02]  /*4080*/  FSEL R30, R30, -INF , P3 ;  /* 0xff8000001e1e7808 */ /* 0x000fe40001800000 */
[----:B------:R-:W-:Y:S02]  /*4090*/  FMNMX.FTZ R10, R27, R10, !PT ;  /* 0x0000000a1b0a7209 */ /* 0x000fe40007810000 */
[----:B------:R-:W-:Y:S02]  /*40a0*/  ISETP.GT.AND P3, PT, R0, 0x10, PT ;  /* 0x000000100000780c */ /* 0x000fe40003f64270 */
[----:B------:R-:W-:Y:S02]  /*40b0*/  FSEL R31, R31, -INF , P4 ;  /* 0xff8000001f1f7808 */ /* 0x000fe40002000000 */
[----:B------:R-:W-:-:S02]  /*40c0*/  FMNMX.FTZ R10, R30, R10, !PT ;  /* 0x0000000a1e0a7209 */ /* 0x000fc40007810000 */
[----:B------:R-:W-:Y:S02]  /*40d0*/  ISETP.GT.AND P4, PT, R0, 0x11, PT ;  /* 0x000000110000780c */ /* 0x000fe40003f84270 */
[----:B------:R-:W-:Y:S01]  /*40e0*/  FSEL R34, R34, -INF , P3 ;  /* 0xff80000022227808 */ /* 0x000fe20001800000 */
[----:B------:R-:W-:Y:S02]  /*40f0*/  WARPGROUP.DEPBAR.LE gsb0, 0x0 ;  /* 0x00008000000079c5 */ /* 0x000fe40000010000 */
[----:B------:R-:W-:Y:S01]  /*4100*/  WARPGROUP.ARRIVE ;  /* 0x00000000000079c5 */ /* 0x000fe20000000000 */
[----:B------:R-:W-:Y:S02]  /*4110*/  FMNMX.FTZ R10, R31, R10, !PT ;  /* 0x0000000a1f0a7209 */ /* 0x000fe40007810000 */
[----:B------:R-:W-:Y:S02]  /*4120*/  ISETP.GT.AND P3, PT, R0, 0x18, PT ;  /* 0x000000180000780c */ /* 0x000fe40003f64270 */
[----:B------:R-:W-:Y:S01]  /*4130*/  FSEL R35, R35, -INF , P4 ;  /* 0xff80000023237808 */ /* 0x000fe20002000000 */
[----:B------:R-:W-:Y:S01]  /*4140*/  HGMMA.64x64x16.F32.BF16 R88, R144, gdesc[UR12].tnspB, R88, gsb0 ;  /* 0x40e0000c90587df0 */ /* 0x000fe20008001858 */
[----:B------:R-:W-:Y:S01]  /*4150*/  UIADD3 UR14, UR10, 0x100, URZ ;  /* 0x000001000a0e7890 */ /* 0x000fe2000fffe03f */
[----:B------:R-:W-:Y:S01]  /*4160*/  FMNMX.FTZ R10, R34, R10, !PT ;  /* 0x0000000a220a7209 */ /* 0x000fe20007810000 */
[----:B------:R-:W-:Y:S01]  /*4170*/  UMOV UR15, 0x40000040 ;  /* 0x40000040000f7882 */ /* 0x000fe20000000000 */
[----:B------:R-:W-:-:S02]  /*4180*/  ISETP.GT.AND P4, PT, R0, 0x19, PT ;  /* 0x000000190000780c */ /* 0x000fc40003f84270 */
[----:B------:R-:W-:Y:S02]  /*4190*/  FSEL R38, R38, -INF , P3 ;  /* 0xff80000026267808 */ /* 0x000fe40001800000 */
[----:B------:R-:W-:Y:S02]  /*41a0*/  FMNMX.FTZ R10, R35, R10, !PT ;  /* 0x0000000a230a7209 */ /* 0x000fe40007810000 */
[----:B------:R-:W-:Y:S02]  /*41b0*/  ISETP.GT.AND P3, PT, R0, 0x20, PT ;  /* 0x000000200000780c */ /* 0x000fe40003f64270 */
[----:B------:R-:W-:Y:S02]  /*41c0*/  FSEL R39, R39, -INF , P4 ;  /* 0xff80000027277808 */ /* 0x000fe40002000000 */
[----:B------:R-:W-:Y:S02]  /*41d0*/  FMNMX.FTZ R10, R38, R10, !PT ;  /* 0x0000000a260a7209 */ /* 0x000fe40007810000 */
        /* <DEDUP_REMOVED lines=30> */
[----:B------:R-:W-:Y:S01]  /*43c0*/  ISETP.GT.AND P4, PT, R0, 0x49, PT ;  /* 0x000000490000780c */ /* 0x000fe20003f84270 */
[----:B------:R-:W-:-:S02]  /*43d0*/  WARPGROUP.DEPBAR.LE gsb0, 0x0 ;  /* 0x00008000000079c5 */ /* 0x000fc40000010000 */
        /* <DEDUP_REMOVED lines=42> */
[----:B------:R-:W-:Y:S02]  /*4680*/  FSEL R87, R87, -INF , P5 ;  /* 0xff80000057577808 */ /* 0x000fe40002800000 */
[----:B------:R-:W-:Y:S01]  /*4690*/  FMNMX.FTZ R10, R86, R10, !PT ;  /* 0x0000000a560a7209 */ /* 0x000fe20007810000 */
[----:B------:R-:W-:Y:S02]  /*46a0*/  WARPGROUP.DEPBAR.LE gsb0, 0x0 ;  /* 0x00008000000079c5 */ /* 0x000fe40000010000 */
[----:B------:R-:W-:Y:S01]  /*46b0*/  WARPGROUP.ARRIVE ;  /* 0x00000000000079c5 */ /* 0x000fe20000000000 */
[----:B------:R-:W-:-:S02]  /*46c0*/  FMNMX.FTZ R11, R87, R10, !PT ;  /* 0x0000000a570b7209 */ /* 0x000fc40007810000 */
[----:B------:R-:W0:Y:S03]  /*46d0*/  SHFL.IDX PT, R10, R2, RZ, 0x1c1f ;  /* 0x001c1fff020a7589 */ /* 0x000e2600000e0000 */
[----:B------:R-:W-:Y:S01]  /*46e0*/  HGMMA.64x64x16.F32.BF16 R88, R136, gdesc[UR12].tnspB, R88, gsb0 ;  /* 0x40e0000c88587df0 */ /* 0x000fe20008001858 */
[----:B------:R-:W1:Y:S01]  /*46f0*/  SHFL.BFLY PT, R0, R11, 0x2, 0x1f ;  /* 0x0c401f000b007f89 */ /* 0x000e6200000e0000 */
[----:B------:R-:W-:Y:S01]  /*4700*/  UIADD3 UR14, UR10, 0x200, URZ ;  /* 0x000002000a0e7890 */ /* 0x000fe2000fffe03f */
[----:B------:R-:W-:Y:S01]  /*4710*/  UMOV UR15, 0x40000040 ;  /* 0x40000040000f7882 */ /* 0x000fe20000000000 */
[----:B0-----:R-:W-:Y:S01]  /*4720*/  IMAD.IADD R8, R8, 0x1, R10 ;  /* 0x0000000108087824 */ /* 0x001fe200078e020a */
[----:B-1----:R-:W-:Y:S02]  /*4730*/  FMNMX.FTZ R11, R11, R0, !PT ;  /* 0x000000000b0b7209 */ /* 0x002fe40007810000 */
[----:B------:R-:W0:Y:S02]  /*4740*/  LDC R0, c[0x0][0x988] ;  /* 0x00026200ff007b82 */ /* 0x000e240000000800 */
[C---:B------:R-:W-:Y:S01]  /*4750*/  ISETP.GT.AND P4, PT, R8.reuse, RZ, PT ;  /* 0x000000ff0800720c */ /* 0x040fe20003f84270 */
[----:B------:R-:W1:Y:S01]  /*4760*/  SHFL.BFLY PT, R12, R11, 0x1, 0x1f ;  /* 0x0c201f000b0c7f89 */ /* 0x000e6200000e0000 */
[----:B------:R-:W-:-:S02]  /*4770*/  ISETP.GT.AND P5, PT, R8, 0x1, PT ;  /* 0x000000010800780c */ /* 0x000fc40003fa4270 */
[----:B------:R-:W-:Y:S02]  /*4780*/  FSEL R24, R24, -INF , P4 ;  /* 0xff80000018187808 */ /* 0x000fe40002000000 */
[C---:B------:R-:W-:Y:S02]  /*4790*/  ISETP.GT.AND P4, PT, R8.reuse, 0x8, PT ;  /* 0x000000080800780c */ /* 0x040fe40003f84270 */
[----:B------:R-:W-:Y:S02]  /*47a0*/  FSEL R25, R25, -INF , P5 ;  /* 0xff80000019197808 */ /* 0x000fe40002800000 */
[----:B------:R-:W-:Y:S02]  /*47b0*/  ISETP.GT.AND P5, PT, R8, 0x9, PT ;  /* 0x000000090800780c */ /* 0x000fe40003fa4270 */
[----:B------:R-:W-:Y:S02]  /*47c0*/  FSEL R28, R28, -INF , P4 ;  /* 0xff8000001c1c7808 */ /* 0x000fe40002000000 */
[----:B------:R-:W-:-:S02]  /*47d0*/  ISETP.GT.AND P4, PT, R8, 0x10, PT ;  /* 0x000000100800780c */ /* 0x000fc40003f84270 */
[----:B------:R-:W-:Y:S02]  /*47e0*/  FSEL R29, R29, -INF , P5 ;  /* 0xff8000001d1d7808 */ /* 0x000fe40002800000 */
[----:B------:R-:W-:Y:S02]  /*47f0*/  ISETP.GT.AND P5, PT, R8, 0x11, PT ;  /* 0x000000110800780c */ /* 0x000fe40003fa4270 */
[----:B------:R-:W-:Y:S02]  /*4800*/  FSEL R32, R32, -INF , P4 ;  /* 0xff80000020207808 */ /* 0x000fe40002000000 */
[----:B------:R-:W-:Y:S02]  /*4810*/  ISETP.GT.AND P4, PT, R8, 0x18, PT ;  /* 0x000000180800780c */ /* 0x000fe40003f84270 */
[----:B------:R-:W-:Y:S02]  /*4820*/  FSEL R33, R33, -INF , P5 ;  /* 0xff80000021217808 */ /* 0x000fe40002800000 */
[----:B-1----:R-:W-:-:S02]  /*4830*/  FMNMX.FTZ R2, R11, R12, !PT ;  /* 0x0000000c0b027209 */ /* 0x002fc40007810000 */
[----:B------:R-:W-:Y:S02]  /*4840*/  ISETP.GT.AND P5, PT, R8, 0x19, PT ;  /* 0x000000190800780c */ /* 0x000fe40003fa4270 */
[C---:B------:R-:W-:Y:S01]  /*4850*/  FSETP.NEU.FTZ.AND P3, PT, R2.reuse, -INF , PT ;  /* 0xff8000000200780b */ /* 0x040fe20003f7d000 */
[----:B0-----:R-:W-:Y:S01]  /*4860*/  FMUL.FTZ R12, R2, R0 ;  /* 0x00000000020c7220 */ /* 0x001fe20000410000 */
[----:B------:R-:W-:Y:S02]  /*4870*/  FSEL R36, R36, -INF , P4 ;  /* 0xff80000024247808 */ /* 0x000fe40002000000 */
[----:B------:R-:W-:Y:S02]  /*4880*/  ISETP.GT.AND P4, PT, R8, 0x20, PT ;  /* 0x000000200800780c */ /* 0x000fe40003f84270 */
[----:B------:R-:W-:Y:S02]  /*4890*/  FSEL R11, R12, RZ, P3 ;  /* 0x000000ff0c0b7208 */ /* 0x000fe40001800000 */
[----:B------:R-:W-:-:S02]  /*48a0*/  FMNMX.FTZ R12, R24, R5, !PT ;  /* 0x00000005180c7209 */ /* 0x000fc40007810000 */
        /* <DEDUP_REMOVED lines=9> */
[----:B------:R-:W-:Y:S02]  /*4940*/  WARPGROUP.DEPBAR.LE gsb0, 0x0 ;  /* 0x00008000000079c5 */ /* 0x000fe40000010000 */
[----:B------:R-:W-:Y:S01]  /*4950*/  WARPGROUP.ARRIVE ;  /* 0x00000000000079c5 */ /* 0x000fe20000000000 */
[----:B------:R-:W-:Y:S01]  /*4960*/  FMNMX.FTZ R13, R29, R12, !PT ;  /* 0x0000000c1d0d7209 */ /* 0x000fe20007810000 */
[-CC-:B------:R-:W-:Y:S01]  /*4970*/  FFMA.FTZ R55, R55, R0.reuse, -R11.reuse ;  /* 0x0000000037377223 */ /* 0x180fe2000001080b */
[----:B------:R-:W-:Y:S01]  /*4980*/  ISETP.GT.AND P4, PT, R8, 0x28, PT ;  /* 0x000000280800780c */ /* 0x000fe20003f84270 */
[-CC-:B------:R-:W-:Y:S01]  /*4990*/  FFMA.FTZ R139, R54, R0.reuse, -R11.reuse ;  /* 0x00000000368b7223 */ /* 0x180fe2000001080b */
[----:B------:R-:W-:Y:S01]  /*49a0*/  FMNMX.FTZ R13, R32, R13, !PT ;  /* 0x0000000d200d7209 */ /* 0x000fe20007810000 */
[----:B------:R-:W-:Y:S01]  /*49b0*/  HGMMA.64x64x16.F32.BF16 R88, R132, gdesc[UR12].tnspB, R88, gsb0 ;  /* 0x40e0000c84587df0 */ /* 0x000fe20008001858 */
[----:B------:R-:W-:Y:S01]  /*49c0*/  UIADD3 UR14, UR10, 0x280, URZ ;  /* 0x000002800a0e7890 */ /* 0x000fe2000fffe03f */
[----:B------:R-:W-:Y:S01]  /*49d0*/  FSEL R41, R41, -INF , P5 ;  /* 0xff80000029297808 */ /* 0x000fe20002800000 */
[----:B------:R-:W-:Y:S01]  /*49e0*/  UMOV UR15, 0x40000040 ;  /* 0x40000040000f7882 */ /* 0x000fe20000000000 */
[----:B------:R-:W-:Y:S01]  /*49f0*/  FMNMX.FTZ R13, R33, R13, !PT ;  /* 0x0000000d210d7209 */ /* 0x000fe20007810000 */
[----:B------:R-:W0:Y:S01]  /*4a00*/  S2R R54, SR_TID.X ;  /* 0x0000000000367919 */ /* 0x000e220000002100 */
[----:B------:R-:W-:Y:S01]  /*4a10*/  ISETP.GT.AND P5, PT, R8, 0x29, PT ;  /* 0x000000290800780c */ /* 0x000fe20003fa4270 */
[----:B------:R-:W-:Y:S01]  /*4a20*/  MUFU.EX2 R149, R149 ;  /* 0x0000009500957308 */ /* 0x000fe20000000800 */
[----:B------:R-:W-:Y:S01]  /*4a30*/  FMNMX.FTZ R13, R36, R13, !PT ;  /* 0x0000000d240d7209 */ /* 0x000fe20007810000 */
[-CC-:B------:R-:W-:Y:S01]  /*4a40*/  FFMA.FTZ R151, R30, R0.reuse, -R11.reuse ;  /* 0x000000001e977223 */ /* 0x180fe2000001080b */
[----:B------:R-:W-:Y:S01]  /*4a50*/  FSEL R44, R44, -INF , P4 ;  /* 0xff8000002c2c7808 */ /* 0x000fe20002000000 */
[-CC-:B------:R-:W-:Y:S01]  /*4a60*/  FFMA.FTZ R31, R31, R0.reuse, -R11.reuse ;  /* 0x000000001f1f7223 */ /* 0x180fe2000001080b */
[----:B------:R-:W-:Y:S01]  /*4a70*/  FMNMX.FTZ R14, R37, R13, !PT ;  /* 0x0000000d250e7209 */ /* 0x000fe20007810000 */
[--C-:B------:R-:W-:Y:S01]  /*4a80*/  FFMA.FTZ R145, R34, R0, -R11.reuse ;  /* 0x0000000022917223 */ /* 0x100fe2000001080b */
[----:B------:R-:W-:Y:S01]  /*4a90*/  ISETP.GT.AND P4, PT, R8, 0x30, PT ;  /* 0x000000300800780c */ /* 0x000fe20003f84270 */
[----:B------:R-:W-:Y:S01]  /*4aa0*/  MUFU.EX2 R10, R10 ;  /* 0x0000000a000a7308 */ /* 0x000fe20000000800 */
[----:B------:R-:W-:Y:S01]  /*4ab0*/  FMNMX.FTZ R14, R40, R14, !PT ;  /* 0x0000000e280e7209 */ /* 0x000fe20007810000 */
[-CC-:B------:R-:W-:Y:S01]  /*4ac0*/  FFMA.FTZ R35, R35, R0.reuse, -R11.reuse ;  /* 0x0000000023237223 */ /* 0x180fe2000001080b */
[----:B------:R-:W-:Y:S01]  /*4ad0*/  FSEL R45, R45, -INF , P5 ;  /* 0xff8000002d2d7808 */ /* 0x000fe20002800000 */
[--C-:B------:R-:W-:Y:S01]  /*4ae0*/  FFMA.FTZ R39, R39, R0, -R11.reuse ;  /* 0x0000000027277223 */ /* 0x100fe2000001080b */
        /* <DEDUP_REMOVED lines=9> */
[-CC-:B------:R-:W-:Y:S01]  /*4b80*/  FFMA.FTZ R137, R50, R0.reuse, -R11.reuse ;  /* 0x0000000032897223 */ /* 0x180fe2000001080b */
[----:B------:R-:W-:Y:S01]  /*4b90*/  ISETP.GT.AND P4, PT, R8, 0x38, PT ;  /* 0x000000380800780c */ /* 0x000fe20003f84270 */
[----:B------:R1:W-:Y:S01]  /*4ba0*/  MUFU.EX2 R12, R31 ;  /* 0x0000001f000c7308 */ /* 0x0003e20000000800 */
[----:B------:R-:W-:Y:S01]  /*4bb0*/  FSEL R49, R49, -INF , P5 ;  /* 0xff80000031317808 */ /* 0x000fe20002800000 */
[-CC-:B------:R-:W-:Y:S01]  /*4bc0*/  FFMA.FTZ R51, R51, R0.reuse, -R11.reuse ;  /* 0x0000000033337223 */ /* 0x180fe2000001080b */
[----:B------:R-:W-:Y:S01]  /*4bd0*/  FMNMX.FTZ R15, R48, R15, !PT ;  /* 0x0000000f300f7209 */ /* 0x000fe20007810000 */
[-CC-:B------:R-:W-:Y:S01]  /*4be0*/  FFMA.FTZ R30, R63, R0.reuse, -R11.reuse ;  /* 0x000000003f1e7223 */ /* 0x180fe2000001080b */
[----:B------:R-:W-:Y:S01]  /*4bf0*/  ISETP.GT.AND P5, PT, R8, 0x39, PT ;  /* 0x000000390800780c */ /* 0x000fe20003fa4270 */
[-CC-:B------:R-:W-:Y:S01]  /*4c00*/  FFMA.FTZ R34, R67, R0.reuse, -R11.reuse ;  /* 0x0000000043227223 */ /* 0x180fe2000001080b */
[----:B------:R-:W-:Y:S01]  /*4c10*/  FSEL R52, R52, -INF , P4 ;  /* 0xff80000034347808 */ /* 0x000fe20002000000 */
[----:B------:R-:W-:Y:S01]  /*4c20*/  MUFU.EX2 R145, R145 ;  /* 0x0000009100917308 */ /* 0x000fe20000000800 */
[----:B------:R-:W-:Y:S01]  /*4c30*/  FMNMX.FTZ R15, R49, R15, !PT ;  /* 0x0000000f310f7209 */ /* 0x000fe20007810000 */
[-CC-:B-1----:R-:W-:Y:S01]  /*4c40*/  FFMA.FTZ R31, R66, R0.reuse, -R11.reuse ;  /* 0x00000000421f7223 */ /* 0x182fe2000001080b */
[----:B------:R-:W-:Y:S01]  /*4c50*/  ISETP.GT.AND P4, PT, R8, 0x40, PT ;  /* 0x000000400800780c */ /* 0x000fe20003f84270 */
[-CC-:B------:R-:W-:Y:S01]  /*4c60*/  FFMA.FTZ R42, R75, R0.reuse, -R11.reuse ;  /* 0x000000004b2a7223 */ /* 0x180fe2000001080b */
[----:B------:R-:W-:Y:S01]  /*4c70*/  FSEL R53, R53, -INF , P5 ;  /* 0xff80000035357808 */ /* 0x000fe20002800000 */
[-CC-:B------:R-:W-:Y:S01]  /*4c80*/  FFMA.FTZ R46, R79, R0.reuse, -R11.reuse ;  /* 0x000000004f2e7223 */ /* 0x180fe2000001080b */
[----:B------:R-:W-:Y:S01]  /*4c90*/  FMNMX.FTZ R15, R52, R15, !PT ;  /* 0x0000000f340f7209 */ /* 0x000fe20007810000 */
[----:B------:R1:W-:Y:S01]  /*4ca0*/  MUFU.EX2 R13, R35 ;  /* 0x00000023000d7308 */ /* 0x0003e20000000800 */
[----:B------:R-:W-:Y:S01]  /*4cb0*/  ISETP.GT.AND P5, PT, R8, 0x41, PT ;  /* 0x000000410800780c */ /* 0x000fe20003fa4270 */
[----:B------:R-:W-:Y:S01]  /*4cc0*/  FFMA.FTZ R50, R83, R0, -R11 ;  /* 0x0000000053327223 */ /* 0x000fe2000001080b */
[----:B------:R-:W-:-:S02]  /*4cd0*/  FSEL R56, R56, -INF , P4 ;  /* 0xff80000038387808 */ /* 0x000fc40002000000 */
[----:B------:R-:W-:Y:S02]  /*4ce0*/  FMNMX.FTZ R20, R53, R15, !PT ;  /* 0x0000000f35147209 */ /* 0x000fe40007810000 */
[----:B------:R-:W-:Y:S01]  /*4cf0*/  ISETP.GT.AND P4, PT, R8, 0x48, PT ;  /* 0x000000480800780c */ /* 0x000fe20003f84270 */
[----:B------:R-:W-:Y:S01]  /*4d00*/  MUFU.EX2 R147, R147 ;  /* 0x0000009300937308 */ /* 0x000fe20000000800 */
[----:B------:R-:W-:Y:S01]  /*4d10*/  FSEL R57, R57, -INF , P5 ;  /* 0xff80000039397808 */ /* 0x000fe20002800000 */
[----:B-1----:R-:W-:Y:S01]  /*4d20*/  FFMA.FTZ R35, R70, R0, -R11 ;  /* 0x0000000046237223 */ /* 0x002fe2000001080b */
[----:B------:R-:W-:Y:S02]  /*4d30*/  FMNMX.FTZ R20, R56, R20, !PT ;  /* 0x0000001438147209 */ /* 0x000fe40007810000 */
[----:B------:R-:W-:Y:S02]  /*4d40*/  ISETP.GT.AND P5, PT, R8, 0x49, PT ;  /* 0x000000490800780c */ /* 0x000fe40003fa4270 */
[----:B------:R-:W-:Y:S01]  /*4d50*/  FSEL R60, R60, -INF , P4 ;  /* 0xff8000003c3c7808 */ /* 0x000fe20002000000 */
[----:B------:R1:W-:Y:S01]  /*4d60*/  MUFU.EX2 R14, R39 ;  /* 0x00000027000e7308 */ /* 0x0003e20000000800 */
[----:B------:R-:W-:-:S02]  /*4d70*/  FMNMX.FTZ R20, R57, R20, !PT ;  /* 0x0000001439147209 */ /* 0x000fc40007810000 */
[----:B------:R-:W-:Y:S02]  /*4d80*/  ISETP.GT.AND P4, PT, R8, 0x50, PT ;  /* 0x000000500800780c */ /* 0x000fe40003f84270 */
[----:B------:R-:W-:Y:S02]  /*4d90*/  FSEL R61, R61, -INF , P5 ;  /* 0xff8000003d3d7808 */ /* 0x000fe40002800000 */
[----:B------:R-:W-:Y:S01]  /*4da0*/  FMNMX.FTZ R20, R60, R20, !PT ;  /* 0x000000143c147209 */ /* 0x000fe20007810000 */
[----:B------:R-:W-:Y:S01]  /*4db0*/  MUFU.EX2 R141, R141 ;  /* 0x0000008d008d7308 */ /* 0x000fe20000000800 */
[----:B------:R-:W-:Y:S01]  /*4dc0*/  ISETP.GT.AND P5, PT, R8, 0x51, PT ;  /* 0x000000510800780c */ /* 0x000fe20003fa4270 */
[----:B-1----:R-:W-:Y:S01]  /*4dd0*/  FFMA.FTZ R39, R74, R0, -R11 ;  /* 0x000000004a277223 */ /* 0x002fe2000001080b */
[----:B------:R-:W-:Y:S02]  /*4de0*/  FSEL R64, R64, -INF , P4 ;  /* 0xff80000040407808 */ /* 0x000fe40002000000 */
[----:B------:R-:W-:Y:S01]  /*4df0*/  FMNMX.FTZ R21, R61, R20, !PT ;  /* 0x000000143d157209 */ /* 0x000fe20007810000 */
[----:B------:R-:W-:-:S02]  /*4e00*/  WARPGROUP.DEPBAR.LE gsb0, 0x0 ;  /* 0x00008000000079c5 */ /* 0x000fc40000010000 */
[----:B------:R-:W-:Y:S01]  /*4e10*/  WARPGROUP.ARRIVE ;  /* 0x00000000000079c5 */ /* 0x000fe20000000000 */
[----:B------:R-:W-:Y:S01]  /*4e20*/  ISETP.GT.AND P4, PT, R8, 0x58, PT ;  /* 0x000000580800780c */ /* 0x000fe20003f84270 */
[----:B------:R-:W-:Y:S01]  /*4e30*/  MUFU.EX2 R20, R47 ;  /* 0x0000002f00147308 */ /* 0x000fe20000000800 */
[----:B------:R-:W-:Y:S01]  /*4e40*/  FSEL R65, R65, -INF , P5 ;  /* 0xff80000041417808 */ /* 0x000fe20002800000 */
[-CC-:B------:R-:W-:Y:S01]  /*4e50*/  FFMA.FTZ R133, R58, R0.reuse, -R11.reuse ;  /* 0x000000003a857223 */ /* 0x180fe2000001080b */
[----:B------:R-:W-:Y:S01]  /*4e60*/  FMNMX.FTZ R21, R64, R21, !PT ;  /* 0x0000001540157209 */ /* 0x000fe20007810000 */
[----:B------:R-:W-:Y:S01]  /*4e70*/  HGMMA.64x64x16.F32.BF16 R88, R128, gdesc[UR12].tnspB, R88, gsb0 ;  /* 0x40e0000c80587df0 */ /* 0x000fe20008001858 */
[----:B------:R-:W-:Y:S01]  /*4e80*/  ISETP.GT.AND P5, PT, R8, 0x59, PT ;  /* 0x000000590800780c */ /* 0x000fe20003fa4270 */
[----:B------:R-:W-:Y:S01]  /*4e90*/  UIADD3 UR14, UR10, 0x300, URZ ;  /* 0x000003000a0e7890 */ /* 0x000fe2000fffe03f */
[----:B------:R-:W-:Y:S01]  /*4ea0*/  FSEL R68, R68, -INF , P4 ;  /* 0xff80000044447808 */ /* 0x000fe20002000000 */
[----:B------:R-:W-:Y:S01]  /*4eb0*/  UMOV UR15, 0x40000040 ;  /* 0x40000040000f7882 */ /* 0x000fe20000000000 */
[----:B------:R-:W-:Y:S01]  /*4ec0*/  FMNMX.FTZ R21, R65, R21, !PT ;  /* 0x0000001541157209 */ /* 0x000fe20007810000 */
[----:B------:R-:W-:Y:S01]  /*4ed0*/  UIADD3 UR10, UR10, 0x380, URZ ;  /* 0x000003800a0a7890 */ /* 0x000fe2000fffe03f */
[----:B------:R-:W-:Y:S01]  /*4ee0*/  ISETP.GT.AND P4, PT, R8, 0x60, PT ;  /* 0x000000600800780c */ /* 0x000fe20003f84270 */
[----:B------:R1:W-:Y:S01]  /*4ef0*/  MUFU.EX2 R15, R43 ;  /* 0x0000002b000f7308 */ /* 0x0003e20000000800 */
[----:B------:R-:W-:Y:S01]  /*4f00*/  FSEL R69, R69, -INF , P5 ;  /* 0xff80000045457808 */ /* 0x000fe20002800000 */
[----:B------:R-:W-:Y:S01]  /*4f10*/  FFMA.FTZ R135, R62, R0, -R11 ;  /* 0x000000003e877223 */ /* 0x000fe2000001080b */
[----:B------:R-:W-:-:S02]  /*4f20*/  FMNMX.FTZ R21, R68, R21, !PT ;  /* 0x0000001544157209 */ /* 0x000fc40007810000 */
[----:B------:R-:W-:Y:S02]  /*4f30*/  ISETP.GT.AND P5, PT, R8, 0x61, PT ;  /* 0x000000610800780c */ /* 0x000fe40003fa4270 */
[----:B------:R-:W-:Y:S01]  /*4f40*/  FSEL R72, R72, -INF , P4 ;  /* 0xff80000048487808 */ /* 0x000fe20002000000 */
[----:B------:R-:W-:Y:S01]  /*4f50*/  MUFU.EX2 R143, R143 ;  /* 0x0000008f008f7308 */ /* 0x000fe20000000800 */
[----:B------:R-:W-:Y:S01]  /*4f60*/  FMNMX.FTZ R26, R69, R21, !PT ;  /* 0x00000015451a7209 */ /* 0x000fe20007810000 */
[----:B-1----:R-:W-:Y:S01]  /*4f70*/  FFMA.FTZ R43, R78, R0, -R11 ;  /* 0x000000004e2b7223 */ /* 0x002fe2000001080b */
[----:B------:R-:W-:Y:S02]  /*4f80*/  ISETP.GT.AND P4, PT, R8, 0x68, PT ;  /* 0x000000680800780c */ /* 0x000fe40003f84270 */
[----:B------:R-:W-:Y:S02]  /*4f90*/  FSEL R73, R73, -INF , P5 ;  /* 0xff80000049497808 */ /* 0x000fe40002800000 */
[----:B------:R-:W-:Y:S01]  /*4fa0*/  FMNMX.FTZ R26, R72, R26, !PT ;  /* 0x0000001a481a7209 */ /* 0x000fe20007810000 */
[----:B------:R-:W-:Y:S01]  /*4fb0*/  MUFU.EX2 R137, R137 ;  /* 0x0000008900897308 */ /* 0x000fe20000000800 */
[----:B------:R-:W-:-:S02]  /*4fc0*/  ISETP.GT.AND P5, PT, R8, 0x69, PT ;  /* 0x000000690800780c */ /* 0x000fc40003fa4270 */
[----:B------:R-:W-:Y:S02]  /*4fd0*/  FSEL R76, R76, -INF , P4 ;  /* 0xff8000004c4c7808 */ /* 0x000fe40002000000 */
[----:B------:R-:W-:Y:S02]  /*4fe0*/  FMNMX.FTZ R26, R73, R26, !PT ;  /* 0x0000001a491a7209 */ /* 0x000fe40007810000 */
[----:B------:R-:W-:Y:S01]  /*4ff0*/  ISETP.GT.AND P4, PT, R8, 0x70, PT ;  /* 0x000000700800780c */ /* 0x000fe20003f84270 */
[----:B------:R1:W-:Y:S01]  /*5000*/  MUFU.EX2 R21, R51 ;  /* 0x0000003300157308 */ /* 0x0003e20000000800 */
[----:B------:R-:W-:Y:S02]  /*5010*/  FSEL R77, R77, -INF , P5 ;  /* 0xff8000004d4d7808 */ /* 0x000fe40002800000 */
[----:B------:R-:W-:Y:S02]  /*5020*/  FMNMX.FTZ R26, R76, R26, !PT ;  /* 0x0000001a4c1a7209 */ /* 0x000fe40007810000 */
[----:B------:R-:W-:-:S02]  /*5030*/  ISETP.GT.AND P5, PT, R8, 0x71, PT ;  /* 0x000000710800780c */ /* 0x000fc40003fa4270 */
        /* <DEDUP_REMOVED lines=11> */
[----:B------:R-:W-:Y:S01]  /*50f0*/  FSEL R85, R85, -INF , P5 ;  /* 0xff80000055557808 */ /* 0x000fe20002800000 */
[----:B------:R-:W-:Y:S01]  /*5100*/  MUFU.EX2 R133, R133 ;  /* 0x0000008500857308 */ /* 0x000fe20000000800 */
[----:B------:R-:W-:Y:S01]  /*5110*/  FMNMX.FTZ R8, R84, R27, !PT ;  /* 0x0000001b54087209 */ /* 0x000fe20007810000 */
[----:B------:R-:W-:Y:S01]  /*5120*/  FFMA.FTZ R27, R59, R0, -R11 ;  /* 0x000000003b1b7223 */ /* 0x000fe2000001080b */
[----:B0-----:R-:W-:Y:S02]  /*5130*/  SHF.R.U32.HI R134, RZ, 0x7, R54 ;  /* 0x00000007ff867819 */ /* 0x001fe40000011636 */
[----:B------:R-:W-:-:S03]  /*5140*/  FMNMX.FTZ R8, R85, R8, !PT ;  /* 0x0000000855087209 */ /* 0x000fc60007810000 */
[----:B------:R-:W-:Y:S02]  /*5150*/  MUFU.EX2 R27, R27 ;  /* 0x0000001b001b7308 */ /* 0x000fe40000000800 */
[----:B------:R-:W0:Y:S06]  /*5160*/  SHFL.BFLY PT, R38, R8, 0x2, 0x1f ;  /* 0x0c401f0008267f89 */ /* 0x000e2c00000e0000 */
[----:B------:R-:W-:Y:S01]  /*5170*/  MUFU.EX2 R135, R135 ;  /* 0x0000008700877308 */ /* 0x000fe20000000800 */
[----:B------:R-:W-:Y:S02]  /*5180*/  WARPGROUP.DEPBAR.LE gsb0, 0x0 ;  /* 0x00008000000079c5 */ /* 0x000fe40000010000 */
[----:B------:R-:W-:-:S05]  /*5190*/  WARPGROUP.ARRIVE ;  /* 0x00000000000079c5 */ /* 0x000fca0000000000 */
[----:B------:R-:W-:Y:S01]  /*51a0*/  MUFU.EX2 R30, R30 ;  /* 0x0000001e001e7308 */ /* 0x000fe20000000800 */
[----:B------:R-:W-:Y:S07]  /*51b0*/  HGMMA.64x64x16.F32.BF16 R88, R124, gdesc[UR12].tnspB, R88, gsb0 ;  /* 0x40e0000c7c587df0 */ /* 0x000fee0008001858 */
[----:B------:R-:W-:Y:S01]  /*51c0*/  MUFU.EX2 R31, R31 ;  /* 0x0000001f001f7308 */ /* 0x000fe20000000800 */
[----:B0-----:R-:W-:Y:S01]  /*51d0*/  FMNMX.FTZ R8, R8, R38, !PT ;  /* 0x0000002608087209 */ /* 0x001fe20007810000 */
[----:B------:R-:W-:-:S04]  /*51e0*/  FFMA.FTZ R38, R71, R0, -R11 ;  /* 0x0000000047267223 */ /* 0x000fc8000001080b */
[----:B------:R-:W0:Y:S02]  /*51f0*/  SHFL.BFLY PT, R47, R8, 0x1, 0x1f ;  /* 0x0c201f00082f7f89 */ /* 0x000e2400000e0000 */
[----:B------:R-:W1:Y:S08]  /*5200*/  MUFU.EX2 R34, R34 ;  /* 0x0000002200227308 */ /* 0x000e700000000800 */
[----:B------:R-:W-:Y:S08]  /*5210*/  MUFU.EX2 R35, R35 ;  /* 0x0000002300237308 */ /* 0x000ff00000000800 */
[----:B------:R-:W2:Y:S01]  /*5220*/  MUFU.EX2 R38, R38 ;  /* 0x0000002600267308 */ /* 0x000ea20000000800 */
[----:B-1----:R-:W-:-:S02]  /*5230*/  F2FP.BF16.F32.PACK_AB R129, R34, R31 ;  /* 0x0000001f2281723e */ /* 0x002fc400000010ff */
[----:B0-----:R-:W-:Y:S01]  /*5240*/  FMNMX.FTZ R8, R8, R47, !PT ;  /* 0x0000002f08087209 */ /* 0x001fe20007810000 */
[----:B------:R-:W-:-:S04]  /*5250*/  FFMA.FTZ R47, R82, R0, -R11 ;  /* 0x00000000522f7223 */ /* 0x000fc8000001080b */
[----:B------:R-:W-:Y:S01]  /*5260*/  MUFU.EX2 R39, R39 ;  /* 0x0000002700277308 */ /* 0x000fe20000000800 */
[-C--:B------:R-:W-:Y:S01]  /*5270*/  FFMA.FTZ R11, R87, R0.reuse, -R11 ;  /* 0x00000000570b7223 */ /* 0x080fe2000001080b */
[C---:B------:R-:W-:Y:S01]  /*5280*/  FSETP.NEU.FTZ.AND P4, PT, R8.reuse, -INF , PT ;  /* 0xff8000000800780b */ /* 0x040fe20003f9d000 */
[----:B------:R-:W-:-:S05]  /*5290*/  FMUL.FTZ R55, R8, R0 ;  /* 0x0000000008377220 */ /* 0x000fca0000410000 */
[----:B------:R-:W-:Y:S01]  /*52a0*/  FSEL R55, R55, RZ, P4 ;  /* 0x000000ff37377208 */ /* 0x000fe20002000000 */
[----:B------:R-:W-:Y:S01]  /*52b0*/  MUFU.EX2 R42, R42 ;  /* 0x0000002a002a7308 */ /* 0x000fe20000000800 */
[----:B--2---:R-:W-:-:S03]  /*52c0*/  F2FP.BF16.F32.PACK_AB R131, R38, R35 ;  /* 0x000000232683723e */ /* 0x004fc600000010ff */
[-CC-:B------:R-:W-:Y:S01]  /*52d0*/  FFMA.FTZ R144, R32, R0.reuse, -R55.reuse ;  /* 0x0000000020907223 */ /* 0x180fe20000010837 */
[-CC-:B------:R-:W-:Y:S01]  /*52e0*/  FFMA.FTZ R32, R41, R0.reuse, -R55.reuse ;  /* 0x0000000029207223 */ /* 0x180fe20000010837 */
[----:B------:R-:W-:Y:S01]  /*52f0*/  FSEL R41, R2, RZ, P3 ;  /* 0x000000ff02297208 */ /* 0x000fe20001800000 */
[-CC-:B------:R-:W-:Y:S01]  /*5300*/  FFMA.FTZ R150, R28, R0.reuse, -R55.reuse ;  /* 0x000000001c967223 */ /* 0x180fe20000010837 */
[-CC-:B------:R-:W-:Y:S01]  /*5310*/  FFMA.FTZ R28, R33, R0.reuse, -R55.reuse ;  /* 0x00000000211c7223 */ /* 0x180fe20000010837 */
[-CC-:B------:R-:W-:Y:S01]  /*5320*/  FFMA.FTZ R33, R45, R0.reuse, -R55.reuse ;  /* 0x000000002d217223 */ /* 0x180fe20000010837 */
[-CC-:B------:R-:W-:Y:S01]  /*5330*/  FFMA.FTZ R148, R24, R0.reuse, -R55.reuse ;  /* 0x0000000018947223 */ /* 0x180fe20000010837 */
[----:B------:R-:W-:Y:S01]  /*5340*/  FADD.FTZ R41, -R41, R6 ;  /* 0x0000000629297221 */ /* 0x000fe20000010100 */
[----:B------:R-:W-:Y:S01]  /*5350*/  FSEL R6, R8, RZ, P4 ;  /* 0x000000ff08067208 */ /* 0x000fe20002000000 */
[-CC-:B------:R-:W-:Y:S01]  /*5360*/  FFMA.FTZ R24, R25, R0.reuse, -R55.reuse ;  /* 0x0000000019187223 */ /* 0x180fe20000010837 */
[-C--:B------:R-:W-:Y:S01]  /*5370*/  FFMA.FTZ R142, R44, R0.reuse, -R55 ;  /* 0x000000002c8e7223 */ /* 0x080fe20000010837 */
[----:B------:R-:W-:Y:S01]  /*5380*/  FMUL.FTZ R45, R41, R0 ;  /* 0x00000000292d7220 */ /* 0x000fe20000410000 */
[----:B------:R-:W-:Y:S01]  /*5390*/  MUFU.EX2 R148, R148 ;  /* 0x0000009400947308 */ /* 0x000fe20000000800 */
[----:B------:R-:W-:Y:S01]  /*53a0*/  FADD.FTZ R41, -R6, R5 ;  /* 0x0000000506297221 */ /* 0x000fe20000010100 */
[----:B------:R-:W-:-:S02]  /*53b0*/  IMAD.U32 R44, RZ, RZ, UR37 ;  /* 0x00000025ff2c7e24 */ /* 0x000fc4000f8e00ff */
[-CC-:B------:R-:W-:Y:S01]  /*53c0*/  FFMA.FTZ R25, R29, R0.reuse, -R55.reuse ;  /* 0x000000001d197223 */ /* 0x180fe20000010837 */
[-CC-:B------:R-:W-:Y:S01]  /*53d0*/  FFMA.FTZ R140, R40, R0.reuse, -R55.reuse ;  /* 0x00000000288c7223 */ /* 0x180fe20000010837 */
[-C--:B------:R-:W-:Y:S01]  /*53e0*/  FMUL.FTZ R6, R41, R0.reuse ;  /* 0x0000000029067220 */ /* 0x080fe20000410000 */
[----:B------:R-:W-:Y:S01]  /*53f0*/  VIADD R40, R134, 0x9 ;  /* 0x0000000986287836 */ /* 0x000fe20000000000 */
[----:B------:R-:W-:Y:S01]  /*5400*/  @!P1 LEA R44, R44, UR38, 0x3 ;  /* 0x000000262c2c9c11 */ /* 0x000fe2000f8e18ff */
[----:B------:R-:W0:Y:S01]  /*5410*/  MUFU.EX2 R5, R45 ;  /* 0x0000002d00057308 */ /* 0x000e220000000800 */
[----:B------:R-:W-:Y:S01]  /*5420*/  ISETP.GE.U32.AND P3, PT, R54, 0x180, PT ;  /* 0x000001803600780c */ /* 0x000fe20003f66070 */
[-CC-:B------:R-:W-:Y:S01]  /*5430*/  FFMA.FTZ R146, R36, R0.reuse, -R55.reuse ;  /* 0x0000000024927223 */ /* 0x180fe20000010837 */
[-CC-:B------:R-:W-:Y:S01]  /*5440*/  FFMA.FTZ R36, R49, R0.reuse, -R55.reuse ;  /* 0x0000000031247223 */ /* 0x180fe20000010837 */
[----:B------:R-:W-:Y:S01]  /*5450*/  @!P1 VIADD R44, R44, 0x16840 ;  /* 0x000168402c2c9836 */ /* 0x000fe20000000000 */
[----:B------:R-:W-:Y:S01]  /*5460*/  SEL R41, R40, 0x9, !P3 ;  /* 0x0000000928297807 */ /* 0x000fe20005800000 */
[----:B------:R-:W-:Y:S01]  /*5470*/  FFMA.FTZ R136, R48, R0, -R55 ;  /* 0x0000000030887223 */ /* 0x000fe20000010837 */
[----:B------:R-:W-:Y:S01]  /*5480*/  IMAD.U32 R48, RZ, RZ, UR6 ;  /* 0x00000006ff307e24 */ /* 0x000fe2000f8e00ff */
[----:B------:R-:W1:Y:S01]  /*5490*/  MUFU.EX2 R6, R6 ;  /* 0x0000000600067308 */ /* 0x000e620000000800 */
[----:B------:R-:W-:Y:S01]  /*54a0*/  @!P1 PRMT R44, RZ, 0x654, R44 ;  /* 0x00000654ff2c9816 */ /* 0x000fe2000000002c */
[----:B------:R-:W-:-:S02]  /*54b0*/  WARPGROUP.DEPBAR.LE gsb0, 0x0 ;  /* 0x00008000000079c5 */ /* 0x000fc40000010000 */
[----:B------:R-:W-:Y:S01]  /*54c0*/  WARPGROUP.ARRIVE ;  /* 0x00000000000079c5 */ /* 0x000fe20000000000 */
[-CC-:B------:R-:W-:Y:S01]  /*54d0*/  FFMA.FTZ R29, R37, R0.reuse, -R55.reuse ;  /* 0x00000000251d7223 */ /* 0x180fe20000010837 */
[----:B------:R-:W-:Y:S01]  /*54e0*/  @!P1 LEA R48, R48, UR38, 0x3 ;  /* 0x0000002630309c11 */ /* 0x000fe2000f8e18ff */
[-C--:B------:R-:W-:Y:S01]  /*54f0*/  FFMA.FTZ R138, R52, R0.reuse, -R55 ;  /* 0x00000000348a7223 */ /* 0x080fe20000010837 */
[----:B------:R-:W2:Y:S01]  /*5500*/  MUFU.EX2 R24, R24 ;  /* 0x0000001800187308 */ /* 0x000ea20000000800 */
[----:B0-----:R-:W-:Y:S01]  /*5510*/  FFMA.FTZ R49, R5, R3, R149 ;  /* 0x0000000305317223 */ /* 0x001fe20000010095 */
[----:B------:R-:W-:Y:S01]  /*5520*/  HGMMA.64x64x16.F32.BF16 R88, R120, gdesc[UR8].tnspB, R88, gsb0 ;  /* 0x40e0000878587df0 */ /* 0x000fe20008001858 */
[----:B------:R-:W-:Y:S02]  /*5530*/  @!P1 VIADD R48, R48, 0x16860 ;  /* 0x0001686030309836 */ /* 0x000fe40000000000 */
[-CC-:B------:R-:W-:Y:S01]  /*5540*/  FFMA.FTZ R37, R53, R0.reuse, -R55.reuse ;  /* 0x0000000035257223 */ /* 0x180fe20000010837 */
[-CC-:B------:R-:W-:Y:S01]  /*5550*/  FFMA.FTZ R132, R56, R0.reuse, -R55.reuse ;  /* 0x0000000038847223 */ /* 0x180fe20000010837 */
[-CC-:B------:R-:W-:Y:S01]  /*5560*/  FFMA.FTZ R57, R57, R0.reuse, -R55.reuse ;  /* 0x0000000039397223 */ /* 0x180fe20000010837 */
[----:B------:R-:W-:Y:S01]  /*5570*/  FFMA.FTZ R134, R60, R0, -R55 ;  /* 0x000000003c867223 */ /* 0x000fe20000010837 */
[----:B------:R-:W0:Y:S01]  /*5580*/  MUFU.EX2 R150, R150 ;  /* 0x0000009600967308 */ /* 0x000e220000000800 */
[----:B-1----:R-:W-:Y:S01]  /*5590*/  FFMA.FTZ R45, R6, R4, R148 ;  /* 0x00000004062d7223 */ /* 0x002fe20000010094 */
[C---:B------:R-:W-:Y:S01]  /*55a0*/  FADD.FTZ R4, R10.reuse, R49 ;  /* 0x000000310a047221 */ /* 0x040fe20000010000 */
[----:B------:R-:W-:Y:S01]  /*55b0*/  @!P1 PRMT R48, RZ, 0x654, R48 ;  /* 0x00000654ff309816 */ /* 0x000fe20000000030 */
[-CC-:B------:R-:W-:Y:S01]  /*55c0*/  FFMA.FTZ R61, R61, R0.reuse, -R55.reuse ;  /* 0x000000003d3d7223 */ /* 0x180fe20000010837 */
[----:B------:R-:W-:Y:S01]  /*55d0*/  F2FP.BF16.F32.PACK_AB R149, R10, R149 ;  /* 0x000000950a95723e */ /* 0x000fe200000010ff */
[-CC-:B------:R-:W-:Y:S01]  /*55e0*/  FFMA.FTZ R128, R64, R0.reuse, -R55.reuse ;  /* 0x0000000040807223 */ /* 0x180fe20000010837 */
[-C--:B------:R-:W-:Y:S01]  /*55f0*/  FFMA.FTZ R130, R68, R0.reuse, -R55 ;  /* 0x0000000044827223 */ /* 0x080fe20000010837 */
[----:B------:R-:W1:Y:S01]  /*5600*/  MUFU.EX2 R25, R25 ;  /* 0x0000001900197308 */ /* 0x000e620000000800 */
[----:B--2---:R-:W-:Y:S01]  /*5610*/  FADD.FTZ R45, R24, R45 ;  /* 0x0000002d182d7221 */ /* 0x004fe20000010000 */
[-CC-:B------:R-:W-:Y:S01]  /*5620*/  FFMA.FTZ R124, R72, R0.reuse, -R55.reuse ;  /* 0x00000000487c7223 */ /* 0x180fe20000010837 */
[-CC-:B------:R-:W-:Y:S01]  /*5630*/  FFMA.FTZ R126, R76, R0.reuse, -R55.reuse ;  /* 0x000000004c7e7223 */ /* 0x180fe20000010837 */
[-CC-:B------:R-:W-:Y:S01]  /*5640*/  FFMA.FTZ R77, R77, R0.reuse, -R55.reuse ;  /* 0x000000004d4d7223 */ /* 0x180fe20000010837 */
[-CC-:B------:R-:W-:Y:S01]  /*5650*/  FFMA.FTZ R80, R80, R0.reuse, -R55.reuse ;  /* 0x0000000050507223 */ /* 0x180fe20000010837 */
[-CC-:B------:R-:W-:Y:S01]  /*5660*/  FFMA.FTZ R81, R81, R0.reuse, -R55.reuse ;  /* 0x0000000051517223 */ /* 0x180fe20000010837 */
[----:B------:R-:W-:Y:S01]  /*5670*/  FFMA.FTZ R84, R84, R0, -R55 ;  /* 0x0000000054547223 */ /* 0x000fe20000010837 */
[----:B------:R-:W2:Y:S01]  /*5680*/  MUFU.EX2 R144, R144 ;  /* 0x0000009000907308 */ /* 0x000ea20000000800 */
[C---:B------:R-:W-:Y:S01]  /*5690*/  ISETP.GT.AND P3, PT, R9.reuse, R7, PT ;  /* 0x000000070900720c */ /* 0x040fe20003f64270 */
[----:B------:R-:W-:Y:S01]  /*56a0*/  UMOV UR6, UR37 ;  /* 0x0000002500067c82 */ /* 0x000fe20008000000 */
[----:B------:R-:W-:Y:S01]  /*56b0*/  F2FP.BF16.F32.PACK_AB R148, R24, R148 ;  /* 0x000000941894723e */ /* 0x000fe200000010ff */
[----:B------:R-:W-:Y:S01]  /*56c0*/  VIADD R9, R9, 0xffffffff ;  /* 0xffffffff09097836 */ /* 0x000fe20000000000 */
[----:B------:R-:W-:-:S03]  /*56d0*/  F2FP.BF16.F32.PACK_AB R125, R42, R39 ;  /* 0x000000272a7d723e */ /* 0x000fc600000010ff */
[----:B------:R-:W3:Y:S08]  /*56e0*/  MUFU.EX2 R28, R28 ;  /* 0x0000001c001c7308 */ /* 0x000ef00000000800 */
[----:B------:R-:W4:Y:S08]  /*56f0*/  MUFU.EX2 R146, R146 ;  /* 0x0000009200927308 */ /* 0x000f300000000800 */
[----:B------:R-:W5:Y:S08]  /*5700*/  MUFU.EX2 R29, R29 ;  /* 0x0000001d001d7308 */ /* 0x000f700000000800 */
[----:B------:R-:W5:Y:S08]  /*5710*/  MUFU.EX2 R140, R140 ;  /* 0x0000008c008c7308 */ /* 0x000f700000000800 */
[----:B------:R-:W5:Y:S08]  /*5720*/  MUFU.EX2 R32, R32 ;  /* 0x0000002000207308 */ /* 0x000f700000000800 */
[----:B------:R-:W5:Y:S01]  /*5730*/  MUFU.EX2 R142, R142 ;  /* 0x0000008e008e7308 */ /* 0x000f620000000800 */
[----:B------:R-:W-:-:S02]  /*5740*/  WARPGROUP.DEPBAR.LE gsb0, 0x0 ;  /* 0x00008000000079c5 */ /* 0x000fc40000010000 */
[----:B------:R0:W-:Y:S06]  /*5750*/  BAR.ARV R41, 0x100 ;  /* 0x000400290000751d */ /* 0x0001ec0000002000 */
[----:B------:R1:W-:Y:S01]  /*5760*/  @!P1 SYNCS.ARRIVE.TRANS64.RED.A1T0 RZ, [R44+URZ], RZ ;  /* 0x000000ff2cff99a7 */ /* 0x0003e2000810043f */
[----:B------:R-:W5:Y:S01]  /*5770*/  MUFU.EX2 R33, R33 ;  /* 0x0000002100217308 */ /* 0x000f620000000800 */
[----:B0-----:R-:W-:Y:S01]  /*5780*/  FADD.FTZ R41, R151, R4 ;  /* 0x0000000497297221 */ /* 0x001fe20000010000 */
[----:B------:R-:W-:Y:S01]  /*5790*/  FFMA.FTZ R4, R65, R0, -R55 ;  /* 0x0000000041047223 */ /* 0x000fe20000010837 */
[----:B------:R-:W-:Y:S01]  /*57a0*/  F2FP.BF16.F32.PACK_AB R151, R12, R151 ;  /* 0x000000970c97723e */ /* 0x000fe200000010ff */
[-C--:B------:R-:W-:Y:S01]  /*57b0*/  FMUL.FTZ R88, R88, R6.reuse ;  /* 0x0000000658587220 */ /* 0x080fe20000410000 */
[-C--:B------:R-:W-:Y:S01]  /*57c0*/  FMUL.FTZ R89, R89, R6.reuse ;  /* 0x0000000659597220 */ /* 0x080fe20000410000 */
[----:B------:R-:W-:Y:S01]  /*57d0*/  FMUL.FTZ R92, R92, R6 ;  /* 0x000000065c5c7220 */ /* 0x000fe20000410000 */
[----:B-1----:R-:W-:Y:S01]  /*57e0*/  FADD.FTZ R44, R150, R45 ;  /* 0x0000002d962c7221 */ /* 0x002fe20000010000 */
[----:B------:R4:W-:Y:S01]  /*57f0*/  @!P1 SYNCS.ARRIVE.TRANS64.RED.A1T0 RZ, [R48+URZ], RZ ;  /* 0x000000ff30ff99a7 */ /* 0x0009e2000810043f */
[----:B------:R-:W0:Y:S01]  /*5800*/  MUFU.EX2 R136, R136 ;  /* 0x0000008800887308 */ /* 0x000e220000000800 */
[C---:B------:R-:W-:Y:S01]  /*5810*/  F2FP.BF16.F32.PACK_AB R150, R25.reuse, R150 ;  /* 0x000000961996723e */ /* 0x040fe200000010ff */
[----:B------:R-:W-:Y:S01]  /*5820*/  FADD.FTZ R45, R25, R44 ;  /* 0x0000002c192d7221 */ /* 0x000fe20000010000 */
[----:B------:R-:W-:Y:S01]  /*5830*/  FADD.FTZ R44, R12, R41 ;  /* 0x000000290c2c7221 */ /* 0x000fe20000010000 */
[----:B------:R-:W-:Y:S01]  /*5840*/  FFMA.FTZ R41, R69, R0, -R55 ;  /* 0x0000000045297223 */ /* 0x000fe20000010837 */
[-C--:B------:R-:W-:Y:S01]  /*5850*/  FMUL.FTZ R93, R93, R6.reuse ;  /* 0x000000065d5d7220 */ /* 0x080fe20000410000 */
[----:B--2---:R-:W-:Y:S01]  /*5860*/  FADD.FTZ R45, R144, R45 ;  /* 0x0000002d902d7221 */ /* 0x004fe20000010000 */
[----:B------:R-:W-:Y:S01]  /*5870*/  FADD.FTZ R44, R145, R44 ;  /* 0x0000002c912c7221 */ /* 0x000fe20000010000 */
[----:B------:R-:W1:Y:S01]  /*5880*/  MUFU.EX2 R36, R36 ;  /* 0x0000002400247308 */ /* 0x000e620000000800 */
[C---:B------:R-:W-:Y:S01]  /*5890*/  F2FP.BF16.F32.PACK_AB R145, R13.reuse, R145 ;  /* 0x000000910d91723e */ /* 0x040fe200000010ff */
[----:B---3--:R-:W-:Y:S01]  /*58a0*/  FADD.FTZ R45, R28, R45 ;  /* 0x0000002d1c2d7221 */ /* 0x008fe20000010000 */
[----:B------:R-:W-:Y:S01]  /*58b0*/  FADD.FTZ R44, R13, R44 ;  /* 0x0000002c0d2c7221 */ /* 0x000fe20000010000 */
[-C--:B------:R-:W-:Y:S01]  /*58c0*/  FMUL.FTZ R96, R96, R6.reuse ;  /* 0x0000000660607220 */ /* 0x080fe20000410000 */
[-C--:B------:R-:W-:Y:S01]  /*58d0*/  FMUL.FTZ R97, R97, R6.reuse ;  /* 0x0000000661617220 */ /* 0x080fe20000410000 */
[----:B----4-:R-:W-:Y:S01]  /*58e0*/  FADD.FTZ R48, R146, R45 ;  /* 0x0000002d92307221 */ /* 0x010fe20000010000 */
[----:B------:R-:W-:Y:S01]  /*58f0*/  FADD.FTZ R45, R147, R44 ;  /* 0x0000002c932d7221 */ /* 0x000fe20000010000 */
[----:B------:R-:W2:Y:S01]  /*5900*/  MUFU.EX2 R138, R138 ;  /* 0x0000008a008a7308 */ /* 0x000ea20000000800 */
[----:B------:R-:W-:Y:S01]  /*5910*/  FMUL.FTZ R100, R100, R6 ;  /* 0x0000000664647220 */ /* 0x000fe20000410000 */
[----:B-----5:R-:W-:Y:S01]  /*5920*/  FADD.FTZ R49, R29, R48 ;  /* 0x000000301d317221 */ /* 0x020fe20000010000 */
[----:B------:R-:W-:Y:S01]  /*5930*/  FADD.FTZ R44, R14, R45 ;  /* 0x0000002d0e2c7221 */ /* 0x000fe20000010000 */
[-CC-:B------:R-:W-:Y:S01]  /*5940*/  FFMA.FTZ R45, R73, R0.reuse, -R55.reuse ;  /* 0x00000000492d7223 */ /* 0x180fe20000010837 */
[----:B------:R-:W-:Y:S01]  /*5950*/  FFMA.FTZ R55, R85, R0, -R55 ;  /* 0x0000000055377223 */ /* 0x000fe20000010837 */
[----:B------:R-:W-:Y:S01]  /*5960*/  FADD.FTZ R49, R140, R49 ;  /* 0x000000318c317221 */ /* 0x000fe20000010000 */
[----:B------:R-:W-:Y:S01]  /*5970*/  FADD.FTZ R44, R141, R44 ;  /* 0x0000002c8d2c7221 */ /* 0x000fe20000010000 */
[----:B------:R-:W3:Y:S01]  /*5980*/  MUFU.EX2 R37, R37 ;  /* 0x0000002500257308 */ /* 0x000ee20000000800 */
[C---:B------:R-:W-:Y:S01]  /*5990*/  F2FP.BF16.F32.PACK_AB R141, R15.reuse, R141 ;  /* 0x0000008d0f8d723e */ /* 0x040fe200000010ff */
[----:B------:R-:W-:Y:S01]  /*59a0*/  FADD.FTZ R49, R32, R49 ;  /* 0x0000003120317221 */ /* 0x000fe20000010000 */
[----:B------:R-:W-:Y:S01]  /*59b0*/  FADD.FTZ R44, R15, R44 ;  /* 0x0000002c0f2c7221 */ /* 0x000fe20000010000 */
[-C--:B------:R-:W-:Y:S01]  /*59c0*/  FMUL.FTZ R101, R101, R6.reuse ;  /* 0x0000000665657220 */ /* 0x080fe20000410000 */
[-C--:B------:R-:W-:Y:S01]  /*59d0*/  FMUL.FTZ R104, R104, R6.reuse ;  /* 0x0000000668687220 */ /* 0x080fe20000410000 */
[----:B------:R-:W-:Y:S01]  /*59e0*/  FADD.FTZ R48, R142, R49 ;  /* 0x000000318e307221 */ /* 0x000fe20000010000 */
[----:B------:R-:W-:Y:S01]  /*59f0*/  FADD.FTZ R49, R143, R44 ;  /* 0x0000002c8f317221 */ /* 0x000fe20000010000 */
[----:B------:R-:W4:Y:S01]  /*5a00*/  MUFU.EX2 R132, R132 ;  /* 0x0000008400847308 */ /* 0x000f220000000800 */
[-C--:B------:R-:W-:Y:S01]  /*5a10*/  FMUL.FTZ R105, R105, R6.reuse ;  /* 0x0000000669697220 */ /* 0x080fe20000410000 */
[----:B------:R-:W-:Y:S01]  /*5a20*/  FADD.FTZ R53, R33, R48 ;  /* 0x0000003021357221 */ /* 0x000fe20000010000 */
[----:B------:R-:W-:Y:S01]  /*5a30*/  FADD.FTZ R44, R20, R49 ;  /* 0x00000031142c7221 */ /* 0x000fe20000010000 */
[-C--:B------:R-:W-:Y:S01]  /*5a40*/  FMUL.FTZ R108, R108, R6.reuse ;  /* 0x000000066c6c7220 */ /* 0x080fe20000410000 */
[-C--:B------:R-:W-:Y:S01]  /*5a50*/  FMUL.FTZ R109, R109, R6.reuse ;  /* 0x000000066d6d7220 */ /* 0x080fe20000410000 */
[----:B0-----:R-:W-:Y:S01]  /*5a60*/  FADD.FTZ R53, R136, R53 ;  /* 0x0000003588357221 */ /* 0x001fe20000010000 */
[----:B------:R-:W-:Y:S01]  /*5a70*/  FADD.FTZ R44, R137, R44 ;  /* 0x0000002c892c7221 */ /* 0x000fe20000010000 */
[----:B------:R-:W0:Y:S01]  /*5a80*/  MUFU.EX2 R40, R57 ;  /* 0x0000003900287308 */ /* 0x000e220000000800 */
[C---:B------:R-:W-:Y:S01]  /*5a90*/  F2FP.BF16.F32.PACK_AB R137, R21.reuse, R137 ;  /* 0x000000891589723e */ /* 0x040fe200000010ff */
[----:B-1----:R-:W-:Y:S01]  /*5aa0*/  FADD.FTZ R53, R36, R53 ;  /* 0x0000003524357221 */ /* 0x002fe20000010000 */
[----:B------:R-:W-:Y:S01]  /*5ab0*/  FADD.FTZ R44, R21, R44 ;  /* 0x0000002c152c7221 */ /* 0x000fe20000010000 */
[-C--:B------:R-:W-:Y:S01]  /*5ac0*/  FMUL.FTZ R112, R112, R6.reuse ;  /* 0x0000000670707220 */ /* 0x080fe20000410000 */
[-C--:B------:R-:W-:Y:S01]  /*5ad0*/  FMUL.FTZ R113, R113, R6.reuse ;  /* 0x0000000671717220 */ /* 0x080fe20000410000 */
[----:B--2---:R-:W-:Y:S01]  /*5ae0*/  FADD.FTZ R10, R138, R53 ;  /* 0x000000358a0a7221 */ /* 0x004fe20000010000 */
[----:B------:R-:W-:Y:S01]  /*5af0*/  FADD.FTZ R13, R139, R44 ;  /* 0x0000002c8b0d7221 */ /* 0x000fe20000010000 */
[----:B------:R-:W1:Y:S01]  /*5b00*/  MUFU.EX2 R134, R134 ;  /* 0x0000008600867308 */ /* 0x000e620000000800 */
[-C--:B------:R-:W-:Y:S01]  /*5b10*/  FMUL.FTZ R116, R116, R6.reuse ;  /* 0x0000000674747220 */ /* 0x080fe20000410000 */
[----:B---3--:R-:W-:Y:S01]  /*5b20*/  FADD.FTZ R25, R37, R10 ;  /* 0x0000000a25197221 */ /* 0x008fe20000010000 */
[----:B------:R-:W-:Y:S01]  /*5b30*/  FADD.FTZ R10, R26, R13 ;  /* 0x0000000d1a0a7221 */ /* 0x000fe20000010000 */
[----:B------:R-:W-:Y:S01]  /*5b40*/  FMUL.FTZ R117, R117, R6 ;  /* 0x0000000675757220 */ /* 0x000fe20000410000 */
[-C--:B------:R-:W-:Y:S01]  /*5b50*/  FMUL.FTZ R90, R90, R5.reuse ;  /* 0x000000055a5a7220 */ /* 0x080fe20000410000 */
[----:B----4-:R-:W-:Y:S01]  /*5b60*/  FADD.FTZ R25, R132, R25 ;  /* 0x0000001984197221 */ /* 0x010fe20000010000 */
[----:B------:R-:W-:Y:S01]  /*5b70*/  FADD.FTZ R10, R133, R10 ;  /* 0x0000000a850a7221 */ /* 0x000fe20000010000 */
[----:B------:R-:W2:Y:S01]  /*5b80*/  MUFU.EX2 R3, R61 ;  /* 0x0000003d00037308 */ /* 0x000ea20000000800 */
[-C--:B------:R-:W-:Y:S01]  /*5b90*/  FMUL.FTZ R91, R91, R5.reuse ;  /* 0x000000055b5b7220 */ /* 0x080fe20000410000 */
[----:B0-----:R-:W-:Y:S01]  /*5ba0*/  FADD.FTZ R25, R40, R25 ;  /* 0x0000001928197221 */ /* 0x001fe20000010000 */
        /* <DEDUP_REMOVED lines=14> */
[C---:B--2---:R-:W-:Y:S01]  /*5c90*/  FADD.FTZ R15, R3.reuse, R12 ;  /* 0x0000000c030f7221 */ /* 0x044fe20000010000 */
[----:B------:R-:W-:Y:S01]  /*5ca0*/  F2FP.BF16.F32.PACK_AB R134, R3, R134 ;  /* 0x000000860386723e */ /* 0x000fe200000010ff */
        /* <DEDUP_REMOVED lines=12> */
[----:B------:R-:W-:Y:S01]  /*5d70*/  FADD.FTZ R3, R39, R10 ;  /* 0x0000000a27037221 */ /* 0x000fe20000010000 */
[----:B------:R-:W0:Y:S01]  /*5d80*/  MUFU.EX2 R41, R41 ;  /* 0x0000002900297308 */ /* 0x000e220000000800 */
[C---:B-1----:R-:W-:Y:S01]  /*5d90*/  FADD.FTZ R15, R4.reuse, R15 ;  /* 0x0000000f040f7221 */ /* 0x042fe20000010000 */
[----:B------:R-:W-:Y:S01]  /*5da0*/  F2FP.BF16.F32.PACK_AB R128, R4, R128 ;  /* 0x000000800480723e */ /* 0x000fe200000010ff */
[----:B------:R-:W-:Y:S01]  /*5db0*/  FADD.FTZ R10, R42, R3 ;  /* 0x000000032a0a7221 */ /* 0x000fe20000010000 */
[----:B------:R-:W-:Y:S01]  /*5dc0*/  F2FP.BF16.F32.PACK_AB R144, R28, R144 ;  /* 0x000000901c90723e */ /* 0x000fe200000010ff */
[----:B------:R-:W-:Y:S01]  /*5dd0*/  IMAD.MOV.U32 R6, RZ, RZ, R2 ;  /* 0x000000ffff067224 */ /* 0x000fe200078e0002 */
[----:B------:R-:W-:Y:S01]  /*5de0*/  F2FP.BF16.F32.PACK_AB R146, R29, R146 ;  /* 0x000000921d92723e */ /* 0x000fe200000010ff */
[----:B------:R-:W-:Y:S01]  /*5df0*/  IMAD.MOV.U32 R5, RZ, RZ, R8 ;  /* 0x000000ffff057224 */ /* 0x000fe200078e0008 */
[----:B------:R-:W1:Y:S01]  /*5e00*/  MUFU.EX2 R124, R124 ;  /* 0x0000007c007c7308 */ /* 0x000e620000000800 */
[----:B--2---:R-:W-:Y:S01]  /*5e10*/  FADD.FTZ R12, R130, R15 ;  /* 0x0000000f820c7221 */ /* 0x004fe20000010000 */
[----:B------:R-:W-:-:S02]  /*5e20*/  F2FP.BF16.F32.PACK_AB R147, R14, R147 ;  /* 0x000000930e93723e */ /* 0x000fc400000010ff */
[----:B------:R-:W-:Y:S02]  /*5e30*/  F2FP.BF16.F32.PACK_AB R140, R32, R140 ;  /* 0x0000008c208c723e */ /* 0x000fe400000010ff */
[----:B------:R-:W-:Y:S02]  /*5e40*/  F2FP.BF16.F32.PACK_AB R142, R33, R142 ;  /* 0x0000008e218e723e */ /* 0x000fe400000010ff */
[----:B------:R-:W2:Y:S01]  /*5e50*/  MUFU.EX2 R45, R45 ;  /* 0x0000002d002d7308 */ /* 0x000ea20000000800 */
[----:B0-----:R-:W-:Y:S01]  /*5e60*/  FADD.FTZ R15, R41, R12 ;  /* 0x0000000c290f7221 */ /* 0x001fe20000010000 */
[----:B------:R-:W-:Y:S02]  /*5e70*/  F2FP.BF16.F32.PACK_AB R143, R20, R143 ;  /* 0x0000008f148f723e */ /* 0x000fe400000010ff */
[----:B------:R-:W-:Y:S02]  /*5e80*/  F2FP.BF16.F32.PACK_AB R136, R36, R136 ;  /* 0x000000882488723e */ /* 0x000fe400000010ff */
[----:B------:R-:W-:-:S02]  /*5e90*/  F2FP.BF16.F32.PACK_AB R138, R37, R138 ;  /* 0x0000008a258a723e */ /* 0x000fc400000010ff */
[----:B------:R-:W0:Y:S01]  /*5ea0*/  MUFU.EX2 R126, R126 ;  /* 0x0000007e007e7308 */ /* 0x000e220000000800 */
[----:B-1----:R-:W-:Y:S01]  /*5eb0*/  FADD.FTZ R12, R124, R15 ;  /* 0x0000000f7c0c7221 */ /* 0x002fe20000010000 */
[----:B------:R-:W-:Y:S02]  /*5ec0*/  F2FP.BF16.F32.PACK_AB R139, R26, R139 ;  /* 0x0000008b1a8b723e */ /* 0x000fe400000010ff */
[----:B------:R-:W-:Y:S02]  /*5ed0*/  F2FP.BF16.F32.PACK_AB R132, R40, R132 ;  /* 0x000000842884723e */ /* 0x000fe400000010ff */
[----:B------:R-:W-:Y:S02]  /*5ee0*/  F2FP.BF16.F32.PACK_AB R133, R27, R133 ;  /* 0x000000851b85723e */ /* 0x000fe400000010ff */
[----:B------:R-:W1:Y:S01]  /*5ef0*/  MUFU.EX2 R43, R43 ;  /* 0x0000002b002b7308 */ /* 0x000e620000000800 */
[----:B--2---:R-:W-:Y:S01]  /*5f00*/  FADD.FTZ R13, R45, R12 ;  /* 0x0000000c2d0d7221 */ /* 0x004fe20000010000 */
[----:B------:R-:W-:-:S02]  /*5f10*/  F2FP.BF16.F32.PACK_AB R135, R30, R135 ;  /* 0x000000871e87723e */ /* 0x000fc400000010ff */
[----:B------:R-:W-:Y:S02]  /*5f20*/  F2FP.BF16.F32.PACK_AB R130, R41, R130 ;  /* 0x000000822982723e */ /* 0x000fe400000010ff */
[----:B------:R-:W-:Y:S02]  /*5f30*/  F2FP.BF16.F32.PACK_AB R124, R45, R124 ;  /* 0x0000007c2d7c723e */ /* 0x000fe400000010ff */
        /* <DEDUP_REMOVED lines=23> */
[----:B0-----:R-:W-:-:S04]  /*60b0*/  FADD.FTZ R10, R21, R10 ;  /* 0x0000000a150a7221 */ /* 0x001fc80000010000 */
[C---:B-1----:R-:W-:Y:S01]  /*60c0*/  FADD.FTZ R4, R55.reuse, R10 ;  /* 0x0000000a37047221 */ /* 0x042fe20000010000 */
[----:B------:R-:W-:Y:S01]  /*60d0*/  F2FP.BF16.F32.PACK_AB R122, R55, R21 ;  /* 0x00000015377a723e */ /* 0x000fe200000010ff */
[C---:B--2---:R-:W-:Y:S01]  /*60e0*/  FADD.FTZ R3, R12.reuse, R3 ;  /* 0x000000030c037221 */ /* 0x044fe20000010000 */
[----:B------:R-:W-:Y:S01]  /*60f0*/  F2FP.BF16.F32.PACK_AB R123, R12, R51 ;  /* 0x000000330c7b723e */ /* 0x000fe200000010ff */
[----:B------:R-:W-:Y:S06]  /*6100*/  @P3 BRA `(.L_x_2043) ;  /* 0xffffffd800883947 */ /* 0x000fec000383ffff */
.L_x_2034:
[----:B------:R-:W-:-:S13]  /*6110*/  ISETP.GE.AND P2, PT, R9, R23, PT ;  /* 0x000000170900720c */ /* 0x000fda0003f46270 */
[----:B------:R-:W-:Y:S05]  /*6120*/  @!P2 BRA `(.L_x_2044) ;  /* 0x0000001c003ca947 */ /* 0x000fea0003800000 */
[----:B------:R-:W-:Y:S01]  /*6130*/  IMAD.MOV.U32 R5, RZ, RZ, R2 ;  /* 0x000000ffff057224 */ /* 0x000fe200078e0002 */
[----:B------:R-:W-:Y:S01]  /*6140*/  UMOV UR7, UR36 ;  /* 0x0000002400077c82 */ /* 0x000fe20008000000 */
[----:B------:R-:W-:Y:S01]  /*6150*/  IMAD.MOV.U32 R6, RZ, RZ, R8 ;  /* 0x000000ffff067224 */ /* 0x000fe200078e0008 */
[----:B------:R-:W-:-:S06]  /*6160*/  UMOV UR6, UR37 ;  /* 0x0000002500067c82 */ /* 0x000fcc0008000000 */
.L_x_2053:
        /* <DEDUP_REMOVED lines=9> */
.L_x_2046:
[----:B------:R-:W-:Y:S01]  /*6200*/  ULEA UR10, UR37, UR38, 0x3 ;  /* 0x00000026250a7291 */ /* 0x000fe2000f8e183f */
[----:B------:R-:W-:-:S05]  /*6210*/  IMAD.U32 R0, RZ, RZ, UR36 ;  /* 0x00000024ff007e24 */ /* 0x000fca000f8e00ff */
[----:B------:R-:W-:-:S04]  /*6220*/  SHF.L.U32 R0, R0, 0x1f, RZ ;  /* 0x0000001f00007819 */ /* 0x000fc800000006ff */
[----:B------:R0:W1:Y:S01]  /*6230*/  SYNCS.PHASECHK.TRANS64.TRYWAIT P2, [UR10+0x16830], R0 ;  /* 0x01683000ff0075a7 */ /* 0x000062000804014a */
[----:B------:R-:W-:Y:S05]  /*6240*/  @!P0 BRA `(.L_x_2047) ;  /* 0x0000000000048947 */ /* 0x000fea0003800000 */
[----:B------:R-:W-:Y:S01]  /*6250*/  BPT.TRAP 0x1 ;  /* 0x000000040000795c */ /* 0x000fe20000300000 */
.L_x_2047:
[----:B-1----:R-:W-:Y:S05]  /*6260*/  @P2 BRA `(.L_x_2045) ;  /* 0x0000000000082947 */ /* 0x002fea0003800000 */
[----:B------:R-:W1:Y:S02]  /*6270*/  SYNCS.PHASECHK.TRANS64.TRYWAIT P2, [UR10+0x16830], R0 ;  /* 0x01683000ff0075a7 */ /* 0x000e64000804014a */
[----:B-1----:R-:W-:Y:S05]  /*6280*/  @!P2 BRA `(.L_x_2048) ;  /* 0x000000a800b4a947 */ /* 0x002fea0003800000 */
.L_x_2045:
        /* <DEDUP_REMOVED lines=29> */
.L_x_2050:
[----:B------:R-:W-:Y:S01]  /*6460*/  ULEA UR10, UR6, UR38, 0x3 ;  /* 0x00000026060a7291 */ /* 0x000fe2000f8e183f */
[----:B------:R-:W-:-:S05]  /*6470*/  IMAD.U32 R0, RZ, RZ, UR7 ;  /* 0x00000007ff007e24 */ /* 0x000fca000f8e00ff */
[----:B------:R-:W-:-:S04]  /*6480*/  SHF.L.U32 R0, R0, 0x1f, RZ ;  /* 0x0000001f00007819 */ /* 0x000fc800000006ff */
[----:B------:R0:W1:Y:S01]  /*6490*/  SYNCS.PHASECHK.TRANS64.TRYWAIT P2, [UR10+0x16850], R0 ;  /* 0x01685000ff0075a7 */ /* 0x000062000804014a */
[----:B------:R-:W-:Y:S05]  /*64a0*/  @!P0 BRA `(.L_x_2051) ;  /* 0x0000000000048947 */ /* 0x000fea0003800000 */
[----:B------:R-:W-:Y:S01]  /*64b0*/  BPT.TRAP 0x1 ;  /* 0x000000040000795c */ /* 0x000fe20000300000 */
.L_x_2051:
[----:B-1----:R-:W-:Y:S05]  /*64c0*/  @P2 BRA `(.L_x_2049) ;  /* 0x0000000000082947 */ /* 0x002fea0003800000 */
[----:B------:R-:W1:Y:S02]  /*64d0*/  SYNCS.PHASECHK.TRANS64.TRYWAIT P2, [UR10+0x16850], R0 ;  /* 0x01685000ff0075a7 */ /* 0x000e64000804014a */
[----:B-1----:R-:W-:Y:S05]  /*64e0*/  @!P2 BRA `(.L_x_2052) ;  /* 0x000000a80034a947 */ /* 0x002fea0003800000 */
.L_x_2049:
[----:B------:R-:W-:Y:S01]  /*64f0*/  UIADD3 UR7, UR38, 0x400, URZ ;  /* 0x0000040026077890 */ /* 0x000fe2000fffe03f */
[----:B------:R-:W-:Y:S01]  /*6500*/  WARPGROUP.ARRIVE ;  /* 0x00000000000079c5 */ /* 0x000fe20000000000 */
[----:B------:R-:W-:Y:S01]  /*6510*/  UMOV UR11, 0x40000040 ;  /* 0x40000040000b7882 */ /* 0x000fe20000000000 */
[----:B------:R-:W-:Y:S01]  /*6520*/  UMOV UR15, 0x40000040 ;  /* 0x40000040000f7882 */ /* 0x000fe20000000000 */
[----:B------:R-:W-:Y:S01]  /*6530*/  USHF.R.U32.HI UR7, URZ, 0x4, UR7 ;  /* 0x000000043f077899 */ /* 0x000fe20008011607 */
[----:B01----:R-:W-:-:S03]  /*6540*/  FMNMX.FTZ R0, R24, R6, !PT ;  /* 0x0000000618007209 */ /* 0x003fc60007810000 */
[----:B------:R-:W-:Y:S01]  /*6550*/  ULOP3.LUT UR7, UR7, 0x3fff, URZ, 0xc0, !UPT ;  /* 0x00003fff07077892 */ /* 0x000fe2000f8ec03f */
[----:B------:R-:W-:-:S03]  /*6560*/  FMNMX.FTZ R0, R25, R0, !PT ;  /* 0x0000000019007209 */ /* 0x000fc60007810000 */
[----:B------:R-:W-:Y:S01]  /*6570*/  ULEA UR10, UR6, UR7, 0xa ;  /* 0x00000007060a7291 */ /* 0x000fe2000f8e503f */
[----:B------:R-:W-:Y:S02]  /*6580*/  FMNMX.FTZ R0, R28, R0, !PT ;  /* 0x000000001c007209 */ /* 0x000fe40007810000 */
[----:B------:R-:W-:Y:S01]  /*6590*/  UMOV UR7, UR36 ;  /* 0x0000002400077c82 */ /* 0x000fe20008000000 */
        /* <DEDUP_REMOVED lines=53> */
[----:B------:R-:W-:-:S03]  /*68f0*/  FMNMX.FTZ R13, R31, R2, !PT ;  /* 0x000000021f0d7209 */ /* 0x000fc60007810000 */
        /* <DEDUP_REMOVED lines=12> */
[----:B------:R0:W-:Y:S01]  /*69c0*/  MUFU.EX2 R13, R37 ;  /* 0x00000025000d7308 */ /* 0x0001e20000000800 */
        /* <DEDUP_REMOVED lines=25> */
[----:B------:R-:W-:-:S04]  /*6b60*/  FMNMX.FTZ R17, R55, R2, !PT ;  /* 0x0000000237117209 */ /* 0x000fc80007810000 */
[----:B------:R-:W-:Y:S01]  /*6b70*/  FMNMX.FTZ R2, R58, R17, !PT ;  /* 0x000000113a027209 */ /* 0x000fe20007810000 */
[----:B------:R0:W-:Y:S03]  /*6b80*/  MUFU.EX2 R15, R45 ;  /* 0x0000002d000f7308 */ /* 0x0001e60000000800 */
[----:B------:R-:W-:-:S04]  /*6b90*/  FMNMX.FTZ R17, R59, R2, !PT ;  /* 0x000000023b117209 */ /* 0x000fc80007810000 */
[----:B------:R-:W-:Y:S01]  /*6ba0*/  FMNMX.FTZ R2, R62, R17, !PT ;  /* 0x000000113e027209 */ /* 0x000fe20007810000 */
[----:B------:R-:W-:Y:S03]  /*6bb0*/  MUFU.EX2 R10, R10 ;  /* 0x0000000a000a7308 */ /* 0x000fe60000000800 */
[----:B------:R-:W-:Y:S01]  /*6bc0*/  FMNMX.FTZ R21, R63, R2, !PT ;  /* 0x000000023f157209 */ /* 0x000fe20007810000 */
[----:B------:R-:W-:Y:S02]  /*6bd0*/  WARPGROUP.DEPBAR.LE gsb0, 0x0 ;  /* 0x00008000000079c5 */ /* 0x000fe40000010000 */
[----:B------:R-:W-:Y:S01]  /*6be0*/  WARPGROUP.ARRIVE ;  /* 0x00000000000079c5 */ /* 0x000fe20000000000 */
[----:B------:R-:W-:Y:S01]  /*6bf0*/  FMNMX.FTZ R2, R66, R21, !PT ;  /* 0x0000001542027209 */ /* 0x000fe20007810000 */
[-CC-:B------:R-:W-:Y:S01]  /*6c00*/  FFMA.FTZ R142, R44, R0.reuse, -R7.reuse ;  /* 0x000000002c8e7223 */ /* 0x180fe20000010807 */
[-CC-:B------:R-:W-:Y:S01]  /*6c10*/  FFMA.FTZ R140, R40, R0.reuse, -R7.reuse ;  /* 0x00000000288c7223 */ /* 0x180fe20000010807 */
[----:B------:R-:W-:Y:S01]  /*6c20*/  FFMA.FTZ R40, R80, R0, -R7 ;  /* 0x0000000050287223 */ /* 0x000fe20000010807 */
[----:B------:R-:W-:Y:S01]  /*6c30*/  FMNMX.FTZ R21, R67, R2, !PT ;  /* 0x0000000243157209 */ /* 0x000fe20007810000 */
[----:B------:R-:W-:Y:S01]  /*6c40*/  HGMMA.64x64x16.F32.BF16 R88, R136, gdesc[UR12].tnspB, R88, gsb0 ;  /* 0x40e0000c88587df0 */ /* 0x000fe20008001858 */
[----:B------:R-:W-:Y:S01]  /*6c50*/  UIADD3 UR14, UR10, 0x200, URZ ;  /* 0x000002000a0e7890 */ /* 0x000fe2000fffe03f */
[----:B------:R-:W-:Y:S01]  /*6c60*/  MUFU.EX2 R150, R150 ;  /* 0x0000009600967308 */ /* 0x000fe20000000800 */
[----:B------:R-:W-:Y:S01]  /*6c70*/  UMOV UR15, 0x40000040 ;  /* 0x40000040000f7882 */ /* 0x000fe20000000000 */
        /* <DEDUP_REMOVED lines=15> */
[----:B------:R-:W1:Y:S05]  /*6d70*/  SHFL.BFLY PT, R33, R2, 0x2, 0x1f ;  /* 0x0c401f0002217f89 */ /* 0x000e6a00000e0000 */
[----:B------:R-:W-:Y:S08]  /*6d80*/  MUFU.EX2 R14, R14 ;  /* 0x0000000e000e7308 */ /* 0x000ff00000000800 */
[----:B------:R-:W-:Y:S08]  /*6d90*/  MUFU.EX2 R142, R142 ;  /* 0x0000008e008e7308 */ /* 0x000ff00000000800 */
[----:B------:R-:W-:Y:S01]  /*6da0*/  MUFU.EX2 R17, R49 ;  /* 0x0000003100117308 */ /* 0x000fe20000000800 */
[----:B-1----:R-:W-:Y:S01]  /*6db0*/  FMNMX.FTZ R44, R2, R33, !PT ;  /* 0x00000021022c7209 */ /* 0x002fe20007810000 */
[----:B------:R-:W-:-:S04]  /*6dc0*/  FFMA.FTZ R33, R73, R0, -R7 ;  /* 0x0000000049217223 */ /* 0x000fc80000010807 */
[----:B0-----:R-:W0:Y:S02]  /*6dd0*/  SHFL.BFLY PT, R45, R44, 0x1, 0x1f ;  /* 0x0c201f002c2d7f89 */ /* 0x001e2400000e0000 */
[----:B------:R-:W-:Y:S01]  /*6de0*/  MUFU.EX2 R18, R18 ;  /* 0x0000001200127308 */ /* 0x000fe20000000800 */
[----:B------:R-:W-:Y:S02]  /*6df0*/  WARPGROUP.DEPBAR.LE gsb0, 0x0 ;  /* 0x00008000000079c5 */ /* 0x000fe40000010000 */
[----:B------:R-:W-:Y:S01]  /*6e00*/  WARPGROUP.ARRIVE ;  /* 0x00000000000079c5 */ /* 0x000fe20000000000 */
[-CC-:B------:R-:W-:Y:S01]  /*6e10*/  FFMA.FTZ R136, R48, R0.reuse, -R7.reuse ;  /* 0x0000000030887223 */ /* 0x180fe20000010807 */
[----:B------:R-:W-:-:S03]  /*6e20*/  FFMA.FTZ R138, R52, R0, -R7 ;  /* 0x00000000348a7223 */ /* 0x000fc60000010807 */
[----:B------:R-:W-:Y:S01]  /*6e30*/  MUFU.EX2 R20, R20 ;  /* 0x0000001400147308 */ /* 0x000fe20000000800 */
[----:B------:R-:W-:Y:S01]  /*6e40*/  HGMMA.64x64x16.F32.BF16 R88, R132, gdesc[UR12].tnspB, R88, gsb0 ;  /* 0x40e0000c84587df0 */ /* 0x000fe20008001858 */
[----:B------:R-:W-:Y:S01]  /*6e50*/  UIADD3 UR14, UR10, 0x280, URZ ;  /* 0x000002800a0e7890 */ /* 0x000fe2000fffe03f */
[----:B------:R-:W-:-:S05]  /*6e60*/  UMOV UR15, 0x40000040 ;  /* 0x40000040000f7882 */ /* 0x000fca0000000000 */
[----:B------:R-:W-:Y:S01]  /*6e70*/  MUFU.EX2 R136, R136 ;  /* 0x0000008800887308 */ /* 0x000fe20000000800 */
[----:B0-----:R-:W-:-:S07]  /*6e80*/  FMNMX.FTZ R2, R44, R45, !PT ;  /* 0x0000002d2c027209 */ /* 0x001fce0007810000 */
[----:B------:R-:W-:Y:S01]  /*6e90*/  MUFU.EX2 R138, R138 ;  /* 0x0000008a008a7308 */ /* 0x000fe20000000800 */
[----:B------:R-:W-:-:S04]  /*6ea0*/  FMUL.FTZ R45, R2, R0 ;  /* 0x00000000022d7220 */ /* 0x000fc80000410000 */
[-CC-:B------:R-:W-:Y:S01]  /*6eb0*/  FFMA.FTZ R149, R26, R0.reuse, -R45.reuse ;  /* 0x000000001a957223 */ /* 0x180fe2000001082d */
[-CC-:B------:R-:W-:Y:S01]  /*6ec0*/  FFMA.FTZ R145, R34, R0.reuse, -R45.reuse ;  /* 0x0000000022917223 */ /* 0x180fe2000001082d */
[-CC-:B------:R-:W-:Y:S01]  /*6ed0*/  FFMA.FTZ R34, R43, R0.reuse, -R45.reuse ;  /* 0x000000002b227223 */ /* 0x180fe2000001082d */
[----:B------:R-:W-:Y:S02]  /*6ee0*/  IMAD.U32 R43, RZ, RZ, UR37 ;  /* 0x00000025ff2b7e24 */ /* 0x000fe4000f8e00ff */
[-CC-:B------:R-:W-:Y:S01]  /*6ef0*/  FFMA.FTZ R26, R27, R0.reuse, -R45.reuse ;  /* 0x000000001b1a7223 */ /* 0x180fe2000001082d */
[-CC-:B------:R-:W-:Y:S01]  /*6f00*/  FFMA.FTZ R151, R30, R0.reuse, -R45.reuse ;  /* 0x000000001e977223 */ /* 0x180fe2000001082d */
[----:B------:R-:W-:Y:S01]  /*6f10*/  MUFU.EX2 R149, R149 ;  /* 0x0000009500957308 */ /* 0x000fe20000000800 */
[-CC-:B------:R-:W-:Y:S01]  /*6f20*/  FFMA.FTZ R141, R42, R0.reuse, -R45.reuse ;  /* 0x000000002a8d7223 */ /* 0x180fe2000001082d */
[----:B------:R-:W-:Y:S01]  /*6f30*/  @!P1 LEA R43, R43, UR38, 0x3 ;  /* 0x000000262b2b9c11 */ /* 0x000fe2000f8e18ff */
[-CC-:B------:R-:W-:Y:S01]  /*6f40*/  FFMA.FTZ R27, R31, R0.reuse, -R45.reuse ;  /* 0x000000001f1b7223 */ /* 0x180fe2000001082d */
[-CC-:B------:R-:W-:Y:S01]  /*6f50*/  FFMA.FTZ R143, R46, R0.reuse, -R45.reuse ;  /* 0x000000002e8f7223 */ /* 0x180fe2000001082d */
[-CC-:B------:R-:W-:Y:S01]  /*6f60*/  FFMA.FTZ R30, R35, R0.reuse, -R45.reuse ;  /* 0x00000000231e7223 */ /* 0x180fe2000001082d */
[----:B------:R-:W-:Y:S01]  /*6f70*/  FFMA.FTZ R35, R47, R0, -R45 ;  /* 0x000000002f237223 */ /* 0x000fe2000001082d */
[----:B------:R-:W-:Y:S01]  /*6f80*/  @!P1 VIADD R43, R43, 0x16840 ;  /* 0x000168402b2b9836 */ /* 0x000fe20000000000 */
[----:B------:R-:W-:Y:S01]  /*6f90*/  MUFU.EX2 R26, R26 ;  /* 0x0000001a001a7308 */ /* 0x000fe20000000800 */
[----:B------:R-:W-:-:S02]  /*6fa0*/  IMAD.U32 R47, RZ, RZ, UR6 ;  /* 0x00000006ff2f7e24 */ /* 0x000fc4000f8e00ff */
[-CC-:B------:R-:W-:Y:S01]  /*6fb0*/  FFMA.FTZ R147, R38, R0.reuse, -R45.reuse ;  /* 0x0000000026937223 */ /* 0x180fe2000001082d */
[-C--:B------:R-:W-:Y:S01]  /*6fc0*/  FFMA.FTZ R31, R39, R0.reuse, -R45 ;  /* 0x00000000271f7223 */ /* 0x080fe2000001082d */
[----:B------:R-:W-:Y:S01]  /*6fd0*/  @!P1 PRMT R43, RZ, 0x654, R43 ;  /* 0x00000654ff2b9816 */ /* 0x000fe2000000002b */
[-CC-:B------:R-:W-:Y:S01]  /*6fe0*/  FFMA.FTZ R137, R50, R0.reuse, -R45.reuse ;  /* 0x0000000032897223 */ /* 0x180fe2000001082d */
[----:B------:R-:W-:Y:S01]  /*6ff0*/  @!P1 LEA R47, R47, UR38, 0x3 ;  /* 0x000000262f2f9c11 */ /* 0x000fe2000f8e18ff */
[-CC-:B------:R-:W-:Y:S01]  /*7000*/  FFMA.FTZ R38, R51, R0.reuse, -R45.reuse ;  /* 0x0000000033267223 */ /* 0x180fe2000001082d */
[----:B------:R-:W-:Y:S01]  /*7010*/  MUFU.EX2 R151, R151 ;  /* 0x0000009700977308 */ /* 0x000fe20000000800 */
[-CC-:B------:R-:W-:Y:S01]  /*7020*/  FFMA.FTZ R139, R54, R0.reuse, -R45.reuse ;  /* 0x00000000368b7223 */ /* 0x180fe2000001082d */
[-CC-:B------:R-:W-:Y:S01]  /*7030*/  FFMA.FTZ R39, R55, R0.reuse, -R45.reuse ;  /* 0x0000000037277223 */ /* 0x180fe2000001082d */
[----:B------:R-:W-:Y:S02]  /*7040*/  @!P1 VIADD R47, R47, 0x16860 ;  /* 0x000168602f2f9836 */ /* 0x000fe40000000000 */
[-CC-:B------:R-:W-:Y:S01]  /*7050*/  FFMA.FTZ R75, R75, R0.reuse, -R45.reuse ;  /* 0x000000004b4b7223 */ /* 0x180fe2000001082d */
[-CC-:B------:R-:W-:Y:S01]  /*7060*/  FFMA.FTZ R78, R78, R0.reuse, -R45.reuse ;  /* 0x000000004e4e7223 */ /* 0x180fe2000001082d */
[-CC-:B------:R-:W-:Y:S01]  /*7070*/  FFMA.FTZ R79, R79, R0.reuse, -R45.reuse ;  /* 0x000000004f4f7223 */ /* 0x180fe2000001082d */
[-C--:B------:R-:W-:Y:S01]  /*7080*/  FFMA.FTZ R82, R82, R0.reuse, -R45 ;  /* 0x0000000052527223 */ /* 0x080fe2000001082d */
[----:B------:R-:W-:Y:S01]  /*7090*/  MUFU.EX2 R27, R27 ;  /* 0x0000001b001b7308 */ /* 0x000fe20000000800 */
[----:B------:R-:W-:Y:S01]  /*70a0*/  @!P1 PRMT R47, RZ, 0x654, R47 ;  /* 0x00000654ff2f9816 */ /* 0x000fe2000000002f */
[-CC-:B------:R-:W-:Y:S01]  /*70b0*/  FFMA.FTZ R83, R83, R0.reuse, -R45.reuse ;  /* 0x0000000053537223 */ /* 0x180fe2000001082d */
[----:B------:R-:W-:Y:S01]  /*70c0*/  FFMA.FTZ R86, R86, R0, -R45 ;  /* 0x0000000056567223 */ /* 0x000fe2000001082d */
[----:B------:R-:W-:-:S04]  /*70d0*/  UMOV UR6, UR37 ;  /* 0x0000002500067c82 */ /* 0x000fc80008000000 */
[----:B------:R-:W-:Y:S08]  /*70e0*/  MUFU.EX2 R145, R145 ;  /* 0x0000009100917308 */ /* 0x000ff00000000800 */
[----:B------:R-:W-:Y:S08]  /*70f0*/  MUFU.EX2 R30, R30 ;  /* 0x0000001e001e7308 */ /* 0x000ff00000000800 */
[----:B------:R-:W-:Y:S01]  /*7100*/  MUFU.EX2 R147, R147 ;  /* 0x0000009300937308 */ /* 0x000fe20000000800 */
[----:B------:R-:W-:-:S02]  /*7110*/  WARPGROUP.DEPBAR.LE gsb0, 0x0 ;  /* 0x00008000000079c5 */ /* 0x000fc40000010000 */
[----:B------:R-:W-:-:S06]  /*7120*/  WARPGROUP.ARRIVE ;  /* 0x00000000000079c5 */ /* 0x000fcc0000000000 */
[----:B------:R-:W0:Y:S01]  /*7130*/  S2R R133, SR_TID.X ;  /* 0x0000000000857919 */ /* 0x000e220000002100 */
[-CC-:B------:R-:W-:Y:S01]  /*7140*/  FFMA.FTZ R132, R56, R0.reuse, -R7.reuse ;  /* 0x0000000038847223 */ /* 0x180fe20000010807 */
[-C--:B------:R-:W-:Y:S01]  /*7150*/  FFMA.FTZ R134, R60, R0.reuse, -R7 ;  /* 0x000000003c867223 */ /* 0x080fe20000010807 */
[----:B------:R-:W-:Y:S01]  /*7160*/  FADD.FTZ R7, -R2, R5 ;  /* 0x0000000502077221 */ /* 0x000fe20000010100 */
[----:B------:R-:W-:Y:S01]  /*7170*/  MUFU.EX2 R31, R31 ;  /* 0x0000001f001f7308 */ /* 0x000fe20000000800 */
[----:B------:R-:W-:Y:S01]  /*7180*/  HGMMA.64x64x16.F32.BF16 R88, R128, gdesc[UR12].tnspB, R88, gsb0 ;  /* 0x40e0000c80587df0 */ /* 0x000fe20008001858 */
[----:B------:R-:W-:Y:S01]  /*7190*/  UIADD3 UR14, UR10, 0x300, URZ ;  /* 0x000003000a0e7890 */ /* 0x000fe2000fffe03f */
[----:B------:R-:W-:Y:S01]  /*71a0*/  FMUL.FTZ R7, R7, R0 ;  /* 0x0000000007077220 */ /* 0x000fe20000410000 */
[----:B------:R-:W-:Y:S01]  /*71b0*/  UMOV UR15, 0x40000040 ;  /* 0x40000040000f7882 */ /* 0x000fe20000000000 */
[----:B------:R-:W-:-:S03]  /*71c0*/  UIADD3 UR10, UR10, 0x380, URZ ;  /* 0x000003800a0a7890 */ /* 0x000fc6000fffe03f */
[----:B------:R-:W-:Y:S08]  /*71d0*/  MUFU.EX2 R141, R141 ;  /* 0x0000008d008d7308 */ /* 0x000ff00000000800 */
[----:B------:R-:W1:Y:S08]  /*71e0*/  MUFU.EX2 R7, R7 ;  /* 0x0000000700077308 */ /* 0x000e700000000800 */
[----:B------:R-:W-:Y:S01]  /*71f0*/  MUFU.EX2 R34, R34 ;  /* 0x0000002200227308 */ /* 0x000fe20000000800 */
[----:B0-----:R-:W-:-:S02]  /*7200*/  SHF.R.U32.HI R135, RZ, 0x7, R133 ;  /* 0x00000007ff877819 */ /* 0x001fc40000011685 */
[----:B------:R-:W-:Y:S01]  /*7210*/  ISETP.GE.U32.AND P2, PT, R133, 0x180, PT ;  /* 0x000001808500780c */ /* 0x000fe20003f46070 */
[----:B------:R-:W-:-:S04]  /*7220*/  FFMA.FTZ R133, R58, R0, -R45 ;  /* 0x000000003a857223 */ /* 0x000fc8000001082d */
[----:B------:R-:W-:Y:S01]  /*7230*/  MUFU.EX2 R143, R143 ;  /* 0x0000008f008f7308 */ /* 0x000fe20000000800 */
[----:B------:R-:W-:Y:S02]  /*7240*/  VIADD R42, R135, 0x9 ;  /* 0x00000009872a7836 */ /* 0x000fe40000000000 */
[----:B-1----:R-:W-:Y:S01]  /*7250*/  FFMA.FTZ R3, R7, R3, R149 ;  /* 0x0000000307037223 */ /* 0x002fe20000010095 */
[-CC-:B------:R-:W-:Y:S01]  /*7260*/  FFMA.FTZ R135, R62, R0.reuse, -R45.reuse ;  /* 0x000000003e877223 */ /* 0x180fe2000001082d */
[----:B------:R-:W-:Y:S02]  /*7270*/  F2FP.BF16.F32.PACK_AB R149, R26, R149 ;  /* 0x000000951a95723e */ /* 0x000fe400000010ff */
[----:B------:R-:W-:Y:S01]  /*7280*/  SEL R46, R42, 0x9, !P2 ;  /* 0x000000092a2e7807 */ /* 0x000fe20005000000 */
[----:B------:R-:W-:Y:S01]  /*7290*/  FFMA.FTZ R42, R59, R0, -R45 ;  /* 0x000000003b2a7223 */ /* 0x000fe2000001082d */
[----:B------:R-:W-:Y:S01]  /*72a0*/  MUFU.EX2 R35, R35 ;  /* 0x0000002300237308 */ /* 0x000fe20000000800 */
[C---:B------:R-:W-:Y:S01]  /*72b0*/  ISETP.GT.AND P2, PT, R9.reuse, R23, PT ;  /* 0x000000170900720c */ /* 0x040fe20003f44270 */
        /* <DEDUP_REMOVED lines=8> */
[-CC-:B------:R-:W-:Y:S01]  /*7340*/  FFMA.FTZ R129, R66, R0.reuse, -R45.reuse ;  /* 0x0000000042817223 */ /* 0x180fe2000001082d */
[----:B------:R-:W-:Y:S01]  /*7350*/  FFMA.FTZ R131, R70, R0, -R45 ;  /* 0x0000000046837223 */ /* 0x000fe2000001082d */
[----:B------:R-:W-:Y:S05]  /*7360*/  HGMMA.64x64x16.F32.BF16 R88, R124, gdesc[UR12].tnspB, R88, gsb0 ;  /* 0x40e0000c7c587df0 */ /* 0x000fea0008001858 */
        /* <DEDUP_REMOVED lines=12> */
[----:B------:R-:W-:Y:S01]  /*7430*/  WARPGROUP.ARRIVE ;  /* 0x00000000000079c5 */ /* 0x000fe20000000000 */
[----:B------:R-:W-:-:S03]  /*7440*/  FFMA.FTZ R125, R74, R0, -R45 ;  /* 0x000000004a7d7223 */ /* 0x000fc6000001082d */
[----:B------:R-:W0:Y:S02]  /*7450*/  MUFU.EX2 R29, R29 ;  /* 0x0000001d001d7308 */ /* 0x000e240000000800 */
[----:B------:R-:W-:Y:S06]  /*7460*/  HGMMA.64x64x16.F32.BF16 R88, R120, gdesc[UR8].tnspB, R88, gsb0 ;  /* 0x40e0000878587df0 */ /* 0x000fec0008001858 */
[----:B------:R-:W-:Y:S08]  /*7470*/  MUFU.EX2 R32, R32 ;  /* 0x0000002000207308 */ /* 0x000ff00000000800 */
[----:B------:R-:W-:Y:S01]  /*7480*/  MUFU.EX2 R125, R125 ;  /* 0x0000007d007d7308 */ /* 0x000fe20000000800 */
[----:B0-----:R-:W-:-:S07]  /*7490*/  F2FP.BF16.F32.PACK_AB R130, R29, R25 ;  /* 0x000000191d82723e */ /* 0x001fce00000010ff */
[----:B------:R-:W0:Y:S08]  /*74a0*/  MUFU.EX2 R33, R33 ;  /* 0x0000002100217308 */ /* 0x000e300000000800 */
        /* <DEDUP_REMOVED lines=9> */
[----:B------:R-:W-:Y:S01]  /*7540*/  MUFU.EX2 R41, R41 ;  /* 0x0000002900297308 */ /* 0x000fe20000000800 */
        /* <DEDUP_REMOVED lines=10> */
[----:B-1----:R-:W-:Y:S01]  /*75f0*/  FFMA.FTZ R43, R6, R4, R148 ;  /* 0x00000004062b7223 */ /* 0x002fe20000010094 */
[----:B------:R-:W-:Y:S01]  /*7600*/  FADD.FTZ R4, R26, R3 ;  /* 0x000000031a047221 */ /* 0x000fe20000010000 */
[----:B------:R1:W-:Y:S01]  /*7610*/  @!P1 SYNCS.ARRIVE.TRANS64.RED.A1T0 RZ, [R47+URZ], RZ ;  /* 0x000000ff2fff99a7 */ /* 0x0003e2000810043f */
[C---:B------:R-:W-:Y:S01]  /*7620*/  F2FP.BF16.F32.PACK_AB R148, R10.reuse, R148 ;  /* 0x000000940a94723e */ /* 0x040fe200000010ff */
[----:B------:R-:W-:Y:S01]  /*7630*/  FADD.FTZ R43, R10, R43 ;  /* 0x0000002b0a2b7221 */ /* 0x000fe20000010000 */
[----:B------:R-:W-:Y:S01]  /*7640*/  FADD.FTZ R4, R151, R4 ;  /* 0x0000000497047221 */ /* 0x000fe20000010000 */
[----:B------:R-:W-:Y:S01]  /*7650*/  FFMA.FTZ R3, R63, R0, -R45 ;  /* 0x000000003f037223 */ /* 0x000fe2000001082d */
[----:B------:R-:W-:Y:S01]  /*7660*/  MUFU.EX2 R44, R84 ;  /* 0x00000054002c7308 */ /* 0x000fe20000000800 */
[----:B0-----:R-:W-:Y:S01]  /*7670*/  FADD.FTZ R46, R150, R43 ;  /* 0x0000002b962e7221 */ /* 0x001fe20000010000 */
[----:B------:R-:W-:Y:S01]  /*7680*/  FADD.FTZ R4, R27, R4 ;  /* 0x000000041b047221 */ /* 0x000fe20000010000 */
[C---:B------:R-:W-:Y:S01]  /*7690*/  F2FP.BF16.F32.PACK_AB R150, R11.reuse, R150 ;  /* 0x000000960b96723e */ /* 0x040fe200000010ff */
[----:B------:R-:W-:Y:S01]  /*76a0*/  FMUL.FTZ R100, R100, R6 ;  /* 0x0000000664647220 */ /* 0x000fe20000410000 */
[----:B------:R-:W-:Y:S01]  /*76b0*/  FADD.FTZ R43, R11, R46 ;  /* 0x0000002e0b2b7221 */ /* 0x000fe20000010000 */
[----:B-1----:R-:W-:Y:S01]  /*76c0*/  FADD.FTZ R47, R145, R4 ;  /* 0x00000004912f7221 */ /* 0x002fe20000010000 */
[-C--:B------:R-:W-:Y:S01]  /*76d0*/  FFMA.FTZ R4, R67, R0.reuse, -R45 ;  /* 0x0000000043047223 */ /* 0x080fe2000001082d */
[----:B------:R-:W-:Y:S01]  /*76e0*/  MUFU.EX2 R3, R3 ;  /* 0x0000000300037308 */ /* 0x000fe20000000800 */
[----:B------:R-:W-:Y:S01]  /*76f0*/  FADD.FTZ R43, R144, R43 ;  /* 0x0000002b902b7221 */ /* 0x000fe20000010000 */
[----:B------:R-:W-:Y:S01]  /*7700*/  FADD.FTZ R48, R30, R47 ;  /* 0x0000002f1e307221 */ /* 0x000fe20000010000 */
[-CC-:B------:R-:W-:Y:S01]  /*7710*/  FFMA.FTZ R46, R71, R0.reuse, -R45.reuse ;  /* 0x00000000472e7223 */ /* 0x180fe2000001082d */
[----:B------:R-:W-:Y:S01]  /*7720*/  FFMA.FTZ R45, R87, R0, -R45 ;  /* 0x00000000572d7223 */ /* 0x000fe2000001082d */
[----:B------:R-:W-:Y:S01]  /*7730*/  FADD.FTZ R43, R28, R43 ;  /* 0x0000002b1c2b7221 */ /* 0x000fe20000010000 */
[----:B------:R-:W-:Y:S01]  /*7740*/  FADD.FTZ R48, R147, R48 ;  /* 0x0000003093307221 */ /* 0x000fe20000010000 */
[----:B------:R-:W-:Y:S01]  /*7750*/  FMUL.FTZ R101, R101, R6 ;  /* 0x0000000665657220 */ /* 0x000fe20000410000 */
[----:B------:R-:W-:Y:S01]  /*7760*/  MUFU.EX2 R4, R4 ;  /* 0x0000000400047308 */ /* 0x000fe20000000800 */
[----:B------:R-:W-:Y:S01]  /*7770*/  FADD.FTZ R50, R146, R43 ;  /* 0x0000002b92327221 */ /* 0x000fe20000010000 */
[----:B------:R-:W-:Y:S01]  /*7780*/  FADD.FTZ R48, R31, R48 ;  /* 0x000000301f307221 */ /* 0x000fe20000010000 */
[C---:B------:R-:W-:Y:S01]  /*7790*/  F2FP.BF16.F32.PACK_AB R146, R13.reuse, R146 ;  /* 0x000000920d92723e */ /* 0x040fe200000010ff */
[-C--:B------:R-:W-:Y:S01]  /*77a0*/  FMUL.FTZ R104, R104, R6.reuse ;  /* 0x0000000668687220 */ /* 0x080fe20000410000 */
[----:B------:R-:W-:Y:S01]  /*77b0*/  FADD.FTZ R43, R13, R50 ;  /* 0x000000320d2b7221 */ /* 0x000fe20000010000 */
[----:B------:R-:W-:Y:S01]  /*77c0*/  FADD.FTZ R47, R141, R48 ;  /* 0x000000308d2f7221 */ /* 0x000fe20000010000 */
[----:B------:R-:W-:Y:S01]  /*77d0*/  FMUL.FTZ R105, R105, R6 ;  /* 0x0000000669697220 */ /* 0x000fe20000410000 */
[----:B------:R-:W-:Y:S01]  /*77e0*/  MUFU.EX2 R46, R46 ;  /* 0x0000002e002e7308 */ /* 0x000fe20000000800 */
[----:B------:R-:W-:Y:S01]  /*77f0*/  FADD.FTZ R43, R140, R43 ;  /* 0x0000002b8c2b7221 */ /* 0x000fe20000010000 */
[----:B------:R-:W-:Y:S01]  /*7800*/  FADD.FTZ R48, R34, R47 ;  /* 0x0000002f22307221 */ /* 0x000fe20000010000 */
[----:B------:R-:W-:Y:S01]  /*7810*/  F2FP.BF16.F32.PACK_AB R140, R14, R140 ;  /* 0x0000008c0e8c723e */ /* 0x000fe200000010ff */
        /* <DEDUP_REMOVED lines=10> */
[-C--:B------:R-:W-:Y:S01]  /*78c0*/  FMUL.FTZ R116, R116, R6.reuse ;  /* 0x0000000674747220 */ /* 0x080fe20000410000 */
[----:B------:R-:W-:Y:S01]  /*78d0*/  FMUL.FTZ R117, R117, R6 ;  /* 0x0000000675757220 */ /* 0x000fe20000410000 */
[----:B------:R-:W0:Y:S01]  /*78e0*/  MUFU.EX2 R5, R85 ;  /* 0x0000005500057308 */ /* 0x000e220000000800 */
[----:B------:R-:W-:Y:S01]  /*78f0*/  FADD.FTZ R50, R136, R43 ;  /* 0x0000002b88327221 */ /* 0x000fe20000010000 */
[----:B------:R-:W-:Y:S01]  /*7900*/  FADD.FTZ R43, R137, R48 ;  /* 0x00000030892b7221 */ /* 0x000fe20000010000 */
[----:B------:R-:W-:Y:S01]  /*7910*/  F2FP.BF16.F32.PACK_AB R144, R28, R144 ;  /* 0x000000901c90723e */ /* 0x000fe200000010ff */
[----:B------:R-:W-:Y:S01]  /*7920*/  FMUL.FTZ R90, R90, R7 ;  /* 0x000000075a5a7220 */ /* 0x000fe20000410000 */
[----:B------:R-:W-:Y:S01]  /*7930*/  FADD.FTZ R11, R17, R50 ;  /* 0x00000032110b7221 */ /* 0x000fe20000010000 */
[----:B------:R-:W-:Y:S01]  /*7940*/  FADD.FTZ R10, R38, R43 ;  /* 0x0000002b260a7221 */ /* 0x000fe20000010000 */
[----:B------:R-:W-:Y:S01]  /*7950*/  F2FP.BF16.F32.PACK_AB R151, R27, R151 ;  /* 0x000000971b97723e */ /* 0x000fe200000010ff */
[----:B------:R-:W-:Y:S01]  /*7960*/  MUFU.EX2 R45, R45 ;  /* 0x0000002d002d7308 */ /* 0x000fe20000000800 */
[----:B------:R-:W-:Y:S01]  /*7970*/  FADD.FTZ R11, R138, R11 ;  /* 0x0000000b8a0b7221 */ /* 0x000fe20000010000 */
[----:B------:R-:W-:Y:S01]  /*7980*/  FADD.FTZ R26, R139, R10 ;  /* 0x0000000a8b1a7221 */ /* 0x000fe20000010000 */
[C---:B------:R-:W-:Y:S01]  /*7990*/  F2FP.BF16.F32.PACK_AB R138, R18.reuse, R138 ;  /* 0x0000008a128a723e */ /* 0x040fe200000010ff */
[----:B------:R-:W-:Y:S01]  /*79a0*/  FMUL.FTZ R91, R91, R7 ;  /* 0x000000075b5b7220 */ /* 0x000fe20000410000 */
[----:B------:R-:W-:Y:S01]  /*79b0*/  FADD.FTZ R11, R18, R11 ;  /* 0x0000000b120b7221 */ /* 0x000fe20000010000 */
[----:B------:R-:W-:Y:S01]  /*79c0*/  FADD.FTZ R26, R39, R26 ;  /* 0x0000001a271a7221 */ /* 0x000fe20000010000 */
[----:B------:R-:W-:Y:S01]  /*79d0*/  F2FP.BF16.F32.PACK_AB R145, R30, R145 ;  /* 0x000000911e91723e */ /* 0x000fe200000010ff */
[----:B------:R-:W1:Y:S01]  /*79e0*/  MUFU.EX2 R10, R75 ;  /* 0x0000004b000a7308 */ /* 0x000e620000000800 */
[----:B------:R-:W-:Y:S01]  /*79f0*/  FADD.FTZ R11, R132, R11 ;  /* 0x0000000b840b7221 */ /* 0x000fe20000010000 */
[----:B------:R-:W-:Y:S01]  /*7a00*/  FADD.FTZ R13, R133, R26 ;  /* 0x0000001a850d7221 */ /* 0x000fe20000010000 */
[----:B0-----:R-:W-:Y:S01]  /*7a10*/  F2FP.BF16.F32.PACK_AB R122, R5, R44 ;  /* 0x0000002c057a723e */ /* 0x001fe200000010ff */
[----:B------:R-:W-:Y:S01]  /*7a20*/  FMUL.FTZ R94, R94, R7 ;  /* 0x000000075e5e7220 */ /* 0x000fe20000410000 */
[----:B------:R-:W-:Y:S01]  /*7a30*/  FADD.FTZ R11, R20, R11 ;  /* 0x0000000b140b7221 */ /* 0x000fe20000010000 */
[----:B------:R-:W-:Y:S01]  /*7a40*/  FADD.FTZ R26, R42, R13 ;  /* 0x0000000d2a1a7221 */ /* 0x000fe20000010000 */
[----:B------:R-:W-:Y:S01]  /*7a50*/  F2FP.BF16.F32.PACK_AB R147, R31, R147 ;  /* 0x000000931f93723e */ /* 0x000fe200000010ff */
        /* <DEDUP_REMOVED lines=30> */
[----:B-1----:R-:W-:Y:S01]  /*7c40*/  FADD.FTZ R11, R10, R11 ;  /* 0x0000000b0a0b7221 */ /* 0x002fe20000010000 */
        /* <DEDUP_REMOVED lines=21> */
[----:B------:R-:W-:-:S02]  /*7da0*/  IMAD.MOV.U32 R6, RZ, RZ, R8 ;  /* 0x000000ffff067224 */ /* 0x000fc400078e0008 */
[----:B------:R-:W-:Y:S01]  /*7db0*/  FADD.FTZ R4, R5, R4 ;  /* 0x0000000405047221 */ /* 0x000fe20000010000 */
[----:B------:R-:W-:Y:S01]  /*7dc0*/  F2FP.BF16.F32.PACK_AB R120, R41, R40 ;  /* 0x000000282978723e */ /* 0x000fe200000010ff */
[----:B------:R-:W-:Y:S01]  /*7dd0*/  FADD.FTZ R3, R45, R11 ;  /* 0x0000000b2d037221 */ /* 0x000fe20000010000 */
[----:B------:R-:W-:Y:S01]  /*7de0*/  F2FP.BF16.F32.PACK_AB R121, R83, R82 ;  /* 0x000000525379723e */ /* 0x000fe200000010ff */
[----:B------:R-:W-:Y:S01]  /*7df0*/  IMAD.MOV.U32 R5, RZ, RZ, R2 ;  /* 0x000000ffff057224 */ /* 0x000fe200078e0002 */
[----:B------:R-:W-:Y:S01]  /*7e00*/  F2FP.BF16.F32.PACK_AB R123, R45, R86 ;  /* 0x000000562d7b723e */ /* 0x000fe200000010ff */
[----:B------:R-:W-:Y:S06]  /*7e10*/  @P2 BRA `(.L_x_2053) ;  /* 0xffffffe000d42947 */ /* 0x000fec000383ffff */
.L_x_2044:
[----:B------:R-:W-:Y:S06]  /*7e20*/  BAR.ARV 0x8, 0x200 ;  /* 0x0208000000007b1d */ /* 0x000fec0000002000 */
[----:B------:R-:W-:Y:S05]  /*7e30*/  @!P0 BRA `(.L_x_2054) ;  /* 0x0000000000048947 */ /* 0x000fea0003800000 */
[----:B------:R-:W-:Y:S01]  /*7e40*/  BPT.TRAP 0x1 ;  /* 0x000000040000795c */ /* 0x000fe20000300000 */
.L_x_2054:
[----:B------:R-:W-:Y:S01]  /*7e50*/  ULEA UR5, UR37, UR38, 0x3 ;  /* 0x0000002625057291 */ /* 0x000fe2000f8e183f */
[----:B------:R-:W-:-:S05]  /*7e60*/  IMAD.U32 R5, RZ, RZ, UR36 ;  /* 0x00000024ff057e24 */ /* 0x000fca000f8e00ff */
[----:B------:R-:W-:-:S04]  /*7e70*/  SHF.L.U32 R5, R5, 0x1f, RZ ;  /* 0x0000001f05057819 */ /* 0x000fc800000006ff */
[----:B------:R0:W1:Y:S01]  /*7e80*/  SYNCS.PHASECHK.TRANS64.TRYWAIT P2, [UR5+0x16850], R5 ;  /* 0x01685005ff0075a7 */ /* 0x0000620008040145 */
[----:B------:R-:W-:Y:S05]  /*7e90*/  @!P0 BRA `(.L_x_2055) ;  /* 0x0000000000048947 */ /* 0x000fea0003800000 */
[----:B------:R-:W-:Y:S01]  /*7ea0*/  BPT.TRAP 0x1 ;  /* 0x000000040000795c */ /* 0x000fe20000300000 */
.L_x_2055:
[----:B-1----:R-:W-:Y:S05]  /*7eb0*/  @P2 BRA `(.L_x_2056) ;  /* 0x0000000000082947 */ /* 0x002fea0003800000 */
[----:B------:R-:W1:Y:S02]  /*7ec0*/  SYNCS.PHASECHK.TRANS64.TRYWAIT P0, [UR5+0x16850], R5 ;  /* 0x01685005ff0075a7 */ /* 0x000e640008000145 */
[----:B-1----:R-:W-:Y:S05]  /*7ed0*/  @!P0 BRA `(.L_x_2057) ;  /* 0x0000008c00d08947 */ /* 0x002fea0003800000 */
.L_x_2056:
[----:B------:R-:W-:Y:S01]  /*7ee0*/  UIADD3 UR38, UR38, 0x400, URZ ;  /* 0x0000040026267890 */ /* 0x000fe2000fffe03f */
[----:B------:R-:W2:Y:S01]  /*7ef0*/  LDL.LU R12, [R1+0x24] ;  /* 0x00002400010c7983 */ /* 0x000ea20000300800 */
[----:B------:R-:W-:Y:S01]  /*7f00*/  WARPGROUP.ARRIVE ;  /* 0x00000000000079c5 */ /* 0x000fe20000000000 */
[----:B------:R-:W-:Y:S01]  /*7f10*/  UMOV UR7, 0x40000040 ;  /* 0x4000004000077882 */ /* 0x000fe20000000000 */
[----:B------:R-:W-:Y:S01]  /*7f20*/  USHF.R.U32.HI UR38, URZ, 0x4, UR38 ;  /* 0x000000043f267899 */ /* 0x000fe20008011626 */
[----:B01----:R-:W0:Y:S01]  /*7f30*/  SHFL.BFLY PT, R5, R4, 0x2, 0x1f ;  /* 0x0c401f0004057f89 */ /* 0x003e2200000e0000 */
[----:B------:R-:W-:Y:S02]  /*7f40*/  IMAD.MOV.U32 R29, RZ, RZ, -0x800000 ;  /* 0xff800000ff1d7424 */ /* 0x000fe400078e00ff */
[----:B------:R-:W-:Y:S01]  /*7f50*/  ULOP3.LUT UR4, UR38, 0x3fff, URZ, 0xc0, !UPT ;  /* 0x00003fff26047892 */ /* 0x000fe2000f8ec03f */
[----:B------:R-:W1:Y:S01]  /*7f60*/  SHFL.BFLY PT, R6, R3, 0x2, 0x1f ;  /* 0x0c401f0003067f89 */ /* 0x000e6200000e0000 */
[----:B------:R-:W-:-:S02]  /*7f70*/  IMAD.MOV.U32 R28, RZ, RZ, -0x800000 ;  /* 0xff800000ff1c7424 */ /* 0x000fc400078e00ff */
[----:B------:R-:W-:Y:S02]  /*7f80*/  ULEA UR4, UR37, UR4, 0xa ;  /* 0x0000000425047291 */ /* 0x000fe4000f8e503f */
[----:B------:R-:W-:-:S04]  /*7f90*/  UIADD3 UR37, UR37, 0x1, URZ ;  /* 0x0000000125257890 */ /* 0x000fc8000fffe03f */
[----:B------:R-:W-:Y:S01]  /*7fa0*/  UISETP.NE.AND UP0, UPT, UR37, 0x2, UPT ;  /* 0x000000022500788c */ /* 0x000fe2000bf05270 */
[----:B------:R-:W-:Y:S02]  /*7fb0*/  UMOV UR6, UR4 ;  /* 0x0000000400067c82 */ /* 0x000fe40008000000 */
[----:B------:R-:W-:Y:S01]  /*7fc0*/  HGMMA.64x64x16.F32.BF16 R88, R148, gdesc[UR4].tnspB, R88, gsb0 ;  /* 0x40e0000494587df0 */ /* 0x000fe20008001858 */
[----:B------:R-:W-:Y:S01]  /*7fd0*/  UIADD3 UR6, UR4, 0x80, URZ ;  /* 0x0000008004067890 */ /* 0x000fe2000fffe03f */
[----:B------:R-:W-:Y:S01]  /*7fe0*/  UMOV UR7, 0x40000040 ;  /* 0x4000004000077882 */ /* 0x000fe20000000000 */
[----:B------:R-:W-:Y:S01]  /*7ff0*/  USEL UR37, UR37, URZ, UP0 ;  /* 0x0000003f25257287 */ /* 0x000fe20008000000 */
[----:B0-----:R-:W-:Y:S01]  /*8000*/  FADD.FTZ R5, R5, R4 ;  /* 0x0000000405057221 */ /* 0x001fe20000010000 */
[----:B-1----:R-:W-:-:S04]  /*8010*/  FADD.FTZ R7, R6, R3 ;  /* 0x0000000306077221 */ /* 0x002fc80000010000 */
[----:B------:R-:W0:Y:S04]  /*8020*/  SHFL.BFLY PT, R6, R5, 0x1, 0x1f ;  /* 0x0c201f0005067f89 */ /* 0x000e2800000e0000 */
[----:B------:R-:W1:Y:S01]  /*8030*/  SHFL.BFLY PT, R10, R7, 0x1, 0x1f ;  /* 0x0c201f00070a7f89 */ /* 0x000e6200000e0000 */
[----:B0-----:R-:W-:Y:S01]  /*8040*/  FADD.FTZ R11, R5, R6 ;  /* 0x00000006050b7221 */ /* 0x001fe20000010000 */
[----:B------:R-:W-:Y:S01]  /*8050*/  CS2R R4, SRZ ;  /* 0x0000000000047805 */ /* 0x000fe2000001ff00 */
[----:B-1----:R-:W-:-:S03]  /*8060*/  FADD.FTZ R10, R7, R10 ;  /* 0x0000000a070a7221 */ /* 0x002fc60000010000 */
[----:B------:R-:W-:Y:S01]  /*8070*/  FSETP.NE.FTZ.AND P0, PT, R11, RZ, PT ;  /* 0x000000ff0b00720b */ /* 0x000fe20003f15000 */
[----:B------:R-:W-:Y:S01]  /*8080*/  IMAD.U32 R7, RZ, RZ, UR5 ;  /* 0x00000005ff077e24 */ /* 0x000fe2000f8e00ff */
[----:B------:R-:W-:-:S03]  /*8090*/  FSETP.NE.FTZ.AND P2, PT, R10, RZ, PT ;  /* 0x000000ff0a00720b */ /* 0x000fc60003f55000 */
[----:B------:R-:W-:-:S05]  /*80a0*/  @!P1 VIADD R7, R7, 0x16860 ;  /* 0x0001686007079836 */ /* 0x000fca0000000000 */
[----:B------:R-:W-:-:S03]  /*80b0*/  @!P1 PRMT R7, RZ, 0x654, R7 ;  /* 0x00000654ff079816 */ /* 0x000fc60000000007 */
[----:B------:R-:W0:Y:S01]  /*80c0*/  @P0 MUFU.LG2 R6, R11 ;  /* 0x0000000b00060308 */ /* 0x000e220000000c00 */
[C---:B------:R-:W-:Y:S01]  /*80d0*/  @P0 FMUL.FTZ R3, R0.reuse, 0.69314718246459960938 ;  /* 0x3f31721800030820 */ /* 0x040fe20000410000 */
[----:B------:R-:W-:-:S06]  /*80e0*/  @P2 FMUL.FTZ R0, R0, 0.69314718246459960938 ;  /* 0x3f31721800002820 */ /* 0x000fcc0000410000 */
[----:B------:R-:W1:Y:S08]  /*80f0*/  @P2 MUFU.LG2 R9, R10 ;  /* 0x0000000a00092308 */ /* 0x000e700000000c00 */
[----:B------:R-:W3:Y:S01]  /*8100*/  @P0 MUFU.RCP R4, R11 ;  /* 0x0000000b00040308 */ /* 0x000ee20000001000 */
        /* <DEDUP_REMOVED lines=21> */
[----:B--2---:R-:W-:-:S05]  /*8260*/  VIADD R12, R12, 0x1 ;  /* 0x000000010c0c7836 */ /* 0x004fca0000000000 */
[----:B------:R1:W-:Y:S01]  /*8270*/  STL [R1+0x24], R12 ;  /* 0x0000240c01007387 */ /* 0x0003e20000100800 */
        /* <DEDUP_REMOVED lines=55> */
.L_x_2027:
[----:B------:R-:W0:Y:S01]  /*85f0*/  S2R R5, SR_CgaCtaId ;  /* 0x0000000000057919 */ /* 0x000e220000008800 */
[----:B------:R-:W-:Y:S01]  /*8600*/  MOV R0, 0x400 ;  /* 0x0000040000007802 */ /* 0x000fe20000000f00 */
[----:B------:R-:W-:Y:S01]  /*8610*/  BSSY B0, `(.L_x_2058) ;  /* 0x000022c000007945 */ /* 0x000fe20003800000 */
[----:B------:R-:W-:Y:S02]  /*8620*/  BAR.SYNC.DEFER_BLOCKING 0x5, 0x200 ;  /* 0x0148000000007b1d */ /* 0x000fe40000010000 */
[----:B0-----:R-:W-:-:S05]  /*8630*/  LEA R0, R5, R0, 0x18 ;  /* 0x0000000005007211 */ /* 0x001fca00078ec0ff */
[----:B------:R0:W1:Y:S01]  /*8640*/  LDS.128 R4, [R0+0x168d0] ;  /* 0x0168d00000047984 */ /* 0x0000620000000c00 */
[----:B------:R-:W-:Y:S06]  /*8650*/  BAR.ARV 0x4, 0x200 ;  /* 0x0108000000007b1d */ /* 0x000fec0000002000 */
[----:B------:R-:W-:Y:S05]  /*8660*/  @P0 BRA `(.L_x_2059) ;  /* 0x0000001800240947 */ /* 0x000fea0003800000 */
[----:B------:R-:W2:Y:S01]  /*8670*/  LDL R8, [R1+0x48] ;  /* 0x0000480001087983 */ /* 0x000ea20000100800 */
[----:B------:R-:W3:Y:S01]  /*8680*/  LDC.64 R32, c[0x0][0xc00] ;  /* 0x00030000ff207b82 */ /* 0x000ee20000000a00 */
[----:B------:R-:W4:Y:S01]  /*8690*/  S2R R9, SR_SWINHI ;  /* 0x0000000000097919 */ /* 0x000f220000002f00 */
[----:B------:R-:W-:Y:S02]  /*86a0*/  F2FP.BF16.F32.PACK_AB R24, R3, R2 ;  /* 0x000000020318723e */ /* 0x000fe400000010ff */
[----:B------:R-:W-:Y:S01]  /*86b0*/  F2FP.BF16.F32.PACK_AB R25, R91, R90 ;  /* 0x0000005a5b19723e */ /* 0x000fe200000010ff */
[----:B------:R-:W3:Y:S01]  /*86c0*/  LDL.LU R37, [R1] ;  /* 0x0000000001257983 */ /* 0x000ee20000300800 */
[----:B------:R-:W-:Y:S02]  /*86d0*/  F2FP.BF16.F32.PACK_AB R26, R93, R92 ;  /* 0x0000005c5d1a723e */ /* 0x000fe400000010ff */
[----:B------:R-:W-:Y:S01]  /*86e0*/  F2FP.BF16.F32.PACK_AB R27, R95, R94 ;  /* 0x0000005e5f1b723e */ /* 0x000fe200000010ff */
[----:B------:R-:W-:Y:S01]  /*86f0*/  IMAD.SHL.U32 R35, R153, 0x4, RZ ;  /* 0x0000000499237824 */ /* 0x000fe200078e00ff */
[----:B------:R-:W3:Y:S01]  /*8700*/  LDL R39, [R1+0x1c] ;  /* 0x00001c0001277983 */ /* 0x000ee20000100800 */
[----:B------:R-:W-:Y:S01]  /*8710*/  ULDC.64 UR4, c[0x0][0xc08] ;  /* 0x0003020000047ab9 */ /* 0x000fe20000000a00 */
[----:B------:R-:W-:-:S02]  /*8720*/  MOV R20, R0 ;  /* 0x0000000000147202 */ /* 0x000fc40000000f00 */
[----:B----4-:R-:W-:Y:S01]  /*8730*/  MOV R21, R9 ;  /* 0x0000000900157202 */ /* 0x010fe20000000f00 */
[----:B------:R-:W-:Y:S02]  /*8740*/  BAR.SYNC.DEFER_BLOCKING 0x1, 0x180 ;  /* 0x0046000000007b1d */ /* 0x000fe40000010000 */
[----:B--2---:R-:W-:-:S03]  /*8750*/  IMAD.WIDE R8, R8, 0x2, R20 ;  /* 0x0000000208087825 */ /* 0x004fc600078e0214 */
[----:B------:R-:W-:-:S04]  /*8760*/  LOP3.LUT R11, R8, 0x380, RZ, 0xc0, !PT ;  /* 0x00000380080b7812 */ /* 0x000fc800078ec0ff */
[----:B------:R-:W-:Y:S02]  /*8770*/  SHF.R.U64 R11, R11, 0x3, RZ ;  /* 0x000000030b0b7819 */ /* 0x000fe400000012ff */
[C---:B------:R-:W-:Y:S02]  /*8780*/  IADD3 R10, P0, R8.reuse, 0x60, RZ ;  /* 0x00000060080a7810 */ /* 0x040fe40007f1e0ff */
[C---:B------:R-:W-:Y:S02]  /*8790*/  IADD3 R23, P1, R8.reuse, 0x40, RZ ;  /* 0x0000004008177810 */ /* 0x040fe40007f3e0ff */
[----:B------:R-:W-:Y:S02]  /*87a0*/  IADD3 R17, P2, R8, 0x20, RZ ;  /* 0x0000002008117810 */ /* 0x000fe40007f5e0ff */
[----:B------:R-:W-:Y:S01]  /*87b0*/  LOP3.LUT R8, R11, R8, RZ, 0x3c, !PT ;  /* 0x000000080b087212 */ /* 0x000fe200078e3cff */
[--C-:B------:R-:W-:Y:S02]  /*87c0*/  IMAD.X R11, RZ, RZ, R9.reuse, P0 ;  /* 0x000000ffff0b7224 */ /* 0x100fe400000e0609 */
[--C-:B------:R-:W-:Y:S01]  /*87d0*/  IMAD.X R13, RZ, RZ, R9.reuse, P1 ;  /* 0x000000ffff0d7224 */ /* 0x100fe200008e0609 */
[----:B------:R-:W-:Y:S01]  /*87e0*/  MOV R18, R8 ;  /* 0x0000000800127202 */ /* 0x000fe20000000f00 */
[----:B------:R-:W-:Y:S01]  /*87f0*/  IMAD.X R15, RZ, RZ, R9, P2 ;  /* 0x000000ffff0f7224 */ /* 0x000fe200010e0609 */
[----:B------:R-:W-:-:S02]  /*8800*/  LOP3.LUT R9, R10, 0x380, RZ, 0xc0, !PT ;  /* 0x000003800a097812 */ /* 0x000fc400078ec0ff */
[----:B------:R-:W-:Y:S02]  /*8810*/  LOP3.LUT R8, R23, 0x380, RZ, 0xc0, !PT ;  /* 0x0000038017087812 */ /* 0x000fe400078ec0ff */
[----:B-1----:R-:W-:Y:S02]  /*8820*/  LOP3.LUT R4, R17, 0x380, RZ, 0xc0, !PT ;  /* 0x0000038011047812 */ /* 0x002fe400078ec0ff */
[----:B------:R-:W-:Y:S02]  /*8830*/  SHF.R.U64 R9, R9, 0x3, RZ ;  /* 0x0000000309097819 */ /* 0x000fe400000012ff */
[----:B------:R-:W-:Y:S02]  /*8840*/  SHF.R.U64 R8, R8, 0x3, RZ ;  /* 0x0000000308087819 */ /* 0x000fe400000012ff */
[----:B------:R-:W-:Y:S02]  /*8850*/  SHF.R.U64 R4, R4, 0x3, RZ ;  /* 0x0000000304047819 */ /* 0x000fe400000012ff */
[----:B------:R-:W-:-:S02]  /*8860*/  LOP3.LUT R10, R9, R10, RZ, 0x3c, !PT ;  /* 0x0000000a090a7212 */ /* 0x000fc400078e3cff */
[----:B------:R-:W-:Y:S02]  /*8870*/  LOP3.LUT R12, R8, R23, RZ, 0x3c, !PT ;  /* 0x00000017080c7212 */ /* 0x000fe400078e3cff */
[----:B------:R-:W-:Y:S02]  /*8880*/  LOP3.LUT R14, R4, R17, RZ, 0x3c, !PT ;  /* 0x00000011040e7212 */ /* 0x000fe400078e3cff */
[----:B------:R-:W-:Y:S01]  /*8890*/  MOV R17, R10 ;  /* 0x0000000a00117202 */ /* 0x000fe20000000f00 */
[----:B------:R1:W-:Y:S01]  /*88a0*/  STSM.16.M88.4 [R18], R24 ;  /* 0x0000001812007844 */ /* 0x0003e20000000200 */
[----:B------:R-:W-:Y:S02]  /*88b0*/  MOV R23, R12 ;  /* 0x0000000c00177202 */ /* 0x000fe40000000f00 */
        /* <DEDUP_REMOVED lines=8> */
[----:B------:R-:W-:Y:S02]  /*8940*/  F2FP.BF16.F32.PACK_AB R15, R111, R110 ;  /* 0x0000006e6f0f723e */ /* 0x000fe400000010ff */
[----:B-1----:R-:W-:Y:S02]  /*8950*/  F2FP.BF16.F32.PACK_AB R24, R113, R112 ;  /* 0x000000707118723e */ /* 0x002fe400000010ff */
[----:B------:R-:W-:Y:S02]  /*8960*/  F2FP.BF16.F32.PACK_AB R25, R115, R114 ;  /* 0x000000727319723e */ /* 0x000fe400000010ff */
[----:B------:R-:W-:Y:S02]  /*8970*/  F2FP.BF16.F32.PACK_AB R26, R117, R116 ;  /* 0x00000074751a723e */ /* 0x000fe400000010ff */
[----:B------:R-:W-:Y:S01]  /*8980*/  F2FP.BF16.F32.PACK_AB R27, R119, R118 ;  /* 0x00000076771b723e */ /* 0x000fe200000010ff */
[----:B------:R1:W-:Y:S04]  /*8990*/  STSM.16.M88.4 [R4], R8 ;  /* 0x0000000804007844 */ /* 0x0003e80000000200 */
[----:B------:R-:W-:Y:S04]  /*89a0*/  STSM.16.M88.4 [R23], R12 ;  /* 0x0000000c17007844 */ /* 0x000fe80000000200 */
[----:B------:R2:W-:Y:S01]  /*89b0*/  STSM.16.M88.4 [R17], R24 ;  /* 0x0000001811007844 */ /* 0x0005e20000000200 */
[----:B------:R-:W-:Y:S01]  /*89c0*/  BAR.SYNC.DEFER_BLOCKING 0x1, 0x180 ;  /* 0x0046000000007b1d */ /* 0x000fe20000010000 */
[----:B---3--:R-:W-:-:S04]  /*89d0*/  ISETP.NE.U32.AND P0, PT, R32, RZ, PT ;  /* 0x000000ff2000720c */ /* 0x008fc80003f05070 */
[----:B------:R-:W-:Y:S02]  /*89e0*/  ISETP.NE.AND.EX P0, PT, R33, RZ, PT, P0 ;  /* 0x000000ff2100720c */ /* 0x000fe40003f05300 */
[----:B------:R-:W-:Y:S02]  /*89f0*/  SHF.L.U64.HI R36, R153, 0x2, R37 ;  /* 0x0000000299247819 */ /* 0x000fe40000010225 */
[----:B------:R-:W-:Y:S01]  /*8a00*/  IADD3 R30, P1, R35, R32, RZ ;  /* 0x00000020231e7210 */ /* 0x000fe20007f3e0ff */
[----:B------:R-:W-:Y:S01]  /*8a10*/  IMAD.MOV.U32 R18, RZ, RZ, RZ ;  /* 0x000000ffff127224 */ /* 0x000fe200078e00ff */
[----:B-1----:R-:W1:Y:S03]  /*8a20*/  LDC R8, c[0x0][0xad4] ;  /* 0x0002b500ff087b82 */ /* 0x002e660000000800 */
[----:B------:R-:W-:-:S05]  /*8a30*/  IMAD.X R31, R36, 0x1, R33, P1 ;  /* 0x00000001241f7824 */ /* 0x000fca00008e0621 */
[----:B--2---:R-:W2:Y:S01]  /*8a40*/  LDC R17, c[0x0][0xbe8] ;  /* 0x0002fa00ff117b82 */ /* 0x004ea20000000800 */
[----:B------:R-:W3:Y:S01]  /*8a50*/  @P0 LDG.E R18, desc[UR40][R30.64] ;  /* 0x000000281e120981 */ /* 0x000ee2000c1e1900 */
[----:B------:R-:W-:-:S04]  /*8a60*/  ISETP.NE.U32.AND P1, PT, RZ, UR4, PT ;  /* 0x00000004ff007c0c */ /* 0x000fc8000bf25070 */
[----:B------:R-:W-:Y:S01]  /*8a70*/  ISETP.NE.AND.EX P1, PT, RZ, UR5, PT, P1 ;  /* 0x00000005ff007c0c */ /* 0x000fe2000bf25310 */
[----:B------:R-:W-:-:S12]  /*8a80*/  IMAD.MOV.U32 R26, RZ, RZ, 0x9b8 ;  /* 0x000009b8ff1a7424 */ /* 0x000fd800078e00ff */
[----:B------:R-:W-:-:S04]  /*8a90*/  @P1 IADD3 R34, P2, R35, UR4, RZ ;  /* 0x0000000423221c10 */ /* 0x000fc8000ff5e0ff */
[----:B------:R-:W-:Y:S02]  /*8aa0*/  @P1 IADD3.X R35, R36, UR5, RZ, P2, !PT ;  /* 0x0000000524231c10 */ /* 0x000fe400097fe4ff */
[----:B------:R-:W-:-:S04]  /*8ab0*/  ISETP.NE.AND P2, PT, R155, RZ, PT ;  /* 0x000000ff9b00720c */ /* 0x000fc80003f45270 */
[----:B-1----:R-:W-:-:S04]  /*8ac0*/  SEL R8, R155, R8, P2 ;  /* 0x000000089b087207 */ /* 0x002fc80001000000 */
[----:B------:R-:W-:Y:S02]  /*8ad0*/  ISETP.GT.AND P3, PT, R8, 0x1, PT ;  /* 0x000000010800780c */ /* 0x000fe40003f64270 */
[----:B--2---:R-:W-:Y:S01]  /*8ae0*/  ISETP.NE.AND P4, PT, R17, 0x1, PT ;  /* 0x000000011100780c */ /* 0x004fe20003f85270 */
[----:B------:R-:W-:Y:S01]  /*8af0*/  ULDC UR4, c[0x0][0xa88] ;  /* 0x0002a20000047ab9 */ /* 0x000fe20000000800 */
[----:B------:R-:W-:Y:S01]  /*8b00*/  SEL R26, R26, 0x978, P3 ;  /* 0x000009781a1a7807 */ /* 0x000fe20001800000 */
[----:B------:R-:W1:Y:S08]  /*8b10*/  LDC.64 R8, c[0x0][0xba8] ;  /* 0x0002ea00ff087b82 */ /* 0x000e700000000a00 */
[----:B------:R-:W2:Y:S01]  /*8b20*/  LDC.64 R14, c[0x0][R26+0x220] ;  /* 0x000088001a0e7b82 */ /* 0x000ea20000000a00 */
[----:B------:R-:W-:Y:S01]  /*8b30*/  IMAD.U32 R4, RZ, RZ, UR4 ;  /* 0x00000004ff047e24 */ /* 0x000fe2000f8e00ff */
[----:B------:R-:W-:-:S05]  /*8b40*/  ISETP.NE.U32.AND P2, PT, R32, RZ, PT ;  /* 0x000000ff2000720c */ /* 0x000fca0003f45070 */
[----:B------:R4:W5:Y:S01]  /*8b50*/  @P1 LDG.E R4, desc[UR40][R34.64] ;  /* 0x0000002822041981 */ /* 0x000962000c1e1900 */
[----:B------:R-:W0:Y:S01]  /*8b60*/  LDC.64 R12, c[0x0][R26+0x218] ;  /* 0x000086001a0c7b82 */ /* 0x000e220000000a00 */
[----:B------:R-:W-:-:S07]  /*8b70*/  ISETP.NE.AND.EX P2, PT, R33, RZ, PT, P2 ;  /* 0x000000ff2100720c */ /* 0x000fce0003f45320 */
[----:B------:R-:W3:Y:S01]  /*8b80*/  @P4 LDC R32, c[0x0][0xbec] ;  /* 0x0002fb00ff204b82 */ /* 0x000ee20000000800 */
[----:B------:R-:W-:-:S07]  /*8b90*/  SEL R153, R153, RZ, !P2 ;  /* 0x000000ff99997207 */ /* 0x000fce0005000000 */
[----:B----4-:R-:W4:Y:S01]  /*8ba0*/  @P4 LDC R35, c[0x0][0xbf0] ;  /* 0x0002fc00ff234b82 */ /* 0x010f220000000800 */
[----:B------:R-:W-:Y:S01]  /*8bb0*/  SEL R23, R37, RZ, !P2 ;  /* 0x000000ff25177207 */ /* 0x000fe20005000000 */
[----:B--2---:R-:W-:-:S06]  /*8bc0*/  IMAD R15, R15, R153, RZ ;  /* 0x000000990f0f7224 */ /* 0x004fcc00078e02ff */
[----:B------:R-:W2:Y:S01]  /*8bd0*/  LDC.64 R10, c[0x0][R26+0x228] ;  /* 0x00008a001a0a7b82 */ /* 0x000ea20000000a00 */
[----:B------:R-:W-:Y:S02]  /*8be0*/  IMAD R33, R14, R23, R15 ;  /* 0x000000170e217224 */ /* 0x000fe400078e020f */
[----:B0-----:R-:W-:-:S04]  /*8bf0*/  IMAD.WIDE.U32 R24, R12, R154, RZ ;  /* 0x0000009a0c187225 */ /* 0x001fc800078e00ff */
[----:B------:R-:W-:Y:S01]  /*8c00*/  IMAD.WIDE.U32 R14, R14, R153, RZ ;  /* 0x000000990e0e7225 */ /* 0x000fe200078e00ff */
[----:B------:R-:W-:Y:S01]  /*8c10*/  SEL R27, R39, RZ, P3 ;  /* 0x000000ff271b7207 */ /* 0x000fe20001800000 */
[----:B-1----:R-:W0:Y:S02]  /*8c20*/  @!P3 LDC R8, c[0x0][0xb50] ;  /* 0x0002d400ff08bb82 */ /* 0x002e240000000800 */
[----:B------:R-:W-:Y:S02]  /*8c30*/  IMAD R23, R13, R154, RZ ;  /* 0x0000009a0d177224 */ /* 0x000fe400078e02ff */
[----:B------:R-:W-:-:S04]  /*8c40*/  IMAD.IADD R37, R152, 0x1, R16 ;  /* 0x0000000198257824 */ /* 0x000fc800078e0210 */
[----:B------:R1:W0:Y:S01]  /*8c50*/  LDC.64 R12, c[0x0][R26+0x210] ;  /* 0x000084001a0c7b82 */ /* 0x0002220000000a00 */
[----:B------:R-:W-:Y:S02]  /*8c60*/  IMAD.IADD R33, R15, 0x1, R33 ;  /* 0x000000010f217824 */ /* 0x000fe400078e0221 */
[----:B------:R-:W-:Y:S02]  /*8c70*/  IMAD.MOV.U32 R15, RZ, RZ, R37 ;  /* 0x000000ffff0f7224 */ /* 0x000fe400078e0025 */
[----:B------:R-:W-:Y:S02]  /*8c80*/  IMAD.IADD R34, R25, 0x1, R23 ;  /* 0x0000000119227824 */ /* 0x000fe400078e0217 */
[-C--:B--2---:R-:W-:Y:S01]  /*8c90*/  IMAD R25, R11, R27.reuse, RZ ;  /* 0x0000001b0b197224 */ /* 0x084fe200078e02ff */
[----:B------:R-:W2:Y:S01]  /*8ca0*/  @!P3 LDC R9, c[0x0][0xb54] ;  /* 0x0002d500ff09bb82 */ /* 0x000ea20000000800 */
[----:B------:R-:W-:-:S04]  /*8cb0*/  IMAD.WIDE.U32 R10, R10, R27, RZ ;  /* 0x0000001b0a0a7225 */ /* 0x000fc800078e00ff */
[----:B------:R-:W-:Y:S01]  /*8cc0*/  IMAD.IADD R25, R11, 0x1, R25 ;  /* 0x000000010b197824 */ /* 0x000fe200078e0219 */
[--C-:B---3--:R-:W-:Y:S01]  /*8cd0*/  IADD3 R24, P2, P5, R14, R24, R18.reuse ;  /* 0x000000180e187210 */ /* 0x108fe20007d5e012 */
[----:B------:R-:W-:Y:S01]  /*8ce0*/  @P4 IMAD.HI.U32 R14, R37, R32, RZ ;  /* 0x00000020250e4227 */ /* 0x000fe200078e00ff */
[----:B------:R-:W-:-:S04]  /*8cf0*/  SHF.R.S32.HI R23, RZ, 0x1f, R18 ;  /* 0x0000001fff177819 */ /* 0x000fc80000011412 */
[----:B----4-:R-:W-:Y:S02]  /*8d00*/  @P4 SHF.R.U32.HI R15, RZ, R35, R14 ;  /* 0x00000023ff0f4219 */ /* 0x010fe4000001160e */
[----:B------:R-:W-:-:S03]  /*8d10*/  IADD3.X R14, R33, R34, R23, P2, P5 ;  /* 0x00000022210e7210 */ /* 0x000fc600017ea417 */
[--C-:B-1----:R-:W-:Y:S01]  /*8d20*/  IMAD.MOV R26, RZ, RZ, -R15.reuse ;  /* 0x000000ffff1a7224 */ /* 0x102fe200078e0a0f */
[----:B------:R-:W-:Y:S02]  /*8d30*/  IADD3 R10, P2, P5, R15, R24, R10 ;  /* 0x000000180f0a7210 */ /* 0x000fe40007d5e00a */
[----:B------:R-:W-:Y:S01]  /*8d40*/  SHF.R.S32.HI R11, RZ, 0x1f, R15 ;  /* 0x0000001fff0b7819 */ /* 0x000fe2000001140f */
[----:B------:R-:W-:-:S03]  /*8d50*/  IMAD R15, R17, R26, R37 ;  /* 0x0000001a110f7224 */ /* 0x000fc600078e0225 */
[----:B------:R-:W-:Y:S01]  /*8d60*/  IADD3.X R11, R11, R14, R25, P2, P5 ;  /* 0x0000000e0b0b7210 */ /* 0x000fe200017ea419 */
[----:B0-----:R-:W-:Y:S01]  /*8d70*/  IMAD R13, R13, R15, RZ ;  /* 0x0000000f0d0d7224 */ /* 0x001fe200078e02ff */
[----:B------:R-:W-:-:S05]  /*8d80*/  SHF.R.S32.HI R25, RZ, 0x1f, R15 ;  /* 0x0000001fff197819 */ /* 0x000fca000001140f */
[C---:B------:R-:W-:Y:S02]  /*8d90*/  IMAD R25, R12.reuse, R25, R13 ;  /* 0x000000190c197224 */ /* 0x040fe400078e020d */
[----:B------:R-:W-:-:S04]  /*8da0*/  IMAD.WIDE.U32 R12, R12, R15, R10 ;  /* 0x0000000f0c0c7225 */ /* 0x000fc800078e000a */
[----:B------:R-:W-:Y:S01]  /*8db0*/  IMAD.IADD R10, R13, 0x1, R25 ;  /* 0x000000010d0a7824 */ /* 0x000fe200078e0219 */
[----:B------:R-:W-:-:S04]  /*8dc0*/  LEA R13, P2, R12, R8, 0x2 ;  /* 0x000000080c0d7211 */ /* 0x000fc800078410ff */
[----:B--2---:R-:W-:Y:S01]  /*8dd0*/  LEA.HI.X R12, R12, R9, R10, 0x2, P2 ;  /* 0x000000090c0c7211 */ /* 0x004fe200010f140a */
[----:B------:R-:W-:Y:S08]  /*8de0*/  @P1 BRA `(.L_x_2060) ;  /* 0x0000000000101947 */ /* 0x000ff00003800000 */
[----:B------:R-:W-:Y:S05]  /*8df0*/  @!P0 BRA `(.L_x_2060) ;  /* 0x00000000000c8947 */ /* 0x000fea0003800000 */
[----:B------:R-:W2:Y:S04]  /*8e00*/  LDG.E R9, desc[UR40][R30.64] ;  /* 0x000000281e097981 */ /* 0x000ea8000c1e1900 */
[----:B-----5:R-:W2:Y:S02]  /*8e10*/  LDG.E R4, desc[UR40][R30.64+0x4] ;  /* 0x000004281e047981 */ /* 0x020ea4000c1e1900 */
[----:B--2---:R-:W-:-:S07]  /*8e20*/  IMAD.IADD R4, R4, 0x1, -R9 ;  /* 0x0000000104047824 */ /* 0x004fce00078e0a09 */
.L_x_2060:
        /* <DEDUP_REMOVED lines=13> */
[----:B--2---:R-:W-:-:S04]  /*8f00*/  IMAD.IADD R15, R15, 0x1, R16 ;  /* 0x000000010f0f7824 */ /* 0x004fc800078e0210 */
[C---:B------:R-:W-:Y:S01]  /*8f10*/  VIADD R25, R15.reuse, 0x8 ;  /* 0x000000080f197836 */ /* 0x040fe20000000000 */
[----:B------:R-:W-:-:S04]  /*8f20*/  ISETP.GE.OR P1, PT, R15, R4, P0 ;  /* 0x000000040f00720c */ /* 0x000fc80000726670 */
[----:B------:R-:W-:-:S09]  /*8f30*/  ISETP.GE.OR P0, PT, R25, R4, P0 ;  /* 0x000000041900720c */ /* 0x000fd20000706670 */
[----:B0-----:R0:W-:Y:S04]  /*8f40*/  @!P1 ST.E desc[UR40][R8.64], R29 ;  /* 0x0000001d08009985 */ /* 0x0011e8000c101928 */
[----:B------:R0:W-:Y:S01]  /*8f50*/  @!P0 ST.E desc[UR40][R10.64], R28 ;  /* 0x0000001c0a008985 */ /* 0x0001e2000c101928 */
[----:B------:R-:W-:Y:S05]  /*8f60*/  @P3 BRA `(.L_x_2061) ;  /* 0x0000000400b83947 */ /* 0x000fea0003800000 */
[----:B------:R-:W1:Y:S01]  /*8f70*/  S2R R14, SR_TID.X ;  /* 0x00000000000e7919 */ /* 0x000e620000002100 */
[----:B------:R-:W2:Y:S01]  /*8f80*/  @P4 LDC R33, c[0x0][0xbec] ;  /* 0x0002fb00ff214b82 */ /* 0x000ea20000000800 */
[----:B------:R-:W-:-:S07]  /*8f90*/  ULDC.64 UR4, c[0x0][0xaa0] ;  /* 0x0002a80000047ab9 */ /* 0x000fce0000000a00 */
[----:B------:R-:W3:Y:S01]  /*8fa0*/  @P4 LDC R35, c[0x0][0xbf0] ;  /* 0x0002fc00ff234b82 */ /* 0x000ee20000000800 */
[----:B-1----:R-:W-:-:S05]  /*8fb0*/  VIADD R14, R14, 0xffffff80 ;  /* 0xffffff800e0e7836 */ /* 0x002fca0000000000 */
[----:B------:R-:W-:-:S04]  /*8fc0*/  SHF.R.S32.HI R36, RZ, 0x1f, R14 ;  /* 0x0000001fff247819 */ /* 0x000fc8000001140e */
[----:B------:R-:W-:-:S04]  /*8fd0*/  LEA.HI R36, R36, R14, RZ, 0x3 ;  /* 0x0000000e24247211 */ /* 0x000fc800078f18ff */
[----:B------:R-:W-:-:S05]  /*8fe0*/  SHF.R.S32.HI R36, RZ, 0x3, R36 ;  /* 0x00000003ff247819 */ /* 0x000fca0000011424 */
[----:B------:R-:W-:-:S04]  /*8ff0*/  IMAD R3, R36, 0x40, R157 ;  /* 0x0000004024037824 */ /* 0x000fc800078e029d */
[----:B------:R-:W-:-:S03]  /*9000*/  IMAD.WIDE R20, R3, 0x2, R20 ;  /* 0x0000000203147825 */ /* 0x000fc600078e0214 */
[C---:B------:R-:W-:Y:S02]  /*9010*/  IADD3 R25, P0, R20.reuse, 0x1800, RZ ;  /* 0x0000180014197810 */ /* 0x040fe40007f1e0ff */
[C---:B0-----:R-:W-:Y:S02]  /*9020*/  IADD3 R29, P1, R20.reuse, 0x3000, RZ ;  /* 0x00003000141d7810 */ /* 0x041fe40007f3e0ff */
        /* <DEDUP_REMOVED lines=12> */
[----:B------:R-:W4:Y:S04]  /*90f0*/  LD.E.128 R12, desc[UR40][R12.64] ;  /* 0x000000280c0c7980 */ /* 0x000f28000c101d00 */
[----:B------:R-:W4:Y:S04]  /*9100*/  LD.E.128 R24, desc[UR40][R24.64] ;  /* 0x0000002818187980 */ /* 0x000f28000c101d00 */
[----:B------:R-:W4:Y:S01]  /*9110*/  LD.E.128 R28, desc[UR40][R28.64] ;  /* 0x000000281c1c7980 */ /* 0x000f22000c101d00 */
[----:B------:R-:W-:-:S04]  /*9120*/  IADD3 R3, P0, R20, 0x4800, RZ ;  /* 0x0000480014037810 */ /* 0x000fc80007f1e0ff */
[----:B------:R-:W-:Y:S01]  /*9130*/  LOP3.LUT R2, R3, 0x380, RZ, 0xc0, !PT ;  /* 0x0000038003027812 */ /* 0x000fe200078ec0ff */
[----:B------:R-:W-:Y:S02]  /*9140*/  IMAD R23, R23, UR4, RZ ;  /* 0x0000000417177c24 */ /* 0x000fe4000f8e02ff */
[----:B------:R-:W-:Y:S01]  /*9150*/  IMAD.X R9, RZ, RZ, R21, P0 ;  /* 0x000000ffff097224 */ /* 0x000fe200000e0615 */
[----:B------:R-:W-:Y:S01]  /*9160*/  SHF.R.U64 R2, R2, 0x3, RZ ;  /* 0x0000000302027819 */ /* 0x000fe200000012ff */
[----:B------:R-:W-:-:S03]  /*9170*/  IMAD R23, R18, UR5, R23 ;  /* 0x0000000512177c24 */ /* 0x000fc6000f8e0217 */
[----:B------:R-:W-:Y:S01]  /*9180*/  LOP3.LUT R8, R2, R3, RZ, 0x3c, !PT ;  /* 0x0000000302087212 */ /* 0x000fe200078e3cff */
[----:B------:R-:W-:Y:S01]  /*9190*/  IMAD.WIDE.U32 R2, R18, UR4, RZ ;  /* 0x0000000412027c25 */ /* 0x000fe2000f8e00ff */
[----:B------:R-:W-:-:S03]  /*91a0*/  ULDC.64 UR4, c[0x0][0xae8] ;  /* 0x0002ba0000047ab9 */ /* 0x000fc60000000a00 */
[----:B------:R-:W-:Y:S01]  /*91b0*/  IMAD R21, R156, 0x30, R36 ;  /* 0x000000309c157824 */ /* 0x000fe200078e0224 */
[----:B------:R-:W-:Y:S01]  /*91c0*/  SHF.R.S32.HI R20, RZ, 0x1f, R153 ;  /* 0x0000001fff147819 */ /* 0x000fe20000011499 */
[----:B------:R-:W-:Y:S01]  /*91d0*/  IMAD.IADD R3, R3, 0x1, R23 ;  /* 0x0000000103037824 */ /* 0x000fe200078e0217 */
[----:B------:R-:W5:Y:S01]  /*91e0*/  LD.E.128 R8, desc[UR40][R8.64] ;  /* 0x0000002808087980 */ /* 0x000f62000c101d00 */
[----:B------:R-:W-:Y:S01]  /*91f0*/  IMAD.IADD R32, R16, 0x1, R21 ;  /* 0x0000000110207824 */ /* 0x000fe200078e0215 */
[----:B------:R-:W-:Y:S01]  /*9200*/  SHF.R.S32.HI R41, RZ, 0x1f, R157 ;  /* 0x0000001fff297819 */ /* 0x000fe2000001149d */
[----:B------:R-:W-:Y:S01]  /*9210*/  IMAD.WIDE.U32 R2, R154, UR4, R2 ;  /* 0x000000049a027c25 */ /* 0x000fe2000f8e0002 */
[----:B------:R-:W-:Y:S01]  /*9220*/  @!PT LDS RZ, [RZ] ;  /* 0x00000000fffff984 */ /* 0x000fe20000000800 */
[----:B------:R-:W-:Y:S01]  /*9230*/  @!PT LDS RZ, [RZ] ;  /* 0x00000000fffff984 */ /* 0x000fe20000000800 */
[----:B------:R-:W-:Y:S01]  /*9240*/  @!PT LDS RZ, [RZ] ;  /* 0x00000000fffff984 */ /* 0x000fe20000000800 */
[----:B------:R-:W-:Y:S01]  /*9250*/  @!PT LDS RZ, [RZ] ;  /* 0x00000000fffff984 */ /* 0x000fe20000000800 */
[----:B------:R0:W-:Y:S06]  /*9260*/  MEMBAR.ALL.CTA ;  /* 0x0000000000007992 */ /* 0x0001ec0000008000 */
[----:B0-----:R-:W0:Y:S01]  /*9270*/  FENCE.VIEW.ASYNC.S ;  /* 0x00000000000073c6 */ /* 0x001e220000000000 */
[----:B--2---:R-:W-:-:S04]  /*9280*/  @P4 IMAD.HI.U32 R18, R32, R33, RZ ;  /* 0x0000002120124227 */ /* 0x004fc800078e00ff */
[----:B------:R-:W-:Y:S01]  /*9290*/  IMAD R3, R154, UR5, R3 ;  /* 0x000000059a037c24 */ /* 0x000fe2000f8e0203 */
[----:B------:R-:W-:Y:S01]  /*92a0*/  ULDC.64 UR4, c[0x0][0xaf0] ;  /* 0x0002bc0000047ab9 */ /* 0x000fe20000000a00 */
[----:B------:R-:W-:Y:S01]  /*92b0*/  IMAD.MOV.U32 R21, RZ, RZ, R32 ;  /* 0x000000ffff157224 */ /* 0x000fe200078e0020 */
[----:B---3--:R-:W-:Y:S01]  /*92c0*/  @P4 SHF.R.U32.HI R21, RZ, R35, R18 ;  /* 0x00000023ff154219 */ /* 0x008fe20000011612 */
[----:B------:R-:W-:Y:S02]  /*92d0*/  IMAD R20, R20, UR4, RZ ;  /* 0x0000000414147c24 */ /* 0x000fe4000f8e02ff */
[----:B------:R-:W-:Y:S01]  /*92e0*/  IMAD.WIDE.U32 R2, R153, UR4, R2 ;  /* 0x0000000499027c25 */ /* 0x000fe2000f8e0002 */
[----:B------:R-:W-:-:S03]  /*92f0*/  SHF.R.S32.HI R18, RZ, 0x1f, R21 ;  /* 0x0000001fff127819 */ /* 0x000fc60000011415 */
[----:B------:R-:W-:Y:S01]  /*9300*/  IMAD R23, R153, UR5, R20 ;  /* 0x0000000599177c24 */ /* 0x000fe2000f8e0214 */
[----:B------:R-:W-:Y:S01]  /*9310*/  ULDC.64 UR4, c[0x0][0xae0] ;  /* 0x0002b80000047ab9 */ /* 0x000fe20000000a00 */
[----:B------:R-:W-:Y:S02]  /*9320*/  IMAD.MOV R20, RZ, RZ, -R21 ;  /* 0x000000ffff147224 */ /* 0x000fe400078e0a15 */
[----:B------:R-:W-:Y:S02]  /*9330*/  IMAD R18, R18, UR4, RZ ;  /* 0x0000000412127c24 */ /* 0x000fe4000f8e02ff */
[----:B------:R-:W-:Y:S02]  /*9340*/  IMAD R17, R17, R20, R32 ;  /* 0x0000001411117224 */ /* 0x000fe400078e0220 */
[----:B------:R-:W-:Y:S02]  /*9350*/  IMAD.IADD R3, R3, 0x1, R23 ;  /* 0x0000000103037824 */ /* 0x000fe400078e0217 */
[C---:B------:R-:W-:Y:S01]  /*9360*/  IMAD R23, R21.reuse, UR5, R18 ;  /* 0x0000000515177c24 */ /* 0x040fe2000f8e0212 */
[----:B------:R-:W-:Y:S01]  /*9370*/  SHF.R.S32.HI R18, RZ, 0x1f, R17 ;  /* 0x0000001fff127819 */ /* 0x000fe20000011411 */
[----:B------:R-:W-:Y:S01]  /*9380*/  IMAD.WIDE.U32 R2, R21, UR4, R2 ;  /* 0x0000000415027c25 */ /* 0x000fe2000f8e0002 */
[----:B------:R-:W-:-:S03]  /*9390*/  ULDC.64 UR4, c[0x0][0xad8] ;  /* 0x0002b60000047ab9 */ /* 0x000fc60000000a00 */
[----:B------:R-:W-:Y:S02]  /*93a0*/  IMAD.IADD R3, R3, 0x1, R23 ;  /* 0x0000000103037824 */ /* 0x000fe400078e0217 */
[----:B------:R-:W-:Y:S02]  /*93b0*/  IMAD R18, R18, UR4, RZ ;  /* 0x0000000412127c24 */ /* 0x000fe4000f8e02ff */
[----:B------:R-:W-:-:S04]  /*93c0*/  IMAD.WIDE.U32 R2, R17, UR4, R2 ;  /* 0x0000000411027c25 */ /* 0x000fc8000f8e0002 */
[----:B------:R-:W-:Y:S01]  /*93d0*/  IMAD R21, R17, UR5, R18 ;  /* 0x0000000511157c24 */ /* 0x000fe2000f8e0212 */
[----:B------:R-:W-:Y:S01]  /*93e0*/  ULDC.64 UR4, c[0x0][0xa80] ;  /* 0x0002a00000047ab9 */ /* 0x000fe20000000a00 */
[----:B------:R-:W-:Y:S01]  /*93f0*/  IMAD.IADD R23, R36, 0x1, R16 ;  /* 0x0000000124177824 */ /* 0x000fe200078e0210 */
[C---:B------:R-:W-:Y:S01]  /*9400*/  LEA R18, P0, R2.reuse, UR4, 0x1 ;  /* 0x0000000402127c11 */ /* 0x040fe2000f8008ff */
[----:B------:R-:W-:Y:S01]  /*9410*/  IMAD.IADD R3, R3, 0x1, R21 ;  /* 0x0000000103037824 */ /* 0x000fe200078e0215 */
[----:B------:R-:W-:Y:S01]  /*9420*/  ULDC UR4, c[0x0][0xac8] ;  /* 0x0002b20000047ab9 */ /* 0x000fe20000000800 */
[C---:B------:R-:W-:Y:S02]  /*9430*/  VIADD R17, R23.reuse, 0x60 ;  /* 0x0000006017117836 */ /* 0x040fe40000000000 */
[----:B0-----:R-:W0:Y:S01]  /*9440*/  SHFL.IDX PT, R20, R18, 0x1, 0x181f ;  /* 0x00381f0012147f89 */ /* 0x001e2200000e0000 */
[----:B------:R-:W-:Y:S01]  /*9450*/  LEA.HI.X R32, R2, UR5, R3, 0x1, P0 ;  /* 0x0000000502207c11 */ /* 0x000fe200080f0c03 */
[----:B------:R-:W-:Y:S01]  /*9460*/  VIADD R3, R23, 0x30 ;  /* 0x0000003017037836 */ /* 0x000fe20000000000 */
[----:B------:R-:W-:Y:S01]  /*9470*/  ISETP.GE.AND P0, PT, R157, UR4, PT ;  /* 0x000000049d007c0c */ /* 0x000fe2000bf06270 */
[----:B------:R-:W1:Y:S01]  /*9480*/  SHFL.IDX PT, R2, R18, RZ, 0x181f ;  /* 0x00181fff12027589 */ /* 0x000e6200000e0000 */
[----:B------:R-:W-:-:S02]  /*9490*/  VIADD R0, R0, 0x16820 ;  /* 0x0001682000007836 */ /* 0x000fc40000000000 */
[-C--:B------:R-:W-:Y:S01]  /*94a0*/  ISETP.GE.OR P1, PT, R23, R4.reuse, P0 ;  /* 0x000000041700720c */ /* 0x080fe20000726670 */
[----:B------:R-:W2:Y:S01]  /*94b0*/  SHFL.IDX PT, R40, R18, 0x2, 0x181f ;  /* 0x00581f0012287f89 */ /* 0x000ea200000e0000 */
[-C--:B------:R-:W-:Y:S01]  /*94c0*/  ISETP.GE.OR P2, PT, R3, R4.reuse, P0 ;  /* 0x000000040300720c */ /* 0x080fe20000746670 */
[----:B------:R-:W-:Y:S01]  /*94d0*/  VIADD R23, R23, 0x90 ;  /* 0x0000009017177836 */ /* 0x000fe20000000000 */
[-C--:B------:R-:W-:Y:S01]  /*94e0*/  ISETP.GE.OR P3, PT, R17, R4.reuse, P0 ;  /* 0x000000041100720c */ /* 0x080fe20000766670 */
[----:B------:R-:W3:Y:S01]  /*94f0*/  SHFL.IDX PT, R34, R32, RZ, 0x181f ;  /* 0x00181fff20227589 */ /* 0x000ee200000e0000 */
[----:B------:R-:W-:Y:S02]  /*9500*/  PRMT R0, RZ, 0x654, R0 ;  /* 0x00000654ff007816 */ /* 0x000fe40000000000 */
[----:B------:R-:W-:Y:S01]  /*9510*/  ISETP.GE.OR P0, PT, R23, R4, P0 ;  /* 0x000000041700720c */ /* 0x000fe20000706670 */
[----:B------:R-:W3:Y:S01]  /*9520*/  SHFL.IDX PT, R36, R32, 0x1, 0x181f ;  /* 0x00381f0020247f89 */ /* 0x000ee200000e0000 */
[----:B------:R1:W-:Y:S03]  /*9530*/  SYNCS.ARRIVE.TRANS64.RED.A1T0 RZ, [R0+URZ], RZ ;  /* 0x000000ff00ff79a7 */ /* 0x0003e6000810043f */
[----:B------:R-:W3:Y:S02]  /*9540*/  SHFL.IDX PT, R38, R32, 0x2, 0x181f ;  /* 0x00581f0020267f89 */ /* 0x000ee400000e0000 */
[----:B0-----:R-:W-:-:S02]  /*9550*/  @!P2 LEA R16, P5, R157, R20, 0x1 ;  /* 0x000000149d10a211 */ /* 0x001fc400078a08ff */
[----:B------:R-:W0:Y:S01]  /*9560*/  SHFL.IDX PT, R18, R18, 0x3, 0x181f ;  /* 0x00781f0012127f89 */ /* 0x000e2200000e0000 */
[----:B-1----:R-:W-:-:S03]  /*9570*/  @!P1 LEA R2, P4, R157, R2, 0x1 ;  /* 0x000000029d029211 */ /* 0x002fc600078808ff */
[----:B------:R-:W1:Y:S01]  /*9580*/  SHFL.IDX PT, R32, R32, 0x3, 0x181f ;  /* 0x00781f0020207f89 */ /* 0x000e6200000e0000 */
[C---:B--2---:R-:W-:Y:S02]  /*9590*/  @!P3 LEA R20, P6, R157.reuse, R40, 0x1 ;  /* 0x000000289d14b211 */ /* 0x044fe400078c08ff */
[C-C-:B---3--:R-:W-:Y:S02]  /*95a0*/  @!P1 LEA.HI.X R3, R157.reuse, R34, R41.reuse, 0x1, P4 ;  /* 0x000000229d039211 */ /* 0x148fe400020f0c29 */
[C-C-:B------:R-:W-:Y:S02]  /*95b0*/  @!P2 LEA.HI.X R17, R157.reuse, R36, R41.reuse, 0x1, P5 ;  /* 0x000000249d11a211 */ /* 0x140fe400028f0c29 */
[----:B------:R-:W-:Y:S01]  /*95c0*/  @!P3 LEA.HI.X R21, R157, R38, R41, 0x1, P6 ;  /* 0x000000269d15b211 */ /* 0x000fe200030f0c29 */
[----:B----4-:R2:W-:Y:S04]  /*95d0*/  @!P1 ST.E.128 desc[UR40][R2.64], R12 ;  /* 0x0000000c02009985 */ /* 0x0105e8000c101d28 */
[----:B------:R2:W-:Y:S04]  /*95e0*/  @!P2 ST.E.128 desc[UR40][R16.64], R24 ;  /* 0x000000181000a985 */ /* 0x0005e8000c101d28 */
[----:B------:R2:W-:Y:S01]  /*95f0*/  @!P3 ST.E.128 desc[UR40][R20.64], R28 ;  /* 0x0000001c1400b985 */ /* 0x0005e2000c101d28 */
[----:B01----:R-:W-:Y:S05]  /*9600*/  @P0 BRA `(.L_x_2062) ;  /* 0x0000001000b00947 */ /* 0x003fea0003800000 */
[----:B--2---:R-:W-:-:S04]  /*9610*/  LEA R2, P0, R157, R18, 0x1 ;  /* 0x000000129d027211 */ /* 0x004fc800078008ff */
[----:B------:R-:W-:-:S05]  /*9620*/  LEA.HI.X R3, R157, R32, R41, 0x1, P0 ;  /* 0x000000209d037211 */ /* 0x000fca00000f0c29 */
[----:B-----5:R0:W-:Y:S01]  /*9630*/  ST.E.128 desc[UR40][R2.64], R8 ;  /* 0x0000000802007985 */ /* 0x0201e2000c101d28 */
[----:B------:R-:W-:Y:S05]  /*9640*/  BRA `(.L_x_2062) ;  /* 0x0000001000a07947 */ /* 0x000fea0003800000 */
.L_x_2061:
[----:B------:R-:W1:Y:S01]  /*9650*/  @P4 LDC R12, c[0x0][0xbec] ;  /* 0x0002fb00ff0c4b82 */ /* 0x000e620000000800 */
[----:B------:R-:W-:Y:S01]  /*9660*/  ULDC.64 UR4, c[0x0][0xb08] ;  /* 0x0002c20000047ab9 */ /* 0x000fe20000000a00 */
[----:B0-----:R-:W-:Y:S01]  /*9670*/  SHF.R.S32.HI R10, RZ, 0x1f, R153 ;  /* 0x0000001fff0a7819 */ /* 0x001fe20000011499 */
[----:B------:R-:W-:Y:S01]  /*9680*/  IMAD R23, R23, UR4, RZ ;  /* 0x0000000417177c24 */ /* 0x000fe2000f8e02ff */
[----:B------:R-:W-:Y:S01]  /*9690*/  ULDC.64 UR6, c[0x0][0xb30] ;  /* 0x0002cc0000067ab9 */ /* 0x000fe20000000a00 */
[C---:B------:R-:W-:Y:S01]  /*96a0*/  IMAD.WIDE.U32 R8, R18.reuse, UR4, RZ ;  /* 0x0000000412087c25 */ /* 0x040fe2000f8e00ff */
[----:B------:R-:W-:Y:S01]  /*96b0*/  ISETP.GE.AND P0, PT, R15, R4, PT ;  /* 0x000000040f00720c */ /* 0x000fe20003f06270 */
[----:B------:R-:W-:Y:S01]  /*96c0*/  BSSY B1, `(.L_x_2063) ;  /* 0x000005d000017945 */ /* 0x000fe20003800000 */
[----:B------:R-:W0:Y:S01]  /*96d0*/  @P4 LDC R21, c[0x0][0xbf0] ;  /* 0x0002fc00ff154b82 */ /* 0x000e220000000800 */
[----:B------:R-:W-:Y:S01]  /*96e0*/  IMAD R23, R18, UR5, R23 ;  /* 0x0000000512177c24 */ /* 0x000fe2000f8e0217 */
[----:B------:R-:W-:Y:S01]  /*96f0*/  ULDC.64 UR4, c[0x0][0xb38] ;  /* 0x0002ce0000047ab9 */ /* 0x000fe20000000a00 */
[----:B------:R-:W-:-:S02]  /*9700*/  IMAD.MOV.U32 R11, RZ, RZ, R37 ;  /* 0x000000ffff0b7224 */ /* 0x000fc400078e0025 */
[----:B------:R-:W-:Y:S02]  /*9710*/  IMAD.IADD R9, R9, 0x1, R23 ;  /* 0x0000000109097824 */ /* 0x000fe400078e0217 */
[----:B------:R-:W-:Y:S02]  /*9720*/  VIADD R24, R22, 0x38 ;  /* 0x0000003816187836 */ /* 0x000fe40000000000 */
[----:B------:R-:W-:-:S03]  /*9730*/  IMAD.WIDE.U32 R8, R154, UR4, R8 ;  /* 0x000000049a087c25 */ /* 0x000fc6000f8e0008 */
[----:B------:R-:W-:Y:S01]  /*9740*/  SHF.R.S32.HI R24, RZ, 0x1f, R24 ;  /* 0x0000001fff187819 */ /* 0x000fe20000011418 */
[----:B------:R-:W-:Y:S01]  /*9750*/  IMAD R9, R154, UR5, R9 ;  /* 0x000000059a097c24 */ /* 0x000fe2000f8e0209 */
[----:B------:R-:W-:Y:S01]  /*9760*/  ULDC.64 UR4, c[0x0][0xb40] ;  /* 0x0002d00000047ab9 */ /* 0x000fe20000000a00 */
[----:B------:R-:W-:Y:S02]  /*9770*/  VIADD R27, R22, 0x30 ;  /* 0x00000030161b7836 */ /* 0x000fe40000000000 */
[----:B------:R-:W-:Y:S02]  /*9780*/  IMAD R10, R10, UR4, RZ ;  /* 0x000000040a0a7c24 */ /* 0x000fe4000f8e02ff */
[----:B-1----:R-:W-:Y:S01]  /*9790*/  @P4 IMAD.HI.U32 R12, R37, R12, RZ ;  /* 0x0000000c250c4227 */ /* 0x002fe200078e00ff */
[----:B------:R-:W-:-:S03]  /*97a0*/  SHF.R.S32.HI R27, RZ, 0x1f, R27 ;  /* 0x0000001fff1b7819 */ /* 0x000fc6000001141b */
[C---:B------:R-:W-:Y:S01]  /*97b0*/  IMAD R13, R153.reuse, UR5, R10 ;  /* 0x00000005990d7c24 */ /* 0x040fe2000f8e020a */
[----:B0-----:R-:W-:Y:S01]  /*97c0*/  @P4 SHF.R.U32.HI R11, RZ, R21, R12 ;  /* 0x00000015ff0b4219 */ /* 0x001fe2000001160c */
[----:B------:R-:W-:Y:S01]  /*97d0*/  IMAD.WIDE.U32 R8, R153, UR4, R8 ;  /* 0x0000000499087c25 */ /* 0x000fe2000f8e0008 */
[----:B------:R-:W-:Y:S02]  /*97e0*/  ULDC.64 UR4, c[0x0][0xb48] ;  /* 0x0002d20000047ab9 */ /* 0x000fe40000000a00 */
[----:B------:R-:W-:Y:S01]  /*97f0*/  SHF.R.S32.HI R10, RZ, 0x1f, R11 ;  /* 0x0000001fff0a7819 */ /* 0x000fe2000001140b */
[----:B------:R-:W-:Y:S02]  /*9800*/  IMAD.IADD R9, R9, 0x1, R13 ;  /* 0x0000000109097824 */ /* 0x000fe400078e020d */
[----:B------:R-:W-:Y:S02]  /*9810*/  IMAD.MOV R12, RZ, RZ, -R11 ;  /* 0x000000ffff0c7224 */ /* 0x000fe400078e0a0b */
[----:B------:R-:W-:-:S04]  /*9820*/  IMAD.WIDE.U32 R8, R39, UR4, R8 ;  /* 0x0000000427087c25 */ /* 0x000fc8000f8e0008 */
[----:B------:R-:W-:Y:S02]  /*9830*/  IMAD R17, R17, R12, R37 ;  /* 0x0000000c11117224 */ /* 0x000fe400078e0225 */
[----:B------:R-:W-:Y:S02]  /*9840*/  IMAD R10, R10, UR6, RZ ;  /* 0x000000060a0a7c24 */ /* 0x000fe4000f8e02ff */
[----:B------:R-:W-:Y:S01]  /*9850*/  IMAD R9, R39, UR5, R9 ;  /* 0x0000000527097c24 */ /* 0x000fe2000f8e0209 */
[----:B------:R-:W-:Y:S01]  /*9860*/  ULDC.64 UR4, c[0x0][0xb28] ;  /* 0x0002ca0000047ab9 */ /* 0x000fe20000000a00 */
        /* <DEDUP_REMOVED lines=10> */
[----:B------:R-:W-:Y:S02]  /*9910*/  IMAD.IADD R9, R9, 0x1, R11 ;  /* 0x0000000109097824 */ /* 0x000fe400078e020b */
[C---:B------:R-:W-:Y:S01]  /*9920*/  VIADD R29, R22.reuse, 0x28 ;  /* 0x00000028161d7836 */ /* 0x040fe20000000000 */
[----:B------:R-:W-:Y:S01]  /*9930*/  PRMT R10, RZ, 0x654, R10 ;  /* 0x00000654ff0a7816 */ /* 0x000fe2000000000a */
[----:B------:R-:W-:Y:S01]  /*9940*/  VIADD R31, R22, 0x20 ;  /* 0x00000020161f7836 */ /* 0x000fe20000000000 */
[----:B------:R-:W-:Y:S01]  /*9950*/  LEA.HI.X R18, R8, UR5, R9, 0x2, P1 ;  /* 0x0000000508127c11 */ /* 0x000fe200088f1409 */
[C---:B------:R-:W-:Y:S01]  /*9960*/  VIADD R21, R22.reuse, 0x18 ;  /* 0x0000001816157836 */ /* 0x040fe20000000000 */
[----:B------:R0:W-:Y:S01]  /*9970*/  SYNCS.ARRIVE.TRANS64.RED.A1T0 RZ, [R10+URZ], RZ ;  /* 0x000000ff0aff79a7 */ /* 0x0001e2000810043f */
[C---:B------:R-:W-:Y:S01]  /*9980*/  VIADD R33, R22.reuse, 0x10 ;  /* 0x0000001016217836 */ /* 0x040fe20000000000 */
[----:B------:R-:W-:Y:S01]  /*9990*/  SHF.R.S32.HI R29, RZ, 0x1f, R29 ;  /* 0x0000001fff1d7819 */ /* 0x000fe2000001141d */
[C---:B------:R-:W-:Y:S01]  /*99a0*/  VIADD R35, R22.reuse, 0x8 ;  /* 0x0000000816237836 */ /* 0x040fe20000000000 */
[----:B------:R1:W2:Y:S01]  /*99b0*/  SHFL.IDX PT, R11, R18, RZ, 0x1c1f ;  /* 0x001c1fff120b7589 */ /* 0x0002a200000e0000 */
[C---:B------:R-:W-:Y:S01]  /*99c0*/  VIADD R23, R22.reuse, 0x38 ;  /* 0x0000003816177836 */ /* 0x040fe20000000000 */
[----:B------:R-:W-:Y:S01]  /*99d0*/  SHF.R.S32.HI R31, RZ, 0x1f, R31 ;  /* 0x0000001fff1f7819 */ /* 0x000fe2000001141f */
[C---:B------:R-:W-:Y:S01]  /*99e0*/  VIADD R26, R22.reuse, 0x30 ;  /* 0x00000030161a7836 */ /* 0x040fe20000000000 */
[----:B0-----:R1:W0:Y:S01]  /*99f0*/  SHFL.IDX PT, R10, R0, RZ, 0x1c1f ;  /* 0x001c1fff000a7589 */ /* 0x00122200000e0000 */
[C---:B------:R-:W-:Y:S01]  /*9a00*/  VIADD R28, R22.reuse, 0x28 ;  /* 0x00000028161c7836 */ /* 0x040fe20000000000 */
[----:B------:R-:W-:Y:S01]  /*9a10*/  SHF.R.S32.HI R21, RZ, 0x1f, R21 ;  /* 0x0000001fff157819 */ /* 0x000fe20000011415 */
[C---:B------:R-:W-:Y:S01]  /*9a20*/  VIADD R30, R22.reuse, 0x20 ;  /* 0x00000020161e7836 */ /* 0x040fe20000000000 */
[----:B------:R-:W-:Y:S01]  /*9a30*/  SHF.R.S32.HI R33, RZ, 0x1f, R33 ;  /* 0x0000001fff217819 */ /* 0x000fe20000011421 */
[C---:B------:R-:W-:Y:S01]  /*9a40*/  VIADD R20, R22.reuse, 0x18 ;  /* 0x0000001816147836 */ /* 0x040fe20000000000 */
[----:B------:R-:W-:Y:S01]  /*9a50*/  SHF.R.S32.HI R35, RZ, 0x1f, R35 ;  /* 0x0000001fff237819 */ /* 0x000fe20000011423 */
[----:B------:R-:W-:-:S02]  /*9a60*/  VIADD R32, R22, 0x10 ;  /* 0x0000001016207836 */ /* 0x000fc40000000000 */
[----:B------:R-:W-:Y:S01]  /*9a70*/  VIADD R34, R22, 0x8 ;  /* 0x0000000816227836 */ /* 0x000fe20000000000 */
[----:B-1----:R-:W-:Y:S06]  /*9a80*/  @P0 BRA `(.L_x_2064) ;  /* 0x0000000000800947 */ /* 0x002fec0003800000 */
[----:B------:R-:W-:Y:S02]  /*9a90*/  ULDC UR4, c[0x0][0xac8] ;  /* 0x0002b20000047ab9 */ /* 0x000fe40000000800 */
[----:B------:R-:W-:Y:S02]  /*9aa0*/  ISETP.GE.AND P1, PT, R34, UR4, PT ;  /* 0x0000000422007c0c */ /* 0x000fe4000bf26270 */
        /* <DEDUP_REMOVED lines=14> */
[-C--:B------:R-:W-:Y:S01]  /*9b90*/  @!P3 LEA R16, P6, R20, R10.reuse, 0x2 ;  /* 0x0000000a1410b211 */ /* 0x080fe200078c10ff */
[----:B------:R3:W-:Y:S01]  /*9ba0*/  @!P5 ST.E.64 desc[UR40][R14.64], R96 ;  /* 0x000000600e00d985 */ /* 0x0007e2000c101b28 */
[----:B0-----:R-:W-:Y:S02]  /*9bb0*/  @!P2 LEA R2, P5, R30, R10, 0x2 ;  /* 0x0000000a1e02a211 */ /* 0x001fe400078a10ff */
[----:B------:R-:W-:-:S03]  /*9bc0*/  @!P3 LEA.HI.X R17, R20, R11, R21, 0x2, P6 ;  /* 0x0000000b1411b211 */ /* 0x000fc600030f1415 */
[-C--:B------:R-:W-:Y:S02]  /*9bd0*/  @!P1 LEA R8, P6, R28, R10.reuse, 0x2 ;  /* 0x0000000a1c089211 */ /* 0x080fe400078c10ff */
[-C--:B------:R-:W-:Y:S01]  /*9be0*/  @!P2 LEA.HI.X R3, R30, R11.reuse, R31, 0x2, P5 ;  /* 0x0000000b1e03a211 */ /* 0x080fe200028f141f */
[----:B------:R3:W-:Y:S01]  /*9bf0*/  @!P3 ST.E.64 desc[UR40][R16.64], R100 ;  /* 0x000000641000b985 */ /* 0x0007e2000c101b28 */
[-C--:B-1----:R-:W-:Y:S02]  /*9c00*/  @!P0 LEA R12, P3, R26, R10.reuse, 0x2 ;  /* 0x0000000a1a0c8211 */ /* 0x082fe400078610ff */
        /* <DEDUP_REMOVED lines=8> */
.L_x_2064:
[----:B------:R-:W-:Y:S05]  /*9c90*/  BSYNC B1 ;  /* 0x0000000000017941 */ /* 0x000fea0003800000 */
.L_x_2063:
[----:B------:R-:W-:Y:S01]  /*9ca0*/  ISETP.GE.AND P0, PT, R25, R4, PT ;  /* 0x000000041900720c */ /* 0x000fe20003f06270 */
[----:B---3--:R1:W3:Y:S04]  /*9cb0*/  SHFL.IDX PT, R9, R18, 0x1, 0x1c1f ;  /* 0x003c1f0012097f89 */ /* 0x0082e800000e0000 */
[----:B------:R1:W4:Y:S08]  /*9cc0*/  SHFL.IDX PT, R8, R0, 0x1, 0x1c1f ;  /* 0x003c1f0000087f89 */ /* 0x00033000000e0000 */
[----:B-1----:R-:W-:Y:S05]  /*9cd0*/  @P0 BRA `(.L_x_2062) ;  /* 0x0000000800fc0947 */ /* 0x002fea0003800000 */
[----:B------:R-:W-:Y:S02]  /*9ce0*/  ULDC UR4, c[0x0][0xac8] ;  /* 0x0002b20000047ab9 */ /* 0x000fe40000000800 */
[----:B------:R-:W-:Y:S02]  /*9cf0*/  ISETP.GE.AND P0, PT, R22, UR4, PT ;  /* 0x0000000416007c0c */ /* 0x000fe4000bf06270 */
[----:B------:R-:W-:Y:S02]  /*9d00*/  ISETP.GE.AND P5, PT, R34, UR4, PT ;  /* 0x0000000422007c0c */ /* 0x000fe4000bfa6270 */
[----:B------:R-:W-:Y:S02]  /*9d10*/  ISETP.GE.AND P3, PT, R32, UR4, PT ;  /* 0x0000000420007c0c */ /* 0x000fe4000bf66270 */
[----:B------:R-:W-:Y:S02]  /*9d20*/  ISETP.GE.AND P2, PT, R20, UR4, PT ;  /* 0x0000000414007c0c */ /* 0x000fe4000bf46270 */
[----:B------:R-:W-:-:S05]  /*9d30*/  ISETP.GE.AND P1, PT, R30, UR4, PT ;  /* 0x000000041e007c0c */ /* 0x000fca000bf26270 */
[----:B---34-:R-:W-:Y:S02]  /*9d40*/  @!P0 IMAD.WIDE R2, R22, 0x4, R8 ;  /* 0x0000000416028825 */ /* 0x018fe400078e0208 */
[-C--:B0-----:R-:W-:Y:S02]  /*9d50*/  @!P5 LEA R10, P4, R34, R8.reuse, 0x2 ;  /* 0x00000008220ad211 */ /* 0x081fe400078810ff */
[----:B------:R-:W-:Y:S01]  /*9d60*/  @!P3 LEA R12, P6, R32, R8, 0x2 ;  /* 0x00000008200cb211 */ /* 0x000fe200078c10ff */
[----:B------:R0:W-:Y:S01]  /*9d70*/  @!P0 ST.E.64 desc[UR40][R2.64], R90 ;  /* 0x0000005a02008985 */ /* 0x0001e2000c101b28 */
[----:B------:R-:W-:Y:S02]  /*9d80*/  ISETP.GE.AND P0, PT, R28, UR4, PT ;  /* 0x000000041c007c0c */ /* 0x000fe4000bf06270 */
[----:B--2---:R-:W-:Y:S02]  /*9d90*/  @!P5 LEA.HI.X R11, R34, R9, R35, 0x2, P4 ;  /* 0x00000009220bd211 */ /* 0x004fe400020f1423 */
        /* <DEDUP_REMOVED lines=22> */
.L_x_2059:
        /* <DEDUP_REMOVED lines=11> */
[----:B0-----:R-:W-:Y:S01]  /*9fb0*/  IMAD.U32 R0, RZ, RZ, UR4 ;  /* 0x00000004ff007e24 */ /* 0x001fe2000f8e00ff */
[----:B------:R0:W5:Y:S01]  /*9fc0*/  @P0 LDG.E R17, desc[UR40][R10.64] ;  /* 0x000000280a110981 */ /* 0x000162000c1e1900 */
[----:B-1----:R-:W1:Y:S01]  /*9fd0*/  S2R R4, SR_TID.X ;  /* 0x0000000000047919 */ /* 0x002e620000002100 */
[----:B--2---:R-:W-:-:S05]  /*9fe0*/  @P1 IMAD.WIDE R2, R153, 0x4, R8 ;  /* 0x0000000499021825 */ /* 0x004fca00078e0208 */
[----:B------:R0:W5:Y:S01]  /*9ff0*/  @P1 LDG.E R0, desc[UR40][R2.64] ;  /* 0x0000002802001981 */ /* 0x000162000c1e1900 */
[----:B------:R-:W-:-:S13]  /*a000*/  ISETP.NE.AND P2, PT, R155, RZ, PT ;  /* 0x000000ff9b00720c */ /* 0x000fda0003f45270 */
[----:B------:R-:W2:Y:S01]  /*a010*/  @!P2 LDC R155, c[0x0][0xad4] ;  /* 0x0002b500ff9bab82 */ /* 0x000ea20000000800 */
[----:B-1----:R-:W-:-:S05]  /*a020*/  VIADD R26, R4, 0xffffff80 ;  /* 0xffffff80041a7836 */ /* 0x002fca0000000000 */
[----:B------:R-:W-:Y:S02]  /*a030*/  ISETP.GT.AND P3, PT, R26, 0xbf, PT ;  /* 0x000000bf1a00780c */ /* 0x000fe40003f64270 */
[----:B--2---:R-:W-:Y:S01]  /*a040*/  ISETP.GT.AND P2, PT, R155, 0x1, PT ;  /* 0x000000019b00780c */ /* 0x004fe20003f44270 */
[----:B0-----:R-:W-:-:S12]  /*a050*/  @P1 BRA `(.L_x_2065) ;  /* 0x0000000000101947 */ /* 0x001fd80003800000 */
[----:B------:R-:W-:Y:S05]  /*a060*/  @!P0 BRA `(.L_x_2065) ;  /* 0x00000000000c8947 */ /* 0x000fea0003800000 */
[----:B------:R-:W2:Y:S04]  /*a070*/  LDG.E R3, desc[UR40][R10.64] ;  /* 0x000000280a037981 */ /* 0x000ea8000c1e1900 */
[----:B-----5:R-:W2:Y:S02]  /*a080*/  LDG.E R0, desc[UR40][R10.64+0x4] ;  /* 0x000004280a007981 */ /* 0x020ea4000c1e1900 */
[----:B--2---:R-:W-:-:S07]  /*a090*/  IMAD.IADD R0, R0, 0x1, -R3 ;  /* 0x0000000100007824 */ /* 0x004fce00078e0a03 */
.L_x_2065:
[----:B------:R-:W2:Y:S01]  /*a0a0*/  LDL.LU R2, [R1] ;  /* 0x0000000001027983 */ /* 0x000ea20000300800 */
[----:B------:R-:W-:Y:S01]  /*a0b0*/  BSSY B1, `(.L_x_2066) ;  /* 0x0000036000017945 */ /* 0x000fe20003800000 */
[----:B------:R-:W-:Y:S02]  /*a0c0*/  SEL R153, R153, RZ, !P0 ;  /* 0x000000ff99997207 */ /* 0x000fe40004000000 */
[----:B-----5:R-:W-:Y:S02]  /*a0d0*/  SHF.R.S32.HI R20, RZ, 0x1f, R17 ;  /* 0x0000001fff147819 */ /* 0x020fe40000011411 */
[----:B--2---:R-:W-:Y:S01]  /*a0e0*/  SEL R24, R2, RZ, !P0 ;  /* 0x000000ff02187207 */ /* 0x004fe20004000000 */
[----:B------:R-:W-:Y:S06]  /*a0f0*/  @P3 BRA `(.L_x_2067) ;  /* 0x0000000000c43947 */ /* 0x000fec0003800000 */
[----:B------:R-:W0:Y:S01]  /*a100*/  LDC R31, c[0x0][0xbe8] ;  /* 0x0002fa00ff1f7b82 */ /* 0x000e220000000800 */
[----:B------:R-:W-:Y:S01]  /*a110*/  IADD3 R27, R16, -0x80, R4 ;  /* 0xffffff80101b7810 */ /* 0x000fe20007ffe004 */
[----:B0-----:R-:W-:-:S05]  /*a120*/  IMAD R2, R0, R31, RZ ;  /* 0x0000001f00027224 */ /* 0x001fca00078e02ff */
        /* <DEDUP_REMOVED lines=42> */
[----:B------:R-:W-:-:S05]  /*a3d0*/  IMAD.IADD R3, R3, 0x1, R11 ;  /* 0x0000000103037824 */ /* 0x000fca00078e020b */
[----:B----4-:R-:W-:Y:S01]  /*a3e0*/  LEA.HI.X R9, R2, R29, R3, 0x2, P0 ;  /* 0x0000001d02097211 */ /* 0x010fe200000f1403 */
[----:B------:R-:W-:-:S05]  /*a3f0*/  IMAD.MOV.U32 R3, RZ, RZ, -0x800000 ;  /* 0xff800000ff037424 */ /* 0x000fca00078e00ff */
[----:B------:R0:W-:Y:S02]  /*a400*/  STG.E desc[UR40][R8.64], R3 ;  /* 0x0000000308007986 */ /* 0x0001e4000c101928 */
.L_x_2067:
[----:B------:R-:W-:Y:S05]  /*a410*/  BSYNC B1 ;  /* 0x0000000000017941 */ /* 0x000fea0003800000 */
.L_x_2066:
[----:B------:R-:W-:Y:S05]  /*a420*/  @P2 BRA `(.L_x_2062) ;  /* 0x0000000400282947 */ /* 0x000fea0003800000 */
[----:B------:R-:W1:Y:S01]  /*a430*/  LDC R15, c[0x0][0xbe8] ;  /* 0x0002fa00ff0f7b82 */ /* 0x000e620000000800 */
[----:B------:R-:W-:Y:S01]  /*a440*/  SHF.R.S32.HI R14, RZ, 0x1f, R26 ;  /* 0x0000001fff0e7819 */ /* 0x000fe2000001141a */
[----:B------:R-:W-:Y:S01]  /*a450*/  ULDC.64 UR4, c[0x0][0xaa0] ;  /* 0x0002a80000047ab9 */ /* 0x000fe20000000a00 */
[----:B------:R-:W-:Y:S01]  /*a460*/  ULDC.64 UR6, c[0x0][0xaf0] ;  /* 0x0002bc0000067ab9 */ /* 0x000fe20000000a00 */
[----:B------:R-:W-:Y:S01]  /*a470*/  IMAD R2, R20, UR4, RZ ;  /* 0x0000000414027c24 */ /* 0x000fe2000f8e02ff */
[----:B------:R-:W-:Y:S01]  /*a480*/  LEA.HI R14, R14, R26, RZ, 0x3 ;  /* 0x0000001a0e0e7211 */ /* 0x000fe200078f18ff */
[----:B0-----:R-:W-:Y:S01]  /*a490*/  IMAD R8, R24, UR6, RZ ;  /* 0x0000000618087c24 */ /* 0x001fe2000f8e02ff */
[----:B------:R-:W-:Y:S01]  /*a4a0*/  SHF.R.S32.HI R23, RZ, 0x1f, R157 ;  /* 0x0000001fff177819 */ /* 0x000fe2000001149d */
[C---:B------:R-:W-:Y:S01]  /*a4b0*/  IMAD R9, R17.reuse, UR5, R2 ;  /* 0x0000000511097c24 */ /* 0x040fe2000f8e0202 */
[----:B------:R-:W-:Y:S01]  /*a4c0*/  SHF.R.S32.HI R14, RZ, 0x3, R14 ;  /* 0x00000003ff0e7819 */ /* 0x000fe2000001140e */
[----:B------:R-:W-:Y:S01]  /*a4d0*/  IMAD.WIDE.U32 R2, R17, UR4, RZ ;  /* 0x0000000411027c25 */ /* 0x000fe2000f8e00ff */
[----:B------:R-:W-:-:S03]  /*a4e0*/  ULDC.64 UR4, c[0x0][0xae8] ;  /* 0x0002ba0000047ab9 */ /* 0x000fc60000000a00 */
[----:B------:R-:W-:Y:S02]  /*a4f0*/  IMAD R11, R156, 0x30, R14 ;  /* 0x000000309c0b7824 */ /* 0x000fe400078e020e */
[----:B------:R-:W-:Y:S02]  /*a500*/  IMAD.IADD R3, R3, 0x1, R9 ;  /* 0x0000000103037824 */ /* 0x000fe400078e0209 */
[----:B------:R-:W-:Y:S02]  /*a510*/  IMAD.IADD R10, R16, 0x1, R11 ;  /* 0x00000001100a7824 */ /* 0x000fe400078e020b */
[----:B------:R-:W-:Y:S01]  /*a520*/  IMAD.WIDE.U32 R2, R154, UR4, R2 ;  /* 0x000000049a027c25 */ /* 0x000fe2000f8e0002 */
[----:B-1----:R-:W-:-:S03]  /*a530*/  ISETP.NE.AND P0, PT, R15, 0x1, PT ;  /* 0x000000010f00780c */ /* 0x002fc60003f05270 */
[----:B------:R-:W-:Y:S02]  /*a540*/  IMAD.MOV.U32 R9, RZ, RZ, R10 ;  /* 0x000000ffff097224 */ /* 0x000fe400078e000a */
[----:B------:R-:W-:Y:S01]  /*a550*/  IMAD R3, R154, UR5, R3 ;  /* 0x000000059a037c24 */ /* 0x000fe2000f8e0203 */
[----:B------:R-:W-:Y:S01]  /*a560*/  ULDC.64 UR4, c[0x0][0xae0] ;  /* 0x0002b80000047ab9 */ /* 0x000fe20000000a00 */
[----:B------:R-:W-:Y:S02]  /*a570*/  IMAD.IADD R28, R14, 0x1, R16 ;  /* 0x000000010e1c7824 */ /* 0x000fe400078e0210 */
[----:B------:R-:W-:-:S04]  /*a580*/  IMAD.WIDE.U32 R2, R153, UR6, R2 ;  /* 0x0000000699027c25 */ /* 0x000fc8000f8e0002 */
[----:B------:R-:W0:Y:S08]  /*a590*/  @P0 LDC R13, c[0x0][0xbec] ;  /* 0x0002fb00ff0d0b82 */ /* 0x000e300000000800 */
[----:B------:R-:W1:Y:S01]  /*a5a0*/  @P0 LDC R21, c[0x0][0xbf0] ;  /* 0x0002fc00ff150b82 */ /* 0x000e620000000800 */
[----:B0-----:R-:W-:-:S04]  /*a5b0*/  @P0 IMAD.HI.U32 R4, R10, R13, RZ ;  /* 0x0000000d0a040227 */ /* 0x001fc800078e00ff */
[----:B------:R-:W-:Y:S01]  /*a5c0*/  IMAD R13, R153, UR7, R8 ;  /* 0x00000007990d7c24 */ /* 0x000fe2000f8e0208 */
[----:B-1----:R-:W-:-:S03]  /*a5d0*/  @P0 SHF.R.U32.HI R9, RZ, R21, R4 ;  /* 0x00000015ff090219 */ /* 0x002fc60000011604 */
[----:B------:R-:W-:Y:S01]  /*a5e0*/  IMAD.IADD R3, R3, 0x1, R13 ;  /* 0x0000000103037824 */ /* 0x000fe200078e020d */
[--C-:B------:R-:W-:Y:S01]  /*a5f0*/  SHF.R.S32.HI R4, RZ, 0x1f, R9.reuse ;  /* 0x0000001fff047819 */ /* 0x100fe20000011409 */
[----:B------:R-:W-:Y:S02]  /*a600*/  IMAD.MOV R11, RZ, RZ, -R9 ;  /* 0x000000ffff0b7224 */ /* 0x000fe400078e0a09 */
[----:B------:R-:W-:-:S04]  /*a610*/  IMAD.WIDE.U32 R2, R9, UR4, R2 ;  /* 0x0000000409027c25 */ /* 0x000fc8000f8e0002 */
[----:B------:R-:W-:Y:S02]  /*a620*/  IMAD R11, R15, R11, R10 ;  /* 0x0000000b0f0b7224 */ /* 0x000fe400078e020a */
[----:B------:R-:W-:Y:S02]  /*a630*/  IMAD R4, R4, UR4, RZ ;  /* 0x0000000404047c24 */ /* 0x000fe4000f8e02ff */
[----:B------:R-:W-:Y:S02]  /*a640*/  IMAD R15, R0, R15, RZ ;  /* 0x0000000f000f7224 */ /* 0x000fe400078e02ff */
[----:B------:R-:W-:Y:S01]  /*a650*/  IMAD R13, R9, UR5, R4 ;  /* 0x00000005090d7c24 */ /* 0x000fe2000f8e0204 */
[----:B------:R-:W-:Y:S01]  /*a660*/  SHF.R.S32.HI R4, RZ, 0x1f, R11 ;  /* 0x0000001fff047819 */ /* 0x000fe2000001140b */
[----:B------:R-:W-:Y:S01]  /*a670*/  ULDC.64 UR4, c[0x0][0xad8] ;  /* 0x0002b60000047ab9 */ /* 0x000fe20000000a00 */
[----:B------:R-:W-:Y:S02]  /*a680*/  VIADD R0, R28, 0x30 ;  /* 0x000000301c007836 */ /* 0x000fe40000000000 */
[----:B------:R-:W-:-:S02]  /*a690*/  IMAD.IADD R3, R3, 0x1, R13 ;  /* 0x0000000103037824 */ /* 0x000fc400078e020d */
[----:B------:R-:W-:Y:S02]  /*a6a0*/  IMAD R4, R4, UR4, RZ ;  /* 0x0000000404047c24 */ /* 0x000fe4000f8e02ff */
[----:B------:R-:W-:-:S04]  /*a6b0*/  IMAD.WIDE.U32 R2, R11, UR4, R2 ;  /* 0x000000040b027c25 */ /* 0x000fc8000f8e0002 */
[----:B------:R-:W-:Y:S01]  /*a6c0*/  IMAD R9, R11, UR5, R4 ;  /* 0x000000050b097c24 */ /* 0x000fe2000f8e0204 */
[----:B------:R-:W-:Y:S02]  /*a6d0*/  ULDC.64 UR4, c[0x0][0xa80] ;  /* 0x0002a00000047ab9 */ /* 0x000fe40000000a00 */
[----:B------:R-:W-:Y:S01]  /*a6e0*/  LEA R4, P0, R2, UR4, 0x1 ;  /* 0x0000000402047c11 */ /* 0x000fe2000f8008ff */
[----:B------:R-:W-:Y:S01]  /*a6f0*/  IMAD.IADD R3, R3, 0x1, R9 ;  /* 0x0000000103037824 */ /* 0x000fe200078e0209 */
[----:B------:R-:W-:-:S03]  /*a700*/  ULDC UR4, c[0x0][0xac8] ;  /* 0x0002b20000047ab9 */ /* 0x000fc60000000800 */
[----:B------:R-:W0:Y:S01]  /*a710*/  SHFL.IDX PT, R8, R4, RZ, 0x181f ;  /* 0x00181fff04087589 */ /* 0x000e2200000e0000 */
[----:B------:R-:W-:Y:S01]  /*a720*/  LEA.HI.X R12, R2, UR5, R3, 0x1, P0 ;  /* 0x00000005020c7c11 */ /* 0x000fe200080f0c03 */
[C---:B------:R-:W-:Y:S01]  /*a730*/  VIADD R2, R28.reuse, 0x60 ;  /* 0x000000601c027836 */ /* 0x040fe20000000000 */
[----:B------:R-:W-:Y:S01]  /*a740*/  ISETP.GE.AND P0, PT, R157, UR4, PT ;  /* 0x000000049d007c0c */ /* 0x000fe2000bf06270 */
[----:B------:R-:W1:Y:S01]  /*a750*/  SHFL.IDX PT, R10, R4, 0x1, 0x181f ;  /* 0x00381f00040a7f89 */ /* 0x000e6200000e0000 */
[C---:B------:R-:W-:Y:S02]  /*a760*/  VIADD R3, R28.reuse, 0x90 ;  /* 0x000000901c037836 */ /* 0x040fe40000000000 */
[-C--:B------:R-:W-:Y:S01]  /*a770*/  ISETP.GE.OR P3, PT, R28, R15.reuse, P0 ;  /* 0x0000000f1c00720c */ /* 0x080fe20000766670 */
[----:B------:R-:W2:Y:S01]  /*a780*/  SHFL.IDX PT, R20, R4, 0x2, 0x181f ;  /* 0x00581f0004147f89 */ /* 0x000ea200000e0000 */
[-C--:B------:R-:W-:Y:S02]  /*a790*/  ISETP.GE.OR P2, PT, R0, R15.reuse, P0 ;  /* 0x0000000f0000720c */ /* 0x080fe40000746670 */
[-C--:B------:R-:W-:Y:S01]  /*a7a0*/  ISETP.GE.OR P1, PT, R2, R15.reuse, P0 ;  /* 0x0000000f0200720c */ /* 0x080fe20000726670 */
[----:B------:R-:W3:Y:S01]  /*a7b0*/  SHFL.IDX PT, R14, R12, RZ, 0x181f ;  /* 0x00181fff0c0e7589 */ /* 0x000ee200000e0000 */
[----:B------:R-:W-:-:S03]  /*a7c0*/  ISETP.GE.OR P0, PT, R3, R15, P0 ;  /* 0x0000000f0300720c */ /* 0x000fc60000706670 */
[----:B------:R-:W4:Y:S04]  /*a7d0*/  SHFL.IDX PT, R26, R4, 0x3, 0x181f ;  /* 0x00781f00041a7f89 */ /* 0x000f2800000e0000 */
        /* <DEDUP_REMOVED lines=15> */
.L_x_2062:
[----:B------:R-:W-:Y:S05]  /*a8d0*/  BSYNC B0 ;  /* 0x0000000000007941 */ /* 0x000fea0003800000 */
.L_x_2058:
[----:B------:R-:W-:Y:S02]  /*a8e0*/  ULDC UR4, c[0x0][0xc3c] ;  /* 0x00030f0000047ab9 */ /* 0x000fe40000000800 */
[----:B------:R-:W-:-:S13]  /*a8f0*/  ISETP.GE.AND P0, PT, R7, UR4, PT ;  /* 0x0000000407007c0c */ /* 0x000fda000bf06270 */
[----:B------:R-:W-:Y:S05]  /*a900*/  @!P0 BRA `(.L_x_2068) ;  /* 0xffffff64007c8947 */ /* 0x000fea000383ffff */
[----:B------:R-:W-:Y:S05]  /*a910*/  EXIT ;  /* 0x000000000000794d */ /* 0x000fea0003800000 */
.L_x_2021:
[----:B------:R-:W-:-:S08]  /*a920*/  NOP ;  /* 0x0000000000007918 */ /* 0x000fd00000000000 */
[----:B--2---:R-:W0:-:S00]  /*a930*/  USETMAXREG.DEALLOC.CTAPOOL 0x20 ;  /* 0x00000020000079c8 */ /* 0x004e0000080e0500 */
[----:B0-----:R-:W-:Y:S01]  /*a940*/  LOP3.LUT R0, R0, 0x3, RZ, 0xc0, !PT ;  /* 0x0000000300007812 */ /* 0x001fe200078ec0ff */
[----:B------:R-:W-:-:S05]  /*a950*/  IMAD.MOV.U32 R25, RZ, RZ, RZ ;  /* 0x000000ffff197224 */ /* 0x000fca00078e00ff */
[----:B------:R-:W0:Y:S02]  /*a960*/  SHFL.IDX PT, R0, R0, RZ, 0x1f ;  /* 0x00001fff00007589 */ /* 0x000e2400000e0000 */
[----:B0-----:R-:W-:-:S04]  /*a970*/  ISETP.NE.AND P0, PT, R0, RZ, PT ;  /* 0x000000ff0000720c */ /* 0x001fc80003f05270 */
[----:B------:R-:W-:-:S05]  /*a980*/  P2R R0, PR, RZ, 0x1 ;  /* 0x00000001ff007803 */ /* 0x000fca0000000000 */
[----:B------:R0:W-:Y:S04]  /*a990*/  STL [R1+0x3c], R0 ;  /* 0x00003c0001007387 */ /* 0x0001e80000100800 */
        /* <DEDUP_REMOVED lines=8> */
.L_x_2069:
[----:B0-----:R-:W0:Y:S01]  /*aa20*/  S2R R0, SR_TID.X ;  /* 0x0000000000007919 */ /* 0x001e220000002100 */
        /* <DEDUP_REMOVED lines=43> */
.L_x_2073:
        /* <DEDUP_REMOVED lines=37> */
.L_x_2071:
        /* <DEDUP_REMOVED lines=13> */
.L_x_2074:
        /* <DEDUP_REMOVED lines=61> */
.L_x_2075:
        /* <DEDUP_REMOVED lines=60> */
.L_x_2076:
[----:B------:R-:W-:-:S05]  /*b790*/  LOP3.LUT R2, RZ, R2, RZ, 0x33, !PT ;  /* 0x00000002ff027212 */ /* 0x000fca00078e33ff */
[----:B------:R-:W-:Y:S01]  /*b7a0*/  IMAD.IADD R25, R25, 0x1, R2 ;  /* 0x0000000119197824 */ /* 0x000fe200078e0202 */
[----:B------:R-:W-:Y:S06]  /*b7b0*/  BRA `(.L_x_2077) ;  /* 0x00000000000c7947 */ /* 0x000fec0003800000 */
.L_x_2072:
[----:B------:R-:W-:Y:S02]  /*b7c0*/  IMAD.MOV.U32 R25, RZ, RZ, RZ ;  /* 0x000000ffff197224 */ /* 0x000fe400078e00ff */
[----:B------:R-:W-:Y:S02]  /*b7d0*/  IMAD.U32 R24, RZ, RZ, UR6 ;  /* 0x00000006ff187e24 */ /* 0x000fe4000f8e00ff */
[----:B------:R-:W-:-:S07]  /*b7e0*/  IMAD.MOV.U32 R26, RZ, RZ, RZ ;  /* 0x000000ffff1a7224 */ /* 0x000fce00078e00ff */
.L_x_2077:
[----:B------:R-:W-:-:S13]  /*b7f0*/  ISETP.NE.AND P0, PT, R0, RZ, PT ;  /* 0x000000ff0000720c */ /* 0x000fda0003f05270 */
[----:B------:R-:W0:Y:S01]  /*b800*/  @!P0 S2R R3, SR_CgaCtaId ;  /* 0x0000000000038919 */ /* 0x000e220000008800 */
[----:B------:R-:W-:-:S04]  /*b810*/  @!P0 MOV R0, 0x400 ;  /* 0x0000040000008802 */ /* 0x000fc80000000f00 */
[----:B0-----:R-:W-:-:S05]  /*b820*/  @!P0 LEA R0, R3, R0, 0x18 ;  /* 0x0000000003008211 */ /* 0x001fca00078ec0ff */
[----:B------:R0:W-:Y:S01]  /*b830*/  @!P0 STS.128 [R0+0x168d0], R24 ;  /* 0x0168d01800008388 */ /* 0x0001e20000000c00 */
[----:B------:R-:W-:Y:S06]  /*b840*/  BAR.ARV 0x5, 0x200 ;  /* 0x0148000000007b1d */ /* 0x000fec0000002000 */
.L_x_2070:
        /* <DEDUP_REMOVED lines=17> */
[C---:B-1----:R-:W-:Y:S01]  /*b960*/  LOP3.LUT R4, R5.reuse, 0x7f, RZ, 0xc0, !PT ;  /* 0x0000007f05047812 */ /* 0x042fe200078ec0ff */
[----:B0-----:R-:W-:-:S04]  /*b970*/  IMAD.SHL.U32 R0, R5, 0x8, RZ ;  /* 0x0000000805007824 */ /* 0x001fc800078e00ff */
        /* <DEDUP_REMOVED lines=9> */
.L_x_2170:
        /* <DEDUP_REMOVED lines=48> */
[----:B------:R-:W-:Y:S01]  /*bd10*/  IMAD.MOV.U32 R10, RZ, RZ, R9 ;  /* 0x000000ffff0a7224 */ /* 0x000fe200078e0009 */
[----:B------:R-:W-:Y:S06]  /*bd20*/  @P2 BRA `(.L_x_2079) ;  /* 0x0000000000142947 */ /* 0x000fec0003800000 */
[----:B------:R-:W-:Y:S05]  /*bd30*/  @!P1 BRA `(.L_x_2079) ;  /* 0x0000000000109947 */ /* 0x000fea0003800000 */
[----:B------:R-:W2:Y:S04]  /*bd40*/  LDG.E R6, desc[UR40][R2.64] ;  /* 0x0000002802067981 */ /* 0x000ea8000c1e1900 */
[----:B0-----:R-:W2:Y:S02]  /*bd50*/  LDG.E R9, desc[UR40][R2.64+0x4] ;  /* 0x0000042802097981 */ /* 0x001ea4000c1e1900 */
[----:B--2---:R-:W-:-:S05]  /*bd60*/  IMAD.IADD R10, R9, 0x1, -R6 ;  /* 0x00000001090a7824 */ /* 0x004fca00078e0a06 */
[----:B------:R1:W-:Y:S02]  /*bd70*/  STL [R1+0x20], R10 ;  /* 0x0000200a01007387 */ /* 0x0003e40000100800 */
.L_x_2079:
[----:B------:R-:W-:Y:S01]  /*bd80*/  ULDC.64 UR4, c[0x0][0xa20] ;  /* 0x0002880000047ab9 */ /* 0x000fe20000000a00 */
[C---:B------:R-:W-:Y:S01]  /*bd90*/  LOP3.LUT R6, R26.reuse, 0xff000000, RZ, 0xc0, !PT ;  /* 0xff0000001a067812 */ /* 0x040fe200078ec0ff */
[----:B------:R-:W-:Y:S01]  /*bda0*/  IMAD.MOV.U32 R23, RZ, RZ, R11 ;  /* 0x000000ffff177224 */ /* 0x000fe200078e000b */
        /* <DEDUP_REMOVED lines=12> */
.L_x_2080:
[----:B------:R-:W-:Y:S05]  /*be70*/  @!P0 BRA `(.L_x_2081) ;  /* 0x00000000000c8947 */ /* 0x000fea0003800000 */
[----:B------:R-:W2:Y:S04]  /*be80*/  LDG.E R7, desc[UR40][R4.64] ;  /* 0x0000002804077981 */ /* 0x000ea8000c1e1900 */
[----:B------:R-:W2:Y:S02]  /*be90*/  LDG.E R2, desc[UR40][R4.64+0x4] ;  /* 0x0000042804027981 */ /* 0x000ea4000c1e1900 */
[----:B--2---:R-:W-:-:S07]  /*bea0*/  IMAD.IADD R7, R2, 0x1, -R7 ;  /* 0x0000000102077824 */ /* 0x004fce00078e0a07 */
.L_x_2081:
[----:B-----5:R-:W-:Y:S01]  /*beb0*/  IMAD.IADD R7, R7, 0x1, -R0 ;  /* 0x0000000107077824 */ /* 0x020fe200078e0a00 */
[----:B0-----:R-:W-:Y:S01]  /*bec0*/  LOP3.LUT R9, R6, 0xff, RZ, 0xc0, !PT ;  /* 0x000000ff06097812 */ /* 0x001fe200078ec0ff */
[----:B------:R-:W0:Y:S01]  /*bed0*/  LDC R0, c[0x0][0x448] ;  /* 0x00011200ff007b82 */ /* 0x000e220000000800 */
[----:B--2---:R-:W-:Y:S01]  /*bee0*/  IMAD R2, R25, 0xc0, RZ ;  /* 0x000000c019027824 */ /* 0x004fe200078e02ff */
[----:B------:R-:W-:Y:S01]  /*bef0*/  BSSY B0, `(.L_x_2082) ;  /* 0x0000036000007945 */ /* 0x000fe20003800000 */
[----:B------:R-:W-:Y:S02]  /*bf00*/  IMAD.MOV.U32 R4, RZ, RZ, RZ ;  /* 0x000000ffff047224 */ /* 0x000fe400078e00ff */
[----:B------:R-:W-:Y:S01]  /*bf10*/  VIADD R2, R2, 0xbf ;  /* 0x000000bf02027836 */ /* 0x000fe20000000000 */
[----:B0-----:R-:W-:-:S13]  /*bf20*/  ISETP.NE.AND P0, PT, R0, 0x1, PT ;  /* 0x000000010000780c */ /* 0x001fda0003f05270 */
[----:B------:R-:W0:Y:S08]  /*bf30*/  @P0 LDC R3, c[0x0][0x44c] ;  /* 0x00011300ff030b82 */ /* 0x000e300000000800 */
[----:B------:R-:W2:Y:S01]  /*bf40*/  @P0 LDC R0, c[0x0][0x450] ;  /* 0x00011400ff000b82 */ /* 0x000ea20000000800 */
[----:B0-----:R-:W-:-:S05]  /*bf50*/  @P0 IMAD.HI.U32 R3, R2, R3, RZ ;  /* 0x0000000302030227 */ /* 0x001fca00078e00ff */
[----:B--2---:R-:W-:Y:S02]  /*bf60*/  @P0 SHF.R.U32.HI R2, RZ, R0, R3 ;  /* 0x00000000ff020219 */ /* 0x004fe40000011603 */
[C---:B------:R-:W-:Y:S01]  /*bf70*/  IADD3 R3, R7.reuse, 0x80, -R10 ;  /* 0x0000008007037810 */ /* 0x040fe20007ffe80a */
        /* <DEDUP_REMOVED lines=8> */
[----:B------:R-:W-:Y:S01]  /*c000*/  VIMNMX R8, R7, R0, PT ;  /* 0x0000000007087248 */ /* 0x000fe20003fe0100 */
[----:B------:R-:W-:Y:S01]  /*c010*/  IMAD.MOV.U32 R7, RZ, RZ, R4 ;  /* 0x000000ffff077224 */ /* 0x000fe200078e0004 */
[----:B------:R-:W-:Y:S02]  /*c020*/  SHF.R.U32.HI R0, RZ, 0x10, R6 ;  /* 0x00000010ff007819 */ /* 0x000fe40000011606 */
[----:B------:R-:W-:Y:S01]  /*c030*/  ISETP.GE.AND P1, PT, R8, 0x1, PT ;  /* 0x000000010800780c */ /* 0x000fe20003f26270 */
[----:B------:R0:W-:Y:S01]  /*c040*/  STL [R1+0x14], R8 ;  /* 0x0000140801007387 */ /* 0x0001e20000100800 */
[----:B------:R-:W-:-:S03]  /*c050*/  ISETP.NE.AND P0, PT, R0, RZ, PT ;  /* 0x000000ff0000720c */ /* 0x000fc60003f05270 */
[----:B------:R0:W-:Y:S04]  /*c060*/  STL [R1+0x1c], R4 ;  /* 0x00001c0401007387 */ /* 0x0001e80000100800 */
[----:B------:R0:W-:Y:S06]  /*c070*/  STL [R1+0x38], R9 ;  /* 0x0000380901007387 */ /* 0x0001ec0000100800 */
[----:B------:R-:W2:Y:S01]  /*c080*/  @!P0 LDC R0, c[0x0][0x9f0] ;  /* 0x00027c00ff008b82 */ /* 0x000ea20000000800 */
[----:B------:R-:W-:Y:S05]  /*c090*/  @!P1 BRA `(.L_x_2083) ;  /* 0x00000000006c9947 */ /* 0x000fea0003800000 */
[-C--:B0-2---:R-:W-:Y:S02]  /*c0a0*/  IABS R4, R0.reuse ;  /* 0x0000000000047213 */ /* 0x085fe40000000000 */
        /* <DEDUP_REMOVED lines=26> */
.L_x_2083:
[----:B------:R-:W-:Y:S05]  /*c250*/  BSYNC B0 ;  /* 0x0000000000007941 */ /* 0x000fea0003800000 */
.L_x_2082:
[----:B--2---:R-:W-:Y:S01]  /*c260*/  IMAD.MOV.U32 R0, RZ, RZ, R7 ;  /* 0x000000ffff007224 */ /* 0x004fe200078e0007 */
[----:B------:R-:W-:Y:S03]  /*c270*/  BSSY B7, `(.L_x_2084) ;  /* 0x0000358000077945 */ /* 0x000fe60003800000 */
[----:B------:R-:W-:-:S05]  /*c280*/  IMAD R2, R9, R0, RZ ;  /* 0x0000000009027224 */ /* 0x000fca00078e02ff */
[----:B------:R-:W-:Y:S01]  /*c290*/  VIADDMNMX R0, R2, R0, R8, PT ;  /* 0x0000000002007246 */ /* 0x000fe20003800108 */
[----:B------:R2:W-:Y:S03]  /*c2a0*/  STL [R1+0x4], R2 ;  /* 0x0000040201007387 */ /* 0x0005e60000100800 */
[----:B------:R-:W-:Y:S01]  /*c2b0*/  ISETP.GT.AND P0, PT, R0, R2, PT ;  /* 0x000000020000720c */ /* 0x000fe20003f04270 */
[----:B------:R2:W-:-:S12]  /*c2c0*/  STL [R1+0x18], R0 ;  /* 0x0000180001007387 */ /* 0x0005d80000100800 */
[----:B------:R-:W-:Y:S05]  /*c2d0*/  @P0 BRA `(.L_x_2085) ;  /* 0x0000000000440947 */ /* 0x000fea0003800000 */
[----:B--2---:R-:W2:Y:S02]  /*c2e0*/  S2R R0, SR_TID.X ;  /* 0x0000000000007919 */ /* 0x004ea40000002100 */
[----:B--2---:R-:W-:-:S04]  /*c2f0*/  LOP3.LUT R0, R0, 0x7f, RZ, 0xc0, !PT ;  /* 0x0000007f00007812 */ /* 0x004fc800078ec0ff */
[----:B------:R-:W-:-:S13]  /*c300*/  ISETP.NE.AND P0, PT, R0, RZ, PT ;  /* 0x000000ff0000720c */ /* 0x000fda0003f05270 */
[----:B------:R-:W-:Y:S05]  /*c310*/  @P0 BRA `(.L_x_2086) ;  /* 0x0000003400340947 */ /* 0x000fea0003800000 */
[----:B------:R-:W2:Y:S01]  /*c320*/  S2R R5, SR_LANEID ;  /* 0x0000000000057919 */ /* 0x000ea20000000000 */
[----:B------:R-:W-:Y:S01]  /*c330*/  VOTEU.ANY UR4, UPT, PT ;  /* 0x0000000000047886 */ /* 0x000fe200038e0100 */
[----:B------:R-:W4:Y:S01]  /*c340*/  LDC.64 R2, c[0x0][0xc60] ;  /* 0x00031800ff027b82 */ /* 0x000f220000000a00 */
[----:B------:R-:W2:Y:S02]  /*c350*/  FLO.U32 R0, UR4 ;  /* 0x0000000400007d00 */ /* 0x000ea400080e0000 */
[----:B--2---:R-:W-:-:S06]  /*c360*/  ISETP.EQ.U32.AND P0, PT, R0, R5, PT ;  /* 0x000000050000720c */ /* 0x004fcc0003f02070 */
[----:B------:R-:W4:Y:S07]  /*c370*/  POPC R5, UR4 ;  /* 0x0000000400057d09 */ /* 0x000f2e0008000000 */
[----:B----4-:R-:W2:Y:S01]  /*c380*/  @P0 ATOMG.E.ADD.STRONG.GPU PT, R3, desc[UR40][R2.64], R5 ;  /* 0x00000005020309a8 */ /* 0x010ea200081ee1e8 */
[----:B0-----:R-:W0:Y:S02]  /*c390*/  S2R R4, SR_LTMASK ;  /* 0x0000000000047919 */ /* 0x001e240000003900 */
[----:B0-----:R-:W-:-:S04]  /*c3a0*/  LOP3.LUT R4, R4, UR4, RZ, 0xc0, !PT ;  /* 0x0000000404047c12 */ /* 0x001fc8000f8ec0ff */
[----:B---3--:R-:W0:Y:S01]  /*c3b0*/  POPC R7, R4 ;  /* 0x0000000400077309 */ /* 0x008e220000000000 */
[----:B--2---:R-:W0:Y:S02]  /*c3c0*/  SHFL.IDX PT, R0, R3, R0, 0x1f ;  /* 0x00001f0003007589 */ /* 0x004e2400000e0000 */
[----:B0-----:R-:W-:Y:S01]  /*c3d0*/  IADD3 R24, R0, UR36, R7 ;  /* 0x0000002400187c10 */ /* 0x001fe2000fffe007 */
[----:B------:R-:W-:Y:S06]  /*c3e0*/  BRA `(.L_x_2086) ;  /* 0x0000003400007947 */ /* 0x000fec0003800000 */
.L_x_2085:
[----:B--2---:R-:W-:Y:S01]  /*c3f0*/  VIADD R0, R17, 0xe400 ;  /* 0x0000e40011007836 */ /* 0x004fe20000000000 */
[----:B------:R-:W-:Y:S04]  /*c400*/  BSSY B6, `(.L_x_2087) ;  /* 0x0000013000067945 */ /* 0x000fe80003800000 */
[----:B------:R-:W-:-:S13]  /*c410*/  LOP3.LUT P0, RZ, R0, 0x3ff, RZ, 0xc0, !PT ;  /* 0x000003ff00ff7812 */ /* 0x000fda000780c0ff */
[----:B------:R-:W-:Y:S05]  /*c420*/  @!P0 BRA `(.L_x_2088) ;  /* 0x0000000000408947 */ /* 0x000fea0003800000 */
[----:B------:R-:W-:Y:S01]  /*c430*/  MOV R2, 0x0 ;  /* 0x0000000000027802 */ /* 0x000fe20000000f00 */
[----:B------:R-:W-:Y:S01]  /*c440*/  ULDC.64 UR6, c[0x4][0xa8] ;  /* 0x01002a0000067ab9 */ /* 0x000fe20000000a00 */
[----:B------:R-:W-:Y:S01]  /*c450*/  ULDC.64 UR8, c[0x4][0xb0] ;  /* 0x01002c0000087ab9 */ /* 0x000fe20000000a00 */
[----:B------:R-:W-:Y:S01]  /*c460*/  ULDC.64 UR4, c[0x4][0x8] ;  /* 0x0100020000047ab9 */ /* 0x000fe20000000a00 */
[----:B0-----:R-:W-:Y:S02]  /*c470*/  IMAD.U32 R4, RZ, RZ, UR6 ;  /* 0x00000006ff047e24 */ /* 0x001fe4000f8e00ff */
[----:B------:R-:W0:Y:S01]  /*c480*/  LDC.64 R2, c[0x4][R2] ;  /* 0x0100000002027b82 */ /* 0x000e220000000a00 */
[----:B------:R-:W-:Y:S02]  /*c490*/  IMAD.U32 R5, RZ, RZ, UR7 ;  /* 0x00000007ff057e24 */ /* 0x000fe4000f8e00ff */
[----:B------:R-:W-:Y:S02]  /*c4a0*/  IMAD.U32 R6, RZ, RZ, UR8 ;  /* 0x00000008ff067e24 */ /* 0x000fe4000f8e00ff */
[----:B---3--:R-:W-:-:S02]  /*c4b0*/  IMAD.U32 R7, RZ, RZ, UR9 ;  /* 0x00000009ff077e24 */ /* 0x008fc4000f8e00ff */
[----:B-1----:R-:W-:Y:S02]  /*c4c0*/  IMAD.U32 R10, RZ, RZ, UR4 ;  /* 0x00000004ff0a7e24 */ /* 0x002fe4000f8e00ff */
[----:B------:R-:W-:Y:S02]  /*c4d0*/  IMAD.U32 R11, RZ, RZ, UR5 ;  /* 0x00000005ff0b7e24 */ /* 0x000fe4000f8e00ff */
[----:B------:R-:W-:Y:S02]  /*c4e0*/  IMAD.MOV.U32 R8, RZ, RZ, 0x70 ;  /* 0x00000070ff087424 */ /* 0x000fe400078e00ff */
[----:B------:R-:W-:Y:S02]  /*c4f0*/  IMAD.MOV.U32 R12, RZ, RZ, 0x1 ;  /* 0x00000001ff0c7424 */ /* 0x000fe400078e00ff */
[----:B------:R-:W-:-:S07]  /*c500*/  IMAD.MOV.U32 R13, RZ, RZ, RZ ;  /* 0x000000ffff0d7224 */ /* 0x000fce00078e00ff */
[----:B------:R-:W-:-:S07]  /*c510*/  LEPC R20, `(.L_x_2088) ;  /* 0x000000001014794e */ /* 0x000fce0000000000 */
[----:B0-----:R-:W-:Y:S05]  /*c520*/  CALL.ABS.NOINC R2 ;  /* 0x0000000002007343 */ /* 0x001fea0003c00000 */
.L_x_2088:
[----:B------:R-:W-:Y:S05]  /*c530*/  BSYNC B6 ;  /* 0x0000000000067941 */ /* 0x000fea0003800000 */
.L_x_2087:
        /* <DEDUP_REMOVED lines=9> */
[----:B0-----:R-:W-:Y:S02]  /*c5d0*/  IMAD.U32 R4, RZ, RZ, UR6 ;  /* 0x00000006ff047e24 */ /* 0x001fe4000f8e00ff */
[----:B------:R-:W-:Y:S02]  /*c5e0*/  IMAD.U32 R5, RZ, RZ, UR7 ;  /* 0x00000007ff057e24 */ /* 0x000fe4000f8e00ff */
[----:B------:R-:W-:Y:S02]  /*c5f0*/  IMAD.U32 R6, RZ, RZ, UR8 ;  /* 0x00000008ff067e24 */ /* 0x000fe4000f8e00ff */
[----:B---3--:R-:W-:-:S02]  /*c600*/  IMAD.U32 R7, RZ, RZ, UR9 ;  /* 0x00000009ff077e24 */ /* 0x008fc4000f8e00ff */
[----:B-1----:R-:W-:Y:S02]  /*c610*/  IMAD.U32 R10, RZ, RZ, UR4 ;  /* 0x00000004ff0a7e24 */ /* 0x002fe4000f8e00ff */
[----:B------:R-:W-:Y:S02]  /*c620*/  IMAD.U32 R11, RZ, RZ, UR5 ;  /* 0x00000005ff0b7e24 */ /* 0x000fe4000f8e00ff */
[----:B------:R-:W-:Y:S02]  /*c630*/  IMAD.MOV.U32 R8, RZ, RZ, 0x70 ;  /* 0x00000070ff087424 */ /* 0x000fe400078e00ff */
[----:B------:R-:W-:Y:S02]  /*c640*/  IMAD.MOV.U32 R12, RZ, RZ, 0x1 ;  /* 0x00000001ff0c7424 */ /* 0x000fe400078e00ff */
[----:B--2---:R-:W-:-:S07]  /*c650*/  IMAD.MOV.U32 R13, RZ, RZ, RZ ;  /* 0x000000ffff0d7224 */ /* 0x004fce00078e00ff */
[----:B------:R-:W-:-:S07]  /*c660*/  LEPC R20, `(.L_x_2091) ;  /* 0x000000001014794e */ /* 0x000fce0000000000 */
[----:B----4-:R-:W-:Y:S05]  /*c670*/  CALL.ABS.NOINC R2 ;  /* 0x0000000002007343 */ /* 0x010fea0003c00000 */
.L_x_2091:
        /* <DEDUP_REMOVED lines=15> */
.L_x_2090:
[----:B------:R-:W-:Y:S05]  /*c770*/  BSYNC B6 ;  /* 0x0000000000067941 */ /* 0x000fea0003800000 */
.L_x_2089:
[----:B------:R-:W-:Y:S01]  /*c780*/  ULDC.64 UR4, c[0x0][0x9f8] ;  /* 0x00027e0000047ab9 */ /* 0x000fe20000000a00 */
[----:B------:R-:W2:Y:S01]  /*c790*/  LDL R20, [R1+0x18] ;  /* 0x0000180001147983 */ /* 0x000ea20000100800 */
        /* <DEDUP_REMOVED lines=10> */
[----:B--2---:R-:W-:Y:S01]  /*c840*/  VIADD R22, R20, 0xffffffff ;  /* 0xffffffff14167836 */ /* 0x004fe20000000000 */
[----:B-----5:R-:W-:Y:S02]  /*c850*/  SHF.R.S32.HI R29, RZ, 0x1f, R23 ;  /* 0x0000001fff1d7819 */ /* 0x020fe40000011417 */
[----:B------:R-:W-:Y:S01]  /*c860*/  SEL R19, R23, RZ, !P0 ;  /* 0x000000ff17137207 */ /* 0x000fe20004000000 */
[----:B------:R-:W-:Y:S08]  /*c870*/  BRA.DIV UR4, `(.L_x_2092) ;  /* 0x0000004604807947 */ /* 0x000ff0000b800000 */
[----:B------:R-:W2:Y:S02]  /*c880*/  S2R R0, SR_TID.X ;  /* 0x0000000000007919 */ /* 0x000ea40000002100 */
[----:B--2---:R-:W-:-:S04]  /*c890*/  SHF.R.U32.HI R0, RZ, 0x5, R0 ;  /* 0x00000005ff007819 */ /* 0x004fc80000011600 */
[----:B------:R-:W-:-:S05]  /*c8a0*/  LOP3.LUT R0, R0, 0x3, RZ, 0xc0, !PT ;  /* 0x0000000300007812 */ /* 0x000fca00078ec0ff */
[----:B------:R2:W4:Y:S02]  /*c8b0*/  SHFL.IDX PT, R14, R0, RZ, 0x1f ;  /* 0x00001fff000e7589 */ /* 0x00052400000e0000 */
.L_x_2186:
[----:B------:R-:W-:Y:S02]  /*c8c0*/  PLOP3.LUT P1, PT, PT, PT, PT, 0x8, 0x0 ;  /* 0x000000000000781c */ /* 0x000fe40003f2e170 */
[----:B----4-:R-:W-:Y:S02]  /*c8d0*/  ISETP.NE.AND P0, PT, R14, RZ, PT ;  /* 0x000000ff0e00720c */ /* 0x010fe40003f05270 */
[----:B--2---:R-:W-:-:S05]  /*c8e0*/  P2R R0, PR, RZ, 0x2 ;  /* 0x00000002ff007803 */ /* 0x004fca0000000000 */
[----:B------:R2:W-:Y:S06]  /*c8f0*/  STL [R1], R0 ;  /* 0x0000000001007387 */ /* 0x0005ec0000100800 */
[----:B------:R-:W-:Y:S05]  /*c900*/  @P0 BRA `(.L_x_2093) ;  /* 0x0000000000ec0947 */ /* 0x000fea0003800000 */
[----:B------:R-:W-:-:S03]  /*c910*/  UMOV UR4, 0xffffffff ;  /* 0xffffffff00047882 */ /* 0x000fc60000000000 */
[----:B------:R-:W-:Y:S05]  /*c920*/  BRA.DIV UR4, `(.L_x_2094) ;  /* 0x0000004604887947 */ /* 0x000fea000b800000 */
[----:B------:R-:W-:-:S13]  /*c930*/  ELECT P6, URZ, PT ;  /* 0x00000000003f782f */ /* 0x000fda00038c0000 */
.L_x_2189:
[----:B------:R-:W-:Y:S05]  /*c940*/  @!P6 BRA `(.L_x_2093) ;  /* 0x0000000000dce947 */ /* 0x000fea0003800000 */
[----:B------:R-:W-:-:S04]  /*c950*/  ISETP.NE.U32.AND P0, PT, R2, RZ, PT ;  /* 0x000000ff0200720c */ /* 0x000fc80003f05070 */
[----:B------:R-:W-:-:S13]  /*c960*/  ISETP.NE.AND.EX P0, PT, R3, RZ, PT, P0 ;  /* 0x000000ff0300720c */ /* 0x000fda0003f05300 */
[----:B------:R-:W-:Y:S05]  /*c970*/  @!P0 BRA `(.L_x_2095) ;  /* 0x0000000000448947 */ /* 0x000fea0003800000 */
[----:B------:R-:W4:Y:S01]  /*c980*/  LDC R6, c[0x0][0x43c] ;  /* 0x00010f00ff067b82 */ /* 0x000f220000000800 */
[----:B------:R-:W-:Y:S01]  /*c990*/  ULDC.64 UR4, c[0x0][0x428] ;  /* 0x00010a0000047ab9 */ /* 0x000fe20000000a00 */
[----:B----4-:R-:W-:-:S13]  /*c9a0*/  ISETP.NE.AND P0, PT, R6, 0x1, PT ;  /* 0x000000010600780c */ /* 0x010fda0003f05270 */
[----:B0-----:R-:W2:Y:S02]  /*c9b0*/  @P0 LDC.64 R4, c[0x0][0x440] ;  /* 0x00011000ff040b82 */ /* 0x001ea40000000a00 */
[----:B--2---:R-:W-:-:S04]  /*c9c0*/  @P0 IMAD.HI.U32 R0, R22, R4, RZ ;  /* 0x0000000416000227 */ /* 0x004fc800078e00ff */
        /* <DEDUP_REMOVED lines=12> */
.L_x_2095:
[----:B--2---:R-:W-:Y:S01]  /*ca90*/  IMAD R0, R18, 0x8, R17 ;  /* 0x0000000812007824 */ /* 0x004fe200078e0211 */
[----:B----4-:R-:W-:-:S04]  /*caa0*/  SHF.L.U32 R2, R28, 0x1f, RZ ;  /* 0x0000001f1c027819 */ /* 0x010fc800000006ff */
[----:B------:R-:W2:Y:S02]  /*cab0*/  SYNCS.PHASECHK.TRANS64.TRYWAIT P0, [R0+URZ+0x16840], R2 ;  /* 0x01684002000075a7 */ /* 0x000ea4000800017f */
[----:B--2---:R-:W-:Y:S05]  /*cac0*/  @!P0 BRA `(.L_x_2096) ;  /* 0x0000004400408947 */ /* 0x004fea0003800000 */
.L_x_2190:
[----:B------:R-:W4:Y:S02]  /*cad0*/  S2R R3, SR_TID.X ;  /* 0x0000000000037919 */ /* 0x000f240000002100 */
[----:B----4-:R-:W-:-:S04]  /*cae0*/  LOP3.LUT R3, R3, 0x7f, RZ, 0xc0, !PT ;  /* 0x0000007f03037812 */ /* 0x010fc800078ec0ff */
[----:B------:R-:W-:-:S13]  /*caf0*/  ISETP.NE.AND P0, PT, R3, RZ, PT ;  /* 0x000000ff0300720c */ /* 0x000fda0003f05270 */
[----:B------:R-:W-:Y:S05]  /*cb00*/  @P0 BRA `(.L_x_2097) ;  /* 0x00000000001c0947 */ /* 0x000fea0003800000 */
[----:B------:R-:W4:Y:S01]  /*cb10*/  S2R R3, SR_TID.X ;  /* 0x0000000000037919 */ /* 0x000f220000002100 */
[----:B--2---:R-:W-:-:S04]  /*cb20*/  IMAD.MOV.U32 R2, RZ, RZ, 0x4000 ;  /* 0x00004000ff027424 */ /* 0x004fc800078e00ff */
[----:B------:R2:W-:Y:S01]  /*cb30*/  SYNCS.ARRIVE.TRANS64 RZ, [R0+URZ+0x16830], R2 ;  /* 0x0168300200ff79a7 */ /* 0x0005e2000800003f */
[----:B----4-:R-:W-:-:S04]  /*cb40*/  LOP3.LUT R3, R3, 0x1f, RZ, 0xc0, !PT ;  /* 0x0000001f03037812 */ /* 0x010fc800078ec0ff */
[----:B------:R-:W-:-:S13]  /*cb50*/  ISETP.NE.AND P0, PT, R3, RZ, PT ;  /* 0x000000ff0300720c */ /* 0x000fda0003f05270 */
[----:B--2---:R-:W-:Y:S05]  /*cb60*/  @!P0 BRA `(.L_x_2097) ;  /* 0x0000000000048947 */ /* 0x004fea0003800000 */
[----:B------:R-:W-:Y:S01]  /*cb70*/  BPT.TRAP 0x1 ;  /* 0x000000040000795c */ /* 0x000fe20000300000 */
.L_x_2097:
        /* <DEDUP_REMOVED lines=12> */
[----:B------:R-:W-:-:S03]  /*cc40*/  UIADD3 UR9, UR9, 0x16830, URZ ;  /* 0x0001683009097890 */ /* 0x000fc6000fffe03f */
[----:B------:R-:W-:Y:S01]  /*cc50*/  P2R R0, PR, RZ, 0x1 ;  /* 0x00000001ff007803 */ /* 0x000fe20000000000 */
[----:B------:R-:W-:Y:S02]  /*cc60*/  ULEA UR11, UR11, UR4, 0x7 ;  /* 0x000000040b0b7291 */ /* 0x000fe4000f8e383f */
[----:B------:R-:W-:Y:S01]  /*cc70*/  UIADD3 UR8, UR8, 0xe400, URZ ;  /* 0x0000e40008087890 */ /* 0x000fe2000fffe03f */
[----:B------:R-:W-:Y:S01]  /*cc80*/  UMOV UR4, 0x0 ;  /* 0x0000000000047882 */ /* 0x000fe20000000000 */
[----:B------:R4:W-:Y:S07]  /*cc90*/  STL [R1], R0 ;  /* 0x0000000001007387 */ /* 0x0009ee0000100800 */
[----:B------:R4:W-:Y:S01]  /*cca0*/  UTMALDG.4D [UR8], [UR6], desc[UR4] ;  /* 0x00000408060075b4 */ /* 0x0009e20008019000 */
[----:B------:R-:W-:-:S02]  /*ccb0*/  NOP ;  /* 0x0000000000007918 */ /* 0x000fc40000000000 */
.L_x_2093:
[----:B0-----:R-:W5:Y:S04]  /*ccc0*/  LDL.LU R4, [R1+0x10] ;  /* 0x0000100001047983 */ /* 0x001f680000300800 */
[----:B------:R-:W3:Y:S04]  /*ccd0*/  LDL.LU R6, [R1+0xc] ;  /* 0x00000c0001067983 */ /* 0x000ee80000300800 */
[----:B------:R-:W3:Y:S01]  /*cce0*/  LDL.LU R3, [R1+0x24] ;  /* 0x0000240001037983 */ /* 0x000ee20000300800 */
[----:B------:R-:W-:Y:S05]  /*ccf0*/  WARPSYNC.ALL ;  /* 0x0000000000007948 */ /* 0x000fea0003800000 */
[----:B----4-:R-:W-:Y:S01]  /*cd00*/  ULDC.64 UR6, c[0x0][0xa00] ;  /* 0x0002800000067ab9 */ /* 0x010fe20000000a00 */
[----:B------:R-:W-:Y:S01]  /*cd10*/  ULDC.64 UR4, c[0x0][0x298] ;  /* 0x0000a60000047ab9 */ /* 0x000fe20000000a00 */
[----:B--2---:R-:W-:Y:S01]  /*cd20*/  VIADD R0, R17, 0x8400 ;  /* 0x0000840011007836 */ /* 0x004fe20000000000 */
[----:B------:R-:W-:Y:S01]  /*cd30*/  BAR.SYNC.DEFER_BLOCKING 0x8, 0x200 ;  /* 0x0208000000007b1d */ /* 0x000fe20000010000 */
[----:B------:R-:W-:-:S03]  /*cd40*/  ISETP.NE.U32.AND P0, PT, RZ, UR6, PT ;  /* 0x00000006ff007c0c */ /* 0x000fc6000bf05070 */
[----:B------:R-:W-:Y:S02]  /*cd50*/  LOP3.LUT P1, RZ, R0, 0x3ff, RZ, 0xc0, !PT ;  /* 0x000003ff00ff7812 */ /* 0x000fe4000782c0ff */
[----:B------:R-:W-:Y:S01]  /*cd60*/  ISETP.NE.AND.EX P0, PT, RZ, UR7, PT, P0 ;  /* 0x00000007ff007c0c */ /* 0x000fe2000bf05300 */
[----:B------:R-:W-:Y:S01]  /*cd70*/  BSSY B6, `(.L_x_2098) ;  /* 0x000001d000067945 */ /* 0x000fe20003800000 */
[----:B-----5:R-:W-:Y:S02]  /*cd80*/  SHF.R.S32.HI R2, RZ, 0x1f, R4 ;  /* 0x0000001fff027819 */ /* 0x020fe40000011404 */
[----:B---3--:R-:W-:-:S03]  /*cd90*/  SEL R6, R6, RZ, !P0 ;  /* 0x000000ff06067207 */ /* 0x008fc60004000000 */
[----:B------:R-:W-:-:S04]  /*cda0*/  IMAD R2, R2, UR4, RZ ;  /* 0x0000000402027c24 */ /* 0x000fc8000f8e02ff */
[C---:B------:R-:W-:Y:S01]  /*cdb0*/  IMAD R0, R4.reuse, UR5, R2 ;  /* 0x0000000504007c24 */ /* 0x040fe2000f8e0202 */
[----:B------:R-:W-:Y:S01]  /*cdc0*/  SEL R2, R3, RZ, !P0 ;  /* 0x000000ff03027207 */ /* 0x000fe20004000000 */
        /* <DEDUP_REMOVED lines=16> */
[----:B-1----:R-:W-:Y:S02]  /*ced0*/  IMAD.U32 R10, RZ, RZ, UR4 ;  /* 0x00000004ff0a7e24 */ /* 0x002fe4000f8e00ff */
[----:B------:R-:W-:Y:S02]  /*cee0*/  IMAD.U32 R11, RZ, RZ, UR5 ;  /* 0x00000005ff0b7e24 */ /* 0x000fe4000f8e00ff */
[----:B------:R-:W-:Y:S02]  /*cef0*/  IMAD.MOV.U32 R8, RZ, RZ, 0x70 ;  /* 0x00000070ff087424 */ /* 0x000fe400078e00ff */
[----:B------:R-:W-:Y:S02]  /*cf00*/  IMAD.MOV.U32 R12, RZ, RZ, 0x1 ;  /* 0x00000001ff0c7424 */ /* 0x000fe400078e00ff */
[----:B------:R-:W-:-:S07]  /*cf10*/  IMAD.MOV.U32 R13, RZ, RZ, RZ ;  /* 0x000000ffff0d7224 */ /* 0x000fce00078e00ff */
[----:B------:R-:W-:-:S07]  /*cf20*/  LEPC R20, `(.L_x_2099) ;  /* 0x000000001014794e */ /* 0x000fce0000000000 */
[----:B0-----:R-:W-:Y:S05]  /*cf30*/  CALL.ABS.NOINC R2 ;  /* 0x0000000002007343 */ /* 0x001fea0003c00000 */
.L_x_2099:
[----:B------:R-:W-:Y:S05]  /*cf40*/  BSYNC B6 ;  /* 0x0000000000067941 */ /* 0x000fea0003800000 */
.L_x_2098:
[----:B------:R-:W2:Y:S01]  /*cf50*/  LDL.LU R20, [R1+0x10] ;  /* 0x0000100001147983 */ /* 0x000ea20000300800 */
[----:B------:R-:W3:Y:S01]  /*cf60*/  LDC R9, c[0x0][0x448] ;  /* 0x00011200ff097b82 */ /* 0x000ee20000000800 */
[----:B------:R-:W-:Y:S01]  /*cf70*/  ULDC.64 UR4, c[0x0][0x2d8] ;  /* 0x0000b60000047ab9 */ /* 0x000fe20000000a00 */
[----:B------:R-:W-:Y:S01]  /*cf80*/  ULDC.64 UR6, c[0x0][0x2e0] ;  /* 0x0000b80000067ab9 */ /* 0x000fe20000000a00 */
[----:B0-----:R-:W2:Y:S01]  /*cf90*/  LDL.LU.64 R2, [R1+0x30] ;  /* 0x0000300001027983 */ /* 0x001ea20000300a00 */
[----:B------:R-:W-:-:S03]  /*cfa0*/  ULDC.64 UR8, c[0x0][0x280] ;  /* 0x0000a00000087ab9 */ /* 0x000fc60000000a00 */
[----:B------:R-:W4:Y:S04]  /*cfb0*/  LDL.LU R21, [R1+0x24] ;  /* 0x0000240001157983 */ /* 0x000f280000300800 */
[----:B------:R-:W4:Y:S04]  /*cfc0*/  LDL.LU R4, [R1+0xc] ;  /* 0x00000c0001047983 */ /* 0x000f280000300800 */
[----:B-1----:R0:W5:Y:S01]  /*cfd0*/  LDL R10, [R1+0x8] ;  /* 0x00000800010a7983 */ /* 0x0021620000100800 */
[----:B---3--:R-:W-:-:S13]  /*cfe0*/  ISETP.NE.AND P1, PT, R9, 0x1, PT ;  /* 0x000000010900780c */ /* 0x008fda0003f25270 */
[----:B------:R-:W1:Y:S08]  /*cff0*/  @P1 LDC R5, c[0x0][0x450] ;  /* 0x00011400ff051b82 */ /* 0x000e700000000800 */
[----:B------:R-:W3:Y:S01]  /*d000*/  @P1 LDC R8, c[0x0][0x450] ;  /* 0x00011400ff081b82 */ /* 0x000ee20000000800 */
[----:B------:R-:W0:Y:S01]  /*d010*/  S2R R11, SR_TID.X ;  /* 0x00000000000b7919 */ /* 0x000e220000002100 */
        /* <DEDUP_REMOVED lines=18> */
[----:B-1----:R-:W-:-:S04]  /*d140*/  @P1 SHF.R.U32.HI R4, RZ, R5, R0 ;  /* 0x00000005ff041219 */ /* 0x002fc80000011600 */
[----:B------:R-:W-:-:S05]  /*d150*/  SHF.R.S32.HI R0, RZ, 0x1f, R4 ;  /* 0x0000001fff007819 */ /* 0x000fca0000011404 */
[----:B------:R-:W-:-:S04]  /*d160*/  IMAD R0, R0, UR4, RZ ;  /* 0x0000000400007c24 */ /* 0x000fc8000f8e02ff */
[C---:B------:R-:W-:Y:S02]  /*d170*/  IMAD R7, R4.reuse, UR5, R0 ;  /* 0x0000000504077c24 */ /* 0x040fe4000f8e0200 */
        /* <DEDUP_REMOVED lines=9> */
[----:B------:R-:W1:Y:S01]  /*d210*/  @P1 LDC R7, c[0x0][0x44c] ;  /* 0x00011300ff071b82 */ /* 0x000e620000000800 */
[----:B------:R-:W-:-:S04]  /*d220*/  LEA R0, P0, R4, UR8, 0x1 ;  /* 0x0000000804007c11 */ /* 0x000fc8000f8008ff */
[----:B------:R-:W-:Y:S01]  /*d230*/  LEA.HI.X R4, R4, UR9, R5, 0x1, P0 ;  /* 0x0000000904047c11 */ /* 0x000fe200080f0c05 */
[----:B------:R-:W-:-:S04]  /*d240*/  VIADD R5, R6, 0x80 ;  /* 0x0000008006057836 */ /* 0x000fc80000000000 */
[----:B------:R-:W-:Y:S02]  /*d250*/  IMAD.MOV.U32 R6, RZ, RZ, R5 ;  /* 0x000000ffff067224 */ /* 0x000fe400078e0005 */
[----:B-1----:R-:W-:-:S05]  /*d260*/  @P1 IMAD.HI.U32 R7, R5, R7, RZ ;  /* 0x0000000705071227 */ /* 0x002fca00078e00ff */
[----:B---3--:R-:W-:-:S05]  /*d270*/  @P1 SHF.R.U32.HI R6, RZ, R8, R7 ;  /* 0x00000008ff061219 */ /* 0x008fca0000011607 */
        /* <DEDUP_REMOVED lines=8> */
[----:B0-----:R-:W-:Y:S02]  /*d300*/  IMAD.SHL.U32 R20, R11, 0x8, RZ ;  /* 0x000000080b147824 */ /* 0x001fe400078e00ff */
        /* <DEDUP_REMOVED lines=119> */
.L_x_2215:
        /* <DEDUP_REMOVED lines=11> */
.L_x_2101:
        /* <DEDUP_REMOVED lines=18> */
.L_x_2216:
[----:B------:R-:W-:Y:S05]  /*dc50*/  BSYNC B0 ;  /* 0x0000000000007941 */ /* 0x000fea0003800000 */
.L_x_2102:
        /* <DEDUP_REMOVED lines=27> */
[----:B--2---:R-:W-:-:S13]  /*de10*/  ISETP.NE.AND P1, PT, R3, RZ, PT ;  /* 0x000000ff0300720c */ /* 0x004fda0003f25270 */
        /* <DEDUP_REMOVED lines=21> */
[----:B------:R-:W-:-:S06]  /*df70*/  LEA.HI.X R5, R2, UR5, R3, 0x2, P0 ;  /* 0x0000000502057c11 */ /* 0x000fcc00080f1403 */
[----:B------:R0:W5:Y:S03]  /*df80*/  LDG.E R5, desc[UR40][R4.64] ;  /* 0x0000002804057981 */ /* 0x000166000c1e1900 */
.L_x_2110:
[----:B0-----:R-:W-:Y:S01]  /*df90*/  IMAD R4, R6, 0x8, R17 ;  /* 0x0000000806047824 */ /* 0x001fe200078e0211 */
[----:B------:R-:W-:Y:S01]  /*dfa0*/  SHF.L.U32 R2, R10, 0x1f, RZ ;  /* 0x0000001f0a027819 */ /* 0x000fe200000006ff */
[----:B------:R-:W-:Y:S03]  /*dfb0*/  BSSY B3, `(.L_x_2111) ;  /* 0x0000003000037945 */ /* 0x000fe60003800000 */
[----:B------:R-:W0:Y:S02]  /*dfc0*/  SYNCS.PHASECHK.TRANS64.TRYWAIT P0, [R4+URZ+0x16840], R2 ;  /* 0x01684002040075a7 */ /* 0x000e24000800017f */
[----:B0-----:R-:W-:Y:S05]  /*dfd0*/  @!P0 BRA `(.L_x_2112) ;  /* 0x00000040000c8947 */ /* 0x001fea0003800000 */
.L_x_2217:
[----:B------:R-:W-:Y:S05]  /*dfe0*/  BSYNC B3 ;  /* 0x0000000000037941 */ /* 0x000fea0003800000 */
.L_x_2111:
[----:B------:R-:W1:Y:S01]  /*dff0*/  S2R R3, SR_TID.X ;  /* 0x0000000000037919 */ /* 0x000e620000002100 */
[----:B------:R-:W-:Y:S01]  /*e000*/  BSSY B3, `(.L_x_2113) ;  /* 0x000000b000037945 */ /* 0x000fe20003800000 */
[----:B-1----:R-:W-:-:S04]  /*e010*/  LOP3.LUT R3, R3, 0x7f, RZ, 0xc0, !PT ;  /* 0x0000007f03037812 */ /* 0x002fc800078ec0ff */
[----:B------:R-:W-:-:S13]  /*e020*/  ISETP.NE.AND P1, PT, R3, RZ, PT ;  /* 0x000000ff0300720c */ /* 0x000fda0003f25270 */
        /* <DEDUP_REMOVED lines=8> */
.L_x_2114:
[----:B------:R-:W-:Y:S05]  /*e0b0*/  BSYNC B3 ;  /* 0x0000000000037941 */ /* 0x000fea0003800000 */
.L_x_2113:
[----:B------:R-:W-:Y:S01]  /*e0c0*/  IMAD.MOV.U32 R11, RZ, RZ, RZ ;  /* 0x000000ffff0b7224 */ /* 0x000fe200078e00ff */
[----:B------:R-:W-:Y:S01]  /*e0d0*/  UIADD3 UR4, UP0, UR38, 0x370, URZ ;  /* 0x0000037026047890 */ /* 0x000fe2000ff1e03f */
[----:B------:R-:W-:Y:S01]  /*e0e0*/  IMAD R3, R6, 0x4000, R17 ;  /* 0x0000400006037824 */ /* 0x000fe200078e0211 */
[----:B------:R-:W-:Y:S01]  /*e0f0*/  PLOP3.LUT P0, PT, PT, PT, PT, 0x80, 0x0 ;  /* 0x000000000000781c */ /* 0x000fe20003f0f070 */
[----:B0-----:R-:W-:Y:S01]  /*e100*/  VIADD R4, R4, 0x16830 ;  /* 0x0001683004047836 */ /* 0x001fe20000000000 */
[----:B------:R-:W-:Y:S01]  /*e110*/  R2UR UR10, R11 ;  /* 0x000000000b0a72ca */ /* 0x000fe200000e0000 */
[----:B------:R-:W-:Y:S01]  /*e120*/  VIADD R3, R3, 0xe400 ;  /* 0x0000e40003037836 */ /* 0x000fe20000000000 */
[----:B------:R-:W-:Y:S01]  /*e130*/  UIADD3.X UR5, URZ, UR39, URZ, UP0, !UPT ;  /* 0x000000273f057290 */ /* 0x000fe200087fe43f */
[----:B------:R-:W-:Y:S01]  /*e140*/  IMAD R2, R0, 0x80, R26 ;  /* 0x0000008000027824 */ /* 0x000fe200078e021a */
[----:B------:R-:W-:Y:S01]  /*e150*/  UMOV UR6, 0x0 ;  /* 0x0000000000067882 */ /* 0x000fe20000000000 */
[----:B------:R-:W-:-:S10]  /*e160*/  UMOV UR7, 0x14f00000 ;  /* 0x14f0000000077882 */ /* 0x000fd40000000000 */
.L_x_2115:
        /* <DEDUP_REMOVED lines=15> */
.L_x_2218:
[----:B------:R-:W-:Y:S05]  /*e260*/  BSYNC B3 ;  /* 0x0000000000037941 */ /* 0x000fea0003800000 */
.L_x_2116:
        /* <DEDUP_REMOVED lines=12> */
.L_x_2119:
[----:B------:R-:W-:Y:S05]  /*e330*/  BSYNC B3 ;  /* 0x0000000000037941 */ /* 0x000fea0003800000 */
.L_x_2118:
        /* <DEDUP_REMOVED lines=11> */
.L_x_2120:
        /* <DEDUP_REMOVED lines=12> */
.L_x_2109:
[----:B------:R-:W-:Y:S05]  /*e4b0*/  BSYNC B1 ;  /* 0x0000000000017941 */ /* 0x000fea0003800000 */
.L_x_2108:
[----:B------:R-:W2:Y:S01]  /*e4c0*/  LDL.LU R0, [R1+0x18] ;  /* 0x0000180001007983 */ /* 0x000ea20000300800 */
[----:B------:R-:W-:Y:S02]  /*e4d0*/  IMAD.MOV.U32 R28, RZ, RZ, R10 ;  /* 0x000000ffff1c7224 */ /* 0x000fe400078e000a */
[----:B------:R-:W-:Y:S02]  /*e4e0*/  IMAD.MOV.U32 R18, RZ, RZ, R6 ;  /* 0x000000ffff127224 */ /* 0x000fe400078e0006 */
[----:B--2---:R-:W-:-:S07]  /*e4f0*/  VIADD R0, R0, 0xfffffffd ;  /* 0xfffffffd00007836 */ /* 0x004fce0000000000 */
.L_x_2107:
[----:B------:R-:W-:Y:S05]  /*e500*/  BSYNC B2 ;  /* 0x0000000000027941 */ /* 0x000fea0003800000 */
.L_x_2106:
[----:B------:R-:W-:Y:S01]  /*e510*/  VIADD R7, R7, 0xfffffffe ;  /* 0xfffffffe07077836 */ /* 0x000fe20000000000 */
[----:B------:R-:W-:-:S04]  /*e520*/  LOP3.LUT R2, RZ, R9, RZ, 0x33, !PT ;  /* 0x00000009ff027212 */ /* 0x000fc800078e33ff */
[----:B------:R-:W-:-:S13]  /*e530*/  ISETP.NE.AND P0, PT, R7, R2, PT ;  /* 0x000000020700720c */ /* 0x000fda0003f05270 */
[----:B------:R-:W-:Y:S05]  /*e540*/  @!P0 BRA `(.L_x_2105) ;  /* 0x0000000c00a08947 */ /* 0x000fea0003800000 */
[----:B------:R-:W-:-:S07]  /*e550*/  IMAD.MOV.U32 R4, RZ, RZ, R19 ;  /* 0x000000ffff047224 */ /* 0x000fce00078e0013 */
.L_x_2147:
        /* <DEDUP_REMOVED lines=32> */
.L_x_2123:
[----:B------:R-:W-:Y:S01]  /*e760*/  IMAD R2, R6, 0x8, R17 ;  /* 0x0000000806027824 */ /* 0x000fe200078e0211 */
[----:B------:R-:W-:Y:S01]  /*e770*/  SHF.L.U32 R3, R7, 0x1f, RZ ;  /* 0x0000001f07037819 */ /* 0x000fe200000006ff */
[----:B------:R-:W-:Y:S03]  /*e780*/  BSSY B2, `(.L_x_2124) ;  /* 0x0000003000027945 */ /* 0x000fe60003800000 */
[----:B------:R-:W1:Y:S02]  /*e790*/  SYNCS.PHASECHK.TRANS64.TRYWAIT P0, [R2+URZ+0x16840], R3 ;  /* 0x01684003020075a7 */ /* 0x000e64000800017f */
[----:B-1----:R-:W-:Y:S05]  /*e7a0*/  @!P0 BRA `(.L_x_2125) ;  /* 0x0000003800408947 */ /* 0x002fea0003800000 */
.L_x_2219:
[----:B------:R-:W-:Y:S05]  /*e7b0*/  BSYNC B2 ;  /* 0x0000000000027941 */ /* 0x000fea0003800000 */
.L_x_2124:
        /* <DEDUP_REMOVED lines=12> */
.L_x_2127:
[----:B------:R-:W-:Y:S05]  /*e880*/  BSYNC B2 ;  /* 0x0000000000027941 */ /* 0x000fea0003800000 */
.L_x_2126:
        /* <DEDUP_REMOVED lines=11> */
.L_x_2128:
        /* <DEDUP_REMOVED lines=15> */
.L_x_2220:
[----:B------:R-:W-:Y:S05]  /*ea30*/  BSYNC B2 ;  /* 0x0000000000027941 */ /* 0x000fea0003800000 */
.L_x_2129:
        /* <DEDUP_REMOVED lines=11> */
.L_x_2132:
[----:B------:R-:W-:Y:S05]  /*eaf0*/  BSYNC B2 ;  /* 0x0000000000027941 */ /* 0x000fea0003800000 */
.L_x_2131:
        /* <DEDUP_REMOVED lines=10> */
.L_x_2133:
        /* <DEDUP_REMOVED lines=12> */
.L_x_2122:
[----:B------:R-:W-:Y:S05]  /*ec60*/  BSYNC B1 ;  /* 0x0000000000017941 */ /* 0x000fea0003800000 */
.L_x_2121:
        /* <DEDUP_REMOVED lines=32> */
.L_x_2136:
[----:B------:R-:W-:Y:S01]  /*ee70*/  IMAD R2, R18, 0x8, R17 ;  /* 0x0000000812027824 */ /* 0x000fe200078e0211 */
[----:B------:R-:W-:Y:S01]  /*ee80*/  SHF.L.U32 R3, R28, 0x1f, RZ ;  /* 0x0000001f1c037819 */ /* 0x000fe200000006ff */
[----:B------:R-:W-:Y:S03]  /*ee90*/  BSSY B2, `(.L_x_2137) ;  /* 0x0000003000027945 */ /* 0x000fe60003800000 */
[----:B------:R-:W1:Y:S02]  /*eea0*/  SYNCS.PHASECHK.TRANS64.TRYWAIT P0, [R2+URZ+0x16840], R3 ;  /* 0x01684003020075a7 */ /* 0x000e64000800017f */
[----:B-1----:R-:W-:Y:S05]  /*eeb0*/  @!P0 BRA `(.L_x_2138) ;  /* 0x0000003000a48947 */ /* 0x002fea0003800000 */
.L_x_2221:
[----:B------:R-:W-:Y:S05]  /*eec0*/  BSYNC B2 ;  /* 0x0000000000027941 */ /* 0x000fea0003800000 */
.L_x_2137:
        /* <DEDUP_REMOVED lines=12> */
.L_x_2140:
[----:B------:R-:W-:Y:S05]  /*ef90*/  BSYNC B2 ;  /* 0x0000000000027941 */ /* 0x000fea0003800000 */
.L_x_2139:
[----:B------:R-:W-:Y:S01]  /*efa0*/  IMAD.MOV.U32 R5, RZ, RZ, RZ ;  /* 0x000000ffff057224 */ /* 0x000fe200078e00ff */
[----:B------:R-:W-:Y:S01]  /*efb0*/  UIADD3 UR4, UP0, UR38, 0x370, URZ ;  /* 0x0000037026047890 */ /* 0x000fe2000ff1e03f */
[C---:B------:R-:W-:Y:S01]  /*efc0*/  IMAD R11, R18.reuse, 0x4000, R17 ;  /* 0x00004000120b7824 */ /* 0x040fe200078e0211 */
[----:B------:R-:W-:Y:S01]  /*efd0*/  PLOP3.LUT P0, PT, PT, PT, PT, 0x80, 0x0 ;  /* 0x000000000000781c */ /* 0x000fe20003f0f070 */
[----:B-1----:R-:W-:Y:S01]  /*efe0*/  IMAD R3, R18, 0x8, R8 ;  /* 0x0000000812037824 */ /* 0x002fe200078e0208 */
[----:B------:R-:W-:Y:S01]  /*eff0*/  R2UR UR10, R5 ;  /* 0x00000000050a72ca */ /* 0x000fe200000e0000 */
[----:B------:R-:W-:Y:S01]  /*f000*/  VIADD R11, R11, 0xe400 ;  /* 0x0000e4000b0b7836 */ /* 0x000fe20000000000 */
[----:B------:R-:W-:Y:S01]  /*f010*/  UIADD3.X UR5, URZ, UR39, URZ, UP0, !UPT ;  /* 0x000000273f057290 */ /* 0x000fe200087fe43f */
[----:B------:R-:W-:Y:S01]  /*f020*/  VIADD R3, R3, 0x30 ;  /* 0x0000003003037836 */ /* 0x000fe20000000000 */
[----:B------:R-:W-:Y:S01]  /*f030*/  UMOV UR6, 0x0 ;  /* 0x0000000000067882 */ /* 0x000fe20000000000 */
[----:B------:R-:W-:Y:S01]  /*f040*/  IMAD R2, R10, 0x80, R26 ;  /* 0x000000800a027824 */ /* 0x000fe200078e021a */
[----:B------:R-:W-:-:S09]  /*f050*/  UMOV UR7, 0x14f00000 ;  /* 0x14f0000000077882 */ /* 0x000fd20000000000 */
.L_x_2141:
        /* <DEDUP_REMOVED lines=15> */
.L_x_2222:
[----:B------:R-:W-:Y:S05]  /*f150*/  BSYNC B2 ;  /* 0x0000000000027941 */ /* 0x000fea0003800000 */
.L_x_2142:
        /* <DEDUP_REMOVED lines=11> */
.L_x_2145:
[----:B------:R-:W-:Y:S05]  /*f210*/  BSYNC B2 ;  /* 0x0000000000027941 */ /* 0x000fea0003800000 */
.L_x_2144:
        /* <DEDUP_REMOVED lines=10> */
.L_x_2146:
        /* <DEDUP_REMOVED lines=12> */
.L_x_2135:
[----:B------:R-:W-:Y:S05]  /*f380*/  BSYNC B1 ;  /* 0x0000000000017941 */ /* 0x000fea0003800000 */
.L_x_2134:
[----:B------:R-:W2:Y:S01]  /*f390*/  LDL R2, [R1+0x4] ;  /* 0x0000040001027983 */ /* 0x000ea20000100800 */
[----:B------:R-:W-:Y:S01]  /*f3a0*/  VIADD R0, R0, 0xfffffffe ;  /* 0xfffffffe00007836 */ /* 0x000fe20000000000 */
[----:B--2---:R-:W-:-:S13]  /*f3b0*/  ISETP.GT.AND P0, PT, R9, R2, PT ;  /* 0x000000020900720c */ /* 0x004fda0003f04270 */
[----:B------:R-:W-:Y:S05]  /*f3c0*/  @P0 BRA `(.L_x_2147) ;  /* 0xfffffff000640947 */ /* 0x000fea000383ffff */
.L_x_2105:
[----:B------:R-:W-:Y:S05]  /*f3d0*/  BSYNC B0 ;  /* 0x0000000000007941 */ /* 0x000fea0003800000 */
.L_x_2104:
        /* <DEDUP_REMOVED lines=17> */
.L_x_2149:
[----:B------:R-:W-:Y:S05]  /*f4f0*/  BSYNC B0 ;  /* 0x0000000000007941 */ /* 0x000fea0003800000 */
.L_x_2148:
[----:B------:R-:W2:Y:S01]  /*f500*/  LDL.LU R0, [R1] ;  /* 0x0000000001007983 */ /* 0x000ea20000300800 */
[----:B------:R-:W-:Y:S01]  /*f510*/  BSSY B0, `(.L_x_2150) ;  /* 0x0000028000007945 */ /* 0x000fe20003800000 */
[----:B--2---:R-:W-:-:S13]  /*f520*/  ISETP.NE.AND P0, PT, R0, RZ, PT ;  /* 0x000000ff0000720c */ /* 0x004fda0003f05270 */
[----:B------:R-:W-:Y:S05]  /*f530*/  @!P0 BRA `(.L_x_2151) ;  /* 0x0000000000948947 */ /* 0x000fea0003800000 */
[----:B------:R-:W-:Y:S01]  /*f540*/  IMAD R3, R18, 0x8, R17 ;  /* 0x0000000812037824 */ /* 0x000fe200078e0211 */
[----:B------:R-:W-:Y:S01]  /*f550*/  SHF.L.U32 R0, R28, 0x1f, RZ ;  /* 0x0000001f1c007819 */ /* 0x000fe200000006ff */
[----:B------:R-:W-:Y:S01]  /*f560*/  BSSY B1, `(.L_x_2152) ;  /* 0x0000004000017945 */ /* 0x000fe20003800000 */
[----:B------:R-:W-:Y:S02]  /*f570*/  ISETP.NE.AND P1, PT, R6, RZ, PT ;  /* 0x000000ff0600720c */ /* 0x000fe40003f25270 */
[----:B------:R-:W0:Y:S02]  /*f580*/  SYNCS.PHASECHK.TRANS64.TRYWAIT P0, [R3+URZ+0x16860], R0 ;  /* 0x01686000030075a7 */ /* 0x000e24000800017f */
[----:B0-----:R-:W-:Y:S09]  /*f590*/  @!P0 BRA `(.L_x_2153) ;  /* 0x0000002c00148947 */ /* 0x001ff20003800000 */
.L_x_2223:
[----:B------:R-:W-:Y:S05]  /*f5a0*/  BSYNC B1 ;  /* 0x0000000000017941 */ /* 0x000fea0003800000 */
.L_x_2152:
        /* <DEDUP_REMOVED lines=9> */
.L_x_2155:
[----:B------:R-:W-:Y:S05]  /*f640*/  BSYNC B1 ;  /* 0x0000000000017941 */ /* 0x000fea0003800000 */
.L_x_2154:
        /* <DEDUP_REMOVED lines=10> */
.L_x_2156:
        /* <DEDUP_REMOVED lines=10> */
.L_x_2151:
[----:B------:R-:W-:Y:S05]  /*f790*/  BSYNC B0 ;  /* 0x0000000000007941 */ /* 0x000fea0003800000 */
.L_x_2150:
[----:B------:R-:W-:-:S05]  /*f7a0*/  VIADD R18, R18, 0x1 ;  /* 0x0000000112127836 */ /* 0x000fca0000000000 */
[----:B------:R-:W-:-:S04]  /*f7b0*/  ISETP.NE.AND P0, PT, R18, 0x2, PT ;  /* 0x000000021200780c */ /* 0x000fc80003f05270 */
[----:B------:R-:W-:Y:S02]  /*f7c0*/  SEL R3, RZ, 0x1, P0 ;  /* 0x00000001ff037807 */ /* 0x000fe40000000000 */
[----:B------:R-:W-:Y:S02]  /*f7d0*/  SEL R18, R18, RZ, P0 ;  /* 0x000000ff12127207 */ /* 0x000fe40000000000 */
[----:B------:R-:W-:-:S07]  /*f7e0*/  LOP3.LUT R28, R28, R3, RZ, 0x3c, !PT ;  /* 0x000000031c1c7212 */ /* 0x000fce00078e3cff */
.L_x_2086:
[----:B------:R-:W-:Y:S05]  /*f7f0*/  BSYNC B7 ;  /* 0x0000000000077941 */ /* 0x000fea0003800000 */
.L_x_2084:
[----:B------:R-:W2:Y:S02]  /*f800*/  LDL R0, [R1+0x3c] ;  /* 0x00003c0001007983 */ /* 0x000ea40000100800 */
[----:B--2---:R-:W-:-:S13]  /*f810*/  ISETP.NE.AND P0, PT, R0, RZ, PT ;  /* 0x000000ff0000720c */ /* 0x004fda0003f05270 */
[----:B------:R-:W-:Y:S05]  /*f820*/  @!P0 BRA `(.L_x_2157) ;  /* 0x0000000000248947 */ /* 0x000fea0003800000 */
[----:B------:R-:W-:Y:S05]  /*f830*/  WARPSYNC.ALL ;  /* 0x0000000000007948 */ /* 0x000fea0003800000 */
[----:B------:R-:W2:Y:S08]  /*f840*/  S2UR UR5, SR_CgaCtaId ;  /* 0x00000000000579c3 */ /* 0x000eb00000008800 */
[----:B------:R-:W-:Y:S06]  /*f850*/  BAR.SYNC.DEFER_BLOCKING 0x5, 0x200 ;  /* 0x0148000000007b1d */ /* 0x000fec0000010000 */
[----:B------:R-:W-:-:S02]  /*f860*/  UMOV UR4, 0x400 ;  /* 0x0000040000047882 */ /* 0x000fc40000000000 */
[----:B--2---:R-:W-:-:S06]  /*f870*/  ULEA UR4, UR5, UR4, 0x18 ;  /* 0x0000000405047291 */ /* 0x004fcc000f8ec03f */
[----:B------:R-:W-:-:S05]  /*f880*/  IMAD.U32 R17, RZ, RZ, UR4 ;  /* 0x00000004ff117e24 */ /* 0x000fca000f8e00ff */
[----:B------:R2:W4:Y:S01]  /*f890*/  LDS.128 R24, [R17+0x168d0] ;  /* 0x0168d00011187984 */ /* 0x0005220000000c00 */
[----:B------:R-:W-:Y:S06]  /*f8a0*/  BAR.ARV 0x4, 0x200 ;  /* 0x0108000000007b1d */ /* 0x000fec0000002000 */
[----:B------:R-:W-:Y:S05]  /*f8b0*/  BRA `(.L_x_2158) ;  /* 0x0000000c00d47947 */ /* 0x000fea0003800000 */
.L_x_2157:
        /* <DEDUP_REMOVED lines=9> */
[----:B------:R-:W2:Y:S01]  /*f950*/  @!P1 LDC.64 R4, c[0x0][0xc78] ;  /* 0x00031e00ff049b82 */ /* 0x000ea20000000a00 */
[----:B0-----:R-:W-:-:S05]  /*f960*/  @!P1 IMAD.WIDE R2, R9, 0x4, R2 ;  /* 0x0000000409029825 */ /* 0x001fca00078e0202 */
[----:B---3--:R2:W3:Y:S02]  /*f970*/  @!P1 LDG.E R7, desc[UR40][R2.64] ;  /* 0x0000002802079981 */ /* 0x0084e4000c1e1900 */
        /* <DEDUP_REMOVED lines=11> */
[----:B---3--:R-:W-:Y:S02]  /*fa30*/  @!P1 IMAD.MOV.U32 R25, RZ, RZ, R7 ;  /* 0x000000ffff199224 */ /* 0x008fe400078e0007 */
[----:B--2---:R-:W-:Y:S01]  /*fa40*/  @!P1 IMAD.MOV.U32 R5, RZ, RZ, R4 ;  /* 0x000000ffff059224 */ /* 0x004fe200078e0004 */
        /* <DEDUP_REMOVED lines=17> */
[----:B------:R0:W2:Y:S02]  /*fb60*/  SHFL.IDX PT, R14, R3, 0x1f, 0x1f ;  /* 0x03e01f00030e7f89 */ /* 0x0000a400000e0000 */
.L_x_2233:
[----:B------:R-:W-:Y:S02]  /*fb70*/  ULDC UR4, c[0x0][0xc38] ;  /* 0x00030e0000047ab9 */ /* 0x000fe40000000800 */
[----:B------:R-:W-:-:S04]  /*fb80*/  IMAD.U32 R4, RZ, RZ, UR4 ;  /* 0x00000004ff047e24 */ /* 0x000fc8000f8e00ff */
[----:B--2---:R-:W-:-:S04]  /*fb90*/  IMAD R7, R14, R4, RZ ;  /* 0x000000040e077224 */ /* 0x004fc800078e02ff */
[----:B------:R-:W-:-:S05]  /*fba0*/  IMAD.IADD R6, R6, 0x1, R7 ;  /* 0x0000000106067824 */ /* 0x000fca00078e0207 */
[----:B------:R-:W-:-:S13]  /*fbb0*/  ISETP.GT.AND P6, PT, R6, R0, PT ;  /* 0x000000000600720c */ /* 0x000fda0003fc4270 */
[----:B------:R-:W-:Y:S05]  /*fbc0*/  @P6 BRA `(.L_x_2160) ;  /* 0x0000000000a46947 */ /* 0x000fea0003800000 */
.L_x_2163:
[----:B------:R-:W2:Y:S01]  /*fbd0*/  LDC R2, c[0x0][0xc3c] ;  /* 0x00030f00ff027b82 */ /* 0x000ea20000000800 */
[----:B------:R-:W-:-:S05]  /*fbe0*/  VIADD R27, R27, 0x1f ;  /* 0x0000001f1b1b7836 */ /* 0x000fca0000000000 */
[----:B--2---:R-:W-:-:S13]  /*fbf0*/  ISETP.GE.AND P6, PT, R27, R2, PT ;  /* 0x000000021b00720c */ /* 0x004fda0003fc6270 */
[----:B------:R-:W-:Y:S05]  /*fc00*/  @P6 BRA `(.L_x_2161) ;  /* 0x0000000800bc6947 */ /* 0x000fea0003800000 */
[----:B0-----:R-:W0:Y:S01]  /*fc10*/  S2R R3, SR_TID.X ;  /* 0x0000000000037919 */ /* 0x001e220000002100 */
[----:B------:R-:W-:Y:S01]  /*fc20*/  IMAD.MOV.U32 R25, RZ, RZ, RZ ;  /* 0x000000ffff197224 */ /* 0x000fe200078e00ff */
[----:B0-----:R-:W-:-:S05]  /*fc30*/  LOP3.LUT R3, R3, 0x1f, RZ, 0xc0, !PT ;  /* 0x0000001f03037812 */ /* 0x001fca00078ec0ff */
[----:B------:R-:W-:-:S05]  /*fc40*/  IMAD.IADD R7, R27, 0x1, R3 ;  /* 0x000000011b077824 */ /* 0x000fca00078e0203 */
[----:B------:R-:W-:-:S13]  /*fc50*/  ISETP.GE.OR P6, PT, R7, R2, !P0 ;  /* 0x000000020700720c */ /* 0x000fda00047c6670 */
[----:B------:R-:W0:Y:S08]  /*fc60*/  @!P6 LDC.64 R2, c[0x0][0xc80] ;  /* 0x00032000ff02eb82 */ /* 0x000e300000000a00 */
[----:B------:R-:W2:Y:S01]  /*fc70*/  @!P6 LDC.64 R4, c[0x0][0xc78] ;  /* 0x00031e00ff04eb82 */ /* 0x000ea20000000a00 */
[----:B0-----:R-:W-:-:S05]  /*fc80*/  @!P6 IMAD.WIDE R2, R7, 0x4, R2 ;  /* 0x000000040702e825 */ /* 0x001fca00078e0202 */
[----:B------:R2:W3:Y:S02]  /*fc90*/  @!P6 LDG.E R25, desc[UR40][R2.64] ;  /* 0x000000280219e981 */ /* 0x0004e4000c1e1900 */
[----:B--2---:R-:W-:-:S04]  /*fca0*/  @!P6 IMAD.WIDE R2, R7, 0x4, R4 ;  /* 0x000000040702e825 */ /* 0x004fc800078e0204 */
[----:B------:R-:W-:-:S06]  /*fcb0*/  IMAD.MOV.U32 R5, RZ, RZ, RZ ;  /* 0x000000ffff057224 */ /* 0x000fcc00078e00ff */
        /* <DEDUP_REMOVED lines=20> */
.L_x_2241:
[----:B------:R-:W-:Y:S02]  /*fe00*/  ULDC UR4, c[0x0][0xc38] ;  /* 0x00030e0000047ab9 */ /* 0x000fe40000000800 */
[----:B------:R-:W-:-:S04]  /*fe10*/  IMAD.U32 R4, RZ, RZ, UR4 ;  /* 0x00000004ff047e24 */ /* 0x000fc8000f8e00ff */
[----:B--2---:R-:W-:-:S04]  /*fe20*/  IMAD R7, R14, R4, RZ ;  /* 0x000000040e077224 */ /* 0x004fc800078e02ff */
[----:B------:R-:W-:-:S05]  /*fe30*/  IMAD.IADD R6, R7, 0x1, R6 ;  /* 0x0000000107067824 */ /* 0x000fca00078e0206 */
[----:B------:R-:W-:-:S13]  /*fe40*/  ISETP.GT.AND P6, PT, R6, R0, PT ;  /* 0x000000000600720c */ /* 0x000fda0003fc4270 */
[----:B------:R-:W-:Y:S05]  /*fe50*/  @!P6 BRA `(.L_x_2163) ;  /* 0xfffffffc005ce947 */ /* 0x000fea000383ffff */
.L_x_2160:
[----:B------:R-:W-:Y:S01]  /*fe60*/  IMAD.IADD R7, R6, 0x1, -R7 ;  /* 0x0000000106077824 */ /* 0x000fe200078e0a07 */
[----:B------:R-:W-:-:S03]  /*fe70*/  UMOV UR4, 0xffffffff ;  /* 0xffffffff00047882 */ /* 0x000fc60000000000 */
[----:B------:R-:W-:-:S05]  /*fe80*/  IMAD R9, R3, R4, R7 ;  /* 0x0000000403097224 */ /* 0x000fca00078e0207 */
[----:B------:R-:W-:Y:S01]  /*fe90*/  ISETP.GT.AND P6, PT, R9, R0, PT ;  /* 0x000000000900720c */ /* 0x000fe20003fc4270 */
[----:B------:R-:W-:-:S12]  /*fea0*/  BRA.DIV UR4, `(.L_x_2164) ;  /* 0x0000002a04d47947 */ /* 0x000fd8000b800000 */
[----:B------:R-:W-:-:S04]  /*feb0*/  VOTE.ANY R2, PT, !P6 ;  /* 0x0000000000027806 */ /* 0x000fc800070e0100 */
[----:B------:R-:W2:Y:S02]  /*fec0*/  POPC R12, R2 ;  /* 0x00000002000c7309 */ /* 0x000ea40000000000 */
[----:B--2---:R2:W3:Y:S01]  /*fed0*/  SHFL.IDX PT, R25, R25, R12, 0x1f ;  /* 0x00001f0c19197589 */ /* 0x0044e200000e0000 */
[----:B------:R-:W-:-:S03]  /*fee0*/  IMAD.IADD R27, R12, 0x1, R27 ;  /* 0x000000010c1b7824 */ /* 0x000fc600078e021b */
[----:B------:R2:W4:Y:S04]  /*fef0*/  SHFL.IDX PT, R5, R5, R12, 0x1f ;  /* 0x00001f0c05057589 */ /* 0x00052800000e0000 */
.L_x_2246:
[----:B------:R-:W-:-:S13]  /*ff00*/  ISETP.NE.AND P0, PT, R2, RZ, PT ;  /* 0x000000ff0200720c */ /* 0x000fda0003f05270 */
[----:B------:R-:W-:Y:S05]  /*ff10*/  @!P0 BRA `(.L_x_2165) ;  /* 0x0000000000108947 */ /* 0x000fea0003800000 */
[----:B------:R-:W-:Y:S01]  /*ff20*/  UMOV UR4, 0xffffffff ;  /* 0xffffffff00047882 */ /* 0x000fe20000000000 */
[----:B--2---:R-:W-:Y:S02]  /*ff30*/  VIADD R12, R12, 0xffffffff ;  /* 0xffffffff0c0c7836 */ /* 0x004fe40000000000 */
[----:B------:R-:W-:Y:S05]  /*ff40*/  BRA.DIV UR4, `(.L_x_2166) ;  /* 0x0000002e04087947 */ /* 0x000fea000b800000 */
[----:B------:R2:W0:Y:S02]  /*ff50*/  SHFL.IDX PT, R24, R3, R12, 0x1f ;  /* 0x00001f0c03187589 */ /* 0x00042400000e0000 */
.L_x_2165:
[----:B----4-:R-:W-:Y:S01]  /*ff60*/  ISETP.NE.AND P0, PT, R5, 0x1, PT ;  /* 0x000000010500780c */ /* 0x010fe20003f05270 */
[----:B0-----:R-:W-:-:S04]  /*ff70*/  IMAD R24, R24, R4, R7 ;  /* 0x0000000418187224 */ /* 0x001fc800078e0207 */
[----:B------:R-:W-:-:S08]  /*ff80*/  IMAD.IADD R0, R0, 0x1, -R24 ;  /* 0x0000000100007824 */ /* 0x000fd000078e0a18 */
[----:B------:R-:W-:Y:S05]  /*ff90*/  @!P0 BRA `(.L_x_2167) ;  /* 0x0000000000dc8947 */ /* 0x000fea0003800000 */
[----:B---3--:R-:W-:Y:S02]  /*ffa0*/  IABS R4, R25 ;  /* 0x0000001900047213 */ /* 0x008fe40000000000 */
[----:B------:R-:W-:Y:S02]  /*ffb0*/  IABS R6, R5 ;  /* 0x0000000500067213 */ /* 0x000fe40000000000 */
[----:B------:R-:W0:Y:S08]  /*ffc0*/  I2F.RP R7, R4 ;  /* 0x0000000400077306 */ /* 0x000e300000209400 */
[----:B------:R-:W3:Y:S08]  /*ffd0*/  I2F.RP R8, R6 ;  /* 0x0000000600087306 */ /* 0x000ef00000209400 */
[----:B0-----:R-:W0:Y:S08]  /*ffe0*/  MUFU.RCP R7, R7 ;  /* 0x0000000700077308 */ /* 0x001e300000001000 */
[----:B---3--:R-:W-:Y:S01]  /*fff0*/  MUFU.RCP R8, R8 ;  /* 0x0000000800087308 */ /* 0x008fe20000001000 */
[----:B0-----:R-:W-:Y:S01]  /*10000*/  VIADD R2, R7, 0xffffffe ;  /* 0x0ffffffe07027836 */ /* 0x001fe20000000000 */
[----:B------:R-:W-:-:S06]  /*10010*/  IABS R7, R25 ;  /* 0x0000001900077213 */ /* 0x000fcc0000000000 */
[----:B--2---:R0:W2:Y:S02]  /*10020*/  F2I.FTZ.U32.TRUNC.NTZ R3, R2 ;  /* 0x0000000200037305 */ /* 0x0040a4000021f000 */
[----:B0-----:R-:W-:Y:S02]  /*10030*/  IMAD.MOV.U32 R2, RZ, RZ, RZ ;  /* 0x000000ffff027224 */ /* 0x001fe400078e00ff */
[----:B--2---:R-:W-:-:S04]  /*10040*/  IMAD.MOV R9, RZ, RZ, -R3 ;  /* 0x000000ffff097224 */ /* 0x004fc800078e0a03 */
[----:B------:R-:W-:-:S04]  /*10050*/  IMAD R9, R9, R4, RZ ;  /* 0x0000000409097224 */ /* 0x000fc800078e02ff */
[----:B------:R-:W-:Y:S01]  /*10060*/  IMAD.HI.U32 R3, R3, R9, R2 ;  /* 0x0000000903037227 */ /* 0x000fe200078e0002 */
[----:B------:R-:W-:-:S03]  /*10070*/  IABS R2, R0 ;  /* 0x0000000000027213 */ /* 0x000fc60000000000 */
[----:B------:R-:W-:Y:S02]  /*10080*/  IMAD.MOV R9, RZ, RZ, -R7 ;  /* 0x000000ffff097224 */ /* 0x000fe400078e0a07 */
[----:B------:R-:W-:-:S04]  /*10090*/  IMAD.HI.U32 R7, R3, R2, RZ ;  /* 0x0000000203077227 */ /* 0x000fc800078e00ff */
[----:B------:R-:W-:Y:S02]  /*100a0*/  IMAD R9, R7, R9, R2 ;  /* 0x0000000907097224 */ /* 0x000fe400078e0202 */
[----:B------:R-:W-:Y:S02]  /*100b0*/  VIADD R3, R8, 0xffffffe ;  /* 0x0ffffffe08037836 */ /* 0x000fe40000000000 */
[----:B------:R-:W-:Y:S01]  /*100c0*/  IMAD.MOV.U32 R2, RZ, RZ, RZ ;  /* 0x000000ffff027224 */ /* 0x000fe200078e00ff */
[----:B------:R-:W-:-:S03]  /*100d0*/  ISETP.GT.U32.AND P1, PT, R4, R9, PT ;  /* 0x000000090400720c */ /* 0x000fc60003f24070 */
[----:B------:R-:W0:Y:S10]  /*100e0*/  F2I.FTZ.U32.TRUNC.NTZ R3, R3 ;  /* 0x0000000300037305 */ /* 0x000e34000021f000 */
[----:B------:R-:W-:-:S02]  /*100f0*/  @!P1 IMAD.IADD R9, R9, 0x1, -R4 ;  /* 0x0000000109099824 */ /* 0x000fc400078e0a04 */
[----:B------:R-:W-:Y:S01]  /*10100*/  @!P1 VIADD R7, R7, 0x1 ;  /* 0x0000000107079836 */ /* 0x000fe20000000000 */
[----:B------:R-:W-:Y:S02]  /*10110*/  ISETP.NE.AND P1, PT, R25, RZ, PT ;  /* 0x000000ff1900720c */ /* 0x000fe40003f25270 */
[----:B------:R-:W-:Y:S01]  /*10120*/  ISETP.GE.U32.AND P0, PT, R9, R4, PT ;  /* 0x000000040900720c */ /* 0x000fe20003f06070 */
[----:B0-----:R-:W-:-:S04]  /*10130*/  IMAD.MOV R9, RZ, RZ, -R3 ;  /* 0x000000ffff097224 */ /* 0x001fc800078e0a03 */
[----:B------:R-:W-:-:S04]  /*10140*/  IMAD R9, R9, R6, RZ ;  /* 0x0000000609097224 */ /* 0x000fc800078e02ff */
[----:B------:R-:W-:Y:S01]  /*10150*/  IMAD.HI.U32 R4, R3, R9, R2 ;  /* 0x0000000903047227 */ /* 0x000fe200078e0002 */
[----:B------:R-:W-:-:S03]  /*10160*/  LOP3.LUT R2, R0, R25, RZ, 0x3c, !PT ;  /* 0x0000001900027212 */ /* 0x000fc600078e3cff */
[----:B------:R-:W-:Y:S01]  /*10170*/  @P0 VIADD R7, R7, 0x1 ;  /* 0x0000000107070836 */ /* 0x000fe20000000000 */
[----:B------:R-:W-:Y:S02]  /*10180*/  ISETP.GE.AND P2, PT, R2, RZ, PT ;  /* 0x000000ff0200720c */ /* 0x000fe40003f46270 */
[----:B------:R-:W-:-:S05]  /*10190*/  IABS R2, R5 ;  /* 0x0000000500027213 */ /* 0x000fca0000000000 */
[----:B------:R-:W-:-:S06]  /*101a0*/  IMAD.MOV R2, RZ, RZ, -R2 ;  /* 0x000000ffff027224 */ /* 0x000fcc00078e0a02 */
[----:B------:R-:W-:Y:S01]  /*101b0*/  @!P2 IMAD.MOV R7, RZ, RZ, -R7 ;  /* 0x000000ffff07a224 */ /* 0x000fe200078e0a07 */
[----:B------:R-:W-:-:S04]  /*101c0*/  @!P1 LOP3.LUT R7, RZ, R25, RZ, 0x33, !PT ;  /* 0x00000019ff079212 */ /* 0x000fc800078e33ff */
[----:B------:R-:W-:-:S05]  /*101d0*/  IABS R3, R7 ;  /* 0x0000000700037213 */ /* 0x000fca0000000000 */
        /* <DEDUP_REMOVED lines=9> */
[----:B------:R-:W-:-:S04]  /*10270*/  IMAD.MOV R3, RZ, RZ, -R7 ;  /* 0x000000ffff037224 */ /* 0x000fc800078e0a07 */
[----:B------:R-:W-:-:S08]  /*10280*/  IMAD R3, R25, R3, R0 ;  /* 0x0000000319037224 */ /* 0x000fd000078e0200 */
[----:B------:R-:W-:-:S04]  /*10290*/  @P0 VIADD R4, R4, 0x1 ;  /* 0x0000000104040836 */ /* 0x000fc80000000000 */
[----:B------:R-:W-:Y:S01]  /*102a0*/  @!P2 IMAD.MOV R4, RZ, RZ, -R4 ;  /* 0x000000ffff04a224 */ /* 0x000fe200078e0a04 */
[----:B------:R-:W-:-:S05]  /*102b0*/  @!P1 LOP3.LUT R4, RZ, R5, RZ, 0x33, !PT ;  /* 0x00000005ff049212 */ /* 0x000fca00078e33ff */
[--C-:B------:R-:W-:Y:S02]  /*102c0*/  IMAD.MOV R2, RZ, RZ, -R4.reuse ;  /* 0x000000ffff027224 */ /* 0x100fe400078e0a04 */
[C---:B------:R-:W-:Y:S02]  /*102d0*/  IMAD R4, R5.reuse, 0x1000000, R4 ;  /* 0x0100000005047824 */ /* 0x040fe400078e0204 */
[----:B------:R-:W-:-:S04]  /*102e0*/  IMAD R5, R5, R2, R7 ;  /* 0x0000000205057224 */ /* 0x000fc800078e0207 */
[----:B------:R-:W-:Y:S01]  /*102f0*/  IMAD R26, R5, 0x10000, R4 ;  /* 0x00010000051a7824 */ /* 0x000fe200078e0204 */
[----:B------:R-:W-:Y:S06]  /*10300*/  BRA `(.L_x_2168) ;  /* 0x0000000000f07947 */ /* 0x000fec0003800000 */
.L_x_2167:
[----:B--2---:R-:W0:Y:S02]  /*10310*/  LDC.64 R2, c[0x0][0xc90] ;  /* 0x00032400ff027b82 */ /* 0x004e240000000a00 */
[----:B0-----:R-:W-:-:S05]  /*10320*/  IMAD.WIDE R2, R27, 0x4, R2 ;  /* 0x000000041b027825 */ /* 0x001fca00078e0202 */
[----:B------:R0:W3:Y:S02]  /*10330*/  LDG.E R6, desc[UR40][R2.64] ;  /* 0x0000002802067981 */ /* 0x0000e4000c1e1900 */
[----:B0-----:R-:W-:Y:S02]  /*10340*/  IMAD.MOV.U32 R2, RZ, RZ, RZ ;  /* 0x000000ffff027224 */ /* 0x001fe400078e00ff */
[----:B---3--:R-:W-:-:S05]  /*10350*/  IMAD R5, R25, R6, RZ ;  /* 0x0000000619057224 */ /* 0x008fca00078e02ff */
[----:B------:R-:W-:-:S04]  /*10360*/  IABS R7, R5 ;  /* 0x0000000500077213 */ /* 0x000fc80000000000 */
[----:B------:R-:W0:Y:S08]  /*10370*/  I2F.RP R8, R7 ;  /* 0x0000000700087306 */ /* 0x000e300000209400 */
[----:B0-----:R-:W0:Y:S02]  /*10380*/  MUFU.RCP R8, R8 ;  /* 0x0000000800087308 */ /* 0x001e240000001000 */
[----:B0-----:R-:W-:-:S06]  /*10390*/  VIADD R9, R8, 0xffffffe ;  /* 0x0ffffffe08097836 */ /* 0x001fcc0000000000 */
[----:B------:R-:W1:Y:S02]  /*103a0*/  F2I.FTZ.U32.TRUNC.NTZ R3, R9 ;  /* 0x0000000900037305 */ /* 0x000e64000021f000 */
[----:B-1----:R-:W-:-:S04]  /*103b0*/  IMAD.MOV R10, RZ, RZ, -R3 ;  /* 0x000000ffff0a7224 */ /* 0x002fc800078e0a03 */
        /* <DEDUP_REMOVED lines=49> */
.L_x_2168:
[----:B------:R-:W-:-:S05]  /*106d0*/  LOP3.LUT R0, RZ, R3, RZ, 0x33, !PT ;  /* 0x00000003ff007212 */ /* 0x000fca00078e33ff */
[----:B------:R-:W-:Y:S01]  /*106e0*/  IMAD.IADD R25, R25, 0x1, R0 ;  /* 0x0000000119197824 */ /* 0x000fe200078e0200 */
[----:B------:R-:W-:Y:S06]  /*106f0*/  BRA `(.L_x_2169) ;  /* 0x00000000001c7947 */ /* 0x000fec0003800000 */
.L_x_2161:
[----:B------:R-:W-:Y:S01]  /*10700*/  UMOV UR4, URZ ;  /* 0x0000003f00047c82 */ /* 0x000fe20008000000 */
[----:B------:R-:W-:Y:S01]  /*10710*/  UMOV UR5, URZ ;  /* 0x0000003f00057c82 */ /* 0x000fe20008000000 */
[----:B------:R-:W-:Y:S01]  /*10720*/  ULDC UR6, c[0x0][0xc3c] ;  /* 0x00030f0000067ab9 */ /* 0x000fe20000000800 */
[----:B------:R-:W-:Y:S02]  /*10730*/  IMAD.MOV.U32 R24, RZ, RZ, R0 ;  /* 0x000000ffff187224 */ /* 0x000fe400078e0000 */
[----:B------:R-:W-:Y:S02]  /*10740*/  IMAD.U32 R25, RZ, RZ, UR4 ;  /* 0x00000004ff197e24 */ /* 0x000fe4000f8e00ff */
[----:B------:R-:W-:Y:S02]  /*10750*/  IMAD.U32 R26, RZ, RZ, UR5 ;  /* 0x00000005ff1a7e24 */ /* 0x000fe4000f8e00ff */
[----:B------:R-:W-:-:S07]  /*10760*/  IMAD.U32 R27, RZ, RZ, UR6 ;  /* 0x00000006ff1b7e24 */ /* 0x000fce000f8e00ff */
.L_x_2169:
        /* <DEDUP_REMOVED lines=10> */
.L_x_2158:
[----:B------:R-:W-:Y:S02]  /*10810*/  ULDC UR4, c[0x0][0xc3c] ;  /* 0x00030f0000047ab9 */ /* 0x000fe40000000800 */
[----:B----4-:R-:W-:-:S13]  /*10820*/  ISETP.GE.AND P0, PT, R27, UR4, PT ;  /* 0x000000041b007c0c */ /* 0x010fda000bf06270 */
[----:B------:R-:W-:Y:S05]  /*10830*/  @!P0 BRA `(.L_x_2170) ;  /* 0xffffffb000748947 */ /* 0x000fea000383ffff */
[----:B------:R-:W-:Y:S05]  /*10840*/  BSYNC B8 ;  /* 0x0000000000087941 */ /* 0x000fea0003800000 */
.L_x_2078:
[----:B0-----:R-:W4:Y:S01]  /*10850*/  LDL.LU R0, [R1+0x28] ;  /* 0x0000280001007983 */ /* 0x001f220000300800 */
[----:B------:R-:W-:Y:S01]  /*10860*/  BSSY B0, `(.L_x_2171) ;  /* 0x000000b000007945 */ /* 0x000fe20003800000 */
[----:B------:R-:W0:Y:S01]  /*10870*/  S2R R5, SR_CgaCtaId ;  /* 0x0000000000057919 */ /* 0x000e220000008800 */
        /* <DEDUP_REMOVED lines=9> */
.L_x_2249:
[----:B------:R-:W-:Y:S05]  /*10910*/  BSYNC B0 ;  /* 0x0000000000007941 */ /* 0x000fea0003800000 */
.L_x_2171:
[----:B------:R-:W-:-:S03]  /*10920*/  UMOV UR4, 0xffffffff ;  /* 0xffffffff00047882 */ /* 0x000fc60000000000 */
[----:B------:R-:W-:Y:S05]  /*10930*/  BRA.DIV UR4, `(.L_x_2173) ;  /* 0x0000002204c87947 */ /* 0x000fea000b800000 */
[----:B0-----:R-:W0:Y:S02]  /*10940*/  S2R R0, SR_TID.X ;  /* 0x0000000000007919 */ /* 0x001e240000002100 */
[----:B0-----:R-:W-:-:S04]  /*10950*/  SHF.R.U32.HI R0, RZ, 0x5, R0 ;  /* 0x00000005ff007819 */ /* 0x001fc80000011600 */
[----:B------:R-:W-:-:S05]  /*10960*/  LOP3.LUT R0, R0, 0x3, RZ, 0xc0, !PT ;  /* 0x0000000300007812 */ /* 0x000fca00078ec0ff */
[----:B------:R0:W4:Y:S02]  /*10970*/  SHFL.IDX PT, R14, R0, RZ, 0x1f ;  /* 0x00001fff000e7589 */ /* 0x00012400000e0000 */
.L_x_2252:
[----:B----4-:R-:W-:Y:S01]  /*10980*/  ISETP.NE.AND P0, PT, R14, RZ, PT ;  /* 0x000000ff0e00720c */ /* 0x010fe20003f05270 */
[----:B------:R-:W-:-:S12]  /*10990*/  BSSY B0, `(.L_x_2174) ;  /* 0x0000024000007945 */ /* 0x000fd80003800000 */
[----:B------:R-:W-:Y:S05]  /*109a0*/  @P0 BRA `(.L_x_2175) ;  /* 0x0000000000880947 */ /* 0x000fea0003800000 */
[----:B------:R-:W-:-:S03]  /*109b0*/  UMOV UR4, 0xffffffff ;  /* 0xffffffff00047882 */ /* 0x000fc60000000000 */
[----:B------:R-:W-:Y:S05]  /*109c0*/  BRA.DIV UR4, `(.L_x_2176) ;  /* 0x0000002204d87947 */ /* 0x000fea000b800000 */
[----:B------:R-:W-:-:S13]  /*109d0*/  ELECT P6, URZ, PT ;  /* 0x00000000003f782f */ /* 0x000fda00038c0000 */
.L_x_2255:
[----:B------:R-:W-:Y:S05]  /*109e0*/  @!P6 BRA `(.L_x_2175) ;  /* 0x000000000078e947 */ /* 0x000fea0003800000 */
[----:B0-----:R-:W4:Y:S02]  /*109f0*/  LDL.LU R0, [R1+0x40] ;  /* 0x0000400001007983 */ /* 0x001f240000300800 */
[----:B----4-:R-:W-:-:S04]  /*10a00*/  LOP3.LUT R0, R0, 0x2, RZ, 0xfc, !PT ;  /* 0x0000000200007812 */ /* 0x010fc800078efcff */
[----:B------:R-:W-:-:S13]  /*10a10*/  ISETP.NE.AND P2, PT, R0, 0x3, PT ;  /* 0x000000030000780c */ /* 0x000fda0003f45270 */
[----:B------:R-:W-:Y:S05]  /*10a20*/  @!P2 BRA `(.L_x_2177) ;  /* 0x000000000004a947 */ /* 0x000fea0003800000 */
[----:B------:R-:W-:Y:S01]  /*10a30*/  BPT.TRAP 0x1 ;  /* 0x000000040000795c */ /* 0x000fe20000300000 */
.L_x_2177:
[----:B------:R-:W-:Y:S01]  /*10a40*/  VIADD R3, R9, 0x16840 ;  /* 0x0001684009037836 */ /* 0x000fe20000000000 */
[----:B------:R-:W-:Y:S01]  /*10a50*/  SHF.L.U32 R2, R28, 0x1f, RZ ;  /* 0x0000001f1c027819 */ /* 0x000fe200000006ff */
[C---:B------:R-:W-:Y:S02]  /*10a60*/  VIADD R0, R18.reuse, 0x1 ;  /* 0x0000000112007836 */ /* 0x040fe40000000000 */
[----:B---3--:R-:W-:-:S03]  /*10a70*/  IMAD R7, R18, 0x8, R3 ;  /* 0x0000000812077824 */ /* 0x008fc600078e0203 */
        /* <DEDUP_REMOVED lines=8> */
.L_x_2256:
[----:B------:R-:W3:Y:S02]  /*10b00*/  SYNCS.PHASECHK.TRANS64.TRYWAIT P0, [R3+URZ], R0 ;  /* 0x00000000030075a7 */ /* 0x000ee4000800017f */
[----:B---3--:R-:W-:Y:S05]  /*10b10*/  @!P0 BRA `(.L_x_2179) ;  /* 0x0000002000b88947 */ /* 0x008fea0003800000 */
.L_x_2257:
[----:B------:R-:W-:Y:S05]  /*10b20*/  @!P2 BRA `(.L_x_2180) ;  /* 0x000000000004a947 */ /* 0x000fea0003800000 */
[----:B------:R-:W-:Y:S01]  /*10b30*/  BPT.TRAP 0x1 ;  /* 0x000000040000795c */ /* 0x000fe20000300000 */
.L_x_2180:
[----:B---3--:R-:W-:-:S04]  /*10b40*/  VIADD R3, R9, 0x16860 ;  /* 0x0001686009037836 */ /* 0x008fc80000000000 */
[----:B------:R-:W-:-:S04]  /*10b50*/  IMAD R5, R18, 0x8, R3 ;  /* 0x0000000812057824 */ /* 0x000fc800078e0203 */
[----:B------:R-:W3:Y:S02]  /*10b60*/  SYNCS.PHASECHK.TRANS64.TRYWAIT P0, [R5+URZ], R2 ;  /* 0x00000002050075a7 */ /* 0x000ee4000800017f */
[----:B---3--:R-:W-:Y:S05]  /*10b70*/  @!P0 BRA `(.L_x_2181) ;  /* 0x0000002000b48947 */ /* 0x008fea0003800000 */
.L_x_2258:
[----:B------:R-:W-:-:S07]  /*10b80*/  IMAD R3, R4, 0x8, R3 ;  /* 0x0000000804037824 */ /* 0x000fce00078e0203 */
.L_x_2182:
[----:B----4-:R4:W0:Y:S02]  /*10b90*/  SYNCS.PHASECHK.TRANS64.TRYWAIT P0, [R3+URZ], R0 ;  /* 0x00000000030075a7 */ /* 0x010824000800017f */
[----:B0-----:R-:W-:Y:S05]  /*10ba0*/  @!P0 NANOSLEEP.SYNCS 0x989680 ;  /* 0x009896800000895d */ /* 0x001fea0003900000 */
[----:B------:R-:W0:Y:S02]  /*10bb0*/  @!P0 SYNCS.PHASECHK.TRANS64 P0, [R3+URZ], R0 ;  /* 0x00000000030085a7 */ /* 0x000e24000800007f */
[----:B0-----:R-:W-:Y:S05]  /*10bc0*/  @!P0 BRA `(.L_x_2182) ;  /* 0xfffffffc00f08947 */ /* 0x001fea000383ffff */
.L_x_2175:
[----:B------:R-:W-:Y:S05]  /*10bd0*/  BSYNC B0 ;  /* 0x0000000000007941 */ /* 0x000fea0003800000 */
.L_x_2174:
[----:B------:R-:W-:Y:S05]  /*10be0*/  EXIT ;  /* 0x000000000000794d */ /* 0x000fea0003800000 */
.L_x_2029:
[----:B0-----:R-:W-:-:S04]  /*10bf0*/  IMAD.U32 R3, RZ, RZ, UR38 ;  /* 0x00000026ff037e24 */ /* 0x001fc8000f8e00ff */
[----:B------:R0:W1:Y:S03]  /*10c00*/  SYNCS.PHASECHK.TRANS64.TRYWAIT P1, [R3+URZ+0x16800], R0 ;  /* 0x01680000030075a7 */ /* 0x000066000802017f */
[----:B-1----:R-:W-:Y:S05]  /*10c10*/  @!P1 NANOSLEEP.SYNCS 0x989680 ;  /* 0x009896800000995d */ /* 0x002fea0003900000 */
[----:B------:R-:W1:Y:S02]  /*10c20*/  @!P1 SYNCS.PHASECHK.TRANS64 P1, [R3+URZ+0x16800], R0 ;  /* 0x01680000030095a7 */ /* 0x000e64000802007f */
[----:B-1----:R-:W-:Y:S05]  /*10c30*/  @!P1 BRA `(.L_x_2029) ;  /* 0xfffffffc00ec9947 */ /* 0x002fea000383ffff */
[----:B------:R-:W-:Y:S05]  /*10c40*/  BRA `(.L_x_2183) ;  /* 0xffffff0c00787947 */ /* 0x000fea000383ffff */
.L_x_2033:
[----:B-1----:R1:W2:Y:S02]  /*10c50*/  SYNCS.PHASECHK.TRANS64.TRYWAIT P2, [R3+URZ+0x16830], R0 ;  /* 0x01683000030075a7 */ /* 0x0022a4000804017f */
[----:B--2---:R-:W-:Y:S05]  /*10c60*/  @!P2 NANOSLEEP.SYNCS 0x989680 ;  /* 0x009896800000a95d */ /* 0x004fea0003900000 */
[----:B------:R-:W2:Y:S02]  /*10c70*/  @!P2 SYNCS.PHASECHK.TRANS64 P2, [R3+URZ+0x16830], R0 ;  /* 0x016830000300a5a7 */ /* 0x000ea4000804007f */
[----:B--2---:R-:W-:Y:S05]  /*10c80*/  @!P2 BRA `(.L_x_2033) ;  /* 0xfffffffc00f0a947 */ /* 0x004fea000383ffff */
[----:B------:R-:W-:Y:S05]  /*10c90*/  BRA `(.L_x_2032) ;  /* 0xffffff0c009c7947 */ /* 0x000fea000383ffff */
.L_x_2038:
[----:B-1----:R-:W-:-:S04]  /*10ca0*/  IMAD.U32 R11, RZ, RZ, UR10 ;  /* 0x0000000aff0b7e24 */ /* 0x002fc8000f8e00ff */
[----:B------:R1:W2:Y:S03]  /*10cb0*/  SYNCS.PHASECHK.TRANS64.TRYWAIT P3, [R11+URZ+0x16830], R0 ;  /* 0x016830000b0075a7 */ /* 0x0002a6000806017f */
[----:B--2---:R-:W-:Y:S05]  /*10cc0*/  @!P3 NANOSLEEP.SYNCS 0x989680 ;  /* 0x009896800000b95d */ /* 0x004fea0003900000 */
[----:B------:R-:W2:Y:S02]  /*10cd0*/  @!P3 SYNCS.PHASECHK.TRANS64 P3, [R11+URZ+0x16830], R0 ;  /* 0x016830000b00b5a7 */ /* 0x000ea4000806007f */
[----:B--2---:R-:W-:Y:S05]  /*10ce0*/  @!P3 BRA `(.L_x_2038) ;  /* 0xfffffffc00ecb947 */ /* 0x004fea000383ffff */
[----:B------:R-:W-:Y:S05]  /*10cf0*/  BRA `(.L_x_2035) ;  /* 0xffffff2c00d47947 */ /* 0x000fea000383ffff */
.L_x_2042:
[----:B-1----:R-:W-:-:S04]  /*10d00*/  IMAD.U32 R2, RZ, RZ, UR10 ;  /* 0x0000000aff027e24 */ /* 0x002fc8000f8e00ff */
[----:B------:R1:W2:Y:S03]  /*10d10*/  SYNCS.PHASECHK.TRANS64.TRYWAIT P3, [R2+URZ+0x16850], R0 ;  /* 0x01685000020075a7 */ /* 0x0002a6000806017f */
[----:B--2---:R-:W-:Y:S05]  /*10d20*/  @!P3 NANOSLEEP.SYNCS 0x989680 ;  /* 0x009896800000b95d */ /* 0x004fea0003900000 */
[----:B------:R-:W2:Y:S02]  /*10d30*/  @!P3 SYNCS.PHASECHK.TRANS64 P3, [R2+URZ+0x16850], R0 ;  /* 0x016850000200b5a7 */ /* 0x000ea4000806007f */
[----:B--2---:R-:W-:Y:S05]  /*10d40*/  @!P3 BRA `(.L_x_2042) ;  /* 0xfffffffc00ecb947 */ /* 0x004fea000383ffff */
[----:B------:R-:W-:Y:S05]  /*10d50*/  BRA `(.L_x_2039) ;  /* 0xffffff3000547947 */ /* 0x000fea000383ffff */
.L_x_2048:
[----:B-1----:R-:W-:-:S04]  /*10d60*/  IMAD.U32 R7, RZ, RZ, UR10 ;  /* 0x0000000aff077e24 */ /* 0x002fc8000f8e00ff */
[----:B------:R1:W2:Y:S03]  /*10d70*/  SYNCS.PHASECHK.TRANS64.TRYWAIT P2, [R7+URZ+0x16830], R0 ;  /* 0x01683000070075a7 */ /* 0x0002a6000804017f */
[----:B--2---:R-:W-:Y:S05]  /*10d80*/  @!P2 NANOSLEEP.SYNCS 0x989680 ;  /* 0x009896800000a95d */ /* 0x004fea0003900000 */
[----:B------:R-:W2:Y:S02]  /*10d90*/  @!P2 SYNCS.PHASECHK.TRANS64 P2, [R7+URZ+0x16830], R0 ;  /* 0x016830000700a5a7 */ /* 0x000ea4000804007f */
[----:B--2---:R-:W-:Y:S05]  /*10da0*/  @!P2 BRA `(.L_x_2048) ;  /* 0xfffffffc00eca947 */ /* 0x004fea000383ffff */
[----:B------:R-:W-:Y:S05]  /*10db0*/  BRA `(.L_x_2045) ;  /* 0xffffff5400347947 */ /* 0x000fea000383ffff */
.L_x_2052:
[----:B-1----:R-:W-:-:S04]  /*10dc0*/  IMAD.U32 R2, RZ, RZ, UR10 ;  /* 0x0000000aff027e24 */ /* 0x002fc8000f8e00ff */
[----:B------:R1:W2:Y:S03]  /*10dd0*/  SYNCS.PHASECHK.TRANS64.TRYWAIT P2, [R2+URZ+0x16850], R0 ;  /* 0x01685000020075a7 */ /* 0x0002a6000804017f */
[----:B--2---:R-:W-:Y:S05]  /*10de0*/  @!P2 NANOSLEEP.SYNCS 0x989680 ;  /* 0x009896800000a95d */ /* 0x004fea0003900000 */
[----:B------:R-:W2:Y:S02]  /*10df0*/  @!P2 SYNCS.PHASECHK.TRANS64 P2, [R2+URZ+0x16850], R0 ;  /* 0x016850000200a5a7 */ /* 0x000ea4000804007f */
[----:B--2---:R-:W-:Y:S05]  /*10e00*/  @!P2 BRA `(.L_x_2052) ;  /* 0xfffffffc00eca947 */ /* 0x004fea000383ffff */
[----:B------:R-:W-:Y:S05]  /*10e10*/  BRA `(.L_x_2049) ;  /* 0xffffff5400b47947 */ /* 0x000fea000383ffff */
.L_x_2057:
[----:B-1----:R-:W-:-:S04]  /*10e20*/  IMAD.U32 R6, RZ, RZ, UR5 ;  /* 0x00000005ff067e24 */ /* 0x002fc8000f8e00ff */
[----:B------:R1:W2:Y:S03]  /*10e30*/  SYNCS.PHASECHK.TRANS64.TRYWAIT P0, [R6+URZ+0x16850], R5 ;  /* 0x01685005060075a7 */ /* 0x0002a6000800017f */
[----:B--2---:R-:W-:Y:S05]  /*10e40*/  @!P0 NANOSLEEP.SYNCS 0x989680 ;  /* 0x009896800000895d */ /* 0x004fea0003900000 */
[----:B------:R-:W2:Y:S02]  /*10e50*/  @!P0 SYNCS.PHASECHK.TRANS64 P0, [R6+URZ+0x16850], R5 ;  /* 0x01685005060085a7 */ /* 0x000ea4000800007f */
[----:B--2---:R-:W-:Y:S05]  /*10e60*/  @!P0 BRA `(.L_x_2057) ;  /* 0xfffffffc00ec8947 */ /* 0x004fea000383ffff */
[----:B------:R-:W-:Y:S05]  /*10e70*/  BRA `(.L_x_2056) ;  /* 0xffffff7000187947 */ /* 0x000fea000383ffff */
.L_x_2092:
        /* <DEDUP_REMOVED lines=11> */
.L_x_2185:
[----:B------:R-:W-:Y:S05]  /*10f30*/  BSYNC B0 ;  /* 0x0000000000007941 */ /* 0x000fea0003800000 */
.L_x_2184:
[----:B------:R-:W-:Y:S05]  /*10f40*/  BRA `(.L_x_2186) ;  /* 0xffffffb8005c7947 */ /* 0x000fea000383ffff */
.L_x_2094:
[----:B------:R-:W-:Y:S01]  /*10f50*/  BSSY B0, `(.L_x_2187) ;  /* 0x0000006000007945 */ /* 0x000fe20003800000 */
[----:B------:R-:W-:-:S07]  /*10f60*/  IMAD.MOV.U32 R15, RZ, RZ, -0x1 ;  /* 0xffffffffff0f7424 */ /* 0x000fce00078e00ff */
[----:B0123--:R-:W-:Y:S05]  /*10f70*/  WARPSYNC.COLLECTIVE R15, `(.L_x_2188) ;  /* 0x000000000f0c7348 */ /* 0x00ffea0003c00000 */
[----:B------:R-:W-:Y:S02]  /*10f80*/  ELECT P6, UR62, PT ;  /* 0x00000000003e782f */ /* 0x000fe400038c0000 */
[----:B------:R-:W-:Y:S01]  /*10f90*/  MOV R14, UR62 ;  /* 0x0000003e000e7c02 */ /* 0x000fe20008000f00 */
[----:B0123--:R-:W-:Y:S10]  /*10fa0*/  ENDCOLLECTIVE ;  /* 0x000000000000791b */ /* 0x00fff40003800000 */
.L_x_2188:
[----:B------:R-:W-:Y:S05]  /*10fb0*/  BSYNC B0 ;  /* 0x0000000000007941 */ /* 0x000fea0003800000 */
.L_x_2187:
[----:B------:R-:W-:Y:S05]  /*10fc0*/  BRA `(.L_x_2189) ;  /* 0xffffffb8005c7947 */ /* 0x000fea000383ffff */
.L_x_2096:
[----:B--2---:R2:W4:Y:S02]  /*10fd0*/  SYNCS.PHASECHK.TRANS64.TRYWAIT P0, [R0+URZ+0x16840], R2 ;  /* 0x01684002000075a7 */ /* 0x004524000800017f */
[----:B----4-:R-:W-:Y:S05]  /*10fe0*/  @!P0 NANOSLEEP.SYNCS 0x989680 ;  /* 0x009896800000895d */ /* 0x010fea0003900000 */
[----:B------:R-:W4:Y:S02]  /*10ff0*/  @!P0 SYNCS.PHASECHK.TRANS64 P0, [R0+URZ+0x16840], R2 ;  /* 0x01684002000085a7 */ /* 0x000f24000800007f */
[----:B----4-:R-:W-:Y:S05]  /*11000*/  @!P0 BRA `(.L_x_2096) ;  /* 0xfffffffc00f08947 */ /* 0x010fea000383ffff */
[----:B------:R-:W-:Y:S05]  /*11010*/  BRA `(.L_x_2190) ;  /* 0xffffffb800ac7947 */ /* 0x000fea000383ffff */
.L_x_2100:
        /* <DEDUP_REMOVED lines=12> */
.L_x_2191:
[----:B------:R-:W-:Y:S02]  /*110e0*/  IMAD.MOV.U32 R13, RZ, RZ, R0 ;  /* 0x000000ffff0d7224 */ /* 0x000fe400078e0000 */
[----:B------:R-:W-:-:S07]  /*110f0*/  IMAD.MOV.U32 R6, RZ, RZ, R14 ;  /* 0x000000ffff067224 */ /* 0x000fce00078e000e */
[----:B------:R-:W-:Y:S05]  /*11100*/  WARPSYNC.COLLECTIVE R15, `(.L_x_2192) ;  /* 0x000000000f087348 */ /* 0x000fea0003c00000 */
[----:B------:R0:W1:Y:S02]  /*11110*/  SHFL.IDX P6, R14, R13, R12, R11 ;  /* 0x0000000c0d0e7389 */ /* 0x00006400000c000b */
[----:B01----:R-:W-:Y:S01]  /*11120*/  ENDCOLLECTIVE ;  /* 0x000000000000791b */ /* 0x003fe20003800000 */
.L_x_2192:
[----:B------:R-:W-:Y:S02]  /*11130*/  IMAD.MOV.U32 R13, RZ, RZ, R4 ;  /* 0x000000ffff0d7224 */ /* 0x000fe400078e0004 */
[----:B------:R-:W-:Y:S02]  /*11140*/  IMAD.MOV.U32 R12, RZ, RZ, 0x1 ;  /* 0x00000001ff0c7424 */ /* 0x000fe400078e00ff */
[----:B------:R-:W-:-:S07]  /*11150*/  IMAD.MOV.U32 R7, RZ, RZ, R14 ;  /* 0x000000ffff077224 */ /* 0x000fce00078e000e */
[----:B------:R-:W-:Y:S05]  /*11160*/  WARPSYNC.COLLECTIVE R15, `(.L_x_2193) ;  /* 0x000000000f087348 */ /* 0x000fea0003c00000 */
[----:B------:R0:W1:Y:S02]  /*11170*/  SHFL.IDX P6, R14, R13, R12, R11 ;  /* 0x0000000c0d0e7389 */ /* 0x00006400000c000b */
[----:B01----:R-:W-:Y:S01]  /*11180*/  ENDCOLLECTIVE ;  /* 0x000000000000791b */ /* 0x003fe20003800000 */
.L_x_2193:
        /* <DEDUP_REMOVED lines=15> */
.L_x_2194:
[----:B------:R-:W-:Y:S02]  /*11280*/  IMAD.MOV.U32 R13, RZ, RZ, R4 ;  /* 0x000000ffff0d7224 */ /* 0x000fe400078e0004 */
[----:B------:R-:W-:Y:S02]  /*11290*/  IMAD.MOV.U32 R12, RZ, RZ, 0x2 ;  /* 0x00000002ff0c7424 */ /* 0x000fe400078e00ff */
[----:B------:R-:W-:-:S07]  /*112a0*/  IMAD.MOV.U32 R7, RZ, RZ, R14 ;  /* 0x000000ffff077224 */ /* 0x000fce00078e000e */
[----:B------:R-:W-:Y:S05]  /*112b0*/  WARPSYNC.COLLECTIVE R15, `(.L_x_2195) ;  /* 0x000000000f087348 */ /* 0x000fea0003c00000 */
[----:B------:R0:W1:Y:S02]  /*112c0*/  SHFL.IDX P6, R14, R13, R12, R11 ;  /* 0x0000000c0d0e7389 */ /* 0x00006400000c000b */
[----:B01----:R-:W-:Y:S01]  /*112d0*/  ENDCOLLECTIVE ;  /* 0x000000000000791b */ /* 0x003fe20003800000 */
.L_x_2195:
        /* <DEDUP_REMOVED lines=16> */
.L_x_2196:
[----:B------:R-:W-:Y:S02]  /*113e0*/  IMAD.MOV.U32 R13, RZ, RZ, R4 ;  /* 0x000000ffff0d7224 */ /* 0x000fe400078e0004 */
[----:B------:R-:W-:Y:S02]  /*113f0*/  IMAD.MOV.U32 R12, RZ, RZ, 0x3 ;  /* 0x00000003ff0c7424 */ /* 0x000fe400078e00ff */
[----:B------:R-:W-:-:S07]  /*11400*/  IMAD.MOV.U32 R7, RZ, RZ, R14 ;  /* 0x000000ffff077224 */ /* 0x000fce00078e000e */
[----:B------:R-:W-:Y:S05]  /*11410*/  WARPSYNC.COLLECTIVE R15, `(.L_x_2197) ;  /* 0x000000000f087348 */ /* 0x000fea0003c00000 */
[----:B------:R0:W1:Y:S02]  /*11420*/  SHFL.IDX P6, R14, R13, R12, R11 ;  /* 0x0000000c0d0e7389 */ /* 0x00006400000c000b */
[----:B01----:R-:W-:Y:S01]  /*11430*/  ENDCOLLECTIVE ;  /* 0x000000000000791b */ /* 0x003fe20003800000 */
.L_x_2197:
        /* <DEDUP_REMOVED lines=16> */
.L_x_2198:
[----:B------:R-:W-:Y:S02]  /*11540*/  IMAD.MOV.U32 R13, RZ, RZ, R4 ;  /* 0x000000ffff0d7224 */ /* 0x000fe400078e0004 */
[----:B------:R-:W-:Y:S02]  /*11550*/  IMAD.MOV.U32 R12, RZ, RZ, 0x4 ;  /* 0x00000004ff0c7424 */ /* 0x000fe400078e00ff */
[----:B------:R-:W-:-:S07]  /*11560*/  IMAD.MOV.U32 R7, RZ, RZ, R14 ;  /* 0x000000ffff077224 */ /* 0x000fce00078e000e */
[----:B------:R-:W-:Y:S05]  /*11570*/  WARPSYNC.COLLECTIVE R15, `(.L_x_2199) ;  /* 0x000000000f087348 */ /* 0x000fea0003c00000 */
[----:B------:R0:W1:Y:S02]  /*11580*/  SHFL.IDX P6, R14, R13, R12, R11 ;  /* 0x0000000c0d0e7389 */ /* 0x00006400000c000b */
[----:B01----:R-:W-:Y:S01]  /*11590*/  ENDCOLLECTIVE ;  /* 0x000000000000791b */ /* 0x003fe20003800000 */
.L_x_2199:
        /* <DEDUP_REMOVED lines=16> */
.L_x_2200:
[----:B------:R-:W-:Y:S02]  /*116a0*/  IMAD.MOV.U32 R13, RZ, RZ, R4 ;  /* 0x000000ffff0d7224 */ /* 0x000fe400078e0004 */
[----:B------:R-:W-:Y:S02]  /*116b0*/  IMAD.MOV.U32 R12, RZ, RZ, 0x5 ;  /* 0x00000005ff0c7424 */ /* 0x000fe400078e00ff */
[----:B------:R-:W-:-:S07]  /*116c0*/  IMAD.MOV.U32 R7, RZ, RZ, R14 ;  /* 0x000000ffff077224 */ /* 0x000fce00078e000e */
[----:B------:R-:W-:Y:S05]  /*116d0*/  WARPSYNC.COLLECTIVE R15, `(.L_x_2201) ;  /* 0x000000000f087348 */ /* 0x000fea0003c00000 */
[----:B------:R0:W1:Y:S02]  /*116e0*/  SHFL.IDX P6, R14, R13, R12, R11 ;  /* 0x0000000c0d0e7389 */ /* 0x00006400000c000b */
[----:B01----:R-:W-:Y:S01]  /*116f0*/  ENDCOLLECTIVE ;  /* 0x000000000000791b */ /* 0x003fe20003800000 */
.L_x_2201:
        /* <DEDUP_REMOVED lines=16> */
.L_x_2202:
[----:B------:R-:W-:Y:S02]  /*11800*/  IMAD.MOV.U32 R13, RZ, RZ, R4 ;  /* 0x000000ffff0d7224 */ /* 0x000fe400078e0004 */
[----:B------:R-:W-:Y:S02]  /*11810*/  IMAD.MOV.U32 R12, RZ, RZ, 0x6 ;  /* 0x00000006ff0c7424 */ /* 0x000fe400078e00ff */
[----:B------:R-:W-:-:S07]  /*11820*/  IMAD.MOV.U32 R7, RZ, RZ, R14 ;  /* 0x000000ffff077224 */ /* 0x000fce00078e000e */
[----:B------:R-:W-:Y:S05]  /*11830*/  WARPSYNC.COLLECTIVE R15, `(.L_x_2203) ;  /* 0x000000000f087348 */ /* 0x000fea0003c00000 */
[----:B------:R0:W1:Y:S02]  /*11840*/  SHFL.IDX P6, R14, R13, R12, R11 ;  /* 0x0000000c0d0e7389 */ /* 0x00006400000c000b */
[----:B01----:R-:W-:Y:S01]  /*11850*/  ENDCOLLECTIVE ;  /* 0x000000000000791b */ /* 0x003fe20003800000 */
.L_x_2203:
        /* <DEDUP_REMOVED lines=16> */
.L_x_2204:
[----:B------:R-:W-:Y:S02]  /*11960*/  IMAD.MOV.U32 R13, RZ, RZ, R4 ;  /* 0x000000ffff0d7224 */ /* 0x000fe400078e0004 */
[----:B------:R-:W-:Y:S02]  /*11970*/  IMAD.MOV.U32 R12, RZ, RZ, 0x7 ;  /* 0x00000007ff0c7424 */ /* 0x000fe400078e00ff */
[----:B------:R-:W-:-:S07]  /*11980*/  IMAD.MOV.U32 R7, RZ, RZ, R14 ;  /* 0x000000ffff077224 */ /* 0x000fce00078e000e */
[----:B------:R-:W-:Y:S05]  /*11990*/  WARPSYNC.COLLECTIVE R15, `(.L_x_2205) ;  /* 0x000000000f087348 */ /* 0x000fea0003c00000 */
[----:B------:R0:W1:Y:S02]  /*119a0*/  SHFL.IDX P6, R14, R13, R12, R11 ;  /* 0x0000000c0d0e7389 */ /* 0x00006400000c000b */
[----:B01----:R-:W-:Y:S01]  /*119b0*/  ENDCOLLECTIVE ;  /* 0x000000000000791b */ /* 0x003fe20003800000 */
.L_x_2205:
        /* <DEDUP_REMOVED lines=11> */
.L_x_2206:
        /* <DEDUP_REMOVED lines=13> */
.L_x_2207:
        /* <DEDUP_REMOVED lines=13> */
.L_x_2208:
[----:B------:R-:W-:Y:S02]  /*11c10*/  IMAD.MOV.U32 R13, RZ, RZ, R2 ;  /* 0x000000ffff0d7224 */ /* 0x000fe400078e0002 */
[----:B------:R-:W-:Y:S02]  /*11c20*/  IMAD.MOV.U32 R12, RZ, RZ, 0x1 ;  /* 0x00000001ff0c7424 */ /* 0x000fe400078e00ff */
[----:B------:R-:W-:-:S07]  /*11c30*/  IMAD.MOV.U32 R8, RZ, RZ, R14 ;  /* 0x000000ffff087224 */ /* 0x000fce00078e000e */
[----:B------:R-:W-:Y:S05]  /*11c40*/  WARPSYNC.COLLECTIVE R15, `(.L_x_2209) ;  /* 0x000000000f087348 */ /* 0x000fea0003c00000 */
[----:B------:R0:W1:Y:S02]  /*11c50*/  SHFL.IDX P6, R14, R13, R12, R11 ;  /* 0x0000000c0d0e7389 */ /* 0x00006400000c000b */
[----:B01----:R-:W-:Y:S01]  /*11c60*/  ENDCOLLECTIVE ;  /* 0x000000000000791b */ /* 0x003fe20003800000 */
.L_x_2209:
        /* <DEDUP_REMOVED lines=14> */
.L_x_2210:
[----:B------:R-:W-:Y:S02]  /*11d50*/  IMAD.MOV.U32 R13, RZ, RZ, R2 ;  /* 0x000000ffff0d7224 */ /* 0x000fe400078e0002 */
[----:B------:R-:W-:Y:S02]  /*11d60*/  IMAD.MOV.U32 R12, RZ, RZ, 0x2 ;  /* 0x00000002ff0c7424 */ /* 0x000fe400078e00ff */
[----:B------:R-:W-:-:S07]  /*11d70*/  IMAD.MOV.U32 R6, RZ, RZ, R14 ;  /* 0x000000ffff067224 */ /* 0x000fce00078e000e */
[----:B------:R-:W-:Y:S05]  /*11d80*/  WARPSYNC.COLLECTIVE R15, `(.L_x_2211) ;  /* 0x000000000f087348 */ /* 0x000fea0003c00000 */
[----:B------:R0:W1:Y:S02]  /*11d90*/  SHFL.IDX P6, R14, R13, R12, R11 ;  /* 0x0000000c0d0e7389 */ /* 0x00006400000c000b */
[----:B01----:R-:W-:Y:S01]  /*11da0*/  ENDCOLLECTIVE ;  /* 0x000000000000791b */ /* 0x003fe20003800000 */
.L_x_2211:
        /* <DEDUP_REMOVED lines=13> */
.L_x_2212:
[----:B------:R-:W-:Y:S02]  /*11e80*/  IMAD.MOV.U32 R13, RZ, RZ, R2 ;  /* 0x000000ffff0d7224 */ /* 0x000fe400078e0002 */
[----:B------:R-:W-:Y:S02]  /*11e90*/  IMAD.MOV.U32 R12, RZ, RZ, 0x3 ;  /* 0x00000003ff0c7424 */ /* 0x000fe400078e00ff */
[----:B------:R-:W-:-:S07]  /*11ea0*/  IMAD.MOV.U32 R6, RZ, RZ, R14 ;  /* 0x000000ffff067224 */ /* 0x000fce00078e000e */
[----:B------:R-:W-:Y:S05]  /*11eb0*/  WARPSYNC.COLLECTIVE R15, `(.L_x_2213) ;  /* 0x000000000f087348 */ /* 0x000fea0003c00000 */
[----:B------:R0:W1:Y:S02]  /*11ec0*/  SHFL.IDX P6, R14, R13, R12, R11 ;  /* 0x0000000c0d0e7389 */ /* 0x00006400000c000b */
[----:B01----:R-:W-:Y:S01]  /*11ed0*/  ENDCOLLECTIVE ;  /* 0x000000000000791b */ /* 0x003fe20003800000 */
.L_x_2213:
        /* <DEDUP_REMOVED lines=12> */
.L_x_2214:
[----:B------:R-:W-:Y:S01]  /*11fa0*/  IMAD.MOV.U32 R2, RZ, RZ, R14 ;  /* 0x000000ffff027224 */ /* 0x000fe200078e000e */
[----:B------:R-:W-:Y:S06]  /*11fb0*/  BRA `(.L_x_2215) ;  /* 0xffffffb800b07947 */ /* 0x000fec000383ffff */
.L_x_2103:
[----:B0-----:R0:W1:Y:S02]  /*11fc0*/  SYNCS.PHASECHK.TRANS64.TRYWAIT P0, [R17+URZ+0x16820], R0 ;  /* 0x01682000110075a7 */ /* 0x001064000800017f */
[----:B-1----:R-:W-:Y:S05]  /*11fd0*/  @!P0 NANOSLEEP.SYNCS 0x989680 ;  /* 0x009896800000895d */ /* 0x002fea0003900000 */
[----:B------:R-:W1:Y:S02]  /*11fe0*/  @!P0 SYNCS.PHASECHK.TRANS64 P0, [R17+URZ+0x16820], R0 ;  /* 0x01682000110085a7 */ /* 0x000e64000800007f */
[----:B-1----:R-:W-:Y:S05]  /*11ff0*/  @!P0 BRA `(.L_x_2103) ;  /* 0xfffffffc00f08947 */ /* 0x002fea000383ffff */
[----:B------:R-:W-:Y:S05]  /*12000*/  BRA `(.L_x_2216) ;  /* 0xffffffbc00107947 */ /* 0x000fea000383ffff */
.L_x_2112:
[----:B0-----:R0:W1:Y:S02]  /*12010*/  SYNCS.PHASECHK.TRANS64.TRYWAIT P0, [R4+URZ+0x16840], R2 ;  /* 0x01684002040075a7 */ /* 0x001064000800017f */
[----:B-1----:R-:W-:Y:S05]  /*12020*/  @!P0 NANOSLEEP.SYNCS 0x989680 ;  /* 0x009896800000895d */ /* 0x002fea0003900000 */
[----:B------:R-:W1:Y:S02]  /*12030*/  @!P0 SYNCS.PHASECHK.TRANS64 P0, [R4+URZ+0x16840], R2 ;  /* 0x01684002040085a7 */ /* 0x000e64000800007f */
[----:B-1----:R-:W-:Y:S05]  /*12040*/  @!P0 BRA `(.L_x_2112) ;  /* 0xfffffffc00f08947 */ /* 0x002fea000383ffff */
[----:B------:R-:W-:Y:S05]  /*12050*/  BRA `(.L_x_2217) ;  /* 0xffffffbc00e07947 */ /* 0x000fea000383ffff */
.L_x_2117:
[----:B0-----:R0:W1:Y:S02]  /*12060*/  SYNCS.PHASECHK.TRANS64.TRYWAIT P0, [R3+URZ+0x60], R2 ;  /* 0x00006002030075a7 */ /* 0x001064000800017f */
[----:B-1----:R-:W-:Y:S05]  /*12070*/  @!P0 NANOSLEEP.SYNCS 0x989680 ;  /* 0x009896800000895d */ /* 0x002fea0003900000 */
[----:B------:R-:W1:Y:S02]  /*12080*/  @!P0 SYNCS.PHASECHK.TRANS64 P0, [R3+URZ+0x60], R2 ;  /* 0x00006002030085a7 */ /* 0x000e64000800007f */
[----:B-1----:R-:W-:Y:S05]  /*12090*/  @!P0 BRA `(.L_x_2117) ;  /* 0xfffffffc00f08947 */ /* 0x002fea000383ffff */
[----:B------:R-:W-:Y:S05]  /*120a0*/  BRA `(.L_x_2218) ;  /* 0xffffffc0006c7947 */ /* 0x000fea000383ffff */
.L_x_2125:
[----:B-1----:R1:W2:Y:S02]  /*120b0*/  SYNCS.PHASECHK.TRANS64.TRYWAIT P0, [R2+URZ+0x16840], R3 ;  /* 0x01684003020075a7 */ /* 0x0022a4000800017f */
[----:B--2---:R-:W-:Y:S05]  /*120c0*/  @!P0 NANOSLEEP.SYNCS 0x989680 ;  /* 0x009896800000895d */ /* 0x004fea0003900000 */
[----:B------:R-:W2:Y:S02]  /*120d0*/  @!P0 SYNCS.PHASECHK.TRANS64 P0, [R2+URZ+0x16840], R3 ;  /* 0x01684003020085a7 */ /* 0x000ea4000800007f */
[----:B--2---:R-:W-:Y:S05]  /*120e0*/  @!P0 BRA `(.L_x_2125) ;  /* 0xfffffffc00f08947 */ /* 0x004fea000383ffff */
[----:B------:R-:W-:Y:S05]  /*120f0*/  BRA `(.L_x_2219) ;  /* 0xffffffc400ac7947 */ /* 0x000fea000383ffff */
.L_x_2130:
[----:B0-----:R0:W1:Y:S02]  /*12100*/  SYNCS.PHASECHK.TRANS64.TRYWAIT P0, [R10+URZ+0x60], R28 ;  /* 0x0000601c0a0075a7 */ /* 0x001064000800017f */
[----:B-1----:R-:W-:Y:S05]  /*12110*/  @!P0 NANOSLEEP.SYNCS 0x989680 ;  /* 0x009896800000895d */ /* 0x002fea0003900000 */
[----:B------:R-:W1:Y:S02]  /*12120*/  @!P0 SYNCS.PHASECHK.TRANS64 P0, [R10+URZ+0x60], R28 ;  /* 0x0000601c0a0085a7 */ /* 0x000e64000800007f */
[----:B-1----:R-:W-:Y:S05]  /*12130*/  @!P0 BRA `(.L_x_2130) ;  /* 0xfffffffc00f08947 */ /* 0x002fea000383ffff */
[----:B------:R-:W-:Y:S05]  /*12140*/  BRA `(.L_x_2220) ;  /* 0xffffffc800387947 */ /* 0x000fea000383ffff */
.L_x_2138:
[----:B-1----:R1:W2:Y:S02]  /*12150*/  SYNCS.PHASECHK.TRANS64.TRYWAIT P0, [R2+URZ+0x16840], R3 ;  /* 0x01684003020075a7 */ /* 0x0022a4000800017f */
[----:B--2---:R-:W-:Y:S05]  /*12160*/  @!P0 NANOSLEEP.SYNCS 0x989680 ;  /* 0x009896800000895d */ /* 0x004fea0003900000 */
[----:B------:R-:W2:Y:S02]  /*12170*/  @!P0 SYNCS.PHASECHK.TRANS64 P0, [R2+URZ+0x16840], R3 ;  /* 0x01684003020085a7 */ /* 0x000ea4000800007f */
[----:B--2---:R-:W-:Y:S05]  /*12180*/  @!P0 BRA `(.L_x_2138) ;  /* 0xfffffffc00f08947 */ /* 0x004fea000383ffff */
[----:B------:R-:W-:Y:S05]  /*12190*/  BRA `(.L_x_2221) ;  /* 0xffffffcc00487947 */ /* 0x000fea000383ffff */
.L_x_2143:
[----:B0-----:R0:W1:Y:S02]  /*121a0*/  SYNCS.PHASECHK.TRANS64.TRYWAIT P0, [R7+URZ+0x60], R2 ;  /* 0x00006002070075a7 */ /* 0x001064000800017f */
[----:B-1----:R-:W-:Y:S05]  /*121b0*/  @!P0 NANOSLEEP.SYNCS 0x989680 ;  /* 0x009896800000895d */ /* 0x002fea0003900000 */
[----:B------:R-:W1:Y:S02]  /*121c0*/  @!P0 SYNCS.PHASECHK.TRANS64 P0, [R7+URZ+0x60], R2 ;  /* 0x00006002070085a7 */ /* 0x000e64000800007f */
[----:B-1----:R-:W-:Y:S05]  /*121d0*/  @!P0 BRA `(.L_x_2143) ;  /* 0xfffffffc00f08947 */ /* 0x002fea000383ffff */
[----:B------:R-:W-:Y:S05]  /*121e0*/  BRA `(.L_x_2222) ;  /* 0xffffffcc00d87947 */ /* 0x000fea000383ffff */
.L_x_2153:
[----:B0-----:R0:W1:Y:S02]  /*121f0*/  SYNCS.PHASECHK.TRANS64.TRYWAIT P0, [R3+URZ+0x16860], R0 ;  /* 0x01686000030075a7 */ /* 0x001064000800017f */
[----:B-1----:R-:W-:Y:S05]  /*12200*/  @!P0 NANOSLEEP.SYNCS 0x989680 ;  /* 0x009896800000895d */ /* 0x002fea0003900000 */
[----:B------:R-:W1:Y:S02]  /*12210*/  @!P0 SYNCS.PHASECHK.TRANS64 P0, [R3+URZ+0x16860], R0 ;  /* 0x01686000030085a7 */ /* 0x000e64000800007f */
[----:B-1----:R-:W-:Y:S05]  /*12220*/  @!P0 BRA `(.L_x_2153) ;  /* 0xfffffffc00f08947 */ /* 0x002fea000383ffff */
[----:B------:R-:W-:Y:S05]  /*12230*/  BRA `(.L_x_2223) ;  /* 0xffffffd000d87947 */ /* 0x000fea000383ffff */
.L_x_2159:
[----:B------:R-:W-:Y:S01]  /*12240*/  BSSY B0, `(.L_x_2224) ;  /* 0x0000008000007945 */ /* 0x000fe20003800000 */
[----:B------:R-:W-:Y:S02]  /*12250*/  IMAD.MOV.U32 R13, RZ, RZ, R24 ;  /* 0x000000ffff0d7224 */ /* 0x000fe400078e0018 */
[----:B------:R-:W-:Y:S02]  /*12260*/  IMAD.MOV.U32 R12, RZ, RZ, RZ ;  /* 0x000000ffff0c7224 */ /* 0x000fe400078e00ff */
[----:B------:R-:W-:Y:S02]  /*12270*/  IMAD.MOV.U32 R11, RZ, RZ, 0x1f ;  /* 0x0000001fff0b7424 */ /* 0x000fe400078e00ff */
[----:B------:R-:W-:-:S07]  /*12280*/  IMAD.MOV.U32 R15, RZ, RZ, -0x1 ;  /* 0xffffffffff0f7424 */ /* 0x000fce00078e00ff */
[----:B-1-3--:R-:W-:Y:S05]  /*12290*/  WARPSYNC.COLLECTIVE R15, `(.L_x_2225) ;  /* 0x000000000f087348 */ /* 0x00afea0003c00000 */
[----:B------:R0:W2:Y:S02]  /*122a0*/  SHFL.IDX P6, R14, R13, R12, R11 ;  /* 0x0000000c0d0e7389 */ /* 0x0000a400000c000b */
[----:B0123--:R-:W-:Y:S01]  /*122b0*/  ENDCOLLECTIVE ;  /* 0x000000000000791b */ /* 0x00ffe20003800000 */
.L_x_2225:
[----:B------:R-:W-:Y:S05]  /*122c0*/  BSYNC B0 ;  /* 0x0000000000007941 */ /* 0x000fea0003800000 */
.L_x_2224:
        /* <DEDUP_REMOVED lines=9> */
.L_x_2226:
        /* <DEDUP_REMOVED lines=23> */
.L_x_2227:
[----:B------:R-:W-:Y:S01]  /*124d0*/  IMAD.MOV.U32 R12, RZ, RZ, 0x2 ;  /* 0x00000002ff0c7424 */ /* 0x000fe200078e00ff */
[----:B------:R-:W-:-:S05]  /*124e0*/  SEL R4, R14, RZ, P1 ;  /* 0x000000ff0e047207 */ /* 0x000fca0000800000 */
[----:B------:R-:W-:-:S04]  /*124f0*/  IMAD.IADD R4, R13, 0x1, R4 ;  /* 0x000000010d047824 */ /* 0x000fc800078e0204 */
[----:B------:R-:W-:-:S07]  /*12500*/  IMAD.MOV.U32 R13, RZ, RZ, R4 ;  /* 0x000000ffff0d7224 */ /* 0x000fce00078e0004 */
[----:B------:R-:W-:Y:S05]  /*12510*/  WARPSYNC.COLLECTIVE R15, `(.L_x_2228) ;  /* 0x000000000f087348 */ /* 0x000fea0003c00000 */
[----:B------:R0:W1:Y:S02]  /*12520*/  SHFL.UP P6, R14, R13, R12, R11 ;  /* 0x0400000c0d0e7389 */ /* 0x00006400000c000b */
[----:B01----:R-:W-:Y:S01]  /*12530*/  ENDCOLLECTIVE ;  /* 0x000000000000791b */ /* 0x003fe20003800000 */
.L_x_2228:
[----:B------:R-:W-:Y:S01]  /*12540*/  IMAD.MOV.U32 R12, RZ, RZ, 0x4 ;  /* 0x00000004ff0c7424 */ /* 0x000fe200078e00ff */
[----:B------:R-:W-:-:S05]  /*12550*/  SEL R3, R14, RZ, P2 ;  /* 0x000000ff0e037207 */ /* 0x000fca0001000000 */
[----:B------:R-:W-:-:S04]  /*12560*/  IMAD.IADD R2, R4, 0x1, R3 ;  /* 0x0000000104027824 */ /* 0x000fc800078e0203 */
[----:B------:R-:W-:-:S07]  /*12570*/  IMAD.MOV.U32 R13, RZ, RZ, R2 ;  /* 0x000000ffff0d7224 */ /* 0x000fce00078e0002 */
[----:B------:R-:W-:Y:S05]  /*12580*/  WARPSYNC.COLLECTIVE R15, `(.L_x_2229) ;  /* 0x000000000f087348 */ /* 0x000fea0003c00000 */
[----:B------:R0:W1:Y:S02]  /*12590*/  SHFL.UP P6, R14, R13, R12, R11 ;  /* 0x0400000c0d0e7389 */ /* 0x00006400000c000b */
[----:B01----:R-:W-:Y:S01]  /*125a0*/  ENDCOLLECTIVE ;  /* 0x000000000000791b */ /* 0x003fe20003800000 */
.L_x_2229:
[----:B------:R-:W-:Y:S01]  /*125b0*/  IMAD.MOV.U32 R12, RZ, RZ, 0x8 ;  /* 0x00000008ff0c7424 */ /* 0x000fe200078e00ff */
[----:B------:R-:W-:-:S05]  /*125c0*/  SEL R3, R14, RZ, P3 ;  /* 0x000000ff0e037207 */ /* 0x000fca0001800000 */
[----:B------:R-:W-:-:S04]  /*125d0*/  IMAD.IADD R3, R2, 0x1, R3 ;  /* 0x0000000102037824 */ /* 0x000fc800078e0203 */
[----:B------:R-:W-:-:S07]  /*125e0*/  IMAD.MOV.U32 R13, RZ, RZ, R3 ;  /* 0x000000ffff0d7224 */ /* 0x000fce00078e0003 */
[----:B------:R-:W-:Y:S05]  /*125f0*/  WARPSYNC.COLLECTIVE R15, `(.L_x_2230) ;  /* 0x000000000f087348 */ /* 0x000fea0003c00000 */
[----:B------:R0:W1:Y:S02]  /*12600*/  SHFL.UP P6, R14, R13, R12, R11 ;  /* 0x0400000c0d0e7389 */ /* 0x00006400000c000b */
[----:B01----:R-:W-:Y:S01]  /*12610*/  ENDCOLLECTIVE ;  /* 0x000000000000791b */ /* 0x003fe20003800000 */
.L_x_2230:
[----:B------:R-:W-:Y:S01]  /*12620*/  IMAD.MOV.U32 R12, RZ, RZ, 0x10 ;  /* 0x00000010ff0c7424 */ /* 0x000fe200078e00ff */
[----:B------:R-:W-:-:S05]  /*12630*/  SEL R4, R14, RZ, P4 ;  /* 0x000000ff0e047207 */ /* 0x000fca0002000000 */
[----:B------:R-:W-:-:S04]  /*12640*/  IMAD.IADD R4, R3, 0x1, R4 ;  /* 0x0000000103047824 */ /* 0x000fc800078e0204 */
[----:B------:R-:W-:-:S07]  /*12650*/  IMAD.MOV.U32 R13, RZ, RZ, R4 ;  /* 0x000000ffff0d7224 */ /* 0x000fce00078e0004 */
[----:B------:R-:W-:Y:S05]  /*12660*/  WARPSYNC.COLLECTIVE R15, `(.L_x_2231) ;  /* 0x000000000f087348 */ /* 0x000fea0003c00000 */
[----:B------:R0:W1:Y:S02]  /*12670*/  SHFL.UP P6, R14, R13, R12, R11 ;  /* 0x0400000c0d0e7389 */ /* 0x00006400000c000b */
[----:B01----:R-:W-:Y:S01]  /*12680*/  ENDCOLLECTIVE ;  /* 0x000000000000791b */ /* 0x003fe20003800000 */
.L_x_2231:
        /* <DEDUP_REMOVED lines=8> */
.L_x_2232:
[----:B------:R-:W-:Y:S05]  /*12710*/  BRA `(.L_x_2233) ;  /* 0xffffffd400147947 */ /* 0x000fea000383ffff */
.L_x_2162:
[----:B------:R-:W-:Y:S01]  /*12720*/  BSSY B0, `(.L_x_2234) ;  /* 0x0000007000007945 */ /* 0x000fe20003800000 */
[----:B------:R-:W-:Y:S02]  /*12730*/  IMAD.MOV.U32 R12, RZ, RZ, 0x1 ;  /* 0x00000001ff0c7424 */ /* 0x000fe400078e00ff */
[----:B------:R-:W-:Y:S02]  /*12740*/  IMAD.MOV.U32 R11, RZ, RZ, RZ ;  /* 0x000000ffff0b7224 */ /* 0x000fe400078e00ff */
[----:B------:R-:W-:-:S07]  /*12750*/  IMAD.MOV.U32 R15, RZ, RZ, -0x1 ;  /* 0xffffffffff0f7424 */ /* 0x000fce00078e00ff */
[----:B-1----:R-:W-:Y:S05]  /*12760*/  WARPSYNC.COLLECTIVE R15, `(.L_x_2235) ;  /* 0x000000000f087348 */ /* 0x002fea0003c00000 */
[----:B------:R0:W2:Y:S02]  /*12770*/  SHFL.UP P6, R14, R13, R12, R11 ;  /* 0x0400000c0d0e7389 */ /* 0x0000a400000c000b */
[----:B012---:R-:W-:Y:S01]  /*12780*/  ENDCOLLECTIVE ;  /* 0x000000000000791b */ /* 0x007fe20003800000 */
.L_x_2235:
[----:B------:R-:W-:Y:S05]  /*12790*/  BSYNC B0 ;  /* 0x0000000000007941 */ /* 0x000fea0003800000 */
.L_x_2234:
        /* <DEDUP_REMOVED lines=8> */
.L_x_2236:
[----:B------:R-:W-:Y:S01]  /*12820*/  IMAD.MOV.U32 R12, RZ, RZ, 0x4 ;  /* 0x00000004ff0c7424 */ /* 0x000fe200078e00ff */
[----:B------:R-:W-:-:S05]  /*12830*/  SEL R2, R14, RZ, P2 ;  /* 0x000000ff0e027207 */ /* 0x000fca0001000000 */
[----:B------:R-:W-:-:S04]  /*12840*/  IMAD.IADD R2, R13, 0x1, R2 ;  /* 0x000000010d027824 */ /* 0x000fc800078e0202 */
[----:B------:R-:W-:-:S07]  /*12850*/  IMAD.MOV.U32 R13, RZ, RZ, R2 ;  /* 0x000000ffff0d7224 */ /* 0x000fce00078e0002 */
[----:B------:R-:W-:Y:S05]  /*12860*/  WARPSYNC.COLLECTIVE R15, `(.L_x_2237) ;  /* 0x000000000f087348 */ /* 0x000fea0003c00000 */
[----:B------:R0:W1:Y:S02]  /*12870*/  SHFL.UP P6, R14, R13, R12, R11 ;  /* 0x0400000c0d0e7389 */ /* 0x00006400000c000b */
[----:B01----:R-:W-:Y:S01]  /*12880*/  ENDCOLLECTIVE ;  /* 0x000000000000791b */ /* 0x003fe20003800000 */
.L_x_2237:
[----:B------:R-:W-:Y:S01]  /*12890*/  IMAD.MOV.U32 R12, RZ, RZ, 0x8 ;  /* 0x00000008ff0c7424 */ /* 0x000fe200078e00ff */
[----:B------:R-:W-:-:S05]  /*128a0*/  SEL R3, R14, RZ, P3 ;  /* 0x000000ff0e037207 */ /* 0x000fca0001800000 */
[----:B------:R-:W-:-:S04]  /*128b0*/  IMAD.IADD R3, R2, 0x1, R3 ;  /* 0x0000000102037824 */ /* 0x000fc800078e0203 */
[----:B------:R-:W-:-:S07]  /*128c0*/  IMAD.MOV.U32 R13, RZ, RZ, R3 ;  /* 0x000000ffff0d7224 */ /* 0x000fce00078e0003 */
[----:B------:R-:W-:Y:S05]  /*128d0*/  WARPSYNC.COLLECTIVE R15, `(.L_x_2238) ;  /* 0x000000000f087348 */ /* 0x000fea0003c00000 */
[----:B------:R0:W1:Y:S02]  /*128e0*/  SHFL.UP P6, R14, R13, R12, R11 ;  /* 0x0400000c0d0e7389 */ /* 0x00006400000c000b */
[----:B01----:R-:W-:Y:S01]  /*128f0*/  ENDCOLLECTIVE ;  /* 0x000000000000791b */ /* 0x003fe20003800000 */
.L_x_2238:
[----:B------:R-:W-:Y:S01]  /*12900*/  IMAD.MOV.U32 R12, RZ, RZ, 0x10 ;  /* 0x00000010ff0c7424 */ /* 0x000fe200078e00ff */
[----:B------:R-:W-:-:S05]  /*12910*/  SEL R4, R14, RZ, P4 ;  /* 0x000000ff0e047207 */ /* 0x000fca0002000000 */
[----:B------:R-:W-:-:S04]  /*12920*/  IMAD.IADD R4, R3, 0x1, R4 ;  /* 0x0000000103047824 */ /* 0x000fc800078e0204 */
[----:B------:R-:W-:-:S07]  /*12930*/  IMAD.MOV.U32 R13, RZ, RZ, R4 ;  /* 0x000000ffff0d7224 */ /* 0x000fce00078e0004 */
[----:B------:R-:W-:Y:S05]  /*12940*/  WARPSYNC.COLLECTIVE R15, `(.L_x_2239) ;  /* 0x000000000f087348 */ /* 0x000fea0003c00000 */
[----:B------:R0:W1:Y:S02]  /*12950*/  SHFL.UP P6, R14, R13, R12, R11 ;  /* 0x0400000c0d0e7389 */ /* 0x00006400000c000b */
[----:B01----:R-:W-:Y:S01]  /*12960*/  ENDCOLLECTIVE ;  /* 0x000000000000791b */ /* 0x003fe20003800000 */
.L_x_2239:
        /* <DEDUP_REMOVED lines=8> */
.L_x_2240:
[----:B------:R-:W-:Y:S05]  /*129f0*/  BRA `(.L_x_2241) ;  /* 0xffffffd400007947 */ /* 0x000fea000383ffff */
.L_x_2164:
[----:B------:R-:W-:Y:S01]  /*12a00*/  BSSY B0, `(.L_x_2242) ;  /* 0x0000006000007945 */ /* 0x000fe20003800000 */
[----:B------:R-:W-:Y:S01]  /*12a10*/  PLOP3.LUT P6, PT, P6, PT, PT, 0x8, 0x0 ;  /* 0x000000000000781c */ /* 0x000fe200037ce170 */
[----:B------:R-:W-:-:S12]  /*12a20*/  IMAD.MOV.U32 R15, RZ, RZ, -0x1 ;  /* 0xffffffffff0f7424 */ /* 0x000fd800078e00ff */
[----:B01----:R-:W-:Y:S05]  /*12a30*/  WARPSYNC.COLLECTIVE R15, `(.L_x_2243) ;  /* 0x000000000f087348 */ /* 0x003fea0003c00000 */
[----:B------:R-:W-:Y:S01]  /*12a40*/  VOTE.ANY R14, PT, P6 ;  /* 0x00000000000e7806 */ /* 0x000fe200030e0100 */
[----:B01----:R-:W-:Y:S06]  /*12a50*/  ENDCOLLECTIVE ;  /* 0x000000000000791b */ /* 0x003fec0003800000 */
.L_x_2243:
[----:B------:R-:W-:Y:S05]  /*12a60*/  BSYNC B0 ;  /* 0x0000000000007941 */ /* 0x000fea0003800000 */
.L_x_2242:
        /* <DEDUP_REMOVED lines=8> */
.L_x_2244:
[----:B------:R-:W-:Y:S02]  /*12af0*/  IMAD.IADD R27, R12, 0x1, R27 ;  /* 0x000000010c1b7824 */ /* 0x000fe400078e021b */
[----:B------:R-:W-:Y:S02]  /*12b00*/  IMAD.MOV.U32 R13, RZ, RZ, R5 ;  /* 0x000000ffff0d7224 */ /* 0x000fe400078e0005 */
[----:B------:R-:W-:-:S07]  /*12b10*/  IMAD.MOV.U32 R25, RZ, RZ, R14 ;  /* 0x000000ffff197224 */ /* 0x000fce00078e000e */
[----:B------:R-:W-:Y:S05]  /*12b20*/  WARPSYNC.COLLECTIVE R15, `(.L_x_2245) ;  /* 0x000000000f087348 */ /* 0x000fea0003c00000 */
[----:B------:R0:W1:Y:S02]  /*12b30*/  SHFL.IDX P6, R14, R13, R12, R11 ;  /* 0x0000000c0d0e7389 */ /* 0x00006400000c000b */
[----:B01----:R-:W-:Y:S01]  /*12b40*/  ENDCOLLECTIVE ;  /* 0x000000000000791b */ /* 0x003fe20003800000 */
.L_x_2245:
[----:B------:R-:W-:Y:S01]  /*12b50*/  IMAD.MOV.U32 R5, RZ, RZ, R14 ;  /* 0x000000ffff057224 */ /* 0x000fe200078e000e */
[----:B------:R-:W-:Y:S06]  /*12b60*/  BRA `(.L_x_2246) ;  /* 0xffffffd000e47947 */ /* 0x000fec000383ffff */
.L_x_2166:
[----:B------:R-:W-:Y:S01]  /*12b70*/  BSSY B0, `(.L_x_2247) ;  /* 0x0000007000007945 */ /* 0x000fe20003800000 */
[----:B------:R-:W-:Y:S02]  /*12b80*/  IMAD.MOV.U32 R13, RZ, RZ, R3 ;  /* 0x000000ffff0d7224 */ /* 0x000fe400078e0003 */
[----:B------:R-:W-:Y:S02]  /*12b90*/  IMAD.MOV.U32 R11, RZ, RZ, 0x1f ;  /* 0x0000001fff0b7424 */ /* 0x000fe400078e00ff */
[----:B------:R-:W-:-:S07]  /*12ba0*/  IMAD.MOV.U32 R15, RZ, RZ, -0x1 ;  /* 0xffffffffff0f7424 */ /* 0x000fce00078e00ff */
[----:B01-34-:R-:W-:Y:S05]  /*12bb0*/  WARPSYNC.COLLECTIVE R15, `(.L_x_2248) ;  /* 0x000000000f087348 */ /* 0x01bfea0003c00000 */
[----:B------:R2:W0:Y:S02]  /*12bc0*/  SHFL.IDX P6, R14, R13, R12, R11 ;  /* 0x0000000c0d0e7389 */ /* 0x00042400000c000b */
[----:B01234-:R-:W-:Y:S01]  /*12bd0*/  ENDCOLLECTIVE ;  /* 0x000000000000791b */ /* 0x01ffe20003800000 */
.L_x_2248:
[----:B------:R-:W-:Y:S05]  /*12be0*/  BSYNC B0 ;  /* 0x0000000000007941 */ /* 0x000fea0003800000 */
.L_x_2247:
[----:B------:R-:W-:Y:S01]  /*12bf0*/  IMAD.MOV.U32 R24, RZ, RZ, R14 ;  /* 0x000000ffff187224 */ /* 0x000fe200078e000e */
[----:B------:R-:W-:Y:S06]  /*12c00*/  BRA `(.L_x_2165) ;  /* 0xffffffd000d47947 */ /* 0x000fec000383ffff */
.L_x_2172:
[----:B0-----:R0:W4:Y:S02]  /*12c10*/  SYNCS.PHASECHK.TRANS64.TRYWAIT P0, [R9+URZ+0x16820], R0 ;  /* 0x01682000090075a7 */ /* 0x001124000800017f */
[----:B----4-:R-:W-:Y:S05]  /*12c20*/  @!P0 NANOSLEEP.SYNCS 0x989680 ;  /* 0x009896800000895d */ /* 0x010fea0003900000 */
[----:B------:R-:W4:Y:S02]  /*12c30*/  @!P0 SYNCS.PHASECHK.TRANS64 P0, [R9+URZ+0x16820], R0 ;  /* 0x01682000090085a7 */ /* 0x000f24000800007f */
[----:B----4-:R-:W-:Y:S05]  /*12c40*/  @!P0 BRA `(.L_x_2172) ;  /* 0xfffffffc00f08947 */ /* 0x010fea000383ffff */
[----:B------:R-:W-:Y:S05]  /*12c50*/  BRA `(.L_x_2249) ;  /* 0xffffffdc002c7947 */ /* 0x000fea000383ffff */
.L_x_2173:
[----:B------:R-:W4:Y:S01]  /*12c60*/  S2R R2, SR_TID.X ;  /* 0x0000000000027919 */ /* 0x000f220000002100 */
[----:B------:R-:W-:Y:S01]  /*12c70*/  BSSY B0, `(.L_x_2250) ;  /* 0x000000a000007945 */ /* 0x000fe20003800000 */
[----:B------:R-:W-:Y:S02]  /*12c80*/  IMAD.MOV.U32 R12, RZ, RZ, RZ ;  /* 0x000000ffff0c7224 */ /* 0x000fe400078e00ff */
[----:B------:R-:W-:Y:S02]  /*12c90*/  IMAD.MOV.U32 R11, RZ, RZ, 0x1f ;  /* 0x0000001fff0b7424 */ /* 0x000fe400078e00ff */
[----:B------:R-:W-:Y:S01]  /*12ca0*/  IMAD.MOV.U32 R15, RZ, RZ, -0x1 ;  /* 0xffffffffff0f7424 */ /* 0x000fe200078e00ff */
[----:B----4-:R-:W-:-:S04]  /*12cb0*/  SHF.R.U32.HI R2, RZ, 0x5, R2 ;  /* 0x00000005ff027819 */ /* 0x010fc80000011602 */
[----:B------:R-:W-:-:S05]  /*12cc0*/  LOP3.LUT R2, R2, 0x3, RZ, 0xc0, !PT ;  /* 0x0000000302027812 */ /* 0x000fca00078ec0ff */
[----:B------:R-:W-:-:S07]  /*12cd0*/  IMAD.MOV.U32 R13, RZ, RZ, R2 ;  /* 0x000000ffff0d7224 */ /* 0x000fce00078e0002 */
[----:B0123--:R-:W-:Y:S05]  /*12ce0*/  WARPSYNC.COLLECTIVE R15, `(.L_x_2251) ;  /* 0x000000000f087348 */ /* 0x00ffea0003c00000 */
[----:B------:R4:W0:Y:S02]  /*12cf0*/  SHFL.IDX P6, R14, R13, R12, R11 ;  /* 0x0000000c0d0e7389 */ /* 0x00082400000c000b */
[----:B01234-:R-:W-:Y:S01]  /*12d00*/  ENDCOLLECTIVE ;  /* 0x000000000000791b */ /* 0x01ffe20003800000 */
.L_x_2251:
[----:B------:R-:W-:Y:S05]  /*12d10*/  BSYNC B0 ;  /* 0x0000000000007941 */ /* 0x000fea0003800000 */
.L_x_2250:
[----:B------:R-:W-:Y:S05]  /*12d20*/  BRA `(.L_x_2252) ;  /* 0xffffffdc00147947 */ /* 0x000fea000383ffff */
.L_x_2176:
[----:B------:R-:W-:Y:S01]  /*12d30*/  BSSY B1, `(.L_x_2253) ;  /* 0x0000006000017945 */ /* 0x000fe20003800000 */
[----:B------:R-:W-:-:S07]  /*12d40*/  IMAD.MOV.U32 R15, RZ, RZ, -0x1 ;  /* 0xffffffffff0f7424 */ /* 0x000fce00078e00ff */
[----:B0123--:R-:W-:Y:S05]  /*12d50*/  WARPSYNC.COLLECTIVE R15, `(.L_x_2254) ;  /* 0x000000000f0c7348 */ /* 0x00ffea0003c00000 */
[----:B------:R-:W-:Y:S02]  /*12d60*/  ELECT P6, UR62, PT ;  /* 0x00000000003e782f */ /* 0x000fe400038c0000 */
[----:B------:R-:W-:Y:S01]  /*12d70*/  MOV R14, UR62 ;  /* 0x0000003e000e7c02 */ /* 0x000fe20008000f00 */
[----:B0123--:R-:W-:Y:S10]  /*12d80*/  ENDCOLLECTIVE ;  /* 0x000000000000791b */ /* 0x00fff40003800000 */
.L_x_2254:
[----:B------:R-:W-:Y:S05]  /*12d90*/  BSYNC B1 ;  /* 0x0000000000017941 */ /* 0x000fea0003800000 */
.L_x_2253:
[----:B------:R-:W-:Y:S05]  /*12da0*/  BRA `(.L_x_2255) ;  /* 0xffffffdc000c7947 */ /* 0x000fea000383ffff */
.L_x_2178:
[----:B0-----:R0:W3:Y:S02]  /*12db0*/  SYNCS.PHASECHK.TRANS64.TRYWAIT P0, [R7+URZ], R2 ;  /* 0x00000002070075a7 */ /* 0x0010e4000800017f */
[----:B---3--:R-:W-:Y:S05]  /*12dc0*/  @!P0 NANOSLEEP.SYNCS 0x989680 ;  /* 0x009896800000895d */ /* 0x008fea0003900000 */
[----:B------:R-:W3:Y:S02]  /*12dd0*/  @!P0 SYNCS.PHASECHK.TRANS64 P0, [R7+URZ], R2 ;  /* 0x00000002070085a7 */ /* 0x000ee4000800007f */
[----:B---3--:R-:W-:Y:S05]  /*12de0*/  @!P0 BRA `(.L_x_2178) ;  /* 0xfffffffc00f08947 */ /* 0x008fea000383ffff */
[----:B------:R-:W-:Y:S05]  /*12df0*/  BRA `(.L_x_2256) ;  /* 0xffffffdc00407947 */ /* 0x000fea000383ffff */
.L_x_2179:
[----:B---3--:R3:W4:Y:S02]  /*12e00*/  SYNCS.PHASECHK.TRANS64.TRYWAIT P0, [R3+URZ], R0 ;  /* 0x00000000030075a7 */ /* 0x008724000800017f */
[----:B----4-:R-:W-:Y:S05]  /*12e10*/  @!P0 NANOSLEEP.SYNCS 0x989680 ;  /* 0x009896800000895d */ /* 0x010fea0003900000 */
[----:B------:R-:W4:Y:S02]  /*12e20*/  @!P0 SYNCS.PHASECHK.TRANS64 P0, [R3+URZ], R0 ;  /* 0x00000000030085a7 */ /* 0x000f24000800007f */
[----:B----4-:R-:W-:Y:S05]  /*12e30*/  @!P0 BRA `(.L_x_2179) ;  /* 0xfffffffc00f08947 */ /* 0x010fea000383ffff */
[----:B------:R-:W-:Y:S05]  /*12e40*/  BRA `(.L_x_2257) ;  /* 0xffffffdc00347947 */ /* 0x000fea000383ffff */
.L_x_2181:
[----:B---3--:R3:W4:Y:S02]  /*12e50*/  SYNCS.PHASECHK.TRANS64.TRYWAIT P0, [R5+URZ], R2 ;  /* 0x00000002050075a7 */ /* 0x008724000800017f */
[----:B----4-:R-:W-:Y:S05]  /*12e60*/  @!P0 NANOSLEEP.SYNCS 0x989680 ;  /* 0x009896800000895d */ /* 0x010fea0003900000 */
[----:B------:R-:W4:Y:S02]  /*12e70*/  @!P0 SYNCS.PHASECHK.TRANS64 P0, [R5+URZ], R2 ;  /* 0x00000002050085a7 */ /* 0x000f24000800007f */
[----:B----4-:R-:W-:Y:S05]  /*12e80*/  @!P0 BRA `(.L_x_2181) ;  /* 0xfffffffc00f08947 */ /* 0x010fea000383ffff */
[----:B------:R-:W-:Y:S05]  /*12e90*/  BRA `(.L_x_2258) ;  /* 0xffffffdc00387947 */ /* 0x000fea000383ffff */
.L_x_2259:
        /* <DEDUP_REMOVED lines=14> */
.L_x_2709:


//--------------------- .text._ZN7cutlass13device_kernelIN5flash11enable_sm90INS1_16FlashAttnFwdSm90INS1_25CollectiveMainloopFwdSm90ILi2EN4cute5tupleIJNS5_1CILi1EEES8_S8_EEENS6_IJNS7_ILi192EEENS7_ILi128EEENS7_ILi64EEEEEELi64ENS_10bfloat16_tEfNS_4arch4Sm90ELb1ELb0ELb0ELb1ELb0ELb1ELb0ELb1ELb1ELb1ELb1ELb0EEENS1_21CollectiveEpilogueFwdINS6_IJSA_SC_SB_EEES9_SE_SG_Li384ELb1ELb1ELb1ELb0EEENS1_36VarlenDynamicPersistentTileSchedulerILi192ELi128ELi384ELi128ELb1ELb1ELb1ELb1ELb1ELb1EEEEEEEEEvNT_6ParamsE --------------------------
	.section	.text._ZN7cutlass13device_kernelIN5flash11enable_sm90INS1_16FlashAttnFwdSm90INS1_25CollectiveMainloopFwdSm90ILi2EN4cute5tupleIJNS5_1CILi1EEES8_S8_EEENS6_IJNS7_ILi192EEENS7_ILi128EEENS7_ILi64EEEEEELi64ENS_10bfloat16_tEfNS_4arch4Sm90ELb1ELb0ELb0ELb1ELb0ELb1ELb0ELb1ELb1ELb1ELb1ELb0EEENS1_21CollectiveEpilogueFwdINS6_IJSA_SC_SB_EEES9_SE_SG_Li384ELb1ELb1ELb1ELb0EEENS1_36VarlenDynamicPersistentTileSchedulerILi192ELi128ELi384ELi128ELb1ELb1ELb1ELb1ELb1ELb1EEEEEEEEEvNT_6ParamsE,"ax",@progbits
	.align	128
.text._ZN7cutlass13device_kernelIN5flash11enable_sm90INS1_16FlashAttnFwdSm90INS1_25CollectiveMainloopFwdSm90ILi2EN4cute5tupleIJNS5_1CILi1EEES8_S8_EEENS6_IJNS7_ILi192EEENS7_ILi128EEENS7_ILi64EEEEEELi64ENS_10bfloat16_tEfNS_4arch4Sm90ELb1ELb0ELb0ELb1ELb0ELb1ELb0ELb1ELb1ELb1ELb1ELb0EEENS1_21CollectiveEpilogueFwdINS6_IJSA_SC_SB_EEES9_SE_SG_Li384ELb1ELb1ELb1ELb0EEENS1_36VarlenDynamicPersistentTileSchedulerILi192ELi128ELi384ELi128ELb1ELb1ELb1ELb1ELb1ELb1EEEEEEEEEvNT_6ParamsE:
        .type           _ZN7cutlass13device_kernelIN5flash11enable_sm90INS1_16FlashAttnFwdSm90INS1_25CollectiveMainloopFwdSm90ILi2EN4cute5tupleIJNS5_1CILi1EEES8_S8_EEENS6_IJNS7_ILi192EEENS7_ILi128EEENS7_ILi64EEEEEELi64ENS_10bfloat16_tEfNS_4arch4Sm90ELb1ELb0ELb0ELb1ELb0ELb1ELb0ELb1ELb1ELb1ELb1ELb0EEENS1_21CollectiveEpilogueFwdINS6_IJSA_SC_SB_EEES9_SE_SG_Li384ELb1ELb1ELb1ELb0EEENS1_36VarlenDynamicPersistentTileSchedulerILi192ELi128ELi384ELi128ELb1ELb1ELb1ELb1ELb1ELb1EEEEEEEEEvNT_6ParamsE,@function
        .size           _ZN7cutlass13device_kernelIN5flash11enable_sm90INS1_16FlashAttnFwdSm90INS1_25CollectiveMainloopFwdSm90ILi2EN4cute5tupleIJNS5_1CILi1EEES8_S8_EEENS6_IJNS7_ILi192EEENS7_ILi128EEENS7_ILi64EEEEEELi64ENS_10bfloat16_tEfNS_4arch4Sm90ELb1ELb0ELb0ELb1ELb0ELb1ELb0ELb1ELb1ELb1ELb1ELb0EEENS1_21CollectiveEpilogueFwdINS6_IJSA_SC_SB_EEES9_SE_SG_Li384ELb1ELb1ELb1ELb0EEENS1_36VarlenDynamicPersistentTileSchedulerILi192ELi128ELi384ELi128ELb1ELb1ELb1ELb1ELb1ELb1EEEEEEEEEvNT_6ParamsE,(.L_x_2710 - _ZN7cutlass13device_kernelIN5flash11enable_sm90INS1_16FlashAttnFwdSm90INS1_25CollectiveMainloopFwdSm90ILi2EN4cute5tupleIJNS5_1CILi1EEES8_S8_EEENS6_IJNS7_ILi192EEENS7_ILi128EEENS7_ILi64EEEEEELi64ENS_10bfloat16_tEfNS_4arch4Sm90ELb1ELb0ELb0ELb1ELb0ELb1ELb0ELb1ELb1ELb1ELb1ELb0EEENS1_21CollectiveEpilogueFwdINS6_IJSA_SC_SB_EEES9_SE_SG_Li384ELb1ELb1ELb1ELb0EEENS1_36VarlenDynamicPersistentTileSchedulerILi192ELi128ELi384ELi128ELb1ELb1ELb1ELb1ELb1ELb1EEEEEEEEEvNT_6ParamsE)
        .other          _ZN7cutlass13device_kernelIN5flash11enable_sm90INS1_16FlashAttnFwdSm90INS1_25CollectiveMainloopFwdSm90ILi2EN4cute5tupleIJNS5_1CILi1EEES8_S8_EEENS6_IJNS7_ILi192EEENS7_ILi128EEENS7_ILi64EEEEEELi64ENS_10bfloat16_tEfNS_4arch4Sm90ELb1ELb0ELb0ELb1ELb0ELb1ELb0ELb1ELb1ELb1ELb1ELb0EEENS1_21CollectiveEpilogueFwdINS6_IJSA_SC_SB_EEES9_SE_SG_Li384ELb1ELb1ELb1ELb0EEENS1_36VarlenDynamicPersistentTileSchedulerILi192ELi128ELi384ELi128ELb1ELb1ELb1ELb1ELb1ELb1EEEEEEEEEvNT_6ParamsE,@"STO_CUDA_ENTRY STV_DEFAULT"
_ZN7cutlass13device_kernelIN5flash11enable_sm90INS1_16FlashAttnFwdSm90INS1_25CollectiveMainloopFwdSm90ILi2EN4cute5tupleIJNS5_1CILi1EEES8_S8_EEENS6_IJNS7_ILi192EEENS7_ILi128EEENS7_ILi64EEEEEELi64ENS_10bfloat16_tEfNS_4arch4Sm90ELb1ELb0ELb0ELb1ELb0ELb1ELb0ELb1ELb1ELb1ELb1ELb0EEENS1_21CollectiveEpilogueFwdINS6_IJSA_SC_SB_EEES9_SE_SG_Li384ELb1ELb1ELb1ELb0EEENS1_36VarlenDynamicPersistentTileSchedulerILi192ELi128ELi384ELi128ELb1ELb1ELb1ELb1ELb1ELb1EEEEEEEEEvNT_6ParamsE:
        /* <DEDUP_REMOVED lines=23> */
.L_x_2261:
[----:B------:R-:W-:Y:S05]  /*0170*/  BSYNC B0 ;  /* 0x0000000000007941 */ /* 0x000fea0003800000 */
.L_x_2260:
        /* <DEDUP_REMOVED lines=40> */
.L_x_2262:
        /* <DEDUP_REMOVED lines=22> */
.L_x_2263:
        /* <DEDUP_REMOVED lines=18> */
.L_x_2264:
        /* <DEDUP_REMOVED lines=22> */
.L_x_2265:
        /* <DEDUP_REMOVED lines=22> */
.L_x_2266:
        /* <DEDUP_REMOVED lines=9> */
.L_x_2269:
        /* <DEDUP_REMOVED lines=28> */
[----:B------:R-:W-:-:S05]  /*0b90*/  LOP3.LUT R4, R3, 0xffffff80, RZ, 0xc0, !PT ;  /* 0xffffff8003047812 */ /* 0x000fca00078ec0ff */
[----:B------:R-:W-:Y:S01]  /*0ba0*/  IMAD.IADD R11, R12, 0x1, -R4 ;  /* 0x000000010c0b7824 */ /* 0x000fe200078e0a04 */
[-C--:B------:R-:W-:Y:S02]  /*0bb0*/  LEA.HI R4, R0, R12.reuse, RZ, 0x4 ;  /* 0x0000000c00047211 */ /* 0x080fe400078f20ff */
[----:B------:R-:W-:Y:S02]  /*0bc0*/  SHF.R.S32.HI R14, RZ, 0x7, R3 ;  /* 0x00000007ff0e7819 */ /* 0x000fe40000011403 */
[----:B------:R-:W-:Y:S02]  /*0bd0*/  SHF.R.S32.HI R7, RZ, 0x4, R4 ;  /* 0x00000004ff077819 */ /* 0x000fe40000011404 */
[----:B------:R-:W-:Y:S02]  /*0be0*/  SHF.R.S32.HI R6, RZ, 0x1f, R11 ;  /* 0x0000001fff067819 */ /* 0x000fe4000001140b */
[----:B------:R-:W-:Y:S02]  /*0bf0*/  LOP3.LUT R3, R4, 0x3fffff0, RZ, 0xc0, !PT ;  /* 0x03fffff004037812 */ /* 0x000fe400078ec0ff */
[----:B------:R-:W-:-:S02]  /*0c00*/  LEA.HI R5, R0, R12, RZ, 0x5 ;  /* 0x0000000c00057211 */ /* 0x000fc400078f28ff */
[----:B------:R-:W-:Y:S02]  /*0c10*/  LEA.HI R4, R4, R7, RZ, 0x1 ;  /* 0x0000000704047211 */ /* 0x000fe400078f08ff */
[----:B------:R-:W-:Y:S01]  /*0c20*/  LEA.HI R8, R6, R11, RZ, 0x2 ;  /* 0x0000000b06087211 */ /* 0x000fe200078f10ff */
[----:B------:R-:W-:Y:S01]  /*0c30*/  IMAD.IADD R3, R12, 0x1, -R3 ;  /* 0x000000010c037824 */ /* 0x000fe200078e0a03 */
[----:B------:R-:W-:Y:S02]  /*0c40*/  SHF.R.S32.HI R15, RZ, 0x5, R5 ;  /* 0x00000005ff0f7819 */ /* 0x000fe40000011405 */
[----:B------:R-:W-:Y:S02]  /*0c50*/  LOP3.LUT R4, R4, 0x1ffffffe, RZ, 0xc0, !PT ;  /* 0x1ffffffe04047812 */ /* 0x000fe400078ec0ff */
[--C-:B------:R-:W-:Y:S02]  /*0c60*/  SHF.R.S32.HI R9, RZ, 0x2, R8.reuse ;  /* 0x00000002ff097819 */ /* 0x100fe40000011408 */
[----:B------:R-:W-:Y:S01]  /*0c70*/  SHF.R.S32.HI R10, RZ, 0x1f, R8 ;  /* 0x0000001fff0a7819 */ /* 0x000fe20000011408 */
[----:B------:R-:W-:-:S02]  /*0c80*/  IMAD.IADD R4, R7, 0x1, -R4 ;  /* 0x0000000107047824 */ /* 0x000fc400078e0a04 */
[----:B------:R-:W-:Y:S01]  /*0c90*/  IMAD R3, R15, 0x10, R3 ;  /* 0x000000100f037824 */ /* 0x000fe200078e0203 */
[----:B------:R-:W-:Y:S01]  /*0ca0*/  LEA.HI R10, R10, R9, RZ, 0x3 ;  /* 0x000000090a0a7211 */ /* 0x000fe200078f18ff */
[----:B------:R-:W-:Y:S01]  /*0cb0*/  IMAD.HI R5, R14, 0x55555556, RZ ;  /* 0x555555560e057827 */ /* 0x000fe200078e02ff */
[----:B------:R-:W-:Y:S02]  /*0cc0*/  LEA.HI R6, R6, R11, RZ, 0x5 ;  /* 0x0000000b06067211 */ /* 0x000fe400078f28ff */
[----:B------:R-:W-:Y:S01]  /*0cd0*/  LOP3.LUT R10, R10, 0xfffffff8, RZ, 0xc0, !PT ;  /* 0xfffffff80a0a7812 */ /* 0x000fe200078ec0ff */
[----:B------:R-:W-:Y:S01]  /*0ce0*/  IMAD R7, R3, 0x8, R4 ;  /* 0x0000000803077824 */ /* 0x000fe200078e0204 */
[CC--:B------:R-:W-:Y:S02]  /*0cf0*/  LEA.HI R3, R0.reuse, R12.reuse, RZ, 0x3 ;  /* 0x0000000c00037211 */ /* 0x0c0fe400078f18ff */
[----:B------:R-:W-:Y:S01]  /*0d00*/  LEA.HI R0, R0, R12, RZ, 0x2 ;  /* 0x0000000c00007211 */ /* 0x000fe200078f10ff */
[----:B------:R-:W-:Y:S01]  /*0d10*/  IMAD.IADD R9, R9, 0x1, -R10 ;  /* 0x0000000109097824 */ /* 0x000fe200078e0a0a */
[----:B------:R-:W-:-:S02]  /*0d20*/  SHF.R.S32.HI R6, RZ, 0x5, R6 ;  /* 0x00000005ff067819 */ /* 0x000fc40000011406 */
[----:B------:R-:W-:Y:S02]  /*0d30*/  LEA.HI R5, R5, R5, RZ, 0x1 ;  /* 0x0000000505057211 */ /* 0x000fe400078f08ff */
[--C-:B------:R-:W-:Y:S01]  /*0d40*/  SHF.R.S32.HI R19, RZ, 0x2, R0.reuse ;  /* 0x00000002ff137819 */ /* 0x100fe20000011400 */
[----:B------:R-:W-:Y:S01]  /*0d50*/  IMAD R6, R6, 0x10, R9 ;  /* 0x0000001006067824 */ /* 0x000fe200078e0209 */
[----:B------:R-:W-:Y:S01]  /*0d60*/  SHF.R.S32.HI R4, RZ, 0x1f, R0 ;  /* 0x0000001fff047819 */ /* 0x000fe20000011400 */
[----:B------:R-:W-:Y:S02]  /*0d70*/  IMAD R5, R5, -0x3, R14 ;  /* 0xfffffffd05057824 */ /* 0x000fe400078e020e */
[----:B------:R-:W-:Y:S01]  /*0d80*/  VIADD R9, R19, 0x60 ;  /* 0x0000006013097836 */ /* 0x000fe20000000000 */
[----:B------:R-:W-:Y:S01]  /*0d90*/  LOP3.LUT R3, R3, 0xfffffff8, RZ, 0xc0, !PT ;  /* 0xfffffff803037812 */ /* 0x000fe200078ec0ff */
[----:B------:R-:W-:Y:S01]  /*0da0*/  IMAD R10, R5, 0x40, R6 ;  /* 0x00000040050a7824 */ /* 0x000fe200078e0206 */
[----:B------:R-:W-:-:S02]  /*0db0*/  LOP3.LUT R0, R0, 0xfffffffc, RZ, 0xc0, !PT ;  /* 0xfffffffc00007812 */ /* 0x000fc400078ec0ff */
[----:B------:R-:W-:Y:S02]  /*0dc0*/  LEA.HI R4, R4, R19, RZ, 0x3 ;  /* 0x0000001304047211 */ /* 0x000fe400078f18ff */
[----:B------:R-:W-:Y:S01]  /*0dd0*/  SHF.R.S32.HI R5, RZ, 0x1f, R9 ;  /* 0x0000001fff057819 */ /* 0x000fe20000011409 */
[----:B------:R-:W-:Y:S01]  /*0de0*/  IMAD.IADD R3, R12, 0x1, -R3 ;  /* 0x000000010c037824 */ /* 0x000fe200078e0a03 */
[----:B------:R-:W-:Y:S01]  /*0df0*/  LOP3.LUT R4, R4, 0xfffffff8, RZ, 0xc0, !PT ;  /* 0xfffffff804047812 */ /* 0x000fe200078ec0ff */
[----:B------:R-:W-:Y:S01]  /*0e00*/  IMAD.IADD R6, R12, 0x1, -R0 ;  /* 0x000000010c067824 */ /* 0x000fe200078e0a00 */
[----:B------:R-:W-:Y:S01]  /*0e10*/  LEA.HI R5, R5, R9, RZ, 0x3 ;  /* 0x0000000905057211 */ /* 0x000fe200078f18ff */
[----:B------:R-:W-:Y:S01]  /*0e20*/  IMAD.SHL.U32 R3, R9, 0x40, RZ ;  /* 0x0000004009037824 */ /* 0x000fe200078e00ff */
[----:B------:R-:W-:Y:S01]  /*0e30*/  SHF.R.S32.HI R0, RZ, 0x1f, R19 ;  /* 0x0000001fff007819 */ /* 0x000fe20000011413 */
[----:B------:R-:W-:Y:S01]  /*0e40*/  IMAD.IADD R4, R19, 0x1, -R4 ;  /* 0x0000000113047824 */ /* 0x000fe200078e0a04 */
[C---:B------:R-:W-:Y:S01]  /*0e50*/  LEA.HI R0, R6.reuse, R6, RZ, 0x1 ;  /* 0x0000000606007211 */ /* 0x040fe200078f08ff */
[----:B------:R-:W-:Y:S01]  /*0e60*/  IMAD.SHL.U32 R16, R6, 0x8, RZ ;  /* 0x0000000806107824 */ /* 0x000fe200078e00ff */
[----:B------:R-:W-:Y:S01]  /*0e70*/  LOP3.LUT R3, R3, 0x1c0, RZ, 0xc0, !PT ;  /* 0x000001c003037812 */ /* 0x000fe200078ec0ff */
[----:B------:R-:W-:Y:S01]  /*0e80*/  IMAD.SHL.U32 R5, R5, 0x40, RZ ;  /* 0x0000004005057824 */ /* 0x000fe200078e00ff */
[----:B------:R-:W-:Y:S01]  /*0e90*/  STL [R1+0x64], R10 ;  /* 0x0000640a01007387 */ /* 0x000fe20000100800 */
[----:B------:R-:W-:-:S02]  /*0ea0*/  LOP3.LUT R8, R8, 0x7ffffffc, RZ, 0xc0, !PT ;  /* 0x7ffffffc08087812 */ /* 0x000fc400078ec0ff */
[----:B------:R-:W-:Y:S01]  /*0eb0*/  SHF.R.U32.HI R9, RZ, 0x3, R3 ;  /* 0x00000003ff097819 */ /* 0x000fe20000011603 */
[----:B------:R-:W-:Y:S01]  /*0ec0*/  STL [R1+0x58], RZ ;  /* 0x000058ff01007387 */ /* 0x000fe20000100800 */
[----:B------:R-:W-:Y:S02]  /*0ed0*/  LOP3.LUT R0, R0, 0x1ffffffe, RZ, 0xc0, !PT ;  /* 0x1ffffffe00007812 */ /* 0x000fe400078ec0ff */
[----:B------:R-:W-:Y:S01]  /*0ee0*/  LOP3.LUT R3, R3, 0x38, R16, 0xf8, !PT ;  /* 0x0000003803037812 */ /* 0x000fe200078ef810 */
[----:B------:R0:W-:Y:S01]  /*0ef0*/  STL [R1+0x40], R4 ;  /* 0x0000400401007387 */ /* 0x0001e20000100800 */
[----:B------:R-:W-:Y:S02]  /*0f00*/  IMAD.IADD R8, R11, 0x1, -R8 ;  /* 0x000000010b087824 */ /* 0x000fe400078e0a08 */
[----:B------:R-:W-:Y:S01]  /*0f10*/  IMAD.IADD R0, R6, 0x1, -R0 ;  /* 0x0000000106007824 */ /* 0x000fe200078e0a00 */
[----:B0-----:R-:W-:Y:S01]  /*0f20*/  LOP3.LUT R4, R5, 0xfffffe00, RZ, 0xc0, !PT ;  /* 0xfffffe0005047812 */ /* 0x001fe200078ec0ff */
[----:B------:R-:W-:-:S03]  /*0f30*/  IMAD.SHL.U32 R5, R7, 0x8, RZ ;  /* 0x0000000807057824 */ /* 0x000fc600078e00ff */
[----:B------:R-:W-:Y:S01]  /*0f40*/  LOP3.LUT R3, R4, R3, R9, 0xf6, !PT ;  /* 0x0000000304037212 */ /* 0x000fe200078ef609 */
[----:B------:R0:W-:Y:S01]  /*0f50*/  STL [R1+0x44], R4 ;  /* 0x0000440401007387 */ /* 0x0001e20000100800 */
[----:B------:R-:W-:-:S03]  /*0f60*/  IMAD R0, R0, 0x8, R10 ;  /* 0x0000000800007824 */ /* 0x000fc600078e020a */
[----:B------:R-:W-:Y:S01]  /*0f70*/  IMAD R3, R3, 0x2, R2 ;  /* 0x0000000203037824 */ /* 0x000fe200078e0202 */
[----:B------:R1:W-:Y:S01]  /*0f80*/  STL [R1+0x68], R5 ;  /* 0x0000680501007387 */ /* 0x0003e20000100800 */
[----:B0-----:R-:W-:-:S05]  /*0f90*/  IMAD.SHL.U32 R4, R8, 0x2, RZ ;  /* 0x0000000208047824 */ /* 0x001fca00078e00ff */
[----:B------:R1:W-:Y:S04]  /*0fa0*/  STL [R1+0x30], R4 ;  /* 0x0000300401007387 */ /* 0x0003e80000100800 */
[----:B------:R1:W-:Y:S04]  /*0fb0*/  STL [R1+0x48], R0 ;  /* 0x0000480001007387 */ /* 0x0003e80000100800 */
[----:B------:R1:W-:Y:S01]  /*0fc0*/  STL [R1+0x60], R3 ;  /* 0x0000600301007387 */ /* 0x0003e20000100800 */
[----:B------:R-:W-:Y:S01]  /*0fd0*/  IMAD.SHL.U32 R152, R6, 0x4, RZ ;  /* 0x0000000406987824 */ /* 0x000fe200078e00ff */
[----:B------:R-:W-:Y:S01]  /*0fe0*/  CS2R R22, SRZ ;  /* 0x0000000000167805 */ /* 0x000fe2000001ff00 */
[----:B------:R-:W-:-:S02]  /*0ff0*/  IMAD.MOV.U32 R154, RZ, RZ, RZ ;  /* 0x000000ffff9a7224 */ /* 0x000fc400078e00ff */
[----:B------:R-:W-:Y:S02]  /*1000*/  IMAD.MOV.U32 R18, RZ, RZ, RZ ;  /* 0x000000ffff127224 */ /* 0x000fe400078e00ff */
[----:B------:R-:W-:Y:S01]  /*1010*/  VIADD R155, R152, 0x10 ;  /* 0x00000010989b7836 */ /* 0x000fe20000000000 */
[----:B-12---:R-:W-:-:S07]  /*1020*/  LOP3.LUT R156, R13, 0x1, RZ, 0xfc, !PT ;  /* 0x000000010d9c7812 */ /* 0x006fce00078efcff */
.L_x_2413:
[----:B01-3--:R-:W0:Y:S02]  /*1030*/  LDC.64 R4, c[0x0][0xc88] ;  /* 0x00032200ff047b82 */ /* 0x00be240000000a00 */
[----:B0-----:R-:W-:-:S05]  /*1040*/  IMAD.WIDE R4, R31, 0x4, R4 ;  /* 0x000000041f047825 */ /* 0x001fca00078e0204 */
[----:B--2---:R-:W2:Y:S01]  /*1050*/  LDG.E R35, desc[UR40][R4.64] ;  /* 0x0000002804237981 */ /* 0x004ea2000c1e1900 */
[----:B------:R-:W-:Y:S05]  /*1060*/  YIELD ;  /* 0x0000000000007946 */ /* 0x000fea0003800000 */
[----:B------:R-:W-:Y:S01]  /*1070*/  ULDC.64 UR4, c[0x0][0xa28] ;  /* 0x00028a0000047ab9 */ /* 0x000fe20000000a00 */
[----:B------:R-:W-:Y:S01]  /*1080*/  ULDC.64 UR8, c[0x0][0xa18] ;  /* 0x0002860000087ab9 */ /* 0x000fe20000000a00 */
[----:B------:R-:W-:Y:S01]  /*1090*/  ISETP.NE.U32.AND P1, PT, RZ, UR4, PT ;  /* 0x00000004ff007c0c */ /* 0x000fe2000bf25070 */
[----:B------:R-:W-:Y:S01]  /*10a0*/  IMAD.MOV.U32 R11, RZ, RZ, RZ ;  /* 0x000000ffff0b7224 */ /* 0x000fe200078e00ff */
[----:B------:R-:W-:Y:S01]  /*10b0*/  ULDC.64 UR6, c[0x0][0xa08] ;  /* 0x0002820000067ab9 */ /* 0x000fe20000000a00 */
[----:B------:R-:W-:Y:S01]  /*10c0*/  IMAD.MOV.U32 R31, RZ, RZ, RZ ;  /* 0x000000ffff1f7224 */ /* 0x000fe200078e00ff */
[----:B------:R-:W-:-:S02]  /*10d0*/  ISETP.NE.AND.EX P1, PT, RZ, UR5, PT, P1 ;  /* 0x00000005ff007c0c */ /* 0x000fc4000bf25310 */
[----:B------:R-:W-:-:S04]  /*10e0*/  ISETP.NE.U32.AND P0, PT, RZ, UR6, PT ;  /* 0x00000006ff007c0c */ /* 0x000fc8000bf05070 */
[----:B------:R-:W-:Y:S02]  /*10f0*/  ISETP.NE.AND.EX P0, PT, RZ, UR7, PT, P0 ;  /* 0x00000007ff007c0c */ /* 0x000fe4000bf05300 */
[----:B--2---:R-:W-:Y:S01]  /*1100*/  SHF.R.S32.HI R0, RZ, 0x1f, R35 ;  /* 0x0000001fff007819 */ /* 0x004fe20000011423 */
[----:B------:R-:W-:-:S04]  /*1110*/  IMAD.SHL.U32 R33, R35, 0x4, RZ ;  /* 0x0000000423217824 */ /* 0x000fc800078e00ff */
[C---:B------:R-:W-:Y:S01]  /*1120*/  @P1 LEA R6, P2, R35.reuse, UR4, 0x2 ;  /* 0x0000000423061c11 */ /* 0x040fe2000f8410ff */
[----:B------:R0:W-:Y:S01]  /*1130*/  STL [R1+0x50], R35 ;  /* 0x0000502301007387 */ /* 0x0001e20000100800 */
[C-C-:B------:R-:W-:Y:S02]  /*1140*/  SHF.L.U64.HI R34, R35.reuse, 0x2, R0.reuse ;  /* 0x0000000223227819 */ /* 0x140fe40000010200 */
[----:B------:R-:W-:Y:S02]  /*1150*/  @P1 LEA.HI.X R7, R35, UR5, R0, 0x2, P2 ;  /* 0x0000000523071c11 */ /* 0x000fe400090f1400 */
[----:B------:R-:W-:Y:S01]  /*1160*/  ISETP.NE.U32.AND P2, PT, RZ, UR8, PT ;  /* 0x00000008ff007c0c */ /* 0x000fe2000bf45070 */
[----:B------:R-:W-:Y:S01]  /*1170*/  ULDC UR4, c[0x0][0x288] ;  /* 0x0000a20000047ab9 */ /* 0x000fe20000000800 */
[----:B------:R-:W-:Y:S01]  /*1180*/  IADD3 R8, P3, R33, UR6, RZ ;  /* 0x0000000621087c10 */ /* 0x000fe2000ff7e0ff */
[----:B------:R0:W5:Y:S01]  /*1190*/  @P1 LDG.E R11, desc[UR40][R6.64] ;  /* 0x00000028060b1981 */ /* 0x000162000c1e1900 */
[----:B------:R-:W-:Y:S01]  /*11a0*/  ISETP.NE.AND.EX P2, PT, RZ, UR9, PT, P2 ;  /* 0x00000009ff007c0c */ /* 0x000fe2000bf45320 */
[----:B----4-:R-:W-:Y:S01]  /*11b0*/  IMAD.U32 R3, RZ, RZ, UR4 ;  /* 0x00000004ff037e24 */ /* 0x010fe2000f8e00ff */
[----:B------:R-:W-:Y:S01]  /*11c0*/  IADD3.X R9, R34, UR7, RZ, P3, !PT ;  /* 0x0000000722097c10 */ /* 0x000fe20009ffe4ff */
[----:B------:R-:W-:-:S04]  /*11d0*/  ULDC.64 UR4, c[0x0][0x418] ;  /* 0x0001060000047ab9 */ /* 0x000fc80000000a00 */
[----:B------:R0:W5:Y:S06]  /*11e0*/  @P0 LDG.E R31, desc[UR40][R8.64] ;  /* 0x00000028081f0981 */ /* 0x00016c000c1e1900 */
[----:B------:R-:W-:-:S04]  /*11f0*/  @P2 IADD3 R4, P1, R33, UR8, RZ ;  /* 0x0000000821042c10 */ /* 0x000fc8000ff3e0ff */
[----:B------:R-:W-:-:S05]  /*1200*/  @P2 IADD3.X R5, R34, UR9, RZ, P1, !PT ;  /* 0x0000000922052c10 */ /* 0x000fca0008ffe4ff */
[----:B------:R-:W2:Y:S01]  /*1210*/  @P2 LDG.E R3, desc[UR40][R4.64] ;  /* 0x0000002804032981 */ /* 0x000ea2000c1e1900 */
        /* <DEDUP_REMOVED lines=9> */
[----:B--2---:R0:W-:Y:S01]  /*12b0*/  STL [R1+0x20], R3 ;  /* 0x0000200301007387 */ /* 0x0041e20000100800 */
[----:B------:R-:W-:Y:S01]  /*12c0*/  IMAD.MOV.U32 R13, RZ, RZ, R3 ;  /* 0x000000ffff0d7224 */ /* 0x000fe200078e0003 */
[----:B------:R-:W-:Y:S06]  /*12d0*/  @P2 BRA `(.L_x_2271) ;  /* 0x0000000000282947 */ /* 0x000fec0003800000 */
[----:B------:R-:W-:Y:S02]  /*12e0*/  ULDC.64 UR4, c[0x0][0xa00] ;  /* 0x0002800000047ab9 */ /* 0x000fe40000000a00 */
[----:B------:R-:W-:-:S04]  /*12f0*/  ISETP.NE.U32.AND P1, PT, RZ, UR4, PT ;  /* 0x00000004ff007c0c */ /* 0x000fc8000bf25070 */
[----:B------:R-:W-:-:S13]  /*1300*/  ISETP.NE.AND.EX P1, PT, RZ, UR5, PT, P1 ;  /* 0x00000005ff007c0c */ /* 0x000fda000bf25310 */
[----:B------:R-:W-:Y:S05]  /*1310*/  @!P1 BRA `(.L_x_2271) ;  /* 0x0000000000189947 */ /* 0x000fea0003800000 */
[----:B------:R-:W1:Y:S02]  /*1320*/  LDC.64 R4, c[0x0][0xa00] ;  /* 0x00028000ff047b82 */ /* 0x000e640000000a00 */
[----:B-1----:R-:W-:-:S05]  /*1330*/  IMAD.WIDE R4, R35, 0x4, R4 ;  /* 0x0000000423047825 */ /* 0x002fca00078e0204 */
[----:B------:R-:W2:Y:S04]  /*1340*/  LDG.E R0, desc[UR40][R4.64] ;  /* 0x0000002804007981 */ /* 0x000ea8000c1e1900 */
[----:B0-----:R-:W2:Y:S02]  /*1350*/  LDG.E R3, desc[UR40][R4.64+0x4] ;  /* 0x0000042804037981 */ /* 0x001ea4000c1e1900 */
[----:B--2---:R-:W-:-:S05]  /*1360*/  IMAD.IADD R13, R3, 0x1, -R0 ;  /* 0x00000001030d7824 */ /* 0x004fca00078e0a00 */
[----:B------:R1:W-:Y:S02]  /*1370*/  STL [R1+0x20], R13 ;  /* 0x0000200d01007387 */ /* 0x0003e40000100800 */
.L_x_2271:
[C---:B------:R-:W-:Y:S01]  /*1380*/  LOP3.LUT R37, R30.reuse, 0xffff, RZ, 0xc0, !PT ;  /* 0x0000ffff1e257812 */ /* 0x040fe200078ec0ff */
[----:B------:R-:W-:Y:S01]  /*1390*/  ULDC.64 UR4, c[0x0][0xa20] ;  /* 0x0002880000047ab9 */ /* 0x000fe20000000a00 */
[C---:B0-----:R-:W-:Y:S02]  /*13a0*/  LOP3.LUT R3, R30.reuse, 0xff000000, RZ, 0xc0, !PT ;  /* 0xff0000001e037812 */ /* 0x041fe400078ec0ff */
[----:B------:R-:W-:Y:S01]  /*13b0*/  ISETP.NE.U32.AND P1, PT, RZ, UR4, PT ;  /* 0x00000004ff007c0c */ /* 0x000fe2000bf25070 */
[----:B------:R0:W-:Y:S01]  /*13c0*/  STL [R1+0x4c], R37 ;  /* 0x00004c2501007387 */ /* 0x0001e20000100800 */
[----:B------:R-:W-:Y:S02]  /*13d0*/  LOP3.LUT R0, R30, 0xff0000, RZ, 0xc0, !PT ;  /* 0x00ff00001e007812 */ /* 0x000fe400078ec0ff */
[----:B------:R-:W-:Y:S02]  /*13e0*/  ISETP.NE.AND.EX P1, PT, RZ, UR5, PT, P1 ;  /* 0x00000005ff007c0c */ /* 0x000fe4000bf25310 */
[----:B------:R-:W-:-:S04]  /*13f0*/  SHF.R.U32.HI R3, RZ, 0x8, R3 ;  /* 0x00000008ff037819 */ /* 0x000fc80000011603 */
[----:B------:R-:W-:-:S07]  /*1400*/  LEA.HI R10, R0, R3, RZ, 0x10 ;  /* 0x00000003000a7211 */ /* 0x000fce00078f80ff */
[----:B0-----:R-:W-:Y:S05]  /*1410*/  @!P1 BRA `(.L_x_2272) ;  /* 0x0000000000109947 */ /* 0x001fea0003800000 */
[----:B------:R-:W-:-:S04]  /*1420*/  IADD3 R4, P0, R33, UR4, RZ ;  /* 0x0000000421047c10 */ /* 0x000fc8000ff1e0ff */
[----:B------:R-:W-:-:S05]  /*1430*/  IADD3.X R5, R34, UR5, RZ, P0, !PT ;  /* 0x0000000522057c10 */ /* 0x000fca00087fe4ff */
[----:B------:R0:W5:Y:S01]  /*1440*/  LDG.E R32, desc[UR40][R4.64] ;  /* 0x0000002804207981 */ /* 0x000162000c1e1900 */
[----:B------:R-:W-:Y:S05]  /*1450*/  BRA `(.L_x_2273) ;  /* 0x0000000000107947 */ /* 0x000fea0003800000 */
.L_x_2272:
[----:B------:R-:W-:Y:S05]  /*1460*/  @!P0 BRA `(.L_x_2273) ;  /* 0x00000000000c8947 */ /* 0x000fea0003800000 */
[----:B------:R-:W2:Y:S04]  /*1470*/  LDG.E R3, desc[UR40][R8.64] ;  /* 0x0000002808037981 */ /* 0x000ea8000c1e1900 */
[----:B------:R-:W2:Y:S02]  /*1480*/  LDG.E R32, desc[UR40][R8.64+0x4] ;  /* 0x0000042808207981 */ /* 0x000ea4000c1e1900 */
[----:B--2---:R-:W-:-:S07]  /*1490*/  IMAD.IADD R32, R32, 0x1, -R3 ;  /* 0x0000000120207824 */ /* 0x004fce00078e0a03 */
.L_x_2273:
[----:B------:R-:W-:Y:S01]  /*14a0*/  ULDC.64 UR4, c[0x0][0xa10] ;  /* 0x0002840000047ab9 */ /* 0x000fe20000000a00 */
[----:B------:R-:W2:Y:S01]  /*14b0*/  LDC R8, c[0x0][0x448] ;  /* 0x00011200ff087b82 */ /* 0x000ea20000000800 */
[----:B------:R-:W-:-:S04]  /*14c0*/  ISETP.NE.U32.AND P0, PT, RZ, UR4, PT ;  /* 0x00000004ff007c0c */ /* 0x000fc8000bf05070 */
[----:B------:R-:W-:Y:S01]  /*14d0*/  ISETP.NE.AND.EX P0, PT, RZ, UR5, PT, P0 ;  /* 0x00000005ff007c0c */ /* 0x000fe2000bf05300 */
[----:B------:R-:W-:-:S12]  /*14e0*/  ULDC.64 UR4, c[0x0][0xa30] ;  /* 0x00028c0000047ab9 */ /* 0x000fd80000000a00 */
[----:B0-----:R-:W0:Y:S02]  /*14f0*/  @P0 LDC.64 R4, c[0x0][0xa10] ;  /* 0x00028400ff040b82 */ /* 0x001e240000000a00 */
[----:B0-----:R-:W-:-:S05]  /*1500*/  @P0 IMAD.WIDE R4, R35, 0x4, R4 ;  /* 0x0000000423040825 */ /* 0x001fca00078e0204 */
[----:B------:R-:W3:Y:S04]  /*1510*/  @P0 LDG.E R0, desc[UR40][R4.64] ;  /* 0x0000002804000981 */ /* 0x000ee8000c1e1900 */
[----:B------:R0:W3:Y:S01]  /*1520*/  @P0 LDG.E R3, desc[UR40][R4.64+0x4] ;  /* 0x0000042804030981 */ /* 0x0000e2000c1e1900 */
[----:B------:R-:W-:Y:S01]  /*1530*/  ISETP.NE.U32.AND P1, PT, RZ, UR4, PT ;  /* 0x00000004ff007c0c */ /* 0x000fe2000bf25070 */
[----:B-----5:R-:W-:-:S03]  /*1540*/  IMAD.MOV.U32 R24, RZ, RZ, R32 ;  /* 0x000000ffff187224 */ /* 0x020fc600078e0020 */
[----:B------:R-:W-:-:S13]  /*1550*/  ISETP.NE.AND.EX P1, PT, RZ, UR5, PT, P1 ;  /* 0x00000005ff007c0c */ /* 0x000fda000bf25310 */
[----:B------:R-:W-:-:S04]  /*1560*/  @P1 IADD3 R6, P2, R33, UR4, RZ ;  /* 0x0000000421061c10 */ /* 0x000fc8000ff5e0ff */
[----:B------:R-:W-:-:S05]  /*1570*/  @P1 IADD3.X R7, R34, UR5, RZ, P2, !PT ;  /* 0x0000000522071c10 */ /* 0x000fca00097fe4ff */
[----:B------:R4:W5:Y:S01]  /*1580*/  @P1 LDG.E R24, desc[UR40][R6.64] ;  /* 0x0000002806181981 */ /* 0x000962000c1e1900 */
[----:B--2---:R-:W-:Y:S01]  /*1590*/  ISETP.NE.AND P1, PT, R8, 0x1, PT ;  /* 0x000000010800780c */ /* 0x004fe20003f25270 */
[----:B------:R-:W-:Y:S01]  /*15a0*/  IMAD R12, R29, 0xc0, RZ ;  /* 0x000000c01d0c7824 */ /* 0x000fe200078e02ff */
[----:B------:R-:W-:Y:S03]  /*15b0*/  BSSY B0, `(.L_x_2274) ;  /* 0x0000039000007945 */ /* 0x000fe60003800000 */
[----:B0-----:R-:W-:Y:S01]  /*15c0*/  VIADD R4, R12, 0xbf ;  /* 0x000000bf0c047836 */ /* 0x001fe20000000000 */
[----:B------:R0:W-:Y:S07]  /*15d0*/  STL [R1+0x24], R12 ;  /* 0x0000240c01007387 */ /* 0x0001ee0000100800 */
[----:B------:R-:W2:Y:S01]  /*15e0*/  @P1 LDC R9, c[0x0][0x44c] ;  /* 0x00011300ff091b82 */ /* 0x000ea20000000800 */
[----:B0-----:R-:W-:-:S07]  /*15f0*/  IMAD.IADD R12, R32, 0x1, -R11 ;  /* 0x00000001200c7824 */ /* 0x001fce00078e0a0b */
[----:B------:R-:W0:Y:S01]  /*1600*/  @P1 LDC R5, c[0x0][0x450] ;  /* 0x00011400ff051b82 */ /* 0x000e220000000800 */
[----:B---3--:R-:W-:Y:S02]  /*1610*/  @P0 IMAD.IADD R25, R3, 0x1, -R0 ;  /* 0x0000000103190824 */ /* 0x008fe400078e0a00 */
[----:B--2---:R-:W-:-:S04]  /*1620*/  @P1 IMAD.HI.U32 R0, R4, R9, RZ ;  /* 0x0000000904001227 */ /* 0x004fc800078e00ff */
[----:B----4-:R-:W-:Y:S01]  /*1630*/  IMAD.IADD R6, R12, 0x1, R25 ;  /* 0x000000010c067824 */ /* 0x010fe200078e0219 */
[----:B0-----:R-:W-:-:S03]  /*1640*/  @P1 SHF.R.U32.HI R4, RZ, R5, R0 ;  /* 0x00000005ff041219 */ /* 0x001fc60000011600 */
[C---:B------:R-:W-:Y:S01]  /*1650*/  VIADD R0, R6.reuse, 0x7f ;  /* 0x0000007f06007836 */ /* 0x040fe20000000000 */
[----:B------:R-:W-:Y:S01]  /*1660*/  IADD3 R91, R6, 0x80, -R13 ;  /* 0x00000080065b7810 */ /* 0x000fe20007ffe80d */
[----:B------:R0:W-:Y:S01]  /*1670*/  STL [R1+0x2c], R6 ;  /* 0x00002c0601007387 */ /* 0x0001e20000100800 */
[----:B-1----:R-:W-:Y:S02]  /*1680*/  LOP3.LUT R13, R10, 0xff, RZ, 0xc0, !PT ;  /* 0x000000ff0a0d7812 */ /* 0x002fe400078ec0ff */
[----:B------:R-:W-:Y:S01]  /*1690*/  SHF.R.S32.HI R3, RZ, 0x1f, R0 ;  /* 0x0000001fff037819 */ /* 0x000fe20000011400 */
[----:B------:R-:W-:Y:S02]  /*16a0*/  IMAD.IADD R4, R91, 0x1, R4 ;  /* 0x000000015b047824 */ /* 0x000fe400078e0204 */
[----:B------:R1:W-:Y:S01]  /*16b0*/  STL [R1+0x5c], R13 ;  /* 0x00005c0d01007387 */ /* 0x0003e20000100800 */
[----:B------:R-:W-:Y:S01]  /*16c0*/  LEA.HI R3, R3, R0, RZ, 0x7 ;  /* 0x0000000003037211 */ /* 0x000fe200078f38ff */
[----:B------:R-:W-:Y:S01]  /*16d0*/  IMAD.MOV.U32 R0, RZ, RZ, RZ ;  /* 0x000000ffff007224 */ /* 0x000fe200078e00ff */
[----:B------:R-:W-:-:S02]  /*16e0*/  SHF.R.S32.HI R5, RZ, 0x1f, R4 ;  /* 0x0000001fff057819 */ /* 0x000fc40000011404 */
[----:B0-----:R-:W-:Y:S02]  /*16f0*/  SHF.R.U32.HI R6, RZ, 0x10, R10 ;  /* 0x00000010ff067819 */ /* 0x001fe4000001160a */
[----:B------:R-:W-:Y:S02]  /*1700*/  LEA.HI R5, R5, R4, RZ, 0x7 ;  /* 0x0000000405057211 */ /* 0x000fe400078f38ff */
[----:B------:R-:W-:Y:S01]  /*1710*/  SHF.R.S32.HI R92, RZ, 0x7, R3 ;  /* 0x00000007ff5c7819 */ /* 0x000fe20000011403 */
[----:B------:R1:W-:Y:S01]  /*1720*/  STL [R1+0x54], R6 ;  /* 0x0000540601007387 */ /* 0x0003e20000100800 */
[----:B------:R-:W-:-:S04]  /*1730*/  SHF.R.S32.HI R5, RZ, 0x7, R5 ;  /* 0x00000007ff057819 */ /* 0x000fc80000011405 */
[----:B------:R-:W-:-:S04]  /*1740*/  VIMNMX R9, R92, R5, PT ;  /* 0x000000055c097248 */ /* 0x000fc80003fe0100 */
[----:B------:R-:W-:-:S13]  /*1750*/  ISETP.GE.AND P0, PT, R9, 0x1, PT ;  /* 0x000000010900780c */ /* 0x000fda0003f06270 */
[----:B-1----:R-:W-:Y:S05]  /*1760*/  @!P0 BRA `(.L_x_2275) ;  /* 0x0000000000748947 */ /* 0x002fea0003800000 */
[----:B------:R-:W-:Y:S01]  /*1770*/  ISETP.NE.AND P0, PT, R6, RZ, PT ;  /* 0x000000ff0600720c */ /* 0x000fe20003f05270 */
[----:B------:R-:W-:-:S03]  /*1780*/  ULDC UR4, c[0x0][0x9f0] ;  /* 0x00027c0000047ab9 */ /* 0x000fc60000000800 */
[----:B------:R-:W-:-:S04]  /*1790*/  SEL R10, R6, UR4, P0 ;  /* 0x00000004060a7c07 */ /* 0x000fc80008000000 */
[-C--:B------:R-:W-:Y:S02]  /*17a0*/  IABS R6, R10.reuse ;  /* 0x0000000a00067213 */ /* 0x080fe40000000000 */
[----:B------:R-:W-:Y:S02]  /*17b0*/  IADD3 R0, R10, -0x1, R9 ;  /* 0xffffffff0a007810 */ /* 0x000fe40007ffe009 */
[----:B------:R-:W0:Y:S01]  /*17c0*/  I2F.RP R3, R6 ;  /* 0x0000000600037306 */ /* 0x000e220000209400 */
[----:B------:R-:W-:Y:S02]  /*17d0*/  IABS R11, R10 ;  /* 0x0000000a000b7213 */ /* 0x000fe40000000000 */
        /* <DEDUP_REMOVED lines=22> */
.L_x_2275:
[----:B------:R-:W-:Y:S05]  /*1940*/  BSYNC B0 ;  /* 0x0000000000007941 */ /* 0x000fea0003800000 */
.L_x_2274:
[----:B------:R-:W-:-:S05]  /*1950*/  IMAD R3, R13, R0, RZ ;  /* 0x000000000d037224 */ /* 0x000fca00078e02ff */
        /* <DEDUP_REMOVED lines=35> */
.L_x_2278:
[----:B------:R-:W-:Y:S05]  /*1b90*/  BSYNC B6 ;  /* 0x0000000000067941 */ /* 0x000fea0003800000 */
.L_x_2277:
        /* <DEDUP_REMOVED lines=20> */
.L_x_2280:
[----:B------:R-:W-:Y:S05]  /*1ce0*/  BSYNC B6 ;  /* 0x0000000000067941 */ /* 0x000fea0003800000 */
.L_x_2279:
[----:B------:R-:W-:Y:S01]  /*1cf0*/  ULDC.64 UR4, c[0x0][0x9f8] ;  /* 0x00027e0000047ab9 */ /* 0x000fe20000000a00 */
[----:B------:R-:W-:Y:S01]  /*1d00*/  IMAD.MOV.U32 R0, RZ, RZ, R35 ;  /* 0x000000ffff007224 */ /* 0x000fe200078e0023 */
[----:B------:R-:W-:Y:S01]  /*1d10*/  ISETP.NE.U32.AND P0, PT, RZ, UR4, PT ;  /* 0x00000004ff007c0c */ /* 0x000fe2000bf05070 */
[----:B------:R-:W2:Y:S01]  /*1d20*/  LDL R14, [R1+0x40] ;  /* 0x00004000010e7983 */ /* 0x000ea20000100800 */
[----:B------:R-:W0:Y:S02]  /*1d30*/  LDC.64 R72, c[0x0][0x300] ;  /* 0x0000c000ff487b82 */ /* 0x000e240000000a00 */
[----:B------:R-:W-:Y:S01]  /*1d40*/  ISETP.NE.AND.EX P0, PT, RZ, UR5, PT, P0 ;  /* 0x00000005ff007c0c */ /* 0x000fe2000bf05300 */
[----:B------:R-:W1:Y:S01]  /*1d50*/  S2R R20, SR_TID.X ;  /* 0x0000000000147919 */ /* 0x000e620000002100 */
[----:B------:R-:W-:-:S04]  /*1d60*/  IMAD.IADD R10, R31, 0x1, R32 ;  /* 0x000000011f0a7824 */ /* 0x000fc800078e0220 */
[----:B------:R-:W3:Y:S07]  /*1d70*/  LDC R63, c[0x0][0x3f4] ;  /* 0x0000fd00ff3f7b82 */ /* 0x000eee0000000800 */
[----:B------:R-:W-:Y:S01]  /*1d80*/  @P0 IADD3 R4, P1, R33, UR4, RZ ;  /* 0x0000000421040c10 */ /* 0x000fe2000ff3e0ff */
[----:B------:R-:W4:Y:S01]  /*1d90*/  LDC.64 R70, c[0x0][0x3f8] ;  /* 0x0000fe00ff467b82 */ /* 0x000f220000000a00 */
[----:B------:R-:W2:Y:S02]  /*1da0*/  LDL.LU R33, [R1] ;  /* 0x0000000001217983 */ /* 0x000ea40000300800 */
[----:B------:R-:W-:Y:S01]  /*1db0*/  @P0 IADD3.X R5, R34, UR5, RZ, P1, !PT ;  /* 0x0000000522050c10 */ /* 0x000fe20008ffe4ff */
[----:B------:R-:W-:Y:S01]  /*1dc0*/  ULDC.64 UR4, c[0x0][0xa08] ;  /* 0x0002820000047ab9 */ /* 0x000fe20000000a00 */
[----:B------:R-:W2:Y:S04]  /*1dd0*/  LDL R12, [R1+0x44] ;  /* 0x00004400010c7983 */ /* 0x000ea80000100800 */
[----:B------:R1:W3:Y:S01]  /*1de0*/  @P0 LDG.E R0, desc[UR40][R4.64] ;  /* 0x0000002804000981 */ /* 0x0002e2000c1e1900 */
[----:B------:R-:W-:Y:S01]  /*1df0*/  SHF.R.S32.HI R15, RZ, 0x1f, R10 ;  /* 0x0000001fff0f7819 */ /* 0x000fe2000001140a */
[----:B0-----:R-:W-:Y:S01]  /*1e00*/  IMAD.WIDE.U32 R6, R10, R72, RZ ;  /* 0x000000480a067225 */ /* 0x001fe200078e00ff */
[----:B------:R-:W-:-:S02]  /*1e10*/  ISETP.NE.U32.AND P0, PT, RZ, UR4, PT ;  /* 0x00000004ff007c0c */ /* 0x000fc4000bf05070 */
[----:B------:R-:W-:Y:S01]  /*1e20*/  SHF.R.S32.HI R35, RZ, 0x1f, R19 ;  /* 0x0000001fff237819 */ /* 0x000fe20000011413 */
[----:B------:R-:W-:Y:S01]  /*1e30*/  IMAD R8, R15, R72, RZ ;  /* 0x000000480f087224 */ /* 0x000fe200078e02ff */
[----:B------:R-:W-:Y:S01]  /*1e40*/  ISETP.NE.AND.EX P0, PT, RZ, UR5, PT, P0 ;  /* 0x00000005ff007c0c */ /* 0x000fe2000bf05300 */
[----:B------:R-:W-:Y:S01]  /*1e50*/  ULDC.64 UR4, c[0x0][0x308] ;  /* 0x0000c20000047ab9 */ /* 0x000fe20000000a00 */
[----:B------:R-:W-:Y:S01]  /*1e60*/  SHF.R.S32.HI R17, RZ, 0x1f, R16 ;  /* 0x0000001fff117819 */ /* 0x000fe20000011410 */
[----:B------:R-:W-:Y:S01]  /*1e70*/  IMAD R3, R10, R73, R8 ;  /* 0x000000490a037224 */ /* 0x000fe200078e0208 */
[----:B-1----:R-:W-:-:S03]  /*1e80*/  SHF.R.U32.HI R36, RZ, 0x7, R20 ;  /* 0x00000007ff247819 */ /* 0x002fc60000011614 */
[----:B------:R-:W-:Y:S01]  /*1e90*/  IMAD.IADD R7, R7, 0x1, R3 ;  /* 0x0000000107077824 */ /* 0x000fe200078e0203 */
[----:B------:R-:W-:Y:S01]  /*1ea0*/  ISETP.NE.AND P6, PT, R36, 0x1, PT ;  /* 0x000000012400780c */ /* 0x000fe20003fc5270 */
[----:B------:R-:W0:Y:S01]  /*1eb0*/  S2R R32, SR_TID.X ;  /* 0x0000000000207919 */ /* 0x000e220000002100 */
[----:B------:R-:W-:-:S04]  /*1ec0*/  IMAD.WIDE.U32 R4, R37, UR4, R6 ;  /* 0x0000000425047c25 */ /* 0x000fc8000f8e0006 */
[----:B------:R-:W-:Y:S01]  /*1ed0*/  IMAD R5, R37, UR5, R5 ;  /* 0x0000000525057c24 */ /* 0x000fe2000f8e0205 */
[----:B------:R-:W-:Y:S01]  /*1ee0*/  ULDC.64 UR4, c[0x0][0x310] ;  /* 0x0000c40000047ab9 */ /* 0x000fe20000000a00 */
[----:B------:R-:W-:Y:S01]  /*1ef0*/  IMAD.WIDE.U32 R6, R19, R72, R16 ;  /* 0x0000004813067225 */ /* 0x000fe200078e0010 */
[----:B------:R-:W-:-:S03]  /*1f00*/  SHF.R.S32.HI R153, RZ, 0x1f, R152 ;  /* 0x0000001fff997819 */ /* 0x000fc60000011498 */
[----:B----4-:R-:W-:-:S04]  /*1f10*/  IMAD.WIDE.U32 R48, R19, R70, R16 ;  /* 0x0000004613307225 */ /* 0x010fc800078e0010 */
[----:B------:R-:W-:-:S04]  /*1f20*/  IMAD.WIDE.U32 R50, R19, R70, R152 ;  /* 0x0000004613327225 */ /* 0x000fc800078e0098 */
[----:B------:R-:W-:Y:S02]  /*1f30*/  VIADD R65, R16, 0x20 ;  /* 0x0000002010417836 */ /* 0x000fe40000000000 */
[----:B------:R-:W-:Y:S01]  /*1f40*/  VIADD R90, R36, 0x8 ;  /* 0x00000008245a7836 */ /* 0x000fe20000000000 */
[----:B---3--:R-:W-:Y:S02]  /*1f50*/  SHF.R.S32.HI R3, RZ, 0x1f, R0 ;  /* 0x0000001fff037819 */ /* 0x008fe40000011400 */
[----:B------:R-:W-:Y:S02]  /*1f60*/  SEL R53, R0, RZ, !P0 ;  /* 0x000000ff00357207 */ /* 0x000fe40004000000 */
[----:B------:R-:W-:-:S03]  /*1f70*/  SEL R3, R3, RZ, !P0 ;  /* 0x000000ff03037207 */ /* 0x000fc60004000000 */
[----:B------:R-:W-:Y:S02]  /*1f80*/  IMAD.WIDE.U32 R54, R53, UR4, R4 ;  /* 0x0000000435367c25 */ /* 0x000fe4000f8e0004 */
[----:B------:R-:W1:Y:S02]  /*1f90*/  LDC.64 R4, c[0x0][0x408] ;  /* 0x00010200ff047b82 */ /* 0x000e640000000a00 */
[----:B------:R-:W-:Y:S01]  /*1fa0*/  IMAD R0, R3, UR4, RZ ;  /* 0x0000000403007c24 */ /* 0x000fe2000f8e02ff */
[----:B------:R-:W-:-:S03]  /*1fb0*/  IADD3 R76, P0, R54, R6, RZ ;  /* 0x00000006364c7210 */ /* 0x000fc60007f1e0ff */
[----:B------:R-:W-:Y:S01]  /*1fc0*/  IMAD R75, R53, UR5, R0 ;  /* 0x00000005354b7c24 */ /* 0x000fe2000f8e0200 */
[----:B------:R-:W-:Y:S05]  /*1fd0*/  @!P6 WARPSYNC.ALL ;  /* 0x000000000000e948 */ /* 0x000fea0003800000 */
[----:B------:R-:W-:Y:S01]  /*1fe0*/  IMAD R0, R35, R72, RZ ;  /* 0x0000004823007224 */ /* 0x000fe200078e02ff */
[----:B------:R-:W-:Y:S01]  /*1ff0*/  ULDC.64 UR4, c[0x0][0x330] ;  /* 0x0000cc0000047ab9 */ /* 0x000fe20000000a00 */
[----:B------:R-:W-:Y:S02]  /*2000*/  IMAD.IADD R75, R55, 0x1, R75 ;  /* 0x00000001374b7824 */ /* 0x000fe400078e024b */
[----:B------:R-:W-:-:S04]  /*2010*/  IMAD.WIDE.U32 R8, R37, UR4, R16 ;  /* 0x0000000425087c25 */ /* 0x000fc8000f8e0010 */
[----:B------:R-:W-:Y:S02]  /*2020*/  IMAD R0, R19, R73, R0 ;  /* 0x0000004913007224 */ /* 0x000fe400078e0200 */
[----:B------:R-:W-:Y:S01]  /*2030*/  IMAD R9, R37, UR5, R9 ;  /* 0x0000000525097c24 */ /* 0x000fe2000f8e0209 */
[----:B------:R-:W-:Y:S02]  /*2040*/  ULDC.64 UR4, c[0x0][0x338] ;  /* 0x0000ce0000047ab9 */ /* 0x000fe40000000a00 */
[----:B------:R-:W-:Y:S01]  /*2050*/  IADD3.X R74, R75, R7, R0, P0, !PT ;  /* 0x000000074b4a7210 */ /* 0x000fe200007fe400 */
[----:B------:R-:W-:Y:S01]  /*2060*/  IMAD R3, R3, UR4, RZ ;  /* 0x0000000403037c24 */ /* 0x000fe2000f8e02ff */
[----:B------:R-:W-:Y:S01]  /*2070*/  ISETP.GE.AND P0, PT, R16, R63, PT ;  /* 0x0000003f1000720c */ /* 0x000fe20003f06270 */
[----:B------:R-:W-:Y:S02]  /*2080*/  IMAD R0, R35, R70, RZ ;  /* 0x0000004623007224 */ /* 0x000fe400078e02ff */
[----:B------:R-:W-:Y:S01]  /*2090*/  IMAD R13, R53, UR5, R3 ;  /* 0x00000005350d7c24 */ /* 0x000fe2000f8e0203 */
[----:B------:R-:W-:Y:S01]  /*20a0*/  SEL R3, R63, RZ, P0 ;  /* 0x000000ff3f037207 */ /* 0x000fe20000000000 */
[----:B------:R-:W-:Y:S01]  /*20b0*/  IMAD R7, R19, R71, R0 ;  /* 0x0000004713077224 */ /* 0x000fe200078e0200 */
[----:B--2---:R-:W-:Y:S01]  /*20c0*/  LOP3.LUT P1, RZ, R14, 0x4, RZ, 0xc0, !PT ;  /* 0x000000040eff7812 */ /* 0x004fe2000782c0ff */
[----:B0-----:R-:W-:-:S02]  /*20d0*/  VIADD R37, R32, 0xffffff80 ;  /* 0xffffff8020257836 */ /* 0x001fc40000000000 */
[-C--:B-1----:R-:W-:Y:S02]  /*20e0*/  IMAD R0, R35, R4.reuse, RZ ;  /* 0x0000000423007224 */ /* 0x082fe400078e02ff */
[----:B------:R-:W-:Y:S02]  /*20f0*/  IMAD.IADD R3, R16, 0x1, R3 ;  /* 0x0000000110037824 */ /* 0x000fe400078e0203 */
[----:B------:R-:W-:Y:S02]  /*2100*/  VIADD R32, R19, 0x60 ;  /* 0x0000006013207836 */ /* 0x000fe40000000000 */
[----:B------:R-:W-:Y:S01]  /*2110*/  IMAD.WIDE.U32 R52, R53, UR4, R8 ;  /* 0x0000000435347c25 */ /* 0x000fe2000f8e0008 */
[----:B------:R-:W-:Y:S01]  /*2120*/  LOP3.LUT R33, R33, 0xfffffffb, RZ, 0xc0, !PT ;  /* 0xfffffffb21217812 */ /* 0x000fe200078ec0ff */
[----:B------:R-:W-:Y:S02]  /*2130*/  ULDC UR4, c[0x0][0x2f4] ;  /* 0x0000bd0000047ab9 */ /* 0x000fe40000000800 */
        /* <DEDUP_REMOVED lines=8> */
[----:B------:R-:W-:Y:S02]  /*21c0*/  IMAD.SHL.U32 R69, R14, 0x40, RZ ;  /* 0x000000400e457824 */ /* 0x000fe400078e00ff */
[----:B------:R-:W-:Y:S01]  /*21d0*/  VIADD R14, R19, 0x60 ;  /* 0x00000060130e7836 */ /* 0x000fe20000000000 */
[----:B------:R-:W-:Y:S01]  /*21e0*/  LEA.HI R0, R0, R3, RZ, 0x3 ;  /* 0x0000000300007211 */ /* 0x000fe200078f18ff */
[----:B------:R-:W-:Y:S01]  /*21f0*/  IMAD.IADD R31, R31, 0x1, R9 ;  /* 0x000000011f1f7824 */ /* 0x000fe200078e0209 */
[----:B------:R-:W-:Y:S01]  /*2200*/  LOP3.LUT R32, R32, 0x1c0, RZ, 0xc0, !PT ;  /* 0x000001c020207812 */ /* 0x000fe200078ec0ff */
[----:B------:R-:W-:Y:S01]  /*2210*/  IMAD.IADD R21, R9, 0x1, R21 ;  /* 0x0000000109157824 */ /* 0x000fe200078e0215 */
[----:B------:R-:W-:Y:S01]  /*2220*/  @P1 LOP3.LUT R33, R33, 0x4, RZ, 0xfc, !PT ;  /* 0x0000000421211812 */ /* 0x000fe200078efcff */
[C---:B------:R-:W-:Y:S01]  /*2230*/  IMAD R3, R7.reuse, R70, RZ ;  /* 0x0000004607037224 */ /* 0x040fe200078e02ff */
[----:B------:R-:W-:Y:S01]  /*2240*/  SHF.R.S32.HI R64, RZ, 0x1f, R14 ;  /* 0x0000001fff407819 */ /* 0x000fe2000001140e */
[-C--:B------:R-:W-:Y:S01]  /*2250*/  IMAD R7, R7, R4.reuse, RZ ;  /* 0x0000000407077224 */ /* 0x080fe200078e02ff */
[----:B------:R-:W-:Y:S01]  /*2260*/  LOP3.LUT R69, R69, 0x1c0, RZ, 0xc0, !PT ;  /* 0x000001c045457812 */ /* 0x000fe200078ec0ff */
[----:B------:R-:W-:Y:S01]  /*2270*/  IMAD.WIDE.U32 R30, R24, R4, R30 ;  /* 0x00000004181e7225 */ /* 0x000fe200078e001e */
[----:B------:R-:W-:-:S02]  /*2280*/  SHF.L.U64.HI R68, R4, 0x7, R5 ;  /* 0x0000000704447819 */ /* 0x000fc40000010205 */
[----:B------:R-:W-:Y:S01]  /*2290*/  SHF.R.S32.HI R14, RZ, 0x1f, R37 ;  /* 0x0000001fff0e7819 */ /* 0x000fe20000011425 */
[----:B------:R-:W-:-:S04]  /*22a0*/  IMAD.WIDE.U32 R20, R24, R4, R20 ;  /* 0x0000000418147225 */ /* 0x000fc800078e0014 */
[----:B------:R-:W-:Y:S01]  /*22b0*/  IMAD.SHL.U32 R67, R4, 0x80, RZ ;  /* 0x0000008004437824 */ /* 0x000fe200078e00ff */
[----:B------:R-:W-:Y:S01]  /*22c0*/  LOP3.LUT R4, R32, 0x38, R0, 0xf8, !PT ;  /* 0x0000003820047812 */ /* 0x000fe200078ef800 */
[----:B------:R-:W-:Y:S01]  /*22d0*/  VIADD R32, R19, 0x60 ;  /* 0x0000006013207836 */ /* 0x000fe20000000000 */
[----:B------:R-:W-:Y:S01]  /*22e0*/  SHF.R.U32.HI R66, RZ, 0x3, R69 ;  /* 0x00000003ff427819 */ /* 0x000fe20000011645 */
[----:B------:R-:W-:Y:S01]  /*22f0*/  IMAD R9, R24, R71, R3 ;  /* 0x0000004718097224 */ /* 0x000fe200078e0203 */
[----:B------:R-:W-:Y:S01]  /*2300*/  LOP3.LUT R3, R69, 0x18, R16, 0xf8, !PT ;  /* 0x0000001845037812 */ /* 0x000fe200078ef810 */
[----:B------:R0:W-:Y:S01]  /*2310*/  STL [R1], R33 ;  /* 0x0000002101007387 */ /* 0x0001e20000100800 */
[----:B------:R-:W-:Y:S01]  /*2320*/  LEA.HI R14, R14, R37, RZ, 0x5 ;  /* 0x000000250e0e7211 */ /* 0x000fe200078f28ff */
[----:B------:R-:W-:Y:S01]  /*2330*/  IMAD.SHL.U32 R32, R32, 0x40, RZ ;  /* 0x0000004020207824 */ /* 0x000fe200078e00ff */
[----:B------:R-:W-:Y:S02]  /*2340*/  LOP3.LUT R3, R3, R66, RZ, 0x3c, !PT ;  /* 0x0000004203037212 */ /* 0x000fe400078e3cff */
[----:B------:R-:W-:-:S02]  /*2350*/  SHF.R.S32.HI R14, RZ, 0x5, R14 ;  /* 0x00000005ff0e7819 */ /* 0x000fc4000001140e */
[----:B------:R-:W-:-:S03]  /*2360*/  LOP3.LUT R32, R32, 0x1c0, RZ, 0xc0, !PT ;  /* 0x000001c020207812 */ /* 0x000fc600078ec0ff */
[----:B------:R-:W-:Y:S01]  /*2370*/  IMAD R62, R14, 0x200, R3 ;  /* 0x000002000e3e7824 */ /* 0x000fe200078e0203 */
[----:B------:R-:W-:Y:S02]  /*2380*/  LOP3.LUT R3, R69, 0x38, R0, 0xf8, !PT ;  /* 0x0000003845037812 */ /* 0x000fe400078ef800 */
[----:B------:R-:W-:Y:S02]  /*2390*/  SHF.R.U32.HI R32, RZ, 0x3, R32 ;  /* 0x00000003ff207819 */ /* 0x000fe40000011620 */
[----:B------:R-:W-:Y:S02]  /*23a0*/  IADD3 R6, P1, R19, R10, RZ ;  /* 0x0000000a13067210 */ /* 0x000fe40007f3e0ff */
[----:B------:R-:W-:Y:S01]  /*23b0*/  LOP3.LUT R3, R3, R66, RZ, 0x3c, !PT ;  /* 0x0000004203037212 */ /* 0x000fe200078e3cff */
[----:B------:R-:W-:Y:S01]  /*23c0*/  IMAD.WIDE.U32 R50, R24, R70, R50 ;  /* 0x0000004618327225 */ /* 0x000fe200078e0032 */
[----:B------:R-:W-:Y:S02]  /*23d0*/  LOP3.LUT R8, R4, R32, RZ, 0x3c, !PT ;  /* 0x0000002004087212 */ /* 0x000fe400078e3cff */
[----:B------:R-:W-:Y:S01]  /*23e0*/  LOP3.LUT R57, R0, 0xfffffff8, RZ, 0xc0, !PT ;  /* 0xfffffff800397812 */ /* 0x000fe200078ec0ff */
[----:B------:R-:W-:Y:S01]  /*23f0*/  IMAD.WIDE.U32 R48, R24, R70, R48 ;  /* 0x0000004618307225 */ /* 0x000fe200078e0030 */
[----:B------:R-:W-:-:S03]  /*2400*/  SHF.L.U64.HI R73, R72, 0x7, R73 ;  /* 0x0000000748497819 */ /* 0x000fc60000010249 */
[----:B------:R-:W-:Y:S01]  /*2410*/  IMAD R11, R24, R5, R7 ;  /* 0x00000005180b7224 */ /* 0x000fe200078e0207 */
[----:B------:R-:W-:Y:S01]  /*2420*/  SHF.L.U64.HI R71, R70, 0x7, R71 ;  /* 0x0000000746477819 */ /* 0x000fe20000010247 */
[----:B------:R-:W-:Y:S01]  /*2430*/  IMAD.X R7, R35, 0x1, R15, P1 ;  /* 0x0000000123077824 */ /* 0x000fe200008e060f */
[----:B------:R-:W-:Y:S01]  /*2440*/  SHF.R.S32.HI R56, RZ, 0x3, R0 ;  /* 0x00000003ff387819 */ /* 0x000fe20000011400 */
[----:B------:R-:W-:Y:S01]  /*2450*/  IMAD R4, R14, 0x200, R3 ;  /* 0x000002000e047824 */ /* 0x000fe200078e0203 */
[----:B------:R-:W-:Y:S01]  /*2460*/  ISETP.GE.AND P1, PT, R16, UR4, PT ;  /* 0x0000000410007c0c */ /* 0x000fe2000bf26270 */
[----:B------:R-:W-:Y:S01]  /*2470*/  IMAD.SHL.U32 R72, R72, 0x80, RZ ;  /* 0x0000008048487824 */ /* 0x000fe200078e00ff */
[----:B------:R-:W-:Y:S01]  /*2480*/  ISETP.GE.AND P2, PT, R65, UR4, PT ;  /* 0x0000000441007c0c */ /* 0x000fe2000bf46270 */
[----:B------:R-:W-:Y:S01]  /*2490*/  IMAD.SHL.U32 R70, R70, 0x80, RZ ;  /* 0x0000008046467824 */ /* 0x000fe200078e00ff */
[----:B------:R-:W-:Y:S01]  /*24a0*/  SHF.R.S32.HI R5, RZ, 0x1f, R57 ;  /* 0x0000001fff057819 */ /* 0x000fe20000011439 */
[----:B------:R-:W-:-:S02]  /*24b0*/  IMAD.SHL.U32 R63, R63, 0x2, RZ ;  /* 0x000000023f3f7824 */ /* 0x000fc400078e00ff */
[----:B------:R-:W-:Y:S02]  /*24c0*/  IMAD.IADD R61, R51, 0x1, R9 ;  /* 0x00000001333d7824 */ /* 0x000fe400078e0209 */
[----:B------:R-:W-:Y:S02]  /*24d0*/  IMAD.IADD R60, R9, 0x1, R49 ;  /* 0x00000001093c7824 */ /* 0x000fe400078e0231 */
[----:B------:R-:W-:Y:S02]  /*24e0*/  IMAD.IADD R59, R31, 0x1, R11 ;  /* 0x000000011f3b7824 */ /* 0x000fe400078e020b */
[----:B------:R-:W-:Y:S02]  /*24f0*/  IMAD.IADD R58, R11, 0x1, R21 ;  /* 0x000000010b3a7824 */ /* 0x000fe400078e0215 */
[----:B------:R-:W-:Y:S02]  /*2500*/  IMAD.IADD R3, R12, 0x1, R8 ;  /* 0x000000010c037824 */ /* 0x000fe400078e0208 */
[----:B------:R-:W-:Y:S01]  /*2510*/  IMAD.IADD R0, R53, 0x1, R13 ;  /* 0x0000000135007824 */ /* 0x000fe200078e020d */
[----:B0-----:R-:W-:Y:S06]  /*2520*/  @!P6 BAR.SYNC.DEFER_BLOCKING 0x9, 0x100 ;  /* 0x024400000000eb1d */ /* 0x001fec0000010000 */
.L_x_2330:
        /* <DEDUP_REMOVED lines=11> */
[----:B------:R-:W4:Y:S01]  /*25e0*/  LDC R86, c[0x0][0x3f4] ;  /* 0x0000fd00ff567b82 */ /* 0x000f220000000800 */
[----:B------:R-:W-:Y:S02]  /*25f0*/  IMAD.MOV.U32 R82, RZ, RZ, R10 ;  /* 0x000000ffff527224 */ /* 0x000fe400078e000a */
[----:B------:R-:W-:Y:S01]  /*2600*/  IMAD.IADD R83, R11, 0x1, R9 ;  /* 0x000000010b537824 */ /* 0x000fe200078e0209 */
[----:B------:R-:W-:Y:S01]  /*2610*/  IADD3 R11, P3, R76, R10, RZ ;  /* 0x0000000a4c0b7210 */ /* 0x000fe20007f7e0ff */
[----:B0-----:R-:W-:Y:S02]  /*2620*/  IMAD R13, R85, 0x60, RZ ;  /* 0x00000060550d7824 */ /* 0x001fe400078e02ff */
[----:B------:R-:W-:-:S04]  /*2630*/  IMAD.WIDE.U32 R8, R84, 0x60, R82 ;  /* 0x0000006054087825 */ /* 0x000fc800078e0052 */
[----:B------:R-:W-:Y:S01]  /*2640*/  IMAD.X R12, R83, 0x1, R74, P3 ;  /* 0x00000001530c7824 */ /* 0x000fe200018e064a */
[----:B------:R-:W-:Y:S01]  /*2650*/  IADD3 R8, P4, R76, R8, RZ ;  /* 0x000000084c087210 */ /* 0x000fe20007f9e0ff */
[----:B------:R-:W-:Y:S01]  /*2660*/  IMAD R81, R22, 0x2000, R62 ;  /* 0x0000200016517824 */ /* 0x000fe200078e023e */
[-C--:B-1----:R-:W-:Y:S02]  /*2670*/  LEA R34, P3, R11, R78.reuse, 0x1 ;  /* 0x0000004e0b227211 */ /* 0x082fe400078608ff */
[----:B------:R-:W-:Y:S01]  /*2680*/  IADD3.X R10, R74, R9, R13, P4, !PT ;  /* 0x000000094a0a7210 */ /* 0x000fe200027fe40d */
[----:B------:R-:W-:Y:S01]  /*2690*/  VIADD R9, R81, 0x20 ;  /* 0x0000002051097836 */ /* 0x000fe20000000000 */
[C---:B------:R-:W-:Y:S02]  /*26a0*/  LEA R32, P4, R8.reuse, R78, 0x1 ;  /* 0x0000004e08207211 */ /* 0x040fe400078808ff */
[-C--:B------:R-:W-:Y:S02]  /*26b0*/  LEA.HI.X R35, R11, R79.reuse, R12, 0x1, P3 ;  /* 0x0000004f0b237211 */ /* 0x080fe400018f0c0c */
[----:B------:R-:W-:-:S02]  /*26c0*/  LEA.HI.X R33, R8, R79, R10, 0x1, P4 ;  /* 0x0000004f08217211 */ /* 0x000fc400020f0c0a */
[----:B------:R-:W-:Y:S02]  /*26d0*/  ISETP.GT.AND P4, PT, R27, R28, PT ;  /* 0x0000001c1b00720c */ /* 0x000fe40003f84270 */
[----:B----4-:R-:W-:Y:S02]  /*26e0*/  ISETP.GE.AND P3, PT, R86, 0x1, PT ;  /* 0x000000015600780c */ /* 0x010fe40003f66270 */
[----:B--2---:R-:W-:Y:S02]  /*26f0*/  LOP3.LUT P5, RZ, R15, 0x4, RZ, 0xc0, !PT ;  /* 0x000000040fff7812 */ /* 0x004fe400078ac0ff */
[----:B---3--:R-:W-:-:S07]  /*2700*/  LOP3.LUT R14, R14, 0xfffffffd, RZ, 0xc0, !PT ;  /* 0xfffffffd0e0e7812 */ /* 0x008fce00078ec0ff */
[----:B------:R-:W-:-:S05]  /*2710*/  @P4 LOP3.LUT R14, R14, 0x2, RZ, 0xfc, !PT ;  /* 0x000000020e0e4812 */ /* 0x000fca00078efcff */
[----:B------:R0:W-:Y:S01]  /*2720*/  STL [R1], R14 ;  /* 0x0000000e01007387 */ /* 0x0001e20000100800 */
[C---:B------:R-:W-:Y:S02]  /*2730*/  @P5 VIADD R9, R81.reuse, 0xffffffe0 ;  /* 0xffffffe051095836 */ /* 0x040fe40000000000 */
[--C-:B------:R-:W-:Y:S02]  /*2740*/  IMAD R81, R81, 0x2, R26.reuse ;  /* 0x0000000251517824 */ /* 0x100fe400078e021a */
[----:B------:R-:W-:Y:S01]  /*2750*/  IMAD R80, R9, 0x2, R26 ;  /* 0x0000000209507824 */ /* 0x000fe200078e021a */
[----:B------:R-:W-:Y:S06]  /*2760*/  @!P3 BRA `(.L_x_2282) ;  /* 0x0000002c000cb947 */ /* 0x000fec0003800000 */
[----:B------:R-:W-:Y:S01]  /*2770*/  ULDC.U8 UR4, c[0x0][0x410] ;  /* 0x0001040000047ab9 */ /* 0x000fe20000000000 */
[-C--:B------:R-:W-:Y:S01]  /*2780*/  IMAD R9, R71, R27.reuse, RZ ;  /* 0x0000001b47097224 */ /* 0x080fe200078e02ff */
[----:B------:R-:W-:Y:S01]  /*2790*/  ISETP.NE.AND P3, PT, RZ, UR4, PT ;  /* 0x00000004ff007c0c */ /* 0x000fe2000bf65270 */
[----:B------:R-:W-:Y:S02]  /*27a0*/  IMAD R8, R68, R27, RZ ;  /* 0x0000001b44087224 */ /* 0x000fe400078e02ff */
[----:B------:R-:W-:Y:S02]  /*27b0*/  IMAD R9, R77, R70, R9 ;  /* 0x000000464d097224 */ /* 0x000fe400078e0209 */
        /* <DEDUP_REMOVED lines=15> */
[----:B0-----:R-:W-:Y:S02]  /*28b0*/  CS2R R14, SRZ ;  /* 0x00000000000e7805 */ /* 0x001fe4000001ff00 */
        /* <DEDUP_REMOVED lines=23> */
.L_x_2285:
[----:B------:R-:W-:Y:S05]  /*2a30*/  BSYNC B1 ;  /* 0x0000000000017941 */ /* 0x000fea0003800000 */
.L_x_2284:
        /* <DEDUP_REMOVED lines=34> */
.L_x_2287:
[----:B------:R-:W-:Y:S05]  /*2c60*/  BSYNC B1 ;  /* 0x0000000000017941 */ /* 0x000fea0003800000 */
.L_x_2286:
        /* <DEDUP_REMOVED lines=33> */
.L_x_2288:
[----:B------:R-:W-:Y:S01]  /*2e80*/  IMAD R77, R22, 0x8, R2 ;  /* 0x00000008164d7824 */ /* 0x000fe200078e0202 */
[----:B------:R-:W-:Y:S01]  /*2e90*/  SHF.L.U32 R89, R154, 0x1f, RZ ;  /* 0x0000001f9a597819 */ /* 0x000fe200000006ff */
[----:B------:R-:W-:Y:S03]  /*2ea0*/  BSSY B1, `(.L_x_2289) ;  /* 0x0000003000017945 */ /* 0x000fe60003800000 */
[----:B------:R-:W0:Y:S02]  /*2eb0*/  SYNCS.PHASECHK.TRANS64.TRYWAIT P6, [R77+URZ+0x16890], R89 ;  /* 0x016890594d0075a7 */ /* 0x000e2400080c017f */
[----:B0-----:R-:W-:Y:S05]  /*2ec0*/  @!P6 BRA `(.L_x_2290) ;  /* 0x000001700090e947 */ /* 0x001fea0003800000 */
.L_x_2560:
[----:B------:R-:W-:Y:S05]  /*2ed0*/  BSYNC B1 ;  /* 0x0000000000017941 */ /* 0x000fea0003800000 */
.L_x_2289:
        /* <DEDUP_REMOVED lines=9> */
[----:B------:R-:W-:Y:S02]  /*2f70*/  SHF.R.U64 R98, R78, 0x10, R79 ;  /* 0x000000104e627819 */ /* 0x000fe4000000124f */
[----:B------:R-:W-:Y:S02]  /*2f80*/  PRMT R101, R99, 0x5410, R101 ;  /* 0x0000541063657816 */ /* 0x000fe40000000065 */
[----:B------:R-:W-:Y:S02]  /*2f90*/  PRMT R98, R40, 0x5432, R98 ;  /* 0x0000543228627816 */ /* 0x000fe40000000062 */
[----:B------:R-:W-:Y:S01]  /*2fa0*/  SHF.R.U32.HI R100, RZ, 0x10, R79 ;  /* 0x00000010ff647819 */ /* 0x000fe2000001164f */
[----:B--2---:R-:W-:Y:S01]  /*2fb0*/  IMAD.U32 R79, R10, 0x10000, RZ ;  /* 0x000100000a4f7824 */ /* 0x004fe200078e00ff */
[----:B------:R-:W-:-:S02]  /*2fc0*/  SHF.R.U32.HI R104, RZ, 0x10, R83 ;  /* 0x00000010ff687819 */ /* 0x000fc40000011653 */
[----:B------:R-:W-:Y:S02]  /*2fd0*/  LOP3.LUT R82, R9, 0xffff0000, RZ, 0xc0, !PT ;  /* 0xffff000009527812 */ /* 0x000fe400078ec0ff */
[C---:B------:R-:W-:Y:S01]  /*2fe0*/  LOP3.LUT R103, R101.reuse, 0xffff0000, RZ, 0xc0, !PT ;  /* 0xffff000065677812 */ /* 0x040fe200078ec0ff */
[----:B------:R-:W-:Y:S01]  /*2ff0*/  IMAD.U32 R101, R101, 0x10000, RZ ;  /* 0x0001000065657824 */ /* 0x000fe200078e00ff */
[C---:B------:R-:W-:Y:S01]  /*3000*/  LOP3.LUT R99, R98.reuse, 0xffff0000, RZ, 0xc0, !PT ;  /* 0xffff000062637812 */ /* 0x040fe200078ec0ff */
[----:B------:R-:W-:Y:S01]  /*3010*/  IMAD.U32 R98, R98, 0x10000, RZ ;  /* 0x0001000062627824 */ /* 0x000fe200078e00ff */
[----:B------:R-:W-:Y:S01]  /*3020*/  PRMT R100, R41, 0x5432, R100 ;  /* 0x0000543229647816 */ /* 0x000fe20000000064 */
[----:B------:R-:W-:Y:S01]  /*3030*/  FMUL.FTZ R108, R82, R103 ;  /* 0x00000067526c7220 */ /* 0x000fe20000410000 */
[----:B------:R-:W-:Y:S01]  /*3040*/  PRMT R104, R42, 0x5432, R104 ;  /* 0x000054322a687816 */ /* 0x000fe20000000068 */
[----:B------:R-:W-:Y:S01]  /*3050*/  FMUL.FTZ R82, R82, R99 ;  /* 0x0000006352527220 */ /* 0x000fe20000410000 */
[----:B------:R-:W-:Y:S01]  /*3060*/  LOP3.LUT R83, R10, 0xffff0000, RZ, 0xc0, !PT ;  /* 0xffff00000a537812 */ /* 0x000fe200078ec0ff */
[C---:B------:R-:W-:Y:S01]  /*3070*/  IMAD.U32 R10, R11.reuse, 0x10000, RZ ;  /* 0x000100000b0a7824 */ /* 0x040fe200078e00ff */
[----:B------:R-:W-:Y:S01]  /*3080*/  LOP3.LUT R78, R11, 0xffff0000, RZ, 0xc0, !PT ;  /* 0xffff00000b4e7812 */ /* 0x000fe200078ec0ff */
[----:B------:R-:W-:-:S02]  /*3090*/  IMAD.U32 R11, R9, 0x10000, RZ ;  /* 0x00010000090b7824 */ /* 0x000fc400078e00ff */
[----:B------:R-:W-:Y:S02]  /*30a0*/  IMAD.U32 R106, R104, 0x10000, RZ ;  /* 0x00010000686a7824 */ /* 0x000fe400078e00ff */
[----:B------:R-:W-:Y:S02]  /*30b0*/  IMAD.U32 R102, R100, 0x10000, RZ ;  /* 0x0001000064667824 */ /* 0x000fe400078e00ff */
[----:B------:R-:W-:Y:S01]  /*30c0*/  FFMA.FTZ R103, R11, R103, R82 ;  /* 0x000000670b677223 */ /* 0x000fe20000010052 */
[----:B------:R-:W-:Y:S01]  /*30d0*/  FMUL.FTZ R110, R83, R106 ;  /* 0x0000006a536e7220 */ /* 0x000fe20000410000 */
[----:B------:R-:W-:Y:S01]  /*30e0*/  FFMA.FTZ R108, R11, R99, -R108 ;  /* 0x000000630b6c7223 */ /* 0x000fe2000001086c */
[-C--:B------:R-:W-:Y:S01]  /*30f0*/  FMUL.FTZ R82, R83, R102.reuse ;  /* 0x0000006653527220 */ /* 0x080fe20000410000 */
[----:B------:R-:W-:Y:S01]  /*3100*/  IMAD.U32 R9, R8, 0x10000, RZ ;  /* 0x0001000008097824 */ /* 0x000fe200078e00ff */
[----:B------:R-:W-:Y:S01]  /*3110*/  LOP3.LUT R83, R104, 0xffff0000, RZ, 0xc0, !PT ;  /* 0xffff000068537812 */ /* 0x000fe200078ec0ff */
[C---:B------:R-:W-:Y:S01]  /*3120*/  FFMA.FTZ R110, R79.reuse, R102, -R110 ;  /* 0x000000664f6e7223 */ /* 0x040fe2000001086e */
[----:B------:R-:W-:Y:S01]  /*3130*/  LOP3.LUT R11, R100, 0xffff0000, RZ, 0xc0, !PT ;  /* 0xffff0000640b7812 */ /* 0x000fe200078ec0ff */
[----:B------:R-:W-:Y:S01]  /*3140*/  FFMA.FTZ R79, R79, R106, R82 ;  /* 0x0000006a4f4f7223 */ /* 0x000fe20000010052 */
[----:B------:R-:W-:Y:S01]  /*3150*/  LOP3.LUT R8, R8, 0xffff0000, RZ, 0xc0, !PT ;  /* 0xffff000008087812 */ /* 0x000fe200078ec0ff */
[C---:B------:R-:W-:Y:S01]  /*3160*/  FMUL.FTZ R99, R78.reuse, R83 ;  /* 0x000000534e637220 */ /* 0x040fe20000410000 */
[----:B------:R-:W-:Y:S01]  /*3170*/  F2FP.BF16.F32.PACK_AB R103, R103, R108 ;  /* 0x0000006c6767723e */ /* 0x000fe200000010ff */
[----:B------:R-:W-:-:S02]  /*3180*/  FMUL.FTZ R82, R78, R11 ;  /* 0x0000000b4e527220 */ /* 0x000fc40000410000 */
[C---:B------:R-:W-:Y:S01]  /*3190*/  FMUL.FTZ R78, R8.reuse, R101 ;  /* 0x00000065084e7220 */ /* 0x040fe20000410000 */
[-C--:B------:R-:W-:Y:S01]  /*31a0*/  FMUL.FTZ R8, R8, R98.reuse ;  /* 0x0000006208087220 */ /* 0x080fe20000410000 */
[C---:B------:R-:W-:Y:S01]  /*31b0*/  FFMA.FTZ R99, R10.reuse, R11, -R99 ;  /* 0x0000000b0a637223 */ /* 0x040fe20000010863 */
[----:B------:R-:W-:Y:S01]  /*31c0*/  FFMA.FTZ R82, R10, R83, R82 ;  /* 0x000000530a527223 */ /* 0x000fe20000010052 */
[C---:B------:R-:W-:Y:S01]  /*31d0*/  FFMA.FTZ R78, R9.reuse, R98, -R78 ;  /* 0x00000062094e7223 */ /* 0x040fe2000001084e */
[----:B------:R-:W-:Y:S01]  /*31e0*/  FFMA.FTZ R9, R9, R101, R8 ;  /* 0x0000006509097223 */ /* 0x000fe20000010008 */
[----:B------:R-:W-:Y:S02]  /*31f0*/  F2FP.BF16.F32.PACK_AB R10, R79, R110 ;  /* 0x0000006e4f0a723e */ /* 0x000fe400000010ff */
[----:B------:R-:W-:Y:S02]  /*3200*/  F2FP.BF16.F32.PACK_AB R11, R82, R99 ;  /* 0x00000063520b723e */ /* 0x000fe400000010ff */
[----:B------:R-:W-:Y:S01]  /*3210*/  F2FP.BF16.F32.PACK_AB R8, R9, R78 ;  /* 0x0000004e0908723e */ /* 0x000fe200000010ff */
[----:B------:R-:W-:-:S07]  /*3220*/  IMAD.MOV.U32 R9, RZ, RZ, R103 ;  /* 0x000000ffff097224 */ /* 0x000fce00078e0067 */
.L_x_2296:
[----:B------:R-:W-:Y:S05]  /*3230*/  BSYNC B3 ;  /* 0x0000000000037941 */ /* 0x000fea0003800000 */
.L_x_2295:
[----:B--2---:R1:W-:Y:S02]  /*3240*/  STG.E.128 desc[UR40][R34.64], R8 ;  /* 0x0000000822007986 */ /* 0x0043e4000c101d28 */
.L_x_2294:
[----:B------:R-:W-:Y:S05]  /*3250*/  BSYNC B2 ;  /* 0x0000000000027941 */ /* 0x000fea0003800000 */
.L_x_2293:
[----:B------:R-:W-:Y:S05]  /*3260*/  @P2 BRA `(.L_x_2292) ;  /* 0x0000000000cc2947 */ /* 0x000fea0003800000 */
[----:B-1----:R1:W2:Y:S01]  /*3270*/  LDS.128 R8, [R80+0xe000] ;  /* 0x00e0000050087984 */ /* 0x0022a20000000c00 */
[----:B------:R-:W-:Y:S01]  /*3280*/  ISETP.GE.AND P4, PT, R155, R86, PT ;  /* 0x000000569b00720c */ /* 0x000fe20003f86270 */
[----:B------:R-:W-:-:S12]  /*3290*/  BSSY B2, `(.L_x_2297) ;  /* 0x000002f000027945 */ /* 0x000fd80003800000 */
[----:B-1----:R-:W-:Y:S05]  /*32a0*/  @P4 BRA `(.L_x_2298) ;  /* 0x0000000000b44947 */ /* 0x002fea0003800000 */
[----:B------:R-:W-:Y:S02]  /*32b0*/  SHF.R.U64 R78, R44, 0x10, R45 ;  /* 0x000000102c4e7819 */ /* 0x000fe4000000122d */
[--C-:B------:R-:W-:Y:S02]  /*32c0*/  SHF.R.U64 R44, R46, 0x10, R47.reuse ;  /* 0x000000102e2c7819 */ /* 0x100fe4000000122f */
[----:B------:R-:W-:Y:S02]  /*32d0*/  SHF.R.U32.HI R79, RZ, 0x10, R47 ;  /* 0x00000010ff4f7819 */ /* 0x000fe4000001162f */
[----:B------:R-:W-:Y:S01]  /*32e0*/  SHF.R.U32.HI R83, RZ, 0x10, R45 ;  /* 0x00000010ff537819 */ /* 0x000fe2000001162d */
[----:B--2---:R-:W-:Y:S01]  /*32f0*/  IMAD.U32 R45, R10, 0x10000, RZ ;  /* 0x000100000a2d7824 */ /* 0x004fe200078e00ff */
        /* <DEDUP_REMOVED lines=13> */
[----:B------:R-:W-:-:S02]  /*33d0*/  IMAD.U32 R11, R9, 0x10000, RZ ;  /* 0x00010000090b7824 */ /* 0x000fc400078e00ff */
[----:B------:R-:W-:Y:S01]  /*33e0*/  FMUL.FTZ R98, R44, R82 ;  /* 0x000000522c627220 */ /* 0x000fe20000410000 */
[----:B------:R-:W-:Y:S02]  /*33f0*/  IMAD.U32 R9, R8, 0x10000, RZ ;  /* 0x0001000008097824 */ /* 0x000fe400078e00ff */
[-C--:B------:R-:W-:Y:S01]  /*3400*/  FMUL.FTZ R99, R44, R78.reuse ;  /* 0x0000004e2c637220 */ /* 0x080fe20000410000 */
[----:B------:R-:W-:Y:S01]  /*3410*/  LOP3.LUT R8, R8, 0xffff0000, RZ, 0xc0, !PT ;  /* 0xffff000008087812 */ /* 0x000fe200078ec0ff */
[----:B------:R-:W-:Y:S01]  /*3420*/  FMUL.FTZ R44, R46, R83 ;  /* 0x000000532e2c7220 */ /* 0x000fe20000410000 */
[----:B------:R-:W-:Y:S01]  /*3430*/  LOP3.LUT R94, R94, 0xffff0000, RZ, 0xc0, !PT ;  /* 0xffff00005e5e7812 */ /* 0x000fe200078ec0ff */
[----:B------:R-:W-:Y:S01]  /*3440*/  IMAD.U32 R97, R97, 0x10000, RZ ;  /* 0x0001000061617824 */ /* 0x000fe200078e00ff */
[----:B------:R-:W-:Y:S01]  /*3450*/  LOP3.LUT R96, R96, 0xffff0000, RZ, 0xc0, !PT ;  /* 0xffff000060607812 */ /* 0x000fe200078ec0ff */
[-C--:B------:R-:W-:Y:S01]  /*3460*/  FMUL.FTZ R46, R46, R79.reuse ;  /* 0x0000004f2e2e7220 */ /* 0x080fe20000410000 */
[C---:B------:R-:W-:Y:S01]  /*3470*/  FFMA.FTZ R98, R11.reuse, R78, -R98 ;  /* 0x0000004e0b627223 */ /* 0x040fe20000010862 */
[----:B------:R-:W-:Y:S01]  /*3480*/  FFMA.FTZ R99, R11, R82, R99 ;  /* 0x000000520b637223 */ /* 0x000fe20000010063 */
[----:B------:R-:W-:Y:S01]  /*3490*/  FFMA.FTZ R79, R45, R79, -R44 ;  /* 0x0000004f2d4f7223 */ /* 0x000fe2000001082c */
[C---:B------:R-:W-:Y:S01]  /*34a0*/  FMUL.FTZ R11, R47.reuse, R94 ;  /* 0x0000005e2f0b7220 */ /* 0x040fe20000410000 */
[C---:B------:R-:W-:Y:S01]  /*34b0*/  FMUL.FTZ R44, R8.reuse, R95 ;  /* 0x0000005f082c7220 */ /* 0x040fe20000410000 */
[-C--:B------:R-:W-:Y:S01]  /*34c0*/  FMUL.FTZ R47, R47, R96.reuse ;  /* 0x000000602f2f7220 */ /* 0x080fe20000410000 */
[-C--:B------:R-:W-:Y:S01]  /*34d0*/  FMUL.FTZ R8, R8, R97.reuse ;  /* 0x0000006108087220 */ /* 0x080fe20000410000 */
[C---:B------:R-:W-:Y:S01]  /*34e0*/  FFMA.FTZ R11, R10.reuse, R96, -R11 ;  /* 0x000000600a0b7223 */ /* 0x040fe2000001080b */
[C---:B------:R-:W-:Y:S01]  /*34f0*/  FFMA.FTZ R44, R9.reuse, R97, -R44 ;  /* 0x00000061092c7223 */ /* 0x040fe2000001082c */
[----:B------:R-:W-:Y:S01]  /*3500*/  FFMA.FTZ R10, R10, R94, R47 ;  /* 0x0000005e0a0a7223 */ /* 0x000fe2000001002f */
[----:B------:R-:W-:Y:S01]  /*3510*/  FFMA.FTZ R9, R9, R95, R8 ;  /* 0x0000005f09097223 */ /* 0x000fe20000010008 */
[----:B------:R-:W-:Y:S01]  /*3520*/  FFMA.FTZ R46, R45, R83, R46 ;  /* 0x000000532d2e7223 */ /* 0x000fe2000001002e */
[----:B------:R-:W-:-:S02]  /*3530*/  F2FP.BF16.F32.PACK_AB R98, R99, R98 ;  /* 0x000000626362723e */ /* 0x000fc400000010ff */
[----:B------:R-:W-:Y:S02]  /*3540*/  F2FP.BF16.F32.PACK_AB R11, R10, R11 ;  /* 0x0000000b0a0b723e */ /* 0x000fe400000010ff */
[----:B------:R-:W-:Y:S01]  /*3550*/  F2FP.BF16.F32.PACK_AB R8, R9, R44 ;  /* 0x0000002c0908723e */ /* 0x000fe200000010ff */
[----:B------:R-:W-:Y:S01]  /*3560*/  IMAD.MOV.U32 R9, RZ, RZ, R98 ;  /* 0x000000ffff097224 */ /* 0x000fe200078e0062 */
[----:B------:R-:W-:-:S07]  /*3570*/  F2FP.BF16.F32.PACK_AB R10, R46, R79 ;  /* 0x0000004f2e0a723e */ /* 0x000fce00000010ff */
.L_x_2298:
[----:B------:R-:W-:Y:S05]  /*3580*/  BSYNC B2 ;  /* 0x0000000000027941 */ /* 0x000fea0003800000 */
.L_x_2297:
[----:B--2---:R2:W-:Y:S02]  /*3590*/  STG.E.128 desc[UR40][R34.64+0x40], R8 ;  /* 0x0000400822007986 */ /* 0x0045e4000c101d28 */
.L_x_2292:
[----:B------:R-:W-:Y:S05]  /*35a0*/  BSYNC B1 ;  /* 0x0000000000017941 */ /* 0x000fea0003800000 */
.L_x_2291:
        /* <DEDUP_REMOVED lines=31> */
[-C--:B------:R-:W-:Y:S01]  /*37a0*/  FMUL.FTZ R35, R35, R39.reuse ;  /* 0x0000002723237220 */ /* 0x080fe20000410000 */
[----:B------:R-:W-:Y:S01]  /*37b0*/  LOP3.LUT R93, R93, 0xffff0000, RZ, 0xc0, !PT ;  /* 0xffff00005d5d7812 */ /* 0x000fe200078ec0ff */
[----:B------:R-:W-:Y:S01]  /*37c0*/  IMAD.U32 R84, R84, 0x10000, RZ ;  /* 0x0001000054547824 */ /* 0x000fe200078e00ff */
[----:B------:R-:W-:Y:S01]  /*37d0*/  LOP3.LUT R85, R85, 0xffff0000, RZ, 0xc0, !PT ;  /* 0xffff000055557812 */ /* 0x000fe200078ec0ff */
[C---:B------:R-:W-:Y:S01]  /*37e0*/  FFMA.FTZ R47, R10.reuse, R38, -R47 ;  /* 0x000000260a2f7223 */ /* 0x040fe2000001082f */
[----:B------:R-:W-:Y:S01]  /*37f0*/  FFMA.FTZ R44, R10, R44, R11 ;  /* 0x0000002c0a2c7223 */ /* 0x000fe2000001000b */
[----:B------:R-:W-:Y:S01]  /*3800*/  FFMA.FTZ R79, R34, R39, -R79 ;  /* 0x00000027224f7223 */ /* 0x000fe2000001084f */
[----:B------:R-:W-:Y:S01]  /*3810*/  FMUL.FTZ R10, R8, R87 ;  /* 0x00000057080a7220 */ /* 0x000fe20000410000 */
[----:B------:R-:W-:Y:S01]  /*3820*/  FFMA.FTZ R34, R34, R45, R35 ;  /* 0x0000002d22227223 */ /* 0x000fe20000010023 */
        /* <DEDUP_REMOVED lines=13> */
.L_x_2303:
[----:B------:R-:W-:Y:S05]  /*3900*/  BSYNC B2 ;  /* 0x0000000000027941 */ /* 0x000fea0003800000 */
.L_x_2302:
[----:B--2---:R3:W-:Y:S02]  /*3910*/  STG.E.128 desc[UR40][R32.64], R8 ;  /* 0x0000000820007986 */ /* 0x0047e4000c101d28 */
.L_x_2301:
[----:B------:R-:W-:Y:S05]  /*3920*/  BSYNC B1 ;  /* 0x0000000000017941 */ /* 0x000fea0003800000 */
.L_x_2300:
[----:B------:R-:W-:Y:S05]  /*3930*/  @P2 BRA `(.L_x_2299) ;  /* 0x0000001c00002947 */ /* 0x000fea0003800000 */
[----:B-123--:R1:W2:Y:S01]  /*3940*/  LDS.128 R8, [R80+0x11000] ;  /* 0x0110000050087984 */ /* 0x00e2a20000000c00 */
[----:B------:R-:W-:Y:S01]  /*3950*/  ISETP.GE.AND P4, PT, R155, R86, PT ;  /* 0x000000569b00720c */ /* 0x000fe20003f86270 */
[----:B------:R-:W-:-:S12]  /*3960*/  BSSY B1, `(.L_x_2304) ;  /* 0x0000030000017945 */ /* 0x000fd80003800000 */
[----:B-1----:R-:W-:Y:S05]  /*3970*/  @P4 BRA `(.L_x_2305) ;  /* 0x0000000000b84947 */ /* 0x002fea0003800000 */
[----:B------:R-:W-:Y:S02]  /*3980*/  SHF.R.U32.HI R34, RZ, 0x10, R15 ;  /* 0x00000010ff227819 */ /* 0x000fe4000001160f */
[----:B------:R-:W-:Y:S02]  /*3990*/  SHF.R.U32.HI R36, RZ, 0x10, R13 ;  /* 0x00000010ff247819 */ /* 0x000fe4000001160d */
[----:B------:R-:W-:Y:S01]  /*39a0*/  SHF.R.U64 R35, R14, 0x10, R15 ;  /* 0x000000100e237819 */ /* 0x000fe2000000120f */
[----:B--2---:R-:W-:Y:S01]  /*39b0*/  IMAD.U32 R14, R11, 0x10000, RZ ;  /* 0x000100000b0e7824 */ /* 0x004fe200078e00ff */
        /* <DEDUP_REMOVED lines=14> */
[C---:B------:R-:W-:Y:S01]  /*3aa0*/  FMUL.FTZ R45, R13.reuse, R37 ;  /* 0x000000250d2d7220 */ /* 0x040fe20000410000 */
        /* <DEDUP_REMOVED lines=11> */
[C---:B------:R-:W-:Y:S01]  /*3b60*/  FMUL.FTZ R13, R15.reuse, R43 ;  /* 0x0000002b0f0d7220 */ /* 0x040fe20000410000 */
[----:B------:R-:W-:Y:S02]  /*3b70*/  IMAD.U32 R40, R40, 0x10000, RZ ;  /* 0x0001000028287824 */ /* 0x000fe400078e00ff */
[-C--:B------:R-:W-:Y:S01]  /*3b80*/  FMUL.FTZ R34, R15, R41.reuse ;  /* 0x000000290f227220 */ /* 0x080fe20000410000 */
[----:B------:R-:W-:Y:S01]  /*3b90*/  FFMA.FTZ R36, R10, R36, R11 ;  /* 0x000000240a247223 */ /* 0x000fe2000001000b */
        /* <DEDUP_REMOVED lines=12> */
.L_x_2305:
[----:B------:R-:W-:Y:S05]  /*3c60*/  BSYNC B1 ;  /* 0x0000000000017941 */ /* 0x000fea0003800000 */
.L_x_2304:
[----:B--2---:R4:W-:Y:S01]  /*3c70*/  STG.E.128 desc[UR40][R32.64+0x40], R8 ;  /* 0x0000400820007986 */ /* 0x0049e2000c101d28 */
[----:B------:R-:W-:Y:S05]  /*3c80*/  BRA `(.L_x_2299) ;  /* 0x00000018002c7947 */ /* 0x000fea0003800000 */
.L_x_2283:
[C---:B------:R-:W-:Y:S02]  /*3c90*/  ISETP.GE.AND P3, PT, R19.reuse, R88, PT ;  /* 0x000000581300720c */ /* 0x040fe40003f66270 */
[----:B0-----:R-:W-:Y:S02]  /*3ca0*/  CS2R R14, SRZ ;  /* 0x00000000000e7805 */ /* 0x001fe4000001ff00 */
        /* <DEDUP_REMOVED lines=46> */
.L_x_2307:
[----:B------:R-:W-:Y:S05]  /*3f90*/  BSYNC B1 ;  /* 0x0000000000017941 */ /* 0x000fea0003800000 */
.L_x_2306:
[----:B-----5:R-:W-:Y:S01]  /*3fa0*/  IMAD.MOV.U32 R40, RZ, RZ, R34 ;  /* 0x000000ffff287224 */ /* 0x020fe200078e0022 */
[----:B------:R-:W-:Y:S01]  /*3fb0*/  ISETP.NE.AND P3, PT, R156, 0x3, PT ;  /* 0x000000039c00780c */ /* 0x000fe20003f65270 */
        /* <DEDUP_REMOVED lines=33> */
.L_x_2308:
[----:B------:R-:W-:Y:S01]  /*41d0*/  IMAD R77, R22, 0x8, R2 ;  /* 0x00000008164d7824 */ /* 0x000fe200078e0202 */
[----:B------:R-:W-:Y:S01]  /*41e0*/  SHF.L.U32 R89, R154, 0x1f, RZ ;  /* 0x0000001f9a597819 */ /* 0x000fe200000006ff */
[----:B------:R-:W0:Y:S01]  /*41f0*/  LDC R94, c[0x0][0x2f4] ;  /* 0x0000bd00ff5e7b82 */ /* 0x000e220000000800 */
[----:B------:R-:W-:Y:S02]  /*4200*/  BSSY B1, `(.L_x_2309) ;  /* 0x0000004000017945 */ /* 0x000fe40003800000 */
[----:B------:R-:W1:Y:S01]  /*4210*/  SYNCS.PHASECHK.TRANS64.TRYWAIT P5, [R77+URZ+0x16890], R89 ;  /* 0x016890594d0075a7 */ /* 0x000e6200080a017f */
[----:B0-----:R-:W-:Y:S01]  /*4220*/  IMAD.IADD R96, R94, 0x1, -R63 ;  /* 0x000000015e607824 */ /* 0x001fe200078e0a3f */
[----:B-1----:R-:W-:Y:S06]  /*4230*/  @!P5 BRA `(.L_x_2310) ;  /* 0x0000015c00c8d947 */ /* 0x002fec0003800000 */
.L_x_2561:
[----:B------:R-:W-:Y:S05]  /*4240*/  BSYNC B1 ;  /* 0x0000000000017941 */ /* 0x000fea0003800000 */
.L_x_2309:
        /* <DEDUP_REMOVED lines=11> */
[----:B------:R-:W-:Y:S01]  /*4300*/  IMAD.IADD R100, R41, 0x1, R87 ;  /* 0x0000000129647824 */ /* 0x000fe200078e0257 */
[----:B------:R-:W-:-:S04]  /*4310*/  SHF.R.S32.HI R41, RZ, 0x1f, R40 ;  /* 0x0000001fff297819 */ /* 0x000fc80000011428 */
[----:B------:R-:W-:Y:S02]  /*4320*/  LEA.HI R41, R41, R40, RZ, 0x4 ;  /* 0x0000002829297211 */ /* 0x000fe400078f20ff */
[----:B------:R-:W-:Y:S02]  /*4330*/  IADD3.X R98, R75, R100, R5, P5, P6 ;  /* 0x000000644b627210 */ /* 0x000fe40002fec405 */
[----:B------:R-:W-:-:S05]  /*4340*/  LEA.HI.SX32 R41, R41, R56, 0x1c ;  /* 0x0000003829297211 */ /* 0x000fca00078fe2ff */
[----:B------:R-:W-:Y:S02]  /*4350*/  IMAD.SHL.U32 R95, R41, 0x8, RZ ;  /* 0x00000008295f7824 */ /* 0x000fe400078e00ff */
[----:B-1----:R-:W-:-:S03]  /*4360*/  VIADD R43, R42, 0xffffff80 ;  /* 0xffffff802a2b7836 */ /* 0x002fc60000000000 */
[----:B------:R-:W-:Y:S02]  /*4370*/  LOP3.LUT R41, R69, 0x38, R95, 0xf8, !PT ;  /* 0x0000003845297812 */ /* 0x000fe400078ef85f */
[----:B------:R-:W-:Y:S02]  /*4380*/  SHF.R.S32.HI R42, RZ, 0x1f, R43 ;  /* 0x0000001fff2a7819 */ /* 0x000fe4000001142b */
[----:B------:R-:W-:Y:S02]  /*4390*/  LOP3.LUT R41, R41, R66, RZ, 0x3c, !PT ;  /* 0x0000004229297212 */ /* 0x000fe400078e3cff */
[----:B------:R-:W-:-:S04]  /*43a0*/  LEA.HI R42, R42, R43, RZ, 0x5 ;  /* 0x0000002b2a2a7211 */ /* 0x000fc800078f28ff */
[----:B------:R-:W-:-:S05]  /*43b0*/  SHF.R.S32.HI R42, RZ, 0x5, R42 ;  /* 0x00000005ff2a7819 */ /* 0x000fca000001142a */
        /* <DEDUP_REMOVED lines=8> */
[----:B------:R-:W-:Y:S01]  /*4440*/  SHF.R.U64 R12, R12, 0x10, R13 ;  /* 0x000000100c0c7819 */ /* 0x000fe2000000120d */
[----:B--2---:R-:W-:Y:S01]  /*4450*/  IMAD.U32 R101, R45, 0x10000, RZ ;  /* 0x000100002d657824 */ /* 0x004fe200078e00ff */
[----:B------:R-:W-:Y:S01]  /*4460*/  SHF.R.U64 R8, R8, 0x10, R9 ;  /* 0x0000001008087819 */ /* 0x000fe20000001209 */
[----:B-1----:R-:W-:Y:S01]  /*4470*/  IMAD.U32 R99, R41, 0x10000, RZ ;  /* 0x0001000029637824 */ /* 0x002fe200078e00ff */
[----:B------:R-:W-:Y:S01]  /*4480*/  SHF.R.U32.HI R13, RZ, 0x10, R13 ;  /* 0x00000010ff0d7819 */ /* 0x000fe2000001160d */
[----:B------:R-:W-:Y:S01]  /*4490*/  IMAD.U32 R106, R47, 0x10000, RZ ;  /* 0x000100002f6a7824 */ /* 0x000fe200078e00ff */
[----:B------:R-:W-:Y:S01]  /*44a0*/  SHF.R.U32.HI R9, RZ, 0x10, R9 ;  /* 0x00000010ff097819 */ /* 0x000fe20000011609 */
[----:B------:R-:W-:Y:S01]  /*44b0*/  IMAD.U32 R104, R43, 0x10000, RZ ;  /* 0x000100002b687824 */ /* 0x000fe200078e00ff */
[----:B------:R-:W-:Y:S01]  /*44c0*/  SHF.R.U64 R10, R10, 0x10, R11 ;  /* 0x000000100a0a7819 */ /* 0x000fe2000000120b */
[----:B------:R-:W-:Y:S01]  /*44d0*/  IMAD.U32 R97, R40, 0x10000, RZ ;  /* 0x0001000028617824 */ /* 0x000fe200078e00ff */
[----:B------:R-:W-:Y:S01]  /*44e0*/  PRMT R13, R116, 0x5410, R13 ;  /* 0x00005410740d7816 */ /* 0x000fe2000000000d */
[----:B------:R-:W-:Y:S01]  /*44f0*/  IMAD.U32 R103, R42, 0x10000, RZ ;  /* 0x000100002a677824 */ /* 0x000fe200078e00ff */
[----:B------:R-:W-:-:S02]  /*4500*/  SHF.R.U32.HI R11, RZ, 0x10, R11 ;  /* 0x00000010ff0b7819 */ /* 0x000fc4000001160b */
[----:B------:R-:W-:Y:S01]  /*4510*/  PRMT R115, R115, 0x5410, R9 ;  /* 0x0000541073737816 */ /* 0x000fe20000000009 */
[----:B------:R-:W-:Y:S01]  /*4520*/  IMAD.U32 R116, R13, 0x10000, RZ ;  /* 0x000100000d747824 */ /* 0x000fe200078e00ff */
[----:B------:R-:W-:Y:S02]  /*4530*/  PRMT R11, R118, 0x5410, R11 ;  /* 0x00005410760b7816 */ /* 0x000fe4000000000b */
[--C-:B------:R-:W-:Y:S01]  /*4540*/  SHF.R.U64 R14, R14, 0x10, R15.reuse ;  /* 0x000000100e0e7819 */ /* 0x100fe2000000120f */
[----:B------:R-:W-:Y:S01]  /*4550*/  IMAD.U32 R118, R115, 0x10000, RZ ;  /* 0x0001000073767824 */ /* 0x000fe200078e00ff */
[----:B------:R-:W-:Y:S01]  /*4560*/  SHF.R.U32.HI R15, RZ, 0x10, R15 ;  /* 0x00000010ff0f7819 */ /* 0x000fe2000001160f */
[----:B------:R-:W-:Y:S01]  /*4570*/  FMUL.FTZ R120, R101, R116 ;  /* 0x0000007465787220 */ /* 0x000fe20000410000 */
[----:B------:R-:W-:Y:S01]  /*4580*/  LOP3.LUT R102, R45, 0xffff0000, RZ, 0xc0, !PT ;  /* 0xffff00002d667812 */ /* 0x000fe200078ec0ff */
[-C--:B------:R-:W-:Y:S01]  /*4590*/  FMUL.FTZ R101, R101, R118.reuse ;  /* 0x0000007665657220 */ /* 0x080fe20000410000 */
[----:B------:R-:W-:Y:S01]  /*45a0*/  LOP3.LUT R13, R13, 0xffff0000, RZ, 0xc0, !PT ;  /* 0xffff00000d0d7812 */ /* 0x000fe200078ec0ff */
[----:B------:R-:W-:Y:S01]  /*45b0*/  FFMA.FTZ R9, R99, R118, -R120 ;  /* 0x0000007663097223 */ /* 0x000fe20000010878 */
[----:B------:R-:W-:Y:S01]  /*45c0*/  PRMT R15, R117, 0x5410, R15 ;  /* 0x00005410750f7816 */ /* 0x000fe2000000000f */
[----:B------:R-:W-:Y:S01]  /*45d0*/  FFMA.FTZ R99, R99, R116, R101 ;  /* 0x0000007463637223 */ /* 0x000fe20000010065 */
[----:B------:R-:W-:Y:S01]  /*45e0*/  LOP3.LUT R115, R115, 0xffff0000, RZ, 0xc0, !PT ;  /* 0xffff000073737812 */ /* 0x000fe200078ec0ff */
[----:B------:R-:W-:Y:S01]  /*45f0*/  FMUL.FTZ R116, R102, R13 ;  /* 0x0000000d66747220 */ /* 0x000fe20000410000 */
[----:B------:R-:W-:Y:S01]  /*4600*/  LOP3.LUT R41, R41, 0xffff0000, RZ, 0xc0, !PT ;  /* 0xffff000029297812 */ /* 0x000fe200078ec0ff */
[----:B------:R-:W-:Y:S01]  /*4610*/  IMAD.U32 R101, R15, 0x10000, RZ ;  /* 0x000100000f657824 */ /* 0x000fe200078e00ff */
[----:B------:R-:W-:Y:S01]  /*4620*/  PRMT R12, R108, 0x5432, R12 ;  /* 0x000054326c0c7816 */ /* 0x000fe2000000000c */
[----:B------:R-:W-:-:S02]  /*4630*/  IMAD.U32 R117, R11, 0x10000, RZ ;  /* 0x000100000b757824 */ /* 0x000fc400078e00ff */
[-C--:B------:R-:W-:Y:S01]  /*4640*/  FMUL.FTZ R118, R102, R115.reuse ;  /* 0x0000007366767220 */ /* 0x080fe20000410000 */
[C---:B------:R-:W-:Y:S01]  /*4650*/  FFMA.FTZ R102, R41.reuse, R115, -R116 ;  /* 0x0000007329667223 */ /* 0x040fe20000010874 */
[C---:B------:R-:W-:Y:S01]  /*4660*/  FMUL.FTZ R115, R106.reuse, R101 ;  /* 0x000000656a737220 */ /* 0x040fe20000410000 */
[----:B------:R-:W-:Y:S01]  /*4670*/  FMUL.FTZ R120, R106, R117 ;  /* 0x000000756a787220 */ /* 0x000fe20000410000 */
[----:B------:R-:W-:Y:S01]  /*4680*/  PRMT R8, R110, 0x5432, R8 ;  /* 0x000054326e087816 */ /* 0x000fe20000000008 */
[----:B------:R-:W-:Y:S01]  /*4690*/  FFMA.FTZ R106, R41, R13, R118 ;  /* 0x0000000d296a7223 */ /* 0x000fe20000010076 */
[C---:B------:R-:W-:Y:S01]  /*46a0*/  FFMA.FTZ R13, R104.reuse, R117, -R115 ;  /* 0x00000075680d7223 */ /* 0x040fe20000010873 */
[----:B------:R-:W-:Y:S01]  /*46b0*/  FFMA.FTZ R104, R104, R101, R120 ;  /* 0x0000006568687223 */ /* 0x000fe20000010078 */
[----:B------:R-:W-:Y:S01]  /*46c0*/  IMAD.U32 R45, R44, 0x10000, RZ ;  /* 0x000100002c2d7824 */ /* 0x000fe200078e00ff */
[----:B------:R-:W-:Y:S01]  /*46d0*/  LOP3.LUT R118, R11, 0xffff0000, RZ, 0xc0, !PT ;  /* 0xffff00000b767812 */ /* 0x000fe200078ec0ff */
[----:B------:R-:W-:Y:S01]  /*46e0*/  IMAD.U32 R120, R12, 0x10000, RZ ;  /* 0x000100000c787824 */ /* 0x000fe200078e00ff */
[----:B------:R-:W-:Y:S01]  /*46f0*/  LOP3.LUT R44, R44, 0xffff0000, RZ, 0xc0, !PT ;  /* 0xffff00002c2c7812 */ /* 0x000fe200078ec0ff */
[----:B------:R-:W-:Y:S01]  /*4700*/  IMAD.U32 R122, R8, 0x10000, RZ ;  /* 0x00010000087a7824 */ /* 0x000fe200078e00ff */
[----:B------:R-:W-:-:S02]  /*4710*/  LOP3.LUT R116, R15, 0xffff0000, RZ, 0xc0, !PT ;  /* 0xffff00000f747812 */ /* 0x000fc400078ec0ff */
[----:B------:R-:W-:Y:S02]  /*4720*/  LOP3.LUT R11, R12, 0xffff0000, RZ, 0xc0, !PT ;  /* 0xffff00000c0b7812 */ /* 0x000fe400078ec0ff */
[----:B------:R-:W-:Y:S01]  /*4730*/  LOP3.LUT R15, R8, 0xffff0000, RZ, 0xc0, !PT ;  /* 0xffff0000080f7812 */ /* 0x000fe200078ec0ff */
[C---:B------:R-:W-:Y:S01]  /*4740*/  FMUL.FTZ R8, R45.reuse, R120 ;  /* 0x000000782d087220 */ /* 0x040fe20000410000 */
[-C--:B------:R-:W-:Y:S01]  /*4750*/  FMUL.FTZ R45, R45, R122.reuse ;  /* 0x0000007a2d2d7220 */ /* 0x080fe20000410000 */
[----:B------:R-:W-:Y:S01]  /*4760*/  LOP3.LUT R40, R40, 0xffff0000, RZ, 0xc0, !PT ;  /* 0xffff000028287812 */ /* 0x000fe200078ec0ff */
[C---:B------:R-:W-:Y:S01]  /*4770*/  FMUL.FTZ R41, R44.reuse, R11 ;  /* 0x0000000b2c297220 */ /* 0x040fe20000410000 */
[----:B------:R-:W-:Y:S01]  /*4780*/  LOP3.LUT R47, R47, 0xffff0000, RZ, 0xc0, !PT ;  /* 0xffff00002f2f7812 */ /* 0x000fe200078ec0ff */
[----:B------:R-:W-:Y:S01]  /*4790*/  FFMA.FTZ R8, R97, R122, -R8 ;  /* 0x0000007a61087223 */ /* 0x000fe20000010808 */
[----:B------:R-:W-:Y:S01]  /*47a0*/  PRMT R14, R107, 0x5432, R14 ;  /* 0x000054326b0e7816 */ /* 0x000fe2000000000e */
[----:B------:R-:W-:Y:S01]  /*47b0*/  FFMA.FTZ R97, R97, R120, R45 ;  /* 0x0000007861617223 */ /* 0x000fe2000001002d */
[-C--:B------:R-:W-:Y:S01]  /*47c0*/  FMUL.FTZ R45, R44, R15.reuse ;  /* 0x0000000f2c2d7220 */ /* 0x080fe20000410000 */
[----:B------:R-:W-:Y:S01]  /*47d0*/  LOP3.LUT R43, R43, 0xffff0000, RZ, 0xc0, !PT ;  /* 0xffff00002b2b7812 */ /* 0x000fe200078ec0ff */
[----:B------:R-:W-:Y:S01]  /*47e0*/  FFMA.FTZ R15, R40, R15, -R41 ;  /* 0x0000000f280f7223 */ /* 0x000fe20000010829 */
[----:B------:R-:W-:Y:S01]  /*47f0*/  LOP3.LUT R105, R42, 0xffff0000, RZ, 0xc0, !PT ;  /* 0xffff00002a697812 */ /* 0x000fe200078ec0ff */
[----:B------:R-:W-:Y:S01]  /*4800*/  IMAD.U32 R42, R46, 0x10000, RZ ;  /* 0x000100002e2a7824 */ /* 0x000fe200078e00ff */
[----:B------:R-:W-:Y:S01]  /*4810*/  PRMT R10, R109, 0x5432, R10 ;  /* 0x000054326d0a7816 */ /* 0x000fe2000000000a */
[C---:B------:R-:W-:Y:S01]  /*4820*/  FMUL.FTZ R124, R47.reuse, R116 ;  /* 0x000000742f7c7220 */ /* 0x040fe20000410000 */
[----:B------:R-:W-:Y:S01]  /*4830*/  IMAD.U32 R41, R14, 0x10000, RZ ;  /* 0x000100000e297824 */ /* 0x000fe200078e00ff */
[----:B------:R-:W-:Y:S01]  /*4840*/  LOP3.LUT R46, R46, 0xffff0000, RZ, 0xc0, !PT ;  /* 0xffff00002e2e7812 */ /* 0x000fe200078ec0ff */
[-C--:B------:R-:W-:Y:S01]  /*4850*/  FMUL.FTZ R126, R47, R118.reuse ;  /* 0x000000762f7e7220 */ /* 0x080fe20000410000 */
[----:B------:R-:W-:Y:S01]  /*4860*/  LOP3.LUT R14, R14, 0xffff0000, RZ, 0xc0, !PT ;  /* 0xffff00000e0e7812 */ /* 0x000fe200078ec0ff */
[----:B------:R-:W-:Y:S01]  /*4870*/  FFMA.FTZ R118, R43, R118, -R124 ;  /* 0x000000762b767223 */ /* 0x000fe2000001087c */
[----:B------:R-:W-:-:S02]  /*4880*/  IMAD.U32 R12, R10, 0x10000, RZ ;  /* 0x000100000a0c7824 */ /* 0x000fc400078e00ff */
[----:B------:R-:W-:Y:S01]  /*4890*/  FFMA.FTZ R43, R43, R116, R126 ;  /* 0x000000742b2b7223 */ /* 0x000fe2000001007e */
[----:B------:R-:W-:Y:S01]  /*48a0*/  LOP3.LUT R10, R10, 0xffff0000, RZ, 0xc0, !PT ;  /* 0xffff00000a0a7812 */ /* 0x000fe200078ec0ff */
[----:B------:R-:W-:Y:S01]  /*48b0*/  FMUL.FTZ R44, R42, R41 ;  /* 0x000000292a2c7220 */ /* 0x000fe20000410000 */
[----:B------:R-:W-:Y:S01]  /*48c0*/  FMUL.FTZ R116, R46, R14 ;  /* 0x0000000e2e747220 */ /* 0x000fe20000410000 */
        /* <DEDUP_REMOVED lines=18> */
[----:B------:R-:W-:-:S02]  /*49f0*/  IMAD.MOV.U32 R42, RZ, RZ, R12 ;  /* 0x000000ffff2a7224 */ /* 0x000fc400078e000c */
[----:B------:R-:W-:-:S07]  /*4a00*/  IMAD.MOV.U32 R43, RZ, RZ, R13 ;  /* 0x000000ffff2b7224 */ /* 0x000fce00078e000d */
.L_x_2314:
[----:B------:R-:W-:Y:S05]  /*4a10*/  BSYNC B2 ;  /* 0x0000000000027941 */ /* 0x000fea0003800000 */
.L_x_2313:
[----:B------:R-:W-:Y:S02]  /*4a20*/  ISETP.GE.AND P5, PT, R95, R94, PT ;  /* 0x0000005e5f00720c */ /* 0x000fe40003fa6270 */
[----:B------:R-:W-:-:S11]  /*4a30*/  P2R R9, PR, RZ, 0x1 ;  /* 0x00000001ff097803 */ /* 0x000fd60000000000 */
[--C-:B------:R-:W-:Y:S02]  /*4a40*/  @!P5 SHF.R.S32.HI R8, RZ, 0x1f, R95.reuse ;  /* 0x0000001fff08d819 */ /* 0x100fe4000001145f */
[----:B------:R-:W-:-:S04]  /*4a50*/  @!P5 IADD3 R86, P0, P6, R54, R86, R95 ;  /* 0x000000563656d210 */ /* 0x000fc80007e1e05f */
[----:B------:R-:W-:Y:S02]  /*4a60*/  @!P5 IADD3.X R100, R75, R100, R8, P0, P6 ;  /* 0x000000644b64d210 */ /* 0x000fe400007ec408 */
[-C--:B------:R-:W-:Y:S02]  /*4a70*/  LEA R8, P6, R93, R78.reuse, 0x1 ;  /* 0x0000004e5d087211 */ /* 0x080fe400078c08ff */
[----:B------:R-:W-:Y:S02]  /*4a80*/  ISETP.NE.AND P0, PT, R9, RZ, PT ;  /* 0x000000ff0900720c */ /* 0x000fe40003f05270 */
[----:B------:R-:W-:Y:S02]  /*4a90*/  LEA.HI.X R9, R93, R79, R98, 0x1, P6 ;  /* 0x0000004f5d097211 */ /* 0x000fe400030f0c62 */
[----:B------:R-:W-:-:S03]  /*4aa0*/  @!P5 LEA R10, P6, R86, R78, 0x1 ;  /* 0x0000004e560ad211 */ /* 0x000fc600078c08ff */
[----:B-1----:R1:W-:Y:S01]  /*4ab0*/  STG.E.128 desc[UR40][R8.64], R40 ;  /* 0x0000002808007986 */ /* 0x0023e2000c101d28 */
[----:B------:R-:W-:-:S05]  /*4ac0*/  @!P5 LEA.HI.X R11, R86, R79, R100, 0x1, P6 ;  /* 0x0000004f560bd211 */ /* 0x000fca00030f0c64 */
[----:B--2---:R1:W-:Y:S04]  /*4ad0*/  @!P5 STG.E.128 desc[UR40][R10.64], R44 ;  /* 0x0000002c0a00d986 */ /* 0x0043e8000c101d28 */
.L_x_2312:
[----:B------:R-:W-:Y:S05]  /*4ae0*/  BSYNC B1 ;  /* 0x0000000000017941 */ /* 0x000fea0003800000 */
.L_x_2311:
        /* <DEDUP_REMOVED lines=17> */
[----:B------:R-:W-:-:S02]  /*4c00*/  LEA.HI.X R41, R8, R79, R9, 0x1, P5 ;  /* 0x0000004f08297211 */ /* 0x000fc400028f0c09 */
[----:B------:R-:W-:Y:S02]  /*4c10*/  SHF.R.S32.HI R9, RZ, 0x1f, R96 ;  /* 0x0000001fff097819 */ /* 0x000fe40000011460 */
[----:B------:R-:W-:Y:S02]  /*4c20*/  LOP3.LUT R11, R11, 0x1c0, RZ, 0xc0, !PT ;  /* 0x000001c00b0b7812 */ /* 0x000fe400078ec0ff */
[----:B------:R-:W-:Y:S02]  /*4c30*/  LEA.HI R9, R9, R96, RZ, 0x4 ;  /* 0x0000006009097211 */ /* 0x000fe400078f20ff */
[----:B------:R-:W-:Y:S02]  /*4c40*/  LOP3.LUT R12, R12, 0x1c0, RZ, 0xc0, !PT ;  /* 0x000001c00c0c7812 */ /* 0x000fe400078ec0ff */
[----:B------:R-:W-:Y:S02]  /*4c50*/  LEA.HI.SX32 R9, R9, R56, 0x1c ;  /* 0x0000003809097211 */ /* 0x000fe400078fe2ff */
[----:B------:R-:W-:-:S03]  /*4c60*/  SHF.R.U32.HI R11, RZ, 0x3, R11 ;  /* 0x00000003ff0b7819 */ /* 0x000fc6000001160b */
[----:B------:R-:W-:Y:S02]  /*4c70*/  IMAD.SHL.U32 R43, R9, 0x8, RZ ;  /* 0x00000008092b7824 */ /* 0x000fe400078e00ff */
[----:B------:R-:W-:-:S03]  /*4c80*/  IMAD R9, R22, 0x2000, R3 ;  /* 0x0000200016097824 */ /* 0x000fc600078e0203 */
[----:B------:R-:W-:Y:S01]  /*4c90*/  LOP3.LUT R8, R12, 0x38, R43, 0xf8, !PT ;  /* 0x000000380c087812 */ /* 0x000fe200078ef82b */
[----:B------:R-:W-:-:S03]  /*4ca0*/  IMAD R9, R9, 0x2, R2 ;  /* 0x0000000209097824 */ /* 0x000fc600078e0202 */
        /* <DEDUP_REMOVED lines=11> */
[----:B-1----:R-:W-:Y:S01]  /*4d60*/  IMAD.U32 R34, R9, 0x10000, RZ ;  /* 0x0001000009227824 */ /* 0x002fe200078e00ff */
[----:B------:R-:W-:Y:S02]  /*4d70*/  PRMT R107, R107, 0x5410, R84 ;  /* 0x000054106b6b7816 */ /* 0x000fe40000000054 */
[----:B------:R-:W-:Y:S02]  /*4d80*/  PRMT R111, R111, 0x5410, R96 ;  /* 0x000054106f6f7816 */ /* 0x000fe40000000060 */
[----:B------:R-:W-:-:S02]  /*4d90*/  SHF.R.U32.HI R46, RZ, 0x10, R39 ;  /* 0x00000010ff2e7819 */ /* 0x000fc40000011627 */
[----:B------:R-:W-:Y:S02]  /*4da0*/  SHF.R.U32.HI R86, RZ, 0x10, R35 ;  /* 0x00000010ff567819 */ /* 0x000fe40000011623 */
[----:B------:R-:W-:Y:S02]  /*4db0*/  SHF.R.U64 R85, R36, 0x10, R37 ;  /* 0x0000001024557819 */ /* 0x000fe40000001225 */
[----:B------:R-:W-:Y:S01]  /*4dc0*/  SHF.R.U64 R47, R38, 0x10, R39 ;  /* 0x00000010262f7819 */ /* 0x000fe20000001227 */
[----:B------:R-:W-:Y:S01]  /*4dd0*/  IMAD.U32 R39, R15, 0x10000, RZ ;  /* 0x000100000f277824 */ /* 0x000fe200078e00ff */
[----:B------:R-:W-:Y:S01]  /*4de0*/  PRMT R114, R114, 0x5410, R45 ;  /* 0x0000541072727816 */ /* 0x000fe2000000002d */
[----:B------:R-:W-:Y:S01]  /*4df0*/  IMAD.U32 R45, R107, 0x10000, RZ ;  /* 0x000100006b2d7824 */ /* 0x000fe200078e00ff */
[----:B------:R-:W-:Y:S01]  /*4e00*/  LOP3.LUT R37, R15, 0xffff0000, RZ, 0xc0, !PT ;  /* 0xffff00000f257812 */ /* 0x000fe200078ec0ff */
[----:B------:R-:W-:Y:S01]  /*4e10*/  IMAD.U32 R15, R111, 0x10000, RZ ;  /* 0x000100006f0f7824 */ /* 0x000fe200078e00ff */
[----:B------:R-:W-:Y:S01]  /*4e20*/  LOP3.LUT R36, R13, 0xffff0000, RZ, 0xc0, !PT ;  /* 0xffff00000d247812 */ /* 0x000fe200078ec0ff */
[----:B------:R-:W-:Y:S01]  /*4e30*/  IMAD.U32 R38, R11, 0x10000, RZ ;  /* 0x000100000b267824 */ /* 0x000fe200078e00ff */
[----:B------:R-:W-:Y:S01]  /*4e40*/  PRMT R109, R109, 0x5410, R46 ;  /* 0x000054106d6d7816 */ /* 0x000fe2000000002e */
[----:B------:R-:W-:Y:S01]  /*4e50*/  IMAD.U32 R13, R12, 0x10000, RZ ;  /* 0x000100000c0d7824 */ /* 0x000fe200078e00ff */
[----:B------:R-:W-:-:S02]  /*4e60*/  LOP3.LUT R107, R107, 0xffff0000, RZ, 0xc0, !PT ;  /* 0xffff00006b6b7812 */ /* 0x000fc400078ec0ff */
[----:B------:R-:W-:Y:S01]  /*4e70*/  PRMT R113, R113, 0x5410, R86 ;  /* 0x0000541071717816 */ /* 0x000fe20000000056 */
[----:B------:R-:W-:Y:S01]  /*4e80*/  IMAD.U32 R46, R109, 0x10000, RZ ;  /* 0x000100006d2e7824 */ /* 0x000fe200078e00ff */
[----:B------:R-:W-:Y:S01]  /*4e90*/  PRMT R110, R110, 0x5410, R47 ;  /* 0x000054106e6e7816 */ /* 0x000fe2000000002f */
[----:B------:R-:W-:Y:S01]  /*4ea0*/  FMUL.FTZ R47, R44, R45 ;  /* 0x0000002d2c2f7220 */ /* 0x000fe20000410000 */
[----:B------:R-:W-:Y:S01]  /*4eb0*/  PRMT R108, R108, 0x5410, R85 ;  /* 0x000054106c6c7816 */ /* 0x000fe20000000055 */
[----:B------:R-:W-:Y:S01]  /*4ec0*/  FMUL.FTZ R85, R44, R15 ;  /* 0x0000000f2c557220 */ /* 0x000fe20000410000 */
[----:B------:R-:W-:Y:S01]  /*4ed0*/  LOP3.LUT R111, R111, 0xffff0000, RZ, 0xc0, !PT ;  /* 0xffff00006f6f7812 */ /* 0x000fe200078ec0ff */
[----:B------:R-:W-:Y:S01]  /*4ee0*/  FMUL.FTZ R84, R36, R107 ;  /* 0x0000006b24547220 */ /* 0x000fe20000410000 */
[----:B------:R-:W-:Y:S01]  /*4ef0*/  LOP3.LUT R35, R9, 0xffff0000, RZ, 0xc0, !PT ;  /* 0xffff000009237812 */ /* 0x000fe200078ec0ff */
[----:B------:R-:W-:Y:S01]  /*4f00*/  FFMA.FTZ R15, R34, R15, -R47 ;  /* 0x0000000f220f7223 */ /* 0x000fe2000001082f */
[----:B------:R-:W-:Y:S01]  /*4f10*/  SHF.R.U64 R87, R32, 0x10, R33 ;  /* 0x0000001020577819 */ /* 0x000fe20000001221 */
[----:B------:R-:W-:-:S02]  /*4f20*/  IMAD.U32 R44, R113, 0x10000, RZ ;  /* 0x00010000712c7824 */ /* 0x000fc400078e00ff */
[----:B------:R-:W-:Y:S01]  /*4f30*/  FFMA.FTZ R34, R34, R45, R85 ;  /* 0x0000002d22227223 */ /* 0x000fe20000010055 */
[-C--:B------:R-:W-:Y:S01]  /*4f40*/  FMUL.FTZ R86, R36, R111.reuse ;  /* 0x0000006f24567220 */ /* 0x080fe20000410000 */
[----:B------:R-:W-:Y:S01]  /*4f50*/  FFMA.FTZ R36, R35, R111, -R84 ;  /* 0x0000006f23247223 */ /* 0x000fe20000010854 */
[----:B------:R-:W-:Y:S01]  /*4f60*/  FMUL.FTZ R45, R39, R46 ;  /* 0x0000002e272d7220 */ /* 0x000fe20000410000 */
[----:B------:R-:W-:Y:S01]  /*4f70*/  LOP3.LUT R84, R109, 0xffff0000, RZ, 0xc0, !PT ;  /* 0xffff00006d547812 */ /* 0x000fe200078ec0ff */
[-C--:B------:R-:W-:Y:S01]  /*4f80*/  FMUL.FTZ R47, R39, R44.reuse ;  /* 0x0000002c272f7220 */ /* 0x080fe20000410000 */
[----:B------:R-:W-:Y:S01]  /*4f90*/  PRMT R112, R112, 0x5410, R87 ;  /* 0x0000541070707816 */ /* 0x000fe20000000057 */
[C---:B------:R-:W-:Y:S01]  /*4fa0*/  FFMA.FTZ R39, R38.reuse, R44, -R45 ;  /* 0x0000002c26277223 */ /* 0x040fe2000001082d */
[----:B------:R-:W-:Y:S01]  /*4fb0*/  LOP3.LUT R33, R11, 0xffff0000, RZ, 0xc0, !PT ;  /* 0xffff00000b217812 */ /* 0x000fe200078ec0ff */
[----:B------:R-:W-:Y:S01]  /*4fc0*/  FFMA.FTZ R35, R35, R107, R86 ;  /* 0x0000006b23237223 */ /* 0x000fe20000010056 */
[----:B------:R-:W-:Y:S01]  /*4fd0*/  LOP3.LUT R44, R113, 0xffff0000, RZ, 0xc0, !PT ;  /* 0xffff0000712c7812 */ /* 0x000fe200078ec0ff */
[----:B------:R-:W-:Y:S01]  /*4fe0*/  FFMA.FTZ R46, R38, R46, R47 ;  /* 0x0000002e262e7223 */ /* 0x000fe2000001002f */
[----:B------:R-:W-:Y:S01]  /*4ff0*/  FMUL.FTZ R86, R37, R84 ;  /* 0x0000005425567220 */ /* 0x000fe20000410000 */
[----:B------:R-:W-:Y:S01]  /*5000*/  LOP3.LUT R12, R12, 0xffff0000, RZ, 0xc0, !PT ;  /* 0xffff00000c0c7812 */ /* 0x000fe200078ec0ff */
[----:B------:R-:W-:Y:S01]  /*5010*/  IMAD.U32 R38, R112, 0x10000, RZ ;  /* 0x0001000070267824 */ /* 0x000fe200078e00ff */
[C---:B------:R-:W-:Y:S01]  /*5020*/  LOP3.LUT R47, R108.reuse, 0xffff0000, RZ, 0xc0, !PT ;  /* 0xffff00006c2f7812 */ /* 0x040fe200078ec0ff */
[----:B------:R-:W-:-:S02]  /*5030*/  IMAD.U32 R45, R108, 0x10000, RZ ;  /* 0x000100006c2d7824 */ /* 0x000fc400078e00ff */
[-C--:B------:R-:W-:Y:S01]  /*5040*/  FMUL.FTZ R96, R37, R44.reuse ;  /* 0x0000002c25607220 */ /* 0x080fe20000410000 */
[C---:B------:R-:W-:Y:S02]  /*5050*/  IMAD.U32 R32, R8.reuse, 0x10000, RZ ;  /* 0x0001000008207824 */ /* 0x040fe400078e00ff */
[----:B------:R-:W-:Y:S01]  /*5060*/  FFMA.FTZ R86, R33, R44, -R86 ;  /* 0x0000002c21567223 */ /* 0x000fe20000010856 */
[----:B------:R-:W-:Y:S01]  /*5070*/  LOP3.LUT R8, R8, 0xffff0000, RZ, 0xc0, !PT ;  /* 0xffff000008087812 */ /* 0x000fe200078ec0ff */
[C---:B------:R-:W-:Y:S01]  /*5080*/  FMUL.FTZ R85, R13.reuse, R45 ;  /* 0x0000002d0d557220 */ /* 0x040fe20000410000 */
[----:B------:R-:W-:Y:S01]  /*5090*/  LOP3.LUT R37, R112, 0xffff0000, RZ, 0xc0, !PT ;  /* 0xffff000070257812 */ /* 0x000fe200078ec0ff */
[----:B------:R-:W-:Y:S01]  /*50a0*/  FMUL.FTZ R44, R13, R38 ;  /* 0x000000260d2c7220 */ /* 0x000fe20000410000 */
[----:B------:R-:W-:Y:S01]  /*50b0*/  FMUL.FTZ R13, R12, R47 ;  /* 0x0000002f0c0d7220 */ /* 0x000fe20000410000 */
[----:B------:R-:W-:Y:S01]  /*50c0*/  FFMA.FTZ R87, R33, R84, R96 ;  /* 0x0000005421577223 */ /* 0x000fe20000010060 */
[C---:B------:R-:W-:Y:S01]  /*50d0*/  FFMA.FTZ R85, R32.reuse, R38, -R85 ;  /* 0x0000002620557223 */ /* 0x040fe20000010855 */
[----:B------:R-:W-:Y:S01]  /*50e0*/  FFMA.FTZ R44, R32, R45, R44 ;  /* 0x0000002d202c7223 */ /* 0x000fe2000001002c */
[C---:B------:R-:W-:Y:S01]  /*50f0*/  IMAD.U32 R9, R10.reuse, 0x10000, RZ ;  /* 0x000100000a097824 */ /* 0x040fe200078e00ff */
[----:B------:R-:W-:Y:S01]  /*5100*/  LOP3.LUT R11, R10, 0xffff0000, RZ, 0xc0, !PT ;  /* 0xffff00000a0b7812 */ /* 0x000fe200078ec0ff */
[-C--:B------:R-:W-:Y:S01]  /*5110*/  FMUL.FTZ R33, R12, R37.reuse ;  /* 0x000000250c217220 */ /* 0x080fe20000410000 */
[----:B------:R-:W-:Y:S01]  /*5120*/  FFMA.FTZ R32, R8, R37, -R13 ;  /* 0x0000002508207223 */ /* 0x000fe2000001080d */
[C---:B------:R-:W-:Y:S01]  /*5130*/  IMAD.U32 R10, R14.reuse, 0x10000, RZ ;  /* 0x000100000e0a7824 */ /* 0x040fe200078e00ff */
[----:B------:R-:W-:Y:S01]  /*5140*/  LOP3.LUT R14, R14, 0xffff0000, RZ, 0xc0, !PT ;  /* 0xffff00000e0e7812 */ /* 0x000fe200078ec0ff */
[C---:B------:R-:W-:Y:S01]  /*5150*/  IMAD.U32 R13, R110.reuse, 0x10000, RZ ;  /* 0x000100006e0d7824 */ /* 0x040fe200078e00ff */
[----:B------:R-:W-:Y:S01]  /*5160*/  LOP3.LUT R110, R110, 0xffff0000, RZ, 0xc0, !PT ;  /* 0xffff00006e6e7812 */ /* 0x000fe200078ec0ff */
[C---:B------:R-:W-:Y:S01]  /*5170*/  IMAD.U32 R12, R114.reuse, 0x10000, RZ ;  /* 0x00010000720c7824 */ /* 0x040fe200078e00ff */
[----:B------:R-:W-:Y:S01]  /*5180*/  LOP3.LUT R114, R114, 0xffff0000, RZ, 0xc0, !PT ;  /* 0xffff000072727812 */ /* 0x000fe200078ec0ff */
[----:B------:R-:W-:Y:S01]  /*5190*/  FFMA.FTZ R33, R8, R47, R33 ;  /* 0x0000002f08217223 */ /* 0x000fe20000010021 */
[CC--:B------:R-:W-:Y:S01]  /*51a0*/  FMUL.FTZ R8, R10.reuse, R13.reuse ;  /* 0x0000000d0a087220 */ /* 0x0c0fe20000410000 */
        /* <DEDUP_REMOVED lines=18> */
[----:B------:R-:W-:Y:S01]  /*52d0*/  F2FP.BF16.F32.PACK_AB R12, R33, R44 ;  /* 0x0000002c210c723e */ /* 0x000fe200000010ff */
[----:B------:R-:W-:-:S07]  /*52e0*/  IMAD.MOV.U32 R15, RZ, RZ, R46 ;  /* 0x000000ffff0f7224 */ /* 0x000fce00078e002e */
.L_x_2316:
[----:B------:R-:W-:Y:S05]  /*52f0*/  BSYNC B1 ;  /* 0x0000000000017941 */ /* 0x000fea0003800000 */
.L_x_2315:
        /* <DEDUP_REMOVED lines=10> */
.L_x_2282:
[----:B------:R-:W-:-:S13]  /*53a0*/  ISETP.NE.AND P3, PT, R156, 0x3, PT ;  /* 0x000000039c00780c */ /* 0x000fda0003f65270 */
[----:B------:R-:W-:Y:S05]  /*53b0*/  @!P3 BRA `(.L_x_2317) ;  /* 0x000000000004b947 */ /* 0x000fea0003800000 */
[----:B------:R-:W-:Y:S01]  /*53c0*/  BPT.TRAP 0x1 ;  /* 0x000000040000795c */ /* 0x000fe20000300000 */
.L_x_2317:
[----:B------:R-:W-:Y:S01]  /*53d0*/  IMAD R77, R22, 0x8, R2 ;  /* 0x00000008164d7824 */ /* 0x000fe200078e0202 */
[----:B------:R-:W-:Y:S01]  /*53e0*/  SHF.L.U32 R89, R154, 0x1f, RZ ;  /* 0x0000001f9a597819 */ /* 0x000fe200000006ff */
[----:B------:R-:W-:Y:S01]  /*53f0*/  IMAD R88, R27, -0x80, R25 ;  /* 0xffffff801b587824 */ /* 0x000fe200078e0219 */
[----:B------:R-:W-:Y:S02]  /*5400*/  BSSY B1, `(.L_x_2318) ;  /* 0x0000004000017945 */ /* 0x000fe40003800000 */
[----:B------:R-:W1:Y:S02]  /*5410*/  SYNCS.PHASECHK.TRANS64.TRYWAIT P4, [R77+URZ+0x16890], R89 ;  /* 0x016890594d0075a7 */ /* 0x000e64000808017f */
[----:B------:R-:W-:Y:S01]  /*5420*/  VIMNMX R88, R88, 0x80, PT ;  /* 0x0000008058587848 */ /* 0x000fe20003fe0100 */
[----:B-1----:R-:W-:Y:S06]  /*5430*/  @!P4 BRA `(.L_x_2319) ;  /* 0x0000014c005cc947 */ /* 0x002fec0003800000 */
.L_x_2562:
[----:B------:R-:W-:Y:S05]  /*5440*/  BSYNC B1 ;  /* 0x0000000000017941 */ /* 0x000fea0003800000 */
.L_x_2318:
[----:B------:R-:W-:Y:S01]  /*5450*/  ISETP.GE.AND P4, PT, R19, R88, PT ;  /* 0x000000581300720c */ /* 0x000fe20003f86270 */
[----:B------:R-:W-:-:S12]  /*5460*/  BSSY B1, `(.L_x_2320) ;  /* 0x0000006000017945 */ /* 0x000fd80003800000 */
[----:B------:R-:W-:Y:S05]  /*5470*/  @P4 BRA `(.L_x_2321) ;  /* 0x0000000000104947 */ /* 0x000fea0003800000 */
[----:B------:R-:W2:Y:S04]  /*5480*/  @!P1 LDS.128 R8, [R81+0xe000] ;  /* 0x00e0000051089984 */ /* 0x000ea80000000c00 */
[----:B0-----:R-:W0:Y:S04]  /*5490*/  @!P2 LDS.128 R12, [R80+0xe000] ;  /* 0x00e00000500ca984 */ /* 0x001e280000000c00 */
[----:B--2---:R2:W-:Y:S04]  /*54a0*/  @!P1 STG.E.128 desc[UR40][R34.64], R8 ;  /* 0x0000000822009986 */ /* 0x0045e8000c101d28 */
[----:B0-----:R2:W-:Y:S02]  /*54b0*/  @!P2 STG.E.128 desc[UR40][R34.64+0x40], R12 ;  /* 0x0000400c2200a986 */ /* 0x0015e4000c101d28 */
.L_x_2321:
[----:B------:R-:W-:Y:S05]  /*54c0*/  BSYNC B1 ;  /* 0x0000000000017941 */ /* 0x000fea0003800000 */
.L_x_2320:
[----:B--2---:R-:W-:-:S05]  /*54d0*/  VIADD R8, R19, 0x60 ;  /* 0x0000006013087836 */ /* 0x004fca0000000000 */
[----:B------:R-:W-:-:S13]  /*54e0*/  ISETP.GE.AND P4, PT, R8, R88, PT ;  /* 0x000000580800720c */ /* 0x000fda0003f86270 */
[----:B------:R-:W-:Y:S05]  /*54f0*/  @P4 BRA `(.L_x_2299) ;  /* 0x0000000000104947 */ /* 0x000fea0003800000 */
[----:B------:R-:W2:Y:S04]  /*5500*/  @!P1 LDS.128 R8, [R81+0x11000] ;  /* 0x0110000051089984 */ /* 0x000ea80000000c00 */
[----:B0-----:R-:W0:Y:S04]  /*5510*/  @!P2 LDS.128 R12, [R80+0x11000] ;  /* 0x01100000500ca984 */ /* 0x001e280000000c00 */
[----:B--2---:R2:W-:Y:S04]  /*5520*/  @!P1 STG.E.128 desc[UR40][R32.64], R8 ;  /* 0x0000000820009986 */ /* 0x0045e8000c101d28 */
[----:B0-----:R2:W-:Y:S02]  /*5530*/  @!P2 STG.E.128 desc[UR40][R32.64+0x40], R12 ;  /* 0x0000400c2000a986 */ /* 0x0015e4000c101d28 */
.L_x_2299:
[----:B------:R-:W-:Y:S05]  /*5540*/  BSYNC B0 ;  /* 0x0000000000007941 */ /* 0x000fea0003800000 */
.L_x_2281:
        /* <DEDUP_REMOVED lines=17> */
.L_x_2323:
[----:B------:R-:W-:Y:S05]  /*5660*/  BSYNC B0 ;  /* 0x0000000000007941 */ /* 0x000fea0003800000 */
.L_x_2322:
[----:B------:R-:W2:Y:S01]  /*5670*/  SYNCS.PHASECHK.TRANS64.TRYWAIT P3, [R77+URZ+0x168b0], R89 ;  /* 0x0168b0594d0075a7 */ /* 0x000ea2000806017f */
[----:B------:R-:W-:Y:S01]  /*5680*/  ULDC UR42, c[0x0][0x2f4] ;  /* 0x0000bd00002a7ab9 */ /* 0x000fe20000000800 */
[----:B------:R-:W-:Y:S01]  /*5690*/  ULDC.64 UR38, c[0x0][0x328] ;  /* 0x0000ca0000267ab9 */ /* 0x000fe20000000a00 */
[----:B------:R-:W-:Y:S01]  /*56a0*/  ULDC.64 UR36, c[0x0][0x318] ;  /* 0x0000c60000247ab9 */ /* 0x000fe20000000a00 */
[----:B------:R-:W-:Y:S01]  /*56b0*/  BSSY B0, `(.L_x_2324) ;  /* 0x0000003000007945 */ /* 0x000fe20003800000 */
[----:B------:R-:W-:-:S03]  /*56c0*/  IMAD.WIDE R12, R27, 0x80, R6 ;  /* 0x000000801b0c7825 */ /* 0x000fc600078e0206 */
[----:B--2---:R-:W-:Y:S05]  /*56d0*/  @!P3 BRA `(.L_x_2325) ;  /* 0x0000014800c8b947 */ /* 0x004fea0003800000 */
.L_x_2563:
[----:B------:R-:W-:Y:S05]  /*56e0*/  BSYNC B0 ;  /* 0x0000000000007941 */ /* 0x000fea0003800000 */
.L_x_2324:
        /* <DEDUP_REMOVED lines=9> */
[----:B0-----:R-:W-:-:S04]  /*5780*/  LEA R14, P3, R8, UR36, 0x1 ;  /* 0x00000024080e7c11 */ /* 0x001fc8000f8608ff */
[----:B------:R-:W-:Y:S02]  /*5790*/  LEA.HI.X R15, R8, UR37, R9, 0x1, P3 ;  /* 0x00000025080f7c11 */ /* 0x000fe400098f0c09 */
[----:B------:R-:W-:-:S13]  /*57a0*/  ISETP.GE.AND P3, PT, R16, UR42, PT ;  /* 0x0000002a10007c0c */ /* 0x000fda000bf66270 */
[----:B------:R-:W0:Y:S04]  /*57b0*/  @!P3 LDS.128 R8, [R81] ;  /* 0x000000005108b984 */ /* 0x000e280000000c00 */
[----:B0-----:R-:W-:Y:S01]  /*57c0*/  @!P3 STG.E.128 desc[UR40][R14.64], R8 ;  /* 0x000000080e00b986 */ /* 0x001fe2000c101d28 */
[----:B------:R-:W-:-:S13]  /*57d0*/  ISETP.GE.AND P3, PT, R65, UR42, PT ;  /* 0x0000002a41007c0c */ /* 0x000fda000bf66270 */
[----:B------:R-:W0:Y:S04]  /*57e0*/  @!P3 LDS.128 R8, [R80] ;  /* 0x000000005008b984 */ /* 0x000e280000000c00 */
[----:B0-----:R3:W-:Y:S02]  /*57f0*/  @!P3 STG.E.128 desc[UR40][R14.64+0x40], R8 ;  /* 0x000040080e00b986 */ /* 0x0017e4000c101d28 */
.L_x_2327:
[----:B------:R-:W-:Y:S05]  /*5800*/  BSYNC B0 ;  /* 0x0000000000007941 */ /* 0x000fea0003800000 */
.L_x_2326:
        /* <DEDUP_REMOVED lines=20> */
.L_x_2329:
[----:B------:R-:W-:Y:S05]  /*5950*/  BSYNC B0 ;  /* 0x0000000000007941 */ /* 0x000fea0003800000 */
.L_x_2328:
        /* <DEDUP_REMOVED lines=13> */
[----:B------:R-:W-:Y:S02]  /*5a30*/  SEL R22, R22, RZ, P3 ;  /* 0x000000ff16167207 */ /* 0x000fe40001800000 */
[----:B------:R-:W-:Y:S01]  /*5a40*/  LOP3.LUT R154, R154, R9, RZ, 0x3c, !PT ;  /* 0x000000099a9a7212 */ /* 0x000fe200078e3cff */
[----:B------:R0:W-:Y:S01]  /*5a50*/  @!P4 SYNCS.ARRIVE.TRANS64.RED.A1T0 RZ, [R77+URZ], RZ ;  /* 0x000000ff4dffc9a7 */ /* 0x0001e2000810043f */
[----:B---3--:R-:W-:-:S13]  /*5a60*/  LOP3.LUT P5, RZ, R8, 0x2, RZ, 0xc0, !PT ;  /* 0x0000000208ff7812 */ /* 0x008fda00078ac0ff */
[----:B0-----:R-:W-:Y:S05]  /*5a70*/  @P5 BRA `(.L_x_2330) ;  /* 0xffffffc800ac5947 */ /* 0x001fea000383ffff */
[----:B------:R-:W0:Y:S01]  /*5a80*/  S2R R8, SR_TID.X ;  /* 0x0000000000087919 */ /* 0x000e220000002100 */
[----:B------:R-:W-:Y:S02]  /*5a90*/  PLOP3.LUT P0, PT, PT, PT, PT, 0x8, 0x0 ;  /* 0x000000000000781c */ /* 0x000fe40003f0e170 */
[----:B0-----:R-:W-:-:S04]  /*5aa0*/  SHF.R.U32.HI R8, RZ, 0x7, R8 ;  /* 0x00000007ff087819 */ /* 0x001fc80000011608 */
[----:B------:R-:W-:-:S13]  /*5ab0*/  ISETP.NE.AND P5, PT, R8, 0x1, PT ;  /* 0x000000010800780c */ /* 0x000fda0003fa5270 */
[----:B------:R-:W-:Y:S06]  /*5ac0*/  @!P5 BAR.ARV 0x9, 0x100 ;  /* 0x024400000000db1d */ /* 0x000fec0000002000 */
.L_x_2276:
[----:B------:R-:W2:Y:S01]  /*5ad0*/  LDL R5, [R1+0x24] ;  /* 0x0000240001057983 */ /* 0x000ea20000100800 */
[----:B------:R-:W0:Y:S01]  /*5ae0*/  LDC R0, c[0x0][0x448] ;  /* 0x00011200ff007b82 */ /* 0x000e220000000800 */
[----:B------:R-:W-:Y:S01]  /*5af0*/  IMAD.MOV.U32 R88, RZ, RZ, RZ ;  /* 0x000000ffff587224 */ /* 0x000fe200078e00ff */
[----:B0-----:R-:W-:-:S13]  /*5b00*/  ISETP.NE.AND P1, PT, R0, 0x1, PT ;  /* 0x000000010000780c */ /* 0x001fda0003f25270 */
[----:B------:R-:W0:Y:S08]  /*5b10*/  @P1 LDC R3, c[0x0][0x44c] ;  /* 0x00011300ff031b82 */ /* 0x000e300000000800 */
[----:B------:R-:W1:Y:S01]  /*5b20*/  @P1 LDC R4, c[0x0][0x450] ;  /* 0x00011400ff041b82 */ /* 0x000e620000000800 */
[----:B--2---:R-:W-:-:S04]  /*5b30*/  VIADD R0, R5, 0xbf ;  /* 0x000000bf05007836 */ /* 0x004fc80000000000 */
[----:B0-----:R-:W-:-:S05]  /*5b40*/  @P1 IMAD.HI.U32 R3, R0, R3, RZ ;  /* 0x0000000300031227 */ /* 0x001fca00078e00ff */
[----:B-1----:R-:W-:-:S05]  /*5b50*/  @P1 SHF.R.U32.HI R0, RZ, R4, R3 ;  /* 0x00000004ff001219 */ /* 0x002fca0000011603 */
[----:B------:R-:W-:-:S05]  /*5b60*/  IMAD.IADD R0, R91, 0x1, R0 ;  /* 0x000000015b007824 */ /* 0x000fca00078e0200 */
[----:B------:R-:W-:-:S04]  /*5b70*/  SHF.R.S32.HI R3, RZ, 0x1f, R0 ;  /* 0x0000001fff037819 */ /* 0x000fc80000011400 */
[----:B------:R-:W-:-:S04]  /*5b80*/  LEA.HI R3, R3, R0, RZ, 0x7 ;  /* 0x0000000003037211 */ /* 0x000fc800078f38ff */
[----:B------:R-:W-:-:S04]  /*5b90*/  SHF.R.S32.HI R3, RZ, 0x7, R3 ;  /* 0x00000007ff037819 */ /* 0x000fc80000011403 */
[----:B------:R-:W-:-:S04]  /*5ba0*/  VIMNMX R9, R92, R3, PT ;  /* 0x000000035c097248 */ /* 0x000fc80003fe0100 */
[----:B------:R-:W-:Y:S01]  /*5bb0*/  ISETP.GE.AND P1, PT, R9, 0x1, PT ;  /* 0x000000010900780c */ /* 0x000fe20003f26270 */
[----:B------:R-:W-:-:S12]  /*5bc0*/  @P0 BRA `(.L_x_2331) ;  /* 0x00000000000c0947 */ /* 0x000fd80003800000 */
[----:B------:R-:W0:Y:S01]  /*5bd0*/  FENCE.VIEW.ASYNC.G ;  /* 0x00000000000073c6 */ /* 0x000e220000000100 */
[----:B------:R-:W-:Y:S05]  /*5be0*/  WARPSYNC.ALL ;  /* 0x0000000000007948 */ /* 0x000fea0003800000 */
[----:B0-----:R-:W-:Y:S06]  /*5bf0*/  BAR.ARV 0xc, 0x200 ;  /* 0x0308000000007b1d */ /* 0x001fec0000002000 */
.L_x_2331:
[----:B------:R-:W-:Y:S04]  /*5c00*/  BSSY B0, `(.L_x_2332) ;  /* 0x0000020000007945 */ /* 0x000fe80003800000 */
        /* <DEDUP_REMOVED lines=31> */
.L_x_2333:
[----:B------:R-:W-:Y:S05]  /*5e00*/  BSYNC B0 ;  /* 0x0000000000007941 */ /* 0x000fea0003800000 */
.L_x_2332:
        /* <DEDUP_REMOVED lines=18> */
[----:B------:R-:W-:Y:S01]  /*5f30*/  CS2R R20, SRZ ;  /* 0x0000000000147805 */ /* 0x000fe2000001ff00 */
[----:B--2---:R-:W-:-:S05]  /*5f40*/  IMAD R0, R0, R88, RZ ;  /* 0x0000005800007224 */ /* 0x004fca00078e02ff */
[----:B------:R0:W-:Y:S01]  /*5f50*/  STL [R1+0x38], R0 ;  /* 0x0000380001007387 */ /* 0x0001e20000100800 */
[----:B------:R-:W-:-:S04]  /*5f60*/  VIADDMNMX R88, R0, R88, R9, PT ;  /* 0x0000005800587246 */ /* 0x000fc80003800109 */
        /* <DEDUP_REMOVED lines=8> */
[----:B------:R-:W-:-:S05]  /*5ff0*/  SHF.R.S32.HI R0, RZ, 0x7, R0 ;  /* 0x00000007ff007819 */ /* 0x000fca0000011400 */
[----:B------:R0:W1:Y:S02]  /*6000*/  SHFL.IDX PT, R157, R0, RZ, 0x1f ;  /* 0x00001fff009d7589 */ /* 0x00006400000e0000 */
.L_x_2566:
[----:B01----:R-:W-:Y:S01]  /*6010*/  IMAD.HI R0, R157, 0x55555556, RZ ;  /* 0x555555569d007827 */ /* 0x003fe200078e02ff */
[----:B------:R-:W-:Y:S03]  /*6020*/  BSSY B6, `(.L_x_2336) ;  /* 0x000001a000067945 */ /* 0x000fe60003800000 */
[----:B------:R-:W-:Y:S01]  /*6030*/  VIADD R3, R2, 0x8400 ;  /* 0x0000840002037836 */ /* 0x000fe20000000000 */
[----:B------:R-:W-:-:S04]  /*6040*/  LEA.HI R0, R0, R0, RZ, 0x1 ;  /* 0x0000000000007211 */ /* 0x000fc800078f08ff */
[----:B------:R-:W-:Y:S01]  /*6050*/  LOP3.LUT P0, RZ, R3, 0x3ff, RZ, 0xc0, !PT ;  /* 0x000003ff03ff7812 */ /* 0x000fe2000780c0ff */
[----:B------:R-:W-:-:S03]  /*6060*/  IMAD R0, R0, -0x3, R157 ;  /* 0xfffffffd00007824 */ /* 0x000fc600078e029d */
[----:B------:R-:W-:Y:S01]  /*6070*/  P2R R25, PR, RZ, 0x1 ;  /* 0x00000001ff197803 */ /* 0x000fe20000000000 */
[----:B------:R-:W-:-:S05]  /*6080*/  IMAD R0, R0, 0x2000, R3 ;  /* 0x0000200000007824 */ /* 0x000fca00078e0203 */
[----:B------:R-:W-:-:S04]  /*6090*/  SHF.R.U32.HI R0, RZ, 0x4, R0 ;  /* 0x00000004ff007819 */ /* 0x000fc80000011600 */
[----:B------:R-:W-:Y:S01]  /*60a0*/  LOP3.LUT R28, R0, 0x3fff, RZ, 0xc0, !PT ;  /* 0x00003fff001c7812 */ /* 0x000fe200078ec0ff */
[----:B------:R-:W-:Y:S06]  /*60b0*/  @!P0 BRA `(.L_x_2337) ;  /* 0x0000000000408947 */ /* 0x000fec0003800000 */
        /* <DEDUP_REMOVED lines=16> */
.L_x_2337:
[----:B------:R-:W-:Y:S05]  /*61c0*/  BSYNC B6 ;  /* 0x0000000000067941 */ /* 0x000fea0003800000 */
.L_x_2336:
        /* <DEDUP_REMOVED lines=8> */
[----:B------:R0:W1:Y:S03]  /*6250*/  SYNCS.PHASECHK.TRANS64.TRYWAIT P0, [R2+URZ+0x16800], R3 ;  /* 0x01680003020075a7 */ /* 0x000066000800017f */
[----:B-1----:R-:W-:Y:S05]  /*6260*/  @!P0 NANOSLEEP.SYNCS 0x989680 ;  /* 0x009896800000895d */ /* 0x002fea0003900000 */
[----:B------:R-:W1:Y:S01]  /*6270*/  @!P0 SYNCS.PHASECHK.TRANS64 P0, [R2+URZ+0x16800], R3 ;  /* 0x01680003020085a7 */ /* 0x000e62000800007f */
[----:B------:R-:W-:Y:S04]  /*6280*/  BSSY B0, `(.L_x_2339) ;  /* 0x0000006000007945 */ /* 0x000fe80003800000 */
[----:B-1----:R-:W-:Y:S05]  /*6290*/  @P0 BRA `(.L_x_2340) ;  /* 0x0000000000100947 */ /* 0x002fea0003800000 */
.L_x_2341:
[----:B-1----:R1:W2:Y:S02]  /*62a0*/  SYNCS.PHASECHK.TRANS64.TRYWAIT P0, [R2+URZ+0x16800], R3 ;  /* 0x01680003020075a7 */ /* 0x0022a4000800017f */
[----:B--2---:R-:W-:Y:S05]  /*62b0*/  @!P0 NANOSLEEP.SYNCS 0x989680 ;  /* 0x009896800000895d */ /* 0x004fea0003900000 */
[----:B------:R-:W2:Y:S02]  /*62c0*/  @!P0 SYNCS.PHASECHK.TRANS64 P0, [R2+URZ+0x16800], R3 ;  /* 0x01680003020085a7 */ /* 0x000ea4000800007f */
[----:B--2---:R-:W-:Y:S05]  /*62d0*/  @!P0 BRA `(.L_x_2341) ;  /* 0xfffffffc00f08947 */ /* 0x004fea000383ffff */
.L_x_2340:
[----:B------:R-:W-:Y:S05]  /*62e0*/  BSYNC B0 ;  /* 0x0000000000007941 */ /* 0x000fea0003800000 */
.L_x_2339:
[----:B------:R-:W-:Y:S05]  /*62f0*/  BRA `(.L_x_2342) ;  /* 0x00000030002c7947 */ /* 0x000fea0003800000 */
.L_x_2338:
        /* <DEDUP_REMOVED lines=30> */
.L_x_2344:
[----:B------:R-:W-:Y:S05]  /*64e0*/  BSYNC B6 ;  /* 0x0000000000067941 */ /* 0x000fea0003800000 */
.L_x_2343:
[----:B------:R-:W2:Y:S01]  /*64f0*/  LDL R20, [R1+0x24] ;  /* 0x0000240001147983 */ /* 0x000ea20000100800 */
[----:B------:R-:W-:Y:S01]  /*6500*/  ULDC.U8 UR4, c[0x0][0x410] ;  /* 0x0001040000047ab9 */ /* 0x000fe20000000000 */
[----:B------:R-:W-:Y:S01]  /*6510*/  BSSY B0, `(.L_x_2345) ;  /* 0x00002e1000007945 */ /* 0x000fe20003800000 */
[----:B------:R-:W-:Y:S01]  /*6520*/  ISETP.NE.AND P0, PT, RZ, UR4, PT ;  /* 0x00000004ff007c0c */ /* 0x000fe2000bf05270 */
[----:B--2---:R-:W-:-:S12]  /*6530*/  IMAD.IADD R35, R19, 0x1, R20 ;  /* 0x0000000113237824 */ /* 0x004fd800078e0214 */
[----:B------:R-:W-:Y:S05]  /*6540*/  @!P0 BRA `(.L_x_2346) ;  /* 0x0000001400e08947 */ /* 0x000fea0003800000 */
[----:B------:R-:W0:Y:S01]  /*6550*/  LDC R38, c[0x0][0x448] ;  /* 0x00011200ff267b82 */ /* 0x000e220000000800 */
[----:B------:R-:W1:Y:S01]  /*6560*/  S2R R20, SR_TID.X ;  /* 0x0000000000147919 */ /* 0x000e620000002100 */
[----:B------:R-:W-:Y:S01]  /*6570*/  ULDC.64 UR4, c[0x0][0x3f8] ;  /* 0x0000fe0000047ab9 */ /* 0x000fe20000000a00 */
[----:B------:R-:W-:Y:S01]  /*6580*/  ULDC.64 UR6, c[0x0][0x408] ;  /* 0x0001020000067ab9 */ /* 0x000fe20000000a00 */
[----:B------:R-:W-:Y:S01]  /*6590*/  IMAD.MOV.U32 R6, RZ, RZ, R26 ;  /* 0x000000ffff067224 */ /* 0x000fe200078e001a */
[----:B------:R-:W-:Y:S01]  /*65a0*/  SHF.R.S32.HI R34, RZ, 0x1f, R155 ;  /* 0x0000001fff227819 */ /* 0x000fe2000001149b */
[----:B------:R-:W-:Y:S02]  /*65b0*/  IMAD.MOV.U32 R7, RZ, RZ, R31 ;  /* 0x000000ffff077224 */ /* 0x000fe400078e001f */
[----:B------:R-:W-:Y:S02]  /*65c0*/  IMAD.MOV.U32 R8, RZ, RZ, R24 ;  /* 0x000000ffff087224 */ /* 0x000fe400078e0018 */
[----:B------:R-:W-:Y:S01]  /*65d0*/  IMAD.MOV.U32 R9, RZ, RZ, R33 ;  /* 0x000000ffff097224 */ /* 0x000fe200078e0021 */
[----:B0-----:R-:W-:Y:S01]  /*65e0*/  ISETP.NE.AND P0, PT, R38, 0x1, PT ;  /* 0x000000012600780c */ /* 0x001fe20003f05270 */
[----:B-1----:R-:W-:-:S12]  /*65f0*/  VIADD R21, R20, 0xffffff80 ;  /* 0xffffff8014157836 */ /* 0x002fd80000000000 */
[----:B------:R-:W0:Y:S01]  /*6600*/  @P0 LDC R0, c[0x0][0x44c] ;  /* 0x00011300ff000b82 */ /* 0x000e220000000800 */
[----:B------:R-:W-:-:S04]  /*6610*/  SHF.R.S32.HI R20, RZ, 0x1f, R21 ;  /* 0x0000001fff147819 */ /* 0x000fc80000011415 */
[----:B------:R-:W-:-:S03]  /*6620*/  LEA.HI R20, R20, R21, RZ, 0x2 ;  /* 0x0000001514147211 */ /* 0x000fc600078f10ff */
[----:B------:R-:W1:Y:S01]  /*6630*/  @P0 LDC R5, c[0x0][0x450] ;  /* 0x00011400ff050b82 */ /* 0x000e620000000800 */
[----:B------:R-:W-:-:S05]  /*6640*/  LOP3.LUT R20, R20, 0xfffffffc, RZ, 0xc0, !PT ;  /* 0xfffffffc14147812 */ /* 0x000fca00078ec0ff */
[----:B------:R-:W-:-:S04]  /*6650*/  IMAD.IADD R20, R21, 0x1, -R20 ;  /* 0x0000000115147824 */ /* 0x000fc800078e0a14 */
[----:B------:R-:W-:-:S04]  /*6660*/  IMAD R3, R20, 0x60, R35 ;  /* 0x0000006014037824 */ /* 0x000fc800078e0223 */
[----:B0-----:R-:W-:-:S05]  /*6670*/  @P0 IMAD.HI.U32 R0, R3, R0, RZ ;  /* 0x0000000003000227 */ /* 0x001fca00078e00ff */
[----:B-1----:R-:W-:-:S04]  /*6680*/  @P0 SHF.R.U32.HI R3, RZ, R5, R0 ;  /* 0x00000005ff030219 */ /* 0x002fc80000011600 */
        /* <DEDUP_REMOVED lines=17> */
[----:B------:R0:W1:Y:S04]  /*67a0*/  SHFL.IDX PT, R3, R6, RZ, 0x1c1f ;  /* 0x001c1fff06037589 */ /* 0x00006800000e0000 */
[----:B------:R0:W2:Y:S04]  /*67b0*/  SHFL.IDX PT, R0, R4, RZ, 0x1c1f ;  /* 0x001c1fff04007589 */ /* 0x0000a800000e0000 */
[----:B------:R0:W3:Y:S04]  /*67c0*/  SHFL.IDX PT, R5, R8, RZ, 0x1c1f ;  /* 0x001c1fff08057589 */ /* 0x0000e800000e0000 */
[----:B------:R0:W4:Y:S02]  /*67d0*/  SHFL.IDX PT, R14, R7, RZ, 0x1c1f ;  /* 0x001c1fff070e7589 */ /* 0x00012400000e0000 */
.L_x_2572:
[----:B------:R-:W5:Y:S01]  /*67e0*/  LDL R9, [R1+0x20] ;  /* 0x0000200001097983 */ /* 0x000f620000100800 */
[----:B------:R-:W-:Y:S01]  /*67f0*/  BSSY B1, `(.L_x_2348) ;  /* 0x000001e000017945 */ /* 0x000fe20003800000 */
[----:B------:R-:W-:Y:S02]  /*6800*/  CS2R R30, SRZ ;  /* 0x00000000001e7805 */ /* 0x000fe4000001ff00 */
[----:B------:R-:W-:Y:S02]  /*6810*/  CS2R R26, SRZ ;  /* 0x00000000001a7805 */ /* 0x000fe4000001ff00 */
[----:B------:R-:W-:Y:S02]  /*6820*/  CS2R R32, SRZ ;  /* 0x0000000000207805 */ /* 0x000fe4000001ff00 */
[----:B------:R-:W-:Y:S01]  /*6830*/  CS2R R24, SRZ ;  /* 0x0000000000187805 */ /* 0x000fe2000001ff00 */
[----:B-----5:R-:W-:-:S05]  /*6840*/  IMAD R38, R9, R38, RZ ;  /* 0x0000002609267224 */ /* 0x020fca00078e02ff */
[----:B------:R-:W-:-:S13]  /*6850*/  ISETP.GE.AND P0, PT, R35, R38, PT ;  /* 0x000000262300720c */ /* 0x000fda0003f06270 */
[----:B------:R-:W-:Y:S05]  /*6860*/  @P0 BRA `(.L_x_2349) ;  /* 0x0000000000580947 */ /* 0x000fea0003800000 */
[----:B------:R-:W-:Y:S01]  /*6870*/  ULDC UR4, c[0x0][0x3f4] ;  /* 0x0000fd0000047ab9 */ /* 0x000fe20000000800 */
[----:B--2---:R-:W-:Y:S01]  /*6880*/  IMAD.MOV.U32 R10, RZ, RZ, R0 ;  /* 0x000000ffff0a7224 */ /* 0x004fe200078e0000 */
[----:B------:R-:W-:Y:S01]  /*6890*/  ISETP.GE.AND P3, PT, R155, UR4, PT ;  /* 0x000000049b007c0c */ /* 0x000fe2000bf66270 */
[----:B-1----:R-:W-:Y:S01]  /*68a0*/  IMAD.MOV.U32 R11, RZ, RZ, R3 ;  /* 0x000000ffff0b7224 */ /* 0x002fe200078e0003 */
[----:B------:R-:W-:Y:S01]  /*68b0*/  ISETP.GE.AND P2, PT, R152, UR4, PT ;  /* 0x0000000498007c0c */ /* 0x000fe2000bf46270 */
[----:B---3--:R-:W-:Y:S01]  /*68c0*/  IMAD.MOV.U32 R15, RZ, RZ, R5 ;  /* 0x000000ffff0f7224 */ /* 0x008fe200078e0005 */
[----:B------:R-:W-:-:S09]  /*68d0*/  CS2R R32, SRZ ;  /* 0x0000000000207805 */ /* 0x000fd2000001ff00 */
[C---:B------:R-:W-:Y:S01]  /*68e0*/  @!P3 IMAD.SHL.U32 R37, R155.reuse, 0x2, RZ ;  /* 0x000000029b25b824 */ /* 0x040fe200078e00ff */
[----:B------:R-:W-:Y:S02]  /*68f0*/  @!P3 SHF.L.U64.HI R26, R155, 0x1, R34 ;  /* 0x000000019b1ab819 */ /* 0x000fe40000010222 */
[----:B------:R-:W-:Y:S02]  /*6900*/  CS2R R30, SRZ ;  /* 0x00000000001e7805 */ /* 0x000fe4000001ff00 */
[----:B------:R-:W-:Y:S01]  /*6910*/  CS2R R24, SRZ ;  /* 0x0000000000187805 */ /* 0x000fe2000001ff00 */
[----:B------:R-:W-:Y:S01]  /*6920*/  @!P2 IMAD.WIDE R10, R152, 0x2, R10 ;  /* 0x00000002980aa825 */ /* 0x000fe200078e020a */
[-C--:B------:R-:W-:Y:S02]  /*6930*/  @!P3 IADD3 R20, P0, R0, R37.reuse, RZ ;  /* 0x000000250014b210 */ /* 0x080fe40007f1e0ff */
[----:B----4-:R-:W-:Y:S01]  /*6940*/  @!P3 IADD3 R36, P1, R14, R37, RZ ;  /* 0x000000250e24b210 */ /* 0x010fe20007f3e0ff */
[----:B------:R-:W-:Y:S01]  /*6950*/  @!P2 IMAD.WIDE R12, R152, 0x2, R14 ;  /* 0x00000002980ca825 */ /* 0x000fe200078e020e */
[----:B------:R1:W5:Y:S03]  /*6960*/  @!P2 LD.E.64 R32, desc[UR40][R10.64] ;  /* 0x000000280a20a980 */ /* 0x000366000c101b00 */
[--C-:B------:R-:W-:Y:S01]  /*6970*/  @!P3 IMAD.X R21, R3, 0x1, R26.reuse, P0 ;  /* 0x000000010315b824 */ /* 0x100fe200000e061a */
[----:B------:R1:W5:Y:S01]  /*6980*/  @!P2 LD.E.64 R30, desc[UR40][R12.64] ;  /* 0x000000280c1ea980 */ /* 0x000362000c101b00 */
[----:B------:R-:W-:Y:S01]  /*6990*/  @!P3 IMAD.X R37, R5, 0x1, R26, P1 ;  /* 0x000000010525b824 */ /* 0x000fe200008e061a */
[----:B------:R-:W-:-:S02]  /*69a0*/  CS2R R26, SRZ ;  /* 0x00000000001a7805 */ /* 0x000fc4000001ff00 */
[----:B------:R1:W5:Y:S04]  /*69b0*/  @!P3 LD.E.64 R24, desc[UR40][R20.64] ;  /* 0x000000281418b980 */ /* 0x000368000c101b00 */
[----:B------:R1:W5:Y:S02]  /*69c0*/  @!P3 LD.E.64 R26, desc[UR40][R36.64] ;  /* 0x00000028241ab980 */ /* 0x000364000c101b00 */
.L_x_2349:
[----:B------:R-:W-:Y:S05]  /*69d0*/  BSYNC B1 ;  /* 0x0000000000017941 */ /* 0x000fea0003800000 */
.L_x_2348:
[----:B--2--5:R-:W-:Y:S01]  /*69e0*/  IMAD.MOV.U32 R0, RZ, RZ, R30 ;  /* 0x000000ffff007224 */ /* 0x024fe200078e001e */
[----:B------:R-:W-:Y:S01]  /*69f0*/  UMOV UR4, 0xffffffff ;  /* 0xffffffff00047882 */ /* 0x000fe20000000000 */
[----:B-1----:R-:W-:Y:S01]  /*6a00*/  IMAD.MOV.U32 R3, RZ, RZ, R31 ;  /* 0x000000ffff037224 */ /* 0x002fe200078e001f */
[----:B------:R-:W-:Y:S01]  /*6a10*/  CS2R R20, SRZ ;  /* 0x0000000000147805 */ /* 0x000fe2000001ff00 */
[----:B---3--:R-:W-:Y:S01]  /*6a20*/  IMAD.MOV.U32 R5, RZ, RZ, R26 ;  /* 0x000000ffff057224 */ /* 0x008fe200078e001a */
        /* <DEDUP_REMOVED lines=13> */
[----:B------:R-:W-:Y:S06]  /*6b00*/  BRA.DIV UR4, `(.L_x_2350) ;  /* 0x0000013a04807947 */ /* 0x000fec000b800000 */
[----:B------:R1:W2:Y:S04]  /*6b10*/  SHFL.IDX PT, R3, R6, 0x1, 0x1c1f ;  /* 0x003c1f0006037f89 */ /* 0x0002a800000e0000 */
[----:B------:R1:W3:Y:S04]  /*6b20*/  SHFL.IDX PT, R0, R4, 0x1, 0x1c1f ;  /* 0x003c1f0004007f89 */ /* 0x0002e800000e0000 */
[----:B------:R1:W0:Y:S04]  /*6b30*/  SHFL.IDX PT, R5, R8, 0x1, 0x1c1f ;  /* 0x003c1f0008057f89 */ /* 0x00022800000e0000 */
[----:B----4-:R1:W4:Y:S02]  /*6b40*/  SHFL.IDX PT, R14, R7, 0x1, 0x1c1f ;  /* 0x003c1f00070e7f89 */ /* 0x01032400000e0000 */
.L_x_2578:
[----:B01----:R-:W5:Y:S04]  /*6b50*/  LDL R6, [R1+0x58] ;  /* 0x0000580001067983 */ /* 0x003f680000100800 */
[----:B------:R-:W2:Y:S01]  /*6b60*/  LDL R42, [R1+0x40] ;  /* 0x00004000012a7983 */ /* 0x000ea20000100800 */
[----:B------:R-:W-:Y:S01]  /*6b70*/  VIADD R35, R35, 0x60 ;  /* 0x0000006023237836 */ /* 0x000fe20000000000 */
[----:B------:R-:W-:Y:S01]  /*6b80*/  BSSY B1, `(.L_x_2351) ;  /* 0x0000021000017945 */ /* 0x000fe20003800000 */
[----:B------:R-:W-:Y:S02]  /*6b90*/  CS2R R10, SRZ ;  /* 0x00000000000a7805 */ /* 0x000fe4000001ff00 */
[----:B------:R-:W-:Y:S02]  /*6ba0*/  CS2R R12, SRZ ;  /* 0x00000000000c7805 */ /* 0x000fe4000001ff00 */
[----:B------:R-:W-:-:S02]  /*6bb0*/  CS2R R8, SRZ ;  /* 0x0000000000087805 */ /* 0x000fc4000001ff00 */
[----:B------:R-:W-:Y:S02]  /*6bc0*/  ISETP.GE.AND P0, PT, R35, R38, PT ;  /* 0x000000262300720c */ /* 0x000fe40003f06270 */
[----:B-----5:R-:W-:-:S04]  /*6bd0*/  LEA.HI R4, R6, R6, RZ, 0x1 ;  /* 0x0000000606047211 */ /* 0x020fc800078f08ff */
[----:B------:R-:W-:Y:S01]  /*6be0*/  LOP3.LUT R4, R4, 0xfffffffe, RZ, 0xc0, !PT ;  /* 0xfffffffe04047812 */ /* 0x000fe200078ec0ff */
[----:B--2---:R-:W-:-:S04]  /*6bf0*/  IMAD.SHL.U32 R36, R42, 0x40, RZ ;  /* 0x000000402a247824 */ /* 0x004fc800078e00ff */
[----:B------:R-:W-:-:S05]  /*6c00*/  IMAD.IADD R4, R6, 0x1, -R4 ;  /* 0x0000000106047824 */ /* 0x000fca00078e0a04 */
[----:B------:R-:W-:Y:S01]  /*6c10*/  SHF.L.U32 R43, R4, 0x1f, RZ ;  /* 0x0000001f042b7819 */ /* 0x000fe200000006ff */
[----:B------:R-:W-:Y:S06]  /*6c20*/  @P0 BRA `(.L_x_2352) ;  /* 0x0000000000580947 */ /* 0x000fec0003800000 */
[----:B------:R-:W-:Y:S01]  /*6c30*/  ULDC UR4, c[0x0][0x3f4] ;  /* 0x0000fd0000047ab9 */ /* 0x000fe20000000800 */
[----:B---3--:R-:W-:Y:S01]  /*6c40*/  IMAD.MOV.U32 R6, RZ, RZ, R0 ;  /* 0x000000ffff067224 */ /* 0x008fe200078e0000 */
[----:B------:R-:W-:Y:S01]  /*6c50*/  ISETP.GE.AND P3, PT, R155, UR4, PT ;  /* 0x000000049b007c0c */ /* 0x000fe2000bf66270 */
[----:B------:R-:W-:Y:S01]  /*6c60*/  IMAD.MOV.U32 R7, RZ, RZ, R3 ;  /* 0x000000ffff077224 */ /* 0x000fe200078e0003 */
[----:B------:R-:W-:Y:S01]  /*6c70*/  ISETP.GE.AND P2, PT, R152, UR4, PT ;  /* 0x0000000498007c0c */ /* 0x000fe2000bf46270 */
[----:B------:R-:W-:Y:S01]  /*6c80*/  IMAD.MOV.U32 R15, RZ, RZ, R5 ;  /* 0x000000ffff0f7224 */ /* 0x000fe200078e0005 */
[----:B------:R-:W-:-:S09]  /*6c90*/  CS2R R12, SRZ ;  /* 0x00000000000c7805 */ /* 0x000fd2000001ff00 */
[C---:B------:R-:W-:Y:S01]  /*6ca0*/  @!P3 IMAD.SHL.U32 R9, R155.reuse, 0x2, RZ ;  /* 0x000000029b09b824 */ /* 0x040fe200078e00ff */
[----:B------:R-:W-:Y:S02]  /*6cb0*/  @!P3 SHF.L.U64.HI R10, R155, 0x1, R34 ;  /* 0x000000019b0ab819 */ /* 0x000fe40000010222 */
[----:B------:R-:W-:Y:S01]  /*6cc0*/  CS2R R20, SRZ ;  /* 0x0000000000147805 */ /* 0x000fe2000001ff00 */
[----:B------:R-:W-:Y:S01]  /*6cd0*/  @!P2 IMAD.WIDE R6, R152, 0x2, R6 ;  /* 0x000000029806a825 */ /* 0x000fe200078e0206 */
[-C--:B------:R-:W-:Y:S02]  /*6ce0*/  @!P3 IADD3 R34, P0, R0, R9.reuse, RZ ;  /* 0x000000090022b210 */ /* 0x080fe40007f1e0ff */
[----:B----4-:R-:W-:Y:S02]  /*6cf0*/  @!P3 IADD3 R4, P1, R14, R9, RZ ;  /* 0x000000090e04b210 */ /* 0x010fe40007f3e0ff */
[----:B------:R-:W-:Y:S01]  /*6d00*/  CS2R R8, SRZ ;  /* 0x0000000000087805 */ /* 0x000fe2000001ff00 */
[----:B------:R0:W5:Y:S01]  /*6d10*/  @!P2 LD.E.64 R12, desc[UR40][R6.64] ;  /* 0x00000028060ca980 */ /* 0x000162000c101b00 */
[----:B------:R-:W-:-:S02]  /*6d20*/  @!P3 IMAD.X R35, R3, 0x1, R10, P0 ;  /* 0x000000010323b824 */ /* 0x000fc400000e060a */
[----:B------:R-:W-:Y:S01]  /*6d30*/  @!P3 IMAD.X R5, R5, 0x1, R10, P1 ;  /* 0x000000010505b824 */ /* 0x000fe200008e060a */
[----:B------:R-:W-:Y:S01]  /*6d40*/  CS2R R10, SRZ ;  /* 0x00000000000a7805 */ /* 0x000fe2000001ff00 */
[----:B------:R-:W-:Y:S01]  /*6d50*/  @!P2 IMAD.WIDE R14, R152, 0x2, R14 ;  /* 0x00000002980ea825 */ /* 0x000fe200078e020e */
[----:B------:R0:W5:Y:S04]  /*6d60*/  @!P3 LD.E.64 R8, desc[UR40][R34.64] ;  /* 0x000000282208b980 */ /* 0x000168000c101b00 */
[----:B------:R0:W5:Y:S04]  /*6d70*/  @!P2 LD.E.64 R20, desc[UR40][R14.64] ;  /* 0x000000280e14a980 */ /* 0x000168000c101b00 */
[----:B------:R0:W5:Y:S02]  /*6d80*/  @!P3 LD.E.64 R10, desc[UR40][R4.64] ;  /* 0x00000028040ab980 */ /* 0x000164000c101b00 */
.L_x_2352:
[----:B------:R-:W-:Y:S05]  /*6d90*/  BSYNC B1 ;  /* 0x0000000000017941 */ /* 0x000fea0003800000 */
.L_x_2351:
[----:B0-----:R-:W0:Y:S01]  /*6da0*/  S2R R7, SR_TID.X ;  /* 0x0000000000077919 */ /* 0x001e220000002100 */
[----:B------:R-:W1:Y:S01]  /*6db0*/  SYNCS.PHASECHK.TRANS64.TRYWAIT P0, [R2+URZ+0x16800], R43 ;  /* 0x0168002b020075a7 */ /* 0x000e62000800017f */
[----:B------:R-:W-:Y:S01]  /*6dc0*/  LOP3.LUT R3, R36, 0x1c0, RZ, 0xc0, !PT ;  /* 0x000001c024037812 */ /* 0x000fe200078ec0ff */
[----:B-----5:R-:W-:Y:S01]  /*6dd0*/  IMAD.MOV.U32 R4, RZ, RZ, R20 ;  /* 0x000000ffff047224 */ /* 0x020fe200078e0014 */
[----:B------:R-:W-:Y:S01]  /*6de0*/  BSSY B1, `(.L_x_2353) ;  /* 0x000001f000017945 */ /* 0x000fe20003800000 */
[----:B----4-:R-:W-:Y:S01]  /*6df0*/  IMAD R14, R29, -0xc0, R38 ;  /* 0xffffff401d0e7824 */ /* 0x010fe200078e0226 */
[----:B---3--:R-:W-:Y:S01]  /*6e00*/  LOP3.LUT R0, R3, 0x18, R16, 0xf8, !PT ;  /* 0x0000001803007812 */ /* 0x008fe200078ef810 */
[----:B------:R-:W-:Y:S01]  /*6e10*/  IMAD.MOV.U32 R5, RZ, RZ, R11 ;  /* 0x000000ffff057224 */ /* 0x000fe200078e000b */
[----:B------:R-:W-:Y:S01]  /*6e20*/  SHF.R.U32.HI R3, RZ, 0x3, R3 ;  /* 0x00000003ff037819 */ /* 0x000fe20000011603 */
[----:B------:R-:W-:Y:S01]  /*6e30*/  IMAD.MOV.U32 R6, RZ, RZ, R12 ;  /* 0x000000ffff067224 */ /* 0x000fe200078e000c */
[----:B------:R-:W-:Y:S01]  /*6e40*/  PRMT R37, R4, 0x7610, R37 ;  /* 0x0000761004257816 */ /* 0x000fe20000000025 */
[----:B------:R-:W-:Y:S01]  /*6e50*/  IMAD.MOV.U32 R4, RZ, RZ, R10 ;  /* 0x000000ffff047224 */ /* 0x000fe200078e000a */
[----:B------:R-:W-:Y:S01]  /*6e60*/  LOP3.LUT R0, R0, R3, RZ, 0x3c, !PT ;  /* 0x0000000300007212 */ /* 0x000fe200078e3cff */
[----:B------:R-:W-:Y:S01]  /*6e70*/  IMAD.MOV.U32 R3, RZ, RZ, R21 ;  /* 0x000000ffff037224 */ /* 0x000fe200078e0015 */
[----:B------:R-:W-:-:S02]  /*6e80*/  VIMNMX R14, R14, 0xc0, PT ;  /* 0x000000c00e0e7848 */ /* 0x000fc40003fe0100 */
[----:B------:R-:W-:Y:S01]  /*6e90*/  PRMT R15, R4, 0x7610, R15 ;  /* 0x00007610040f7816 */ /* 0x000fe2000000000f */
[----:B------:R-:W-:Y:S01]  /*6ea0*/  IMAD.MOV.U32 R4, RZ, RZ, R8 ;  /* 0x000000ffff047224 */ /* 0x000fe200078e0008 */
[----:B------:R-:W-:Y:S02]  /*6eb0*/  PRMT R36, R3, 0x7610, R36 ;  /* 0x0000761003247816 */ /* 0x000fe40000000024 */
[----:B------:R-:W-:Y:S01]  /*6ec0*/  PRMT R29, R5, 0x7610, R29 ;  /* 0x00007610051d7816 */ /* 0x000fe2000000001d */
[----:B------:R-:W-:Y:S01]  /*6ed0*/  IMAD.MOV.U32 R5, RZ, RZ, R9 ;  /* 0x000000ffff057224 */ /* 0x000fe200078e0009 */
[----:B------:R-:W-:Y:S02]  /*6ee0*/  PRMT R34, R4, 0x7610, R34 ;  /* 0x0000761004227816 */ /* 0x000fe40000000022 */
[----:B------:R-:W-:Y:S02]  /*6ef0*/  PRMT R38, R6, 0x7610, R38 ;  /* 0x0000761006267816 */ /* 0x000fe40000000026 */
[----:B------:R-:W-:-:S02]  /*6f00*/  LOP3.LUT P2, RZ, R42, 0x4, RZ, 0xc0, !PT ;  /* 0x000000042aff7812 */ /* 0x000fc4000784c0ff */
[----:B------:R-:W-:Y:S01]  /*6f10*/  ISETP.GE.AND P1, PT, R19, R14, PT ;  /* 0x0000000e1300720c */ /* 0x000fe20003f26270 */
[----:B0-----:R-:W-:-:S05]  /*6f20*/  VIADD R35, R7, 0xffffff80 ;  /* 0xffffff8007237836 */ /* 0x001fca0000000000 */
[----:B------:R-:W-:-:S04]  /*6f30*/  SHF.R.S32.HI R7, RZ, 0x1f, R35 ;  /* 0x0000001fff077819 */ /* 0x000fc80000011423 */
[----:B------:R-:W-:-:S04]  /*6f40*/  LEA.HI R7, R7, R35, RZ, 0x5 ;  /* 0x0000002307077211 */ /* 0x000fc800078f28ff */
[----:B------:R-:W-:-:S05]  /*6f50*/  SHF.R.S32.HI R7, RZ, 0x5, R7 ;  /* 0x00000005ff077819 */ /* 0x000fca0000011407 */
[----:B------:R-:W-:Y:S02]  /*6f60*/  IMAD R3, R7, 0x200, R0 ;  /* 0x0000020007037824 */ /* 0x000fe400078e0200 */
[----:B------:R-:W-:Y:S02]  /*6f70*/  IMAD.MOV.U32 R0, RZ, RZ, R13 ;  /* 0x000000ffff007224 */ /* 0x000fe400078e000d */
[----:B------:R-:W-:-:S03]  /*6f80*/  IMAD R3, R3, 0x2, R2 ;  /* 0x0000000203037824 */ /* 0x000fc600078e0202 */
[----:B------:R-:W-:Y:S01]  /*6f90*/  PRMT R41, R0, 0x7610, R41 ;  /* 0x0000761000297816 */ /* 0x000fe20000000029 */
[C---:B------:R-:W-:Y:S02]  /*6fa0*/  VIADD R4, R3.reuse, 0x8400 ;  /* 0x0000840003047836 */ /* 0x040fe40000000000 */
[----:B------:R-:W-:Y:S01]  /*6fb0*/  VIADD R0, R3, 0x8440 ;  /* 0x0000844003007836 */ /* 0x000fe20000000000 */
[----:B-1----:R-:W-:Y:S06]  /*6fc0*/  @!P0 BRA `(.L_x_2354) ;  /* 0x0000013400c08947 */ /* 0x002fec0003800000 */
.L_x_2579:
[----:B------:R-:W-:Y:S05]  /*6fd0*/  BSYNC B1 ;  /* 0x0000000000017941 */ /* 0x000fea0003800000 */
.L_x_2353:
[----:B------:R-:W-:Y:S01]  /*6fe0*/  BSSY B1, `(.L_x_2355) ;  /* 0x0000067000017945 */ /* 0x000fe20003800000 */
[----:B------:R-:W-:Y:S01]  /*6ff0*/  PRMT R35, R5, 0x7610, R35 ;  /* 0x0000761005237816 */ /* 0x000fe20000000023 */
[----:B------:R-:W-:Y:S02]  /*7000*/  @P2 VIADD R0, R4, 0xffffffc0 ;  /* 0xffffffc004002836 */ /* 0x000fe40000000000 */
[----:B------:R-:W-:Y:S05]  /*7010*/  @P1 BRA `(.L_x_2356) ;  /* 0x00000004008c1947 */ /* 0x000fea0003800000 */
[----:B------:R-:W1:Y:S01]  /*7020*/  LDC R4, c[0x0][0x3f4] ;  /* 0x0000fd00ff047b82 */ /* 0x000e620000000800 */
[----:B------:R-:W-:Y:S01]  /*7030*/  BSSY B2, `(.L_x_2357) ;  /* 0x0000032000027945 */ /* 0x000fe20003800000 */
[-C--:B-1----:R-:W-:Y:S02]  /*7040*/  ISETP.GE.AND P0, PT, R152, R4.reuse, PT ;  /* 0x000000049800720c */ /* 0x082fe40003f06270 */
[----:B------:R-:W-:-:S11]  /*7050*/  ISETP.GE.AND P1, PT, R155, R4, PT ;  /* 0x000000049b00720c */ /* 0x000fd60003f26270 */
[----:B------:R-:W-:Y:S05]  /*7060*/  @P0 BRA `(.L_x_2358) ;  /* 0x0000000000b80947 */ /* 0x000fea0003800000 */
[----:B------:R-:W1:Y:S01]  /*7070*/  LDS.128 R4, [R3+0x8400] ;  /* 0x0084000003047984 */ /* 0x000e620000000c00 */
[----:B------:R-:W-:Y:S02]  /*7080*/  SHF.R.U32.HI R46, RZ, 0x10, R31 ;  /* 0x00000010ff2e7819 */ /* 0x000fe4000001161f */
[----:B0-----:R-:W-:Y:S02]  /*7090*/  SHF.R.U32.HI R43, RZ, 0x10, R33 ;  /* 0x00000010ff2b7819 */ /* 0x001fe40000011621 */
[----:B------:R-:W-:Y:S02]  /*70a0*/  PRMT R46, R37, 0x5432, R46 ;  /* 0x00005432252e7816 */ /* 0x000fe4000000002e */
[----:B------:R-:W-:Y:S02]  /*70b0*/  SHF.R.U64 R45, R30, 0x10, R31 ;  /* 0x000000101e2d7819 */ /* 0x000fe4000000121f */
[----:B------:R-:W-:Y:S01]  /*70c0*/  PRMT R43, R47, 0x5410, R43 ;  /* 0x000054102f2b7816 */ /* 0x000fe2000000002b */
[----:B------:R-:W-:Y:S01]  /*70d0*/  IMAD.U32 R47, R46, 0x10000, RZ ;  /* 0x000100002e2f7824 */ /* 0x000fe200078e00ff */
[----:B------:R-:W-:-:S02]  /*70e0*/  SHF.R.U64 R42, R32, 0x10, R33 ;  /* 0x00000010202a7819 */ /* 0x000fc40000001221 */
[----:B------:R-:W-:Y:S01]  /*70f0*/  PRMT R45, R44, 0x5410, R45 ;  /* 0x000054102c2d7816 */ /* 0x000fe2000000002d */
[C---:B------:R-:W-:Y:S01]  /*7100*/  IMAD.U32 R44, R43.reuse, 0x10000, RZ ;  /* 0x000100002b2c7824 */ /* 0x040fe200078e00ff */
[----:B------:R-:W-:Y:S02]  /*7110*/  LOP3.LUT R46, R46, 0xffff0000, RZ, 0xc0, !PT ;  /* 0xffff00002e2e7812 */ /* 0x000fe400078ec0ff */
[----:B------:R-:W-:Y:S02]  /*7120*/  LOP3.LUT R43, R43, 0xffff0000, RZ, 0xc0, !PT ;  /* 0xffff00002b2b7812 */ /* 0x000fe400078ec0ff */
[----:B------:R-:W-:Y:S02]  /*7130*/  PRMT R42, R39, 0x5432, R42 ;  /* 0x00005432272a7816 */ /* 0x000fe4000000002a */
[C---:B-1----:R-:W-:Y:S01]  /*7140*/  LOP3.LUT R31, R6.reuse, 0xffff0000, RZ, 0xc0, !PT ;  /* 0xffff0000061f7812 */ /* 0x042fe200078ec0ff */
[----:B------:R-:W-:Y:S01]  /*7150*/  IMAD.U32 R30, R6, 0x10000, RZ ;  /* 0x00010000061e7824 */ /* 0x000fe200078e00ff */
[C---:B------:R-:W-:Y:S01]  /*7160*/  LOP3.LUT R33, R7.reuse, 0xffff0000, RZ, 0xc0, !PT ;  /* 0xffff000007217812 */ /* 0x040fe200078ec0ff */
[----:B------:R-:W-:-:S02]  /*7170*/  IMAD.U32 R32, R7, 0x10000, RZ ;  /* 0x0001000007207824 */ /* 0x000fc400078e00ff */
[CC--:B------:R-:W-:Y:S01]  /*7180*/  FMUL.FTZ R49, R31.reuse, R47.reuse ;  /* 0x0000002f1f317220 */ /* 0x0c0fe20000410000 */
[----:B------:R-:W-:Y:S01]  /*7190*/  FMUL.FTZ R48, R31, R44 ;  /* 0x0000002c1f307220 */ /* 0x000fe20000410000 */
[----:B------:R-:W-:Y:S01]  /*71a0*/  FMUL.FTZ R31, R33, R46 ;  /* 0x0000002e211f7220 */ /* 0x000fe20000410000 */
[----:B------:R-:W-:Y:S02]  /*71b0*/  IMAD.U32 R6, R4, 0x10000, RZ ;  /* 0x0001000004067824 */ /* 0x000fe400078e00ff */
[C---:B------:R-:W-:Y:S01]  /*71c0*/  FFMA.FTZ R49, R30.reuse, R44, -R49 ;  /* 0x0000002c1e317223 */ /* 0x040fe20000010831 */
[----:B------:R-:W-:Y:S01]  /*71d0*/  FFMA.FTZ R48, R30, R47, R48 ;  /* 0x0000002f1e307223 */ /* 0x000fe20000010030 */
[-C--:B------:R-:W-:Y:S01]  /*71e0*/  FFMA.FTZ R47, R32, R43.reuse, -R31 ;  /* 0x0000002b202f7223 */ /* 0x080fe2000001081f */
[C---:B------:R-:W-:Y:S01]  /*71f0*/  IMAD.U32 R7, R5.reuse, 0x10000, RZ ;  /* 0x0001000005077824 */ /* 0x040fe200078e00ff */
[----:B------:R-:W-:Y:S01]  /*7200*/  LOP3.LUT R4, R4, 0xffff0000, RZ, 0xc0, !PT ;  /* 0xffff000004047812 */ /* 0x000fe200078ec0ff */
[C---:B------:R-:W-:Y:S01]  /*7210*/  IMAD.U32 R31, R42.reuse, 0x10000, RZ ;  /* 0x000100002a1f7824 */ /* 0x040fe200078e00ff */
[----:B------:R-:W-:Y:S01]  /*7220*/  LOP3.LUT R5, R5, 0xffff0000, RZ, 0xc0, !PT ;  /* 0xffff000005057812 */ /* 0x000fe200078ec0ff */
[----:B------:R-:W-:Y:S01]  /*7230*/  FMUL.FTZ R51, R33, R43 ;  /* 0x0000002b21337220 */ /* 0x000fe20000410000 */
[C---:B------:R-:W-:Y:S01]  /*7240*/  LOP3.LUT R30, R45.reuse, 0xffff0000, RZ, 0xc0, !PT ;  /* 0xffff00002d1e7812 */ /* 0x040fe200078ec0ff */
[----:B------:R-:W-:Y:S01]  /*7250*/  IMAD.U32 R33, R45, 0x10000, RZ ;  /* 0x000100002d217824 */ /* 0x000fe200078e00ff */
[----:B------:R-:W-:Y:S01]  /*7260*/  LOP3.LUT R42, R42, 0xffff0000, RZ, 0xc0, !PT ;  /* 0xffff00002a2a7812 */ /* 0x000fe200078ec0ff */
[----:B------:R-:W-:Y:S01]  /*7270*/  FFMA.FTZ R46, R32, R46, R51 ;  /* 0x0000002e202e7223 */ /* 0x000fe20000010033 */
[C---:B------:R-:W-:Y:S01]  /*7280*/  FMUL.FTZ R32, R4.reuse, R31 ;  /* 0x0000001f04207220 */ /* 0x040fe20000410000 */
[-C--:B------:R-:W-:Y:S01]  /*7290*/  FMUL.FTZ R43, R4, R33.reuse ;  /* 0x00000021042b7220 */ /* 0x080fe20000410000 */
[C---:B------:R-:W-:Y:S01]  /*72a0*/  FMUL.FTZ R44, R5.reuse, R30 ;  /* 0x0000001e052c7220 */ /* 0x040fe20000410000 */
[-C--:B------:R-:W-:Y:S01]  /*72b0*/  FMUL.FTZ R45, R5, R42.reuse ;  /* 0x0000002a052d7220 */ /* 0x080fe20000410000 */
[C---:B------:R-:W-:Y:S01]  /*72c0*/  FFMA.FTZ R33, R6.reuse, R33, R32 ;  /* 0x0000002106217223 */ /* 0x040fe20000010020 */
[----:B------:R-:W-:Y:S01]  /*72d0*/  FFMA.FTZ R4, R6, R31, -R43 ;  /* 0x0000001f06047223 */ /* 0x000fe2000001082b */
[C---:B------:R-:W-:Y:S01]  /*72e0*/  FFMA.FTZ R5, R7.reuse, R42, -R44 ;  /* 0x0000002a07057223 */ /* 0x040fe2000001082c */
[----:B------:R-:W-:Y:S01]  /*72f0*/  FFMA.FTZ R30, R7, R30, R45 ;  /* 0x0000001e071e7223 */ /* 0x000fe2000001002d */
[----:B------:R-:W-:-:S02]  /*7300*/  F2FP.BF16.F32.PACK_AB R6, R48, R49 ;  /* 0x000000313006723e */ /* 0x000fc400000010ff */
[----:B------:R-:W-:Y:S02]  /*7310*/  F2FP.BF16.F32.PACK_AB R7, R46, R47 ;  /* 0x0000002f2e07723e */ /* 0x000fe400000010ff */
[----:B------:R-:W-:Y:S02]  /*7320*/  F2FP.BF16.F32.PACK_AB R4, R33, R4 ;  /* 0x000000042104723e */ /* 0x000fe400000010ff */
[----:B------:R-:W-:-:S05]  /*7330*/  F2FP.BF16.F32.PACK_AB R5, R30, R5 ;  /* 0x000000051e05723e */ /* 0x000fca00000010ff */
[----:B------:R1:W-:Y:S02]  /*7340*/  STS.128 [R3+0x8400], R4 ;  /* 0x0084000403007388 */ /* 0x0003e40000000c00 */
.L_x_2358:
[----:B------:R-:W-:Y:S05]  /*7350*/  BSYNC B2 ;  /* 0x0000000000027941 */ /* 0x000fea0003800000 */
.L_x_2357:
[----:B------:R-:W-:Y:S05]  /*7360*/  @P1 BRA `(.L_x_2356) ;  /* 0x0000000000b81947 */ /* 0x000fea0003800000 */
[----:B-1----:R-:W1:Y:S01]  /*7370*/  LDS.128 R4, [R0] ;  /* 0x0000000000047984 */ /* 0x002e620000000c00 */
[----:B------:R-:W-:Y:S02]  /*7380*/  SHF.R.U64 R30, R24, 0x10, R25 ;  /* 0x00000010181e7819 */ /* 0x000fe40000001219 */
[--C-:B------:R-:W-:Y:S02]  /*7390*/  SHF.R.U64 R24, R26, 0x10, R27.reuse ;  /* 0x000000101a187819 */ /* 0x100fe4000000121b */
[----:B------:R-:W-:Y:S02]  /*73a0*/  SHF.R.U32.HI R27, RZ, 0x10, R27 ;  /* 0x00000010ff1b7819 */ /* 0x000fe4000001161b */
[----:B------:R-:W-:Y:S02]  /*73b0*/  SHF.R.U32.HI R31, RZ, 0x10, R25 ;  /* 0x00000010ff1f7819 */ /* 0x000fe40000011619 */
[C---:B------:R-:W-:Y:S02]  /*73c0*/  PRMT R30, R40.reuse, 0x5432, R30 ;  /* 0x00005432281e7816 */ /* 0x040fe4000000001e */
[----:B------:R-:W-:-:S02]  /*73d0*/  PRMT R40, R40, 0x5410, R27 ;  /* 0x0000541028287816 */ /* 0x000fc4000000001b */
[----:B------:R-:W-:Y:S02]  /*73e0*/  PRMT R31, R50, 0x5410, R31 ;  /* 0x00005410321f7816 */ /* 0x000fe4000000001f */
[----:B------:R-:W-:Y:S01]  /*73f0*/  PRMT R39, R39, 0x5410, R24 ;  /* 0x0000541027277816 */ /* 0x000fe20000000018 */
[C---:B------:R-:W-:Y:S01]  /*7400*/  IMAD.U32 R33, R40.reuse, 0x10000, RZ ;  /* 0x0001000028217824 */ /* 0x040fe200078e00ff */
[----:B------:R-:W-:Y:S01]  /*7410*/  LOP3.LUT R40, R40, 0xffff0000, RZ, 0xc0, !PT ;  /* 0xffff000028287812 */ /* 0x000fe200078ec0ff */
[C---:B------:R-:W-:Y:S01]  /*7420*/  IMAD.U32 R32, R31.reuse, 0x10000, RZ ;  /* 0x000100001f207824 */ /* 0x040fe200078e00ff */
[----:B------:R-:W-:Y:S02]  /*7430*/  LOP3.LUT R31, R31, 0xffff0000, RZ, 0xc0, !PT ;  /* 0xffff00001f1f7812 */ /* 0x000fe400078ec0ff */
[C---:B-1----:R-:W-:Y:S01]  /*7440*/  LOP3.LUT R25, R6.reuse, 0xffff0000, RZ, 0xc0, !PT ;  /* 0xffff000006197812 */ /* 0x042fe200078ec0ff */
[C---:B------:R-:W-:Y:S01]  /*7450*/  IMAD.U32 R26, R7.reuse, 0x10000, RZ ;  /* 0x00010000071a7824 */ /* 0x040fe200078e00ff */
[----:B------:R-:W-:Y:S01]  /*7460*/  LOP3.LUT R27, R7, 0xffff0000, RZ, 0xc0, !PT ;  /* 0xffff0000071b7812 */ /* 0x000fe200078ec0ff */
[----:B------:R-:W-:-:S02]  /*7470*/  IMAD.U32 R24, R6, 0x10000, RZ ;  /* 0x0001000006187824 */ /* 0x000fc400078e00ff */
[C---:B0-----:R-:W-:Y:S01]  /*7480*/  FMUL.FTZ R43, R25.reuse, R33 ;  /* 0x00000021192b7220 */ /* 0x041fe20000410000 */
[----:B------:R-:W-:Y:S01]  /*7490*/  FMUL.FTZ R42, R25, R32 ;  /* 0x00000020192a7220 */ /* 0x000fe20000410000 */
[----:B------:R-:W-:Y:S01]  /*74a0*/  FMUL.FTZ R25, R27, R40 ;  /* 0x000000281b197220 */ /* 0x000fe20000410000 */
[----:B------:R-:W-:Y:S02]  /*74b0*/  IMAD.U32 R6, R4, 0x10000, RZ ;  /* 0x0001000004067824 */ /* 0x000fe400078e00ff */
[----:B------:R-:W-:Y:S01]  /*74c0*/  FFMA.FTZ R43, R24, R32, -R43 ;  /* 0x00000020182b7223 */ /* 0x000fe2000001082b */
[----:B------:R-:W-:Y:S02]  /*74d0*/  IMAD.U32 R7, R5, 0x10000, RZ ;  /* 0x0001000005077824 */ /* 0x000fe400078e00ff */
[----:B------:R-:W-:Y:S01]  /*74e0*/  FFMA.FTZ R44, R26, R31, -R25 ;  /* 0x0000001f1a2c7223 */ /* 0x000fe20000010819 */
[----:B------:R-:W-:Y:S01]  /*74f0*/  FFMA.FTZ R42, R24, R33, R42 ;  /* 0x00000021182a7223 */ /* 0x000fe2000001002a */
[----:B------:R-:W-:Y:S01]  /*7500*/  IMAD.U32 R25, R30, 0x10000, RZ ;  /* 0x000100001e197824 */ /* 0x000fe200078e00ff */
[----:B------:R-:W-:Y:S01]  /*7510*/  LOP3.LUT R4, R4, 0xffff0000, RZ, 0xc0, !PT ;  /* 0xffff000004047812 */ /* 0x000fe200078ec0ff */
[----:B------:R-:W-:Y:S01]  /*7520*/  FMUL.FTZ R33, R27, R31 ;  /* 0x0000001f1b217220 */ /* 0x000fe20000410000 */
[----:B------:R-:W-:Y:S01]  /*7530*/  LOP3.LUT R5, R5, 0xffff0000, RZ, 0xc0, !PT ;  /* 0xffff000005057812 */ /* 0x000fe200078ec0ff */
[C---:B------:R-:W-:Y:S01]  /*7540*/  IMAD.U32 R27, R39.reuse, 0x10000, RZ ;  /* 0x00010000271b7824 */ /* 0x040fe200078e00ff */
        /* <DEDUP_REMOVED lines=15> */
[----:B------:R2:W-:Y:S02]  /*7640*/  STS.128 [R0], R4 ;  /* 0x0000000400007388 */ /* 0x0005e40000000c00 */
.L_x_2356:
[----:B------:R-:W-:Y:S05]  /*7650*/  BSYNC B1 ;  /* 0x0000000000017941 */ /* 0x000fea0003800000 */
.L_x_2355:
        /* <DEDUP_REMOVED lines=9> */
[----:B------:R-:W-:Y:S02]  /*76f0*/  SHF.R.U64 R25, R12, 0x10, R13 ;  /* 0x000000100c197819 */ /* 0x000fe4000000120d */
[--C-:B------:R-:W-:Y:S02]  /*7700*/  SHF.R.U64 R12, R20, 0x10, R21.reuse ;  /* 0x00000010140c7819 */ /* 0x100fe40000001215 */
[----:B------:R-:W-:Y:S02]  /*7710*/  SHF.R.U32.HI R21, RZ, 0x10, R21 ;  /* 0x00000010ff157819 */ /* 0x000fe40000011615 */
        /* <DEDUP_REMOVED lines=17> */
[C---:B------:R-:W-:Y:S02]  /*7830*/  IMAD.U32 R7, R5.reuse, 0x10000, RZ ;  /* 0x0001000005077824 */ /* 0x040fe400078e00ff */
[C---:B------:R-:W-:Y:S01]  /*7840*/  FFMA.FTZ R31, R12.reuse, R24, R13 ;  /* 0x000000180c1f7223 */ /* 0x040fe2000001000d */
[----:B------:R-:W-:Y:S01]  /*7850*/  FFMA.FTZ R26, R12, R21, -R27 ;  /* 0x000000150c1a7223 */ /* 0x000fe2000001081b */
[----:B------:R-:W-:Y:S01]  /*7860*/  IMAD.U32 R13, R38, 0x10000, RZ ;  /* 0x00010000260d7824 */ /* 0x000fe200078e00ff */
[----:B------:R-:W-:Y:S01]  /*7870*/  LOP3.LUT R5, R5, 0xffff0000, RZ, 0xc0, !PT ;  /* 0xffff000005057812 */ /* 0x000fe200078ec0ff */
[C---:B------:R-:W-:Y:S01]  /*7880*/  FMUL.FTZ R33, R20.reuse, R25 ;  /* 0x0000001914217220 */ /* 0x040fe20000410000 */
[-C--:B------:R-:W-:Y:S01]  /*7890*/  FMUL.FTZ R27, R20, R41.reuse ;  /* 0x00000029141b7220 */ /* 0x080fe20000410000 */
[C---:B------:R-:W-:Y:S01]  /*78a0*/  LOP3.LUT R12, R37.reuse, 0xffff0000, RZ, 0xc0, !PT ;  /* 0xffff0000250c7812 */ /* 0x040fe200078ec0ff */
[----:B------:R-:W-:Y:S01]  /*78b0*/  IMAD.U32 R21, R37, 0x10000, RZ ;  /* 0x0001000025157824 */ /* 0x000fe200078e00ff */
        /* <DEDUP_REMOVED lines=16> */
.L_x_2361:
[----:B------:R-:W-:Y:S05]  /*79c0*/  BSYNC B1 ;  /* 0x0000000000017941 */ /* 0x000fea0003800000 */
.L_x_2360:
        /* <DEDUP_REMOVED lines=15> */
[C---:B------:R-:W-:Y:S01]  /*7ac0*/  IMAD.U32 R10, R7.reuse, 0x10000, RZ ;  /* 0x00010000070a7824 */ /* 0x040fe200078e00ff */
[----:B------:R-:W-:Y:S01]  /*7ad0*/  LOP3.LUT R7, R7, 0xffff0000, RZ, 0xc0, !PT ;  /* 0xffff000007077812 */ /* 0x000fe200078ec0ff */
[----:B------:R-:W-:-:S02]  /*7ae0*/  IMAD.U32 R8, R6, 0x10000, RZ ;  /* 0x0001000006087824 */ /* 0x000fc400078e00ff */
[CC--:B------:R-:W-:Y:S01]  /*7af0*/  FMUL.FTZ R13, R9.reuse, R12.reuse ;  /* 0x0000000c090d7220 */ /* 0x0c0fe20000410000 */
[----:B------:R-:W-:Y:S01]  /*7b00*/  FMUL.FTZ R9, R9, R11 ;  /* 0x0000000b09097220 */ /* 0x000fe20000410000 */
[C---:B------:R-:W-:Y:S01]  /*7b10*/  FMUL.FTZ R21, R7.reuse, R29 ;  /* 0x0000001d07157220 */ /* 0x040fe20000410000 */
[----:B------:R-:W-:Y:S02]  /*7b20*/  IMAD.U32 R3, R4, 0x10000, RZ ;  /* 0x0001000004037824 */ /* 0x000fe400078e00ff */
[C---:B------:R-:W-:Y:S01]  /*7b30*/  FFMA.FTZ R13, R8.reuse, R11, -R13 ;  /* 0x0000000b080d7223 */ /* 0x040fe2000001080d */
[----:B------:R-:W-:Y:S01]  /*7b40*/  FFMA.FTZ R14, R8, R12, R9 ;  /* 0x0000000c080e7223 */ /* 0x000fe20000010009 */
[-C--:B------:R-:W-:Y:S01]  /*7b50*/  FMUL.FTZ R9, R7, R35.reuse ;  /* 0x0000002307097220 */ /* 0x080fe20000410000 */
[----:B------:R-:W-:Y:S01]  /*7b60*/  IMAD.U32 R6, R5, 0x10000, RZ ;  /* 0x0001000005067824 */ /* 0x000fe200078e00ff */
        /* <DEDUP_REMOVED lines=22> */
.L_x_2346:
[----:B------:R-:W0:Y:S01]  /*7cd0*/  S2R R0, SR_TID.X ;  /* 0x0000000000007919 */ /* 0x000e220000002100 */
[----:B------:R-:W1:Y:S01]  /*7ce0*/  LDC R32, c[0x0][0x448] ;  /* 0x00011200ff207b82 */ /* 0x000e620000000800 */
[----:B------:R-:W-:Y:S01]  /*7cf0*/  ULDC.64 UR4, c[0x0][0x3f8] ;  /* 0x0000fe0000047ab9 */ /* 0x000fe20000000a00 */
[----:B------:R-:W-:Y:S01]  /*7d00*/  ULDC.64 UR6, c[0x0][0x408] ;  /* 0x0001020000067ab9 */ /* 0x000fe20000000a00 */
[----:B------:R-:W-:Y:S01]  /*7d10*/  IMAD.MOV.U32 R27, RZ, RZ, R31 ;  /* 0x000000ffff1b7224 */ /* 0x000fe200078e001f */
[----:B------:R-:W-:Y:S01]  /*7d20*/  SHF.R.S32.HI R43, RZ, 0x1f, R16 ;  /* 0x0000001fff2b7819 */ /* 0x000fe20000011410 */
[----:B------:R-:W-:Y:S01]  /*7d30*/  IMAD.MOV.U32 R4, RZ, RZ, R24 ;  /* 0x000000ffff047224 */ /* 0x000fe200078e0018 */
[----:B-1----:R-:W-:Y:S01]  /*7d40*/  ISETP.NE.AND P0, PT, R32, 0x1, PT ;  /* 0x000000012000780c */ /* 0x002fe20003f05270 */
[----:B0-----:R-:W-:-:S05]  /*7d50*/  VIADD R0, R0, 0xffffff80 ;  /* 0xffffff8000007836 */ /* 0x001fca0000000000 */
[----:B------:R-:W-:-:S07]  /*7d60*/  SHF.R.S32.HI R3, RZ, 0x1f, R0 ;  /* 0x0000001fff037819 */ /* 0x000fce0000011400 */
[----:B------:R-:W0:Y:S01]  /*7d70*/  @P0 LDC R5, c[0x0][0x450] ;  /* 0x00011400ff050b82 */ /* 0x000e220000000800 */
[----:B------:R-:W-:-:S04]  /*7d80*/  LEA.HI R3, R3, R0, RZ, 0x2 ;  /* 0x0000000003037211 */ /* 0x000fc800078f10ff */
[----:B------:R-:W-:-:S05]  /*7d90*/  LOP3.LUT R3, R3, 0xfffffffc, RZ, 0xc0, !PT ;  /* 0xfffffffc03037812 */ /* 0x000fca00078ec0ff */
[----:B------:R-:W-:Y:S02]  /*7da0*/  IMAD.IADD R3, R0, 0x1, -R3 ;  /* 0x0000000100037824 */ /* 0x000fe400078e0a03 */
[----:B------:R-:W1:Y:S02]  /*7db0*/  @P0 LDC R0, c[0x0][0x44c] ;  /* 0x00011300ff000b82 */ /* 0x000e640000000800 */
[----:B------:R-:W-:-:S04]  /*7dc0*/  IMAD R3, R3, 0x60, R35 ;  /* 0x0000006003037824 */ /* 0x000fc800078e0223 */
[----:B-1----:R-:W-:-:S05]  /*7dd0*/  @P0 IMAD.HI.U32 R0, R3, R0, RZ ;  /* 0x0000000003000227 */ /* 0x002fca00078e00ff */
[----:B0-----:R-:W-:Y:S01]  /*7de0*/  @P0 SHF.R.U32.HI R3, RZ, R5, R0 ;  /* 0x00000005ff030219 */ /* 0x001fe20000011600 */
        /* <DEDUP_REMOVED lines=18> */
[----:B------:R-:W2:Y:S01]  /*7f10*/  LDL R6, [R1+0x20] ;  /* 0x0000200001067983 */ /* 0x000ea20000100800 */
[----:B------:R-:W0:Y:S03]  /*7f20*/  LDC R41, c[0x0][0x3f4] ;  /* 0x0000fd00ff297b82 */ /* 0x000e260000000800 */
[----:B------:R-:W1:Y:S04]  /*7f30*/  SHFL.IDX PT, R3, R25, RZ, 0x1c1f ;  /* 0x001c1fff19037589 */ /* 0x000e6800000e0000 */
[----:B------:R-:W3:Y:S04]  /*7f40*/  SHFL.IDX PT, R0, R26, RZ, 0x1c1f ;  /* 0x001c1fff1a007589 */ /* 0x000ee800000e0000 */
[----:B------:R-:W4:Y:S04]  /*7f50*/  SHFL.IDX PT, R14, R27, RZ, 0x1c1f ;  /* 0x001c1fff1b0e7589 */ /* 0x000f2800000e0000 */
[----:B------:R-:W5:Y:S01]  /*7f60*/  SHFL.IDX PT, R4, R24, RZ, 0x1c1f ;  /* 0x001c1fff18047589 */ /* 0x000f6200000e0000 */
[----:B0-----:R-:W-:Y:S01]  /*7f70*/  ISETP.GE.AND P0, PT, R16, R41, PT ;  /* 0x000000291000720c */ /* 0x001fe20003f06270 */
[----:B--2---:R-:W-:-:S05]  /*7f80*/  IMAD R32, R6, R32, RZ ;  /* 0x0000002006207224 */ /* 0x004fca00078e02ff */
[----:B------:R-:W-:-:S13]  /*7f90*/  ISETP.GE.OR P1, PT, R35, R32, P0 ;  /* 0x000000202300720c */ /* 0x000fda0000726670 */
[C---:B------:R-:W-:Y:S01]  /*7fa0*/  @!P1 IMAD.SHL.U32 R5, R16.reuse, 0x2, RZ ;  /* 0x0000000210059824 */ /* 0x040fe200078e00ff */
[----:B------:R-:W-:-:S04]  /*7fb0*/  @!P1 SHF.L.U64.HI R21, R16, 0x1, R43 ;  /* 0x0000000110159819 */ /* 0x000fc8000001022b */
[----:B-1----:R-:W-:-:S05]  /*7fc0*/  @!P1 IADD3 R6, P2, R3, R5, RZ ;  /* 0x0000000503069210 */ /* 0x002fca0007f5e0ff */
[----:B---3--:R-:W-:-:S05]  /*7fd0*/  @!P1 IMAD.X R7, R0, 0x1, R21, P2 ;  /* 0x0000000100079824 */ /* 0x008fca00010e0615 */
[----:B------:R-:W2:Y:S01]  /*7fe0*/  @!P1 LD.E.128 R8, desc[UR40][R6.64] ;  /* 0x0000002806089980 */ /* 0x000ea2000c101d00 */
[----:B----4-:R-:W-:-:S05]  /*7ff0*/  @!P1 IADD3 R14, P2, R14, R5, RZ ;  /* 0x000000050e0e9210 */ /* 0x010fca0007f5e0ff */
[----:B-----5:R-:W-:-:S04]  /*8000*/  @!P1 IMAD.X R3, R4, 0x1, R21, P2 ;  /* 0x0000000104039824 */ /* 0x020fc800010e0615 */
[----:B------:R-:W-:-:S05]  /*8010*/  @!P1 IMAD.MOV.U32 R15, RZ, RZ, R3 ;  /* 0x000000ffff0f9224 */ /* 0x000fca00078e0003 */
[----:B------:R0:W3:Y:S01]  /*8020*/  @!P1 LD.E.128 R4, desc[UR40][R14.64] ;  /* 0x000000280e049980 */ /* 0x0000e2000c101d00 */
[----:B------:R-:W-:Y:S02]  /*8030*/  CS2R R36, SRZ ;  /* 0x0000000000247805 */ /* 0x000fe4000001ff00 */
[----:B------:R-:W-:Y:S02]  /*8040*/  CS2R R38, SRZ ;  /* 0x0000000000267805 */ /* 0x000fe4000001ff00 */
[----:B------:R-:W-:Y:S01]  /*8050*/  CS2R R30, SRZ ;  /* 0x00000000001e7805 */ /* 0x000fe2000001ff00 */
[----:B------:R-:W1:Y:S01]  /*8060*/  SHFL.IDX PT, R24, R24, 0x1, 0x1c1f ;  /* 0x003c1f0018187f89 */ /* 0x000e6200000e0000 */
[----:B------:R-:W-:-:S03]  /*8070*/  CS2R R20, SRZ ;  /* 0x0000000000147805 */ /* 0x000fc6000001ff00 */
[----:B0-----:R0:W4:Y:S01]  /*8080*/  SHFL.IDX PT, R14, R27, 0x1, 0x1c1f ;  /* 0x003c1f001b0e7f89 */ /* 0x00112200000e0000 */
[----:B--2---:R-:W-:Y:S02]  /*8090*/  @!P1 IMAD.MOV.U32 R36, RZ, RZ, R8 ;  /* 0x000000ffff249224 */ /* 0x004fe400078e0008 */
[----:B------:R-:W-:Y:S02]  /*80a0*/  @!P1 IMAD.MOV.U32 R37, RZ, RZ, R9 ;  /* 0x000000ffff259224 */ /* 0x000fe400078e0009 */
[----:B------:R-:W-:Y:S02]  /*80b0*/  IMAD.MOV.U32 R0, RZ, RZ, R36 ;  /* 0x000000ffff007224 */ /* 0x000fe400078e0024 */
[----:B------:R-:W-:Y:S02]  /*80c0*/  IMAD.MOV.U32 R3, RZ, RZ, R37 ;  /* 0x000000ffff037224 */ /* 0x000fe400078e0025 */
[----:B------:R-:W-:Y:S01]  /*80d0*/  @!P1 IMAD.MOV.U32 R38, RZ, RZ, R10 ;  /* 0x000000ffff269224 */ /* 0x000fe200078e000a */
[----:B------:R-:W-:Y:S01]  /*80e0*/  PRMT R48, R0, 0x7610, R48 ;  /* 0x0000761000307816 */ /* 0x000fe20000000030 */
[----:B------:R-:W-:Y:S01]  /*80f0*/  @!P1 IMAD.MOV.U32 R39, RZ, RZ, R11 ;  /* 0x000000ffff279224 */ /* 0x000fe200078e000b */
[----:B------:R-:W-:Y:S01]  /*8100*/  PRMT R34, R34, 0x5410, R3 ;  /* 0x0000541022227816 */ /* 0x000fe20000000003 */
[----:B------:R0:W2:Y:S01]  /*8110*/  SHFL.IDX PT, R0, R26, 0x1, 0x1c1f ;  /* 0x003c1f001a007f89 */ /* 0x0000a200000e0000 */
[----:B------:R-:W-:-:S02]  /*8120*/  IMAD.MOV.U32 R8, RZ, RZ, R38 ;  /* 0x000000ffff087224 */ /* 0x000fc400078e0026 */
[----:B---3--:R-:W-:Y:S01]  /*8130*/  @!P1 IMAD.MOV.U32 R30, RZ, RZ, R4 ;  /* 0x000000ffff1e9224 */ /* 0x008fe200078e0004 */
[----:B------:R0:W3:Y:S01]  /*8140*/  SHFL.IDX PT, R3, R25, 0x1, 0x1c1f ;  /* 0x003c1f0019037f89 */ /* 0x0000e200000e0000 */
[----:B------:R-:W-:Y:S01]  /*8150*/  @!P1 IMAD.MOV.U32 R31, RZ, RZ, R5 ;  /* 0x000000ffff1f9224 */ /* 0x000fe200078e0005 */
[----:B------:R-:W-:Y:S01]  /*8160*/  PRMT R33, R8, 0x7610, R33 ;  /* 0x0000761008217816 */ /* 0x000fe20000000021 */
[----:B------:R-:W-:Y:S02]  /*8170*/  @!P1 IMAD.MOV.U32 R20, RZ, RZ, R6 ;  /* 0x000000ffff149224 */ /* 0x000fe400078e0006 */
[----:B------:R-:W-:Y:S02]  /*8180*/  @!P1 IMAD.MOV.U32 R21, RZ, RZ, R7 ;  /* 0x000000ffff159224 */ /* 0x000fe400078e0007 */
[----:B------:R-:W-:Y:S02]  /*8190*/  IMAD.MOV.U32 R4, RZ, RZ, R30 ;  /* 0x000000ffff047224 */ /* 0x000fe400078e001e */
[----:B------:R-:W-:-:S02]  /*81a0*/  IMAD.MOV.U32 R5, RZ, RZ, R31 ;  /* 0x000000ffff057224 */ /* 0x000fc400078e001f */
[----:B------:R-:W-:Y:S01]  /*81b0*/  IMAD.MOV.U32 R9, RZ, RZ, R39 ;  /* 0x000000ffff097224 */ /* 0x000fe200078e0027 */
[----:B------:R-:W-:Y:S01]  /*81c0*/  PRMT R50, R4, 0x7610, R50 ;  /* 0x0000761004327816 */ /* 0x000fe20000000032 */
[----:B------:R-:W-:Y:S01]  /*81d0*/  IMAD.MOV.U32 R6, RZ, RZ, R20 ;  /* 0x000000ffff067224 */ /* 0x000fe200078e0014 */
[----:B------:R-:W-:Y:S01]  /*81e0*/  PRMT R54, R5, 0x7610, R54 ;  /* 0x0000761005367816 */ /* 0x000fe20000000036 */
[----:B------:R-:W-:Y:S01]  /*81f0*/  IMAD.MOV.U32 R7, RZ, RZ, R21 ;  /* 0x000000ffff077224 */ /* 0x000fe200078e0015 */
[----:B------:R-:W-:Y:S02]  /*8200*/  PRMT R34, R9, 0x7610, R34 ;  /* 0x0000761009227816 */ /* 0x000fe40000000022 */
[----:B------:R-:W-:Y:S02]  /*8210*/  CS2R R4, SRZ ;  /* 0x0000000000047805 */ /* 0x000fe4000001ff00 */
[----:B------:R-:W-:Y:S02]  /*8220*/  PRMT R33, R33, 0x5410, R6 ;  /* 0x0000541021217816 */ /* 0x000fe40000000006 */
[----:B012-4-:R-:W-:-:S07]  /*8230*/  PRMT R55, R7, 0x7610, R55 ;  /* 0x0000761007377816 */ /* 0x017fce0000000037 */
.L_x_2589:
        /* <DEDUP_REMOVED lines=18> */
[-C--:B---3--:R-:W-:Y:S02]  /*8360*/  IADD3 R8, P1, R3, R4.reuse, RZ ;  /* 0x0000000403087210 */ /* 0x088fe40007f3e0ff */
[----:B------:R-:W-:-:S03]  /*8370*/  IADD3 R4, P2, R14, R4, RZ ;  /* 0x000000040e047210 */ /* 0x000fc60007f5e0ff */
[--C-:B------:R-:W-:Y:S02]  /*8380*/  IMAD.X R9, R0, 0x1, R5.reuse, P1 ;  /* 0x0000000100097824 */ /* 0x100fe400008e0605 */
[----:B------:R-:W-:-:S04]  /*8390*/  IMAD.X R5, R24, 0x1, R5, P2 ;  /* 0x0000000118057824 */ /* 0x000fc800010e0605 */
[----:B------:R-:W5:Y:S04]  /*83a0*/  LD.E.128 R8, desc[UR40][R8.64] ;  /* 0x0000002808087980 */ /* 0x000f68000c101d00 */
[----:B------:R-:W5:Y:S02]  /*83b0*/  LD.E.128 R4, desc[UR40][R4.64] ;  /* 0x0000002804047980 */ /* 0x000f64000c101d00 */
.L_x_2364:
[----:B------:R-:W-:Y:S05]  /*83c0*/  BSYNC B1 ;  /* 0x0000000000017941 */ /* 0x000fea0003800000 */
.L_x_2363:
[----:B------:R-:W0:Y:S01]  /*83d0*/  SYNCS.PHASECHK.TRANS64.TRYWAIT P1, [R2+URZ+0x16800], R13 ;  /* 0x0168000d020075a7 */ /* 0x000e22000802017f */
[----:B------:R-:W-:Y:S01]  /*83e0*/  IMAD R29, R29, -0xc0, R32 ;  /* 0xffffff401d1d7824 */ /* 0x000fe200078e0220 */
[----:B------:R-:W-:Y:S01]  /*83f0*/  BSSY B1, `(.L_x_2365) ;  /* 0x0000014000017945 */ /* 0x000fe20003800000 */
[----:B------:R-:W-:Y:S02]  /*8400*/  VIADD R14, R19, 0x60 ;  /* 0x00000060130e7836 */ /* 0x000fe40000000000 */
[----:B---3-5:R-:W-:Y:S01]  /*8410*/  IMAD.MOV.U32 R3, RZ, RZ, R4 ;  /* 0x000000ffff037224 */ /* 0x028fe200078e0004 */
[----:B------:R-:W-:Y:S01]  /*8420*/  VIMNMX R0, R29, 0xc0, PT ;  /* 0x000000c01d007848 */ /* 0x000fe20003fe0100 */
[----:B------:R-:W-:-:S03]  /*8430*/  IMAD.MOV.U32 R12, RZ, RZ, R5 ;  /* 0x000000ffff0c7224 */ /* 0x000fc600078e0005 */
[-C--:B------:R-:W-:Y:S02]  /*8440*/  ISETP.GE.OR P2, PT, R19, R0.reuse, P0 ;  /* 0x000000001300720c */ /* 0x080fe40000746670 */
        /* <DEDUP_REMOVED lines=13> */
[----:B0-----:R-:W-:Y:S06]  /*8520*/  @!P1 BRA `(.L_x_2366) ;  /* 0x0000012400f09947 */ /* 0x001fec0003800000 */
.L_x_2590:
[----:B------:R-:W-:Y:S05]  /*8530*/  BSYNC B1 ;  /* 0x0000000000017941 */ /* 0x000fea0003800000 */
.L_x_2365:
        /* <DEDUP_REMOVED lines=10> */
[----:B------:R-:W-:Y:S02]  /*85e0*/  SHF.R.U32.HI R39, RZ, 0x10, R39 ;  /* 0x00000010ff277819 */ /* 0x000fe40000011627 */
[----:B------:R-:W-:Y:S01]  /*85f0*/  PRMT R38, R48, 0x5410, R47 ;  /* 0x0000541030267816 */ /* 0x000fe2000000002f */
[----:B------:R-:W-:Y:S01]  /*8600*/  IMAD.U32 R50, R49, 0x10000, RZ ;  /* 0x0001000031327824 */ /* 0x000fe200078e00ff */
[----:B------:R-:W-:Y:S02]  /*8610*/  SHF.R.U32.HI R53, RZ, 0x10, R21 ;  /* 0x00000010ff357819 */ /* 0x000fe40000011615 */
[C---:B------:R-:W-:Y:S02]  /*8620*/  PRMT R47, R33.reuse, 0x5410, R36 ;  /* 0x00005410212f7816 */ /* 0x040fe40000000024 */
[----:B------:R-:W-:Y:S02]  /*8630*/  PRMT R52, R33, 0x5432, R52 ;  /* 0x0000543221347816 */ /* 0x000fe40000000034 */
[----:B------:R-:W-:Y:S01]  /*8640*/  PRMT R48, R34, 0x5410, R39 ;  /* 0x0000541022307816 */ /* 0x000fe20000000027 */
[----:B------:R-:W-:Y:S01]  /*8650*/  IMAD.U32 R39, R38, 0x10000, RZ ;  /* 0x0001000026277824 */ /* 0x000fe200078e00ff */
[----:B------:R-:W-:-:S02]  /*8660*/  SHF.R.U32.HI R46, RZ, 0x10, R37 ;  /* 0x00000010ff2e7819 */ /* 0x000fc40000011625 */
[----:B------:R-:W-:Y:S02]  /*8670*/  SHF.R.U32.HI R51, RZ, 0x10, R31 ;  /* 0x00000010ff337819 */ /* 0x000fe4000001161f */
[----:B------:R-:W-:Y:S02]  /*8680*/  PRMT R53, R55, 0x5410, R53 ;  /* 0x0000541037357816 */ /* 0x000fe40000000035 */
[----:B------:R-:W-:Y:S02]  /*8690*/  LOP3.LUT R49, R49, 0xffff0000, RZ, 0xc0, !PT ;  /* 0xffff000031317812 */ /* 0x000fe400078ec0ff */
[----:B------:R-:W-:Y:S02]  /*86a0*/  PRMT R46, R34, 0x5432, R46 ;  /* 0x00005432222e7816 */ /* 0x000fe4000000002e */
[----:B------:R-:W-:Y:S01]  /*86b0*/  PRMT R51, R54, 0x5410, R51 ;  /* 0x0000541036337816 */ /* 0x000fe20000000033 */
[----:B0-----:R-:W-:-:S05]  /*86c0*/  VIADD R25, R14, 0xffffff80 ;  /* 0xffffff800e197836 */ /* 0x001fca0000000000 */
[----:B------:R-:W-:-:S04]  /*86d0*/  SHF.R.S32.HI R24, RZ, 0x1f, R25 ;  /* 0x0000001fff187819 */ /* 0x000fc80000011419 */
[----:B------:R-:W-:-:S04]  /*86e0*/  LEA.HI R24, R24, R25, RZ, 0x5 ;  /* 0x0000001918187211 */ /* 0x000fc800078f28ff */
[----:B------:R-:W-:Y:S01]  /*86f0*/  SHF.R.S32.HI R24, RZ, 0x5, R24 ;  /* 0x00000005ff187819 */ /* 0x000fe20000011418 */
[----:B--2---:R-:W-:-:S05]  /*8700*/  IMAD.SHL.U32 R12, R12, 0x40, RZ ;  /* 0x000000400c0c7824 */ /* 0x004fca00078e00ff */
[----:B------:R-:W-:-:S04]  /*8710*/  LOP3.LUT R14, R12, 0x1c0, RZ, 0xc0, !PT ;  /* 0x000001c00c0e7812 */ /* 0x000fc800078ec0ff */
[----:B------:R-:W-:Y:S02]  /*8720*/  SHF.R.U32.HI R15, RZ, 0x3, R14 ;  /* 0x00000003ff0f7819 */ /* 0x000fe4000001160e */
[C---:B------:R-:W-:Y:S02]  /*8730*/  LOP3.LUT R13, R14.reuse, 0x38, R13, 0xf8, !PT ;  /* 0x000000380e0d7812 */ /* 0x040fe400078ef80d */
        /* <DEDUP_REMOVED lines=13> */
[C---:B-1----:R-:W-:Y:S02]  /*8810*/  IMAD.U32 R20, R12.reuse, 0x10000, RZ ;  /* 0x000100000c147824 */ /* 0x042fe400078e00ff */
[C---:B------:R-:W-:Y:S01]  /*8820*/  FMUL.FTZ R55, R33.reuse, R50 ;  /* 0x0000003221377220 */ /* 0x040fe20000410000 */
[----:B------:R-:W-:Y:S01]  /*8830*/  FMUL.FTZ R57, R33, R39 ;  /* 0x0000002721397220 */ /* 0x000fe20000410000 */
[----:B------:R-:W-:Y:S01]  /*8840*/  LOP3.LUT R12, R12, 0xffff0000, RZ, 0xc0, !PT ;  /* 0xffff00000c0c7812 */ /* 0x000fe200078ec0ff */
[----:B------:R-:W-:-:S02]  /*8850*/  IMAD.U32 R21, R13, 0x10000, RZ ;  /* 0x000100000d157824 */ /* 0x000fc400078e00ff */
[----:B------:R-:W-:Y:S01]  /*8860*/  FFMA.FTZ R55, R20, R39, -R55 ;  /* 0x0000002714377223 */ /* 0x000fe20000010837 */
[----:B------:R-:W-:Y:S01]  /*8870*/  LOP3.LUT R33, R38, 0xffff0000, RZ, 0xc0, !PT ;  /* 0xffff000026217812 */ /* 0x000fe200078ec0ff */
[----:B------:R-:W-:Y:S01]  /*8880*/  FMUL.FTZ R39, R24, R49 ;  /* 0x0000003118277220 */ /* 0x000fe20000410000 */
[----:B------:R-:W-:Y:S01]  /*8890*/  FFMA.FTZ R57, R20, R50, R57 ;  /* 0x0000003214397223 */ /* 0x000fe20000010039 */
[C---:B------:R-:W-:Y:S01]  /*88a0*/  IMAD.U32 R20, R46.reuse, 0x10000, RZ ;  /* 0x000100002e147824 */ /* 0x040fe200078e00ff */
[----:B------:R-:W-:Y:S01]  /*88b0*/  LOP3.LUT R46, R46, 0xffff0000, RZ, 0xc0, !PT ;  /* 0xffff00002e2e7812 */ /* 0x000fe200078ec0ff */
[C---:B------:R-:W-:Y:S02]  /*88c0*/  IMAD.U32 R38, R51.reuse, 0x10000, RZ ;  /* 0x0001000033267824 */ /* 0x040fe400078e00ff */
[-C--:B------:R-:W-:Y:S01]  /*88d0*/  FMUL.FTZ R59, R24, R33.reuse ;  /* 0x00000021183b7220 */ /* 0x080fe20000410000 */
[----:B------:R-:W-:Y:S01]  /*88e0*/  FFMA.FTZ R50, R12, R33, -R39 ;  /* 0x000000210c327223 */ /* 0x000fe20000010827 */
[C---:B------:R-:W-:Y:S01]  /*88f0*/  FMUL.FTZ R33, R34.reuse, R20 ;  /* 0x0000001422217220 */ /* 0x040fe20000410000 */
[----:B------:R-:W-:Y:S01]  /*8900*/  FMUL.FTZ R54, R34, R38 ;  /* 0x0000002622367220 */ /* 0x000fe20000410000 */
[----:B------:R-:W-:Y:S01]  /*8910*/  LOP3.LUT R24, R51, 0xffff0000, RZ, 0xc0, !PT ;  /* 0xffff000033187812 */ /* 0x000fe200078ec0ff */
[----:B------:R-:W-:-:S02]  /*8920*/  IMAD.U32 R36, R26, 0x10000, RZ ;  /* 0x000100001a247824 */ /* 0x000fc400078e00ff */
[----:B------:R-:W-:Y:S01]  /*8930*/  FFMA.FTZ R38, R21, R38, R33 ;  /* 0x0000002615267223 */ /* 0x000fe20000010021 */
[----:B------:R-:W-:Y:S01]  /*8940*/  LOP3.LUT R13, R13, 0xffff0000, RZ, 0xc0, !PT ;  /* 0xffff00000d0d7812 */ /* 0x000fe200078ec0ff */
[----:B------:R-:W-:Y:S01]  /*8950*/  FFMA.FTZ R34, R12, R49, R59 ;  /* 0x000000310c227223 */ /* 0x000fe2000001003b */
[----:B------:R-:W-:Y:S01]  /*8960*/  FFMA.FTZ R54, R21, R20, -R54 ;  /* 0x0000001415367223 */ /* 0x000fe20000010836 */
[----:B------:R-:W-:Y:S02]  /*8970*/  IMAD.U32 R33, R52, 0x10000, RZ ;  /* 0x0001000034217824 */ /* 0x000fe400078e00ff */
[----:B------:R-:W-:Y:S01]  /*8980*/  FMUL.FTZ R12, R25, R24 ;  /* 0x00000018190c7220 */ /* 0x000fe20000410000 */
[----:B------:R-:W-:Y:S02]  /*8990*/  IMAD.U32 R21, R47, 0x10000, RZ ;  /* 0x000100002f157824 */ /* 0x000fe400078e00ff */
[----:B------:R-:W-:Y:S01]  /*89a0*/  FMUL.FTZ R56, R25, R46 ;  /* 0x0000002e19387220 */ /* 0x000fe20000410000 */
[----:B------:R-:W-:-:S02]  /*89b0*/  IMAD.U32 R37, R27, 0x10000, RZ ;  /* 0x000100001b257824 */ /* 0x000fc400078e00ff */
[----:B------:R-:W-:Y:S01]  /*89c0*/  FMUL.FTZ R49, R36, R33 ;  /* 0x0000002124317220 */ /* 0x000fe20000410000 */
[----:B------:R-:W-:Y:S02]  /*89d0*/  IMAD.U32 R20, R53, 0x10000, RZ ;  /* 0x0001000035147824 */ /* 0x000fe400078e00ff */
[C---:B------:R-:W-:Y:S01]  /*89e0*/  FFMA.FTZ R25, R13.reuse, R46, -R12 ;  /* 0x0000002e0d197223 */ /* 0x040fe2000001080c */
[----:B------:R-:W-:Y:S02]  /*89f0*/  IMAD.U32 R30, R14, 0x10000, RZ ;  /* 0x000100000e1e7824 */ /* 0x000fe400078e00ff */
[----:B------:R-:W-:Y:S01]  /*8a00*/  FMUL.FTZ R36, R36, R21 ;  /* 0x0000001524247220 */ /* 0x000fe20000410000 */
[----:B------:R-:W-:Y:S01]  /*8a10*/  FFMA.FTZ R39, R13, R24, R56 ;  /* 0x000000180d277223 */ /* 0x000fe20000010038 */
[----:B------:R-:W-:Y:S02]  /*8a20*/  IMAD.U32 R31, R15, 0x10000, RZ ;  /* 0x000100000f1f7824 */ /* 0x000fe400078e00ff */
[----:B------:R-:W-:Y:S01]  /*8a30*/  FMUL.FTZ R24, R37, R20 ;  /* 0x0000001425187220 */ /* 0x000fe20000410000 */
[----:B------:R-:W-:-:S02]  /*8a40*/  IMAD.U32 R12, R48, 0x10000, RZ ;  /* 0x00010000300c7824 */ /* 0x000fc400078e00ff */
[C---:B------:R-:W-:Y:S01]  /*8a50*/  FFMA.FTZ R49, R30.reuse, R21, -R49 ;  /* 0x000000151e317223 */ /* 0x040fe20000010831 */
[----:B------:R-:W-:Y:S01]  /*8a60*/  FFMA.FTZ R36, R30, R33, R36 ;  /* 0x000000211e247223 */ /* 0x000fe20000010024 */
[----:B------:R-:W-:Y:S01]  /*8a70*/  LOP3.LUT R26, R26, 0xffff0000, RZ, 0xc0, !PT ;  /* 0xffff00001a1a7812 */ /* 0x000fe200078ec0ff */
[-C--:B------:R-:W-:Y:S01]  /*8a80*/  FMUL.FTZ R46, R37, R12.reuse ;  /* 0x0000000c252e7220 */ /* 0x080fe20000410000 */
[----:B------:R-:W-:Y:S01]  /*8a90*/  FFMA.FTZ R30, R31, R12, -R24 ;  /* 0x0000000c1f1e7223 */ /* 0x000fe20000010818 */
[----:B------:R-:W-:Y:S02]  /*8aa0*/  LOP3.LUT R27, R27, 0xffff0000, RZ, 0xc0, !PT ;  /* 0xffff00001b1b7812 */ /* 0x000fe400078ec0ff */
[----:B------:R-:W-:Y:S01]  /*8ab0*/  LOP3.LUT R13, R52, 0xffff0000, RZ, 0xc0, !PT ;  /* 0xffff0000340d7812 */ /* 0x000fe200078ec0ff */
[----:B------:R-:W-:Y:S01]  /*8ac0*/  FFMA.FTZ R46, R31, R20, R46 ;  /* 0x000000141f2e7223 */ /* 0x000fe2000001002e */
[----:B------:R-:W-:Y:S02]  /*8ad0*/  LOP3.LUT R12, R53, 0xffff0000, RZ, 0xc0, !PT ;  /* 0xffff0000350c7812 */ /* 0x000fe400078ec0ff */
        /* <DEDUP_REMOVED lines=22> */
.L_x_2368:
[----:B------:R-:W-:Y:S05]  /*8c40*/  BSYNC B1 ;  /* 0x0000000000017941 */ /* 0x000fea0003800000 */
.L_x_2367:
[----:B------:R-:W-:Y:S02]  /*8c50*/  PRMT R20, R0, 0x7610, R20 ;  /* 0x0000761000147816 */ /* 0x000fe40000000014 */
[----:B------:R-:W-:Y:S01]  /*8c60*/  PRMT R30, R3, 0x7610, R30 ;  /* 0x00007610031e7816 */ /* 0x000fe2000000001e */
[----:B------:R-:W-:Y:S06]  /*8c70*/  @P0 BRA `(.L_x_2359) ;  /* 0x0000000400a80947 */ /* 0x000fec0003800000 */
[----:B-1----:R-:W2:Y:S01]  /*8c80*/  LDL R12, [R1+0x44] ;  /* 0x00004400010c7983 */ /* 0x002ea20000100800 */
[C---:B0-----:R-:W-:Y:S02]  /*8c90*/  VIADD R13, R19.reuse, 0x60 ;  /* 0x00000060130d7836 */ /* 0x041fe40000000000 */
[----:B------:R-:W-:Y:S01]  /*8ca0*/  VIADD R14, R19, 0x60 ;  /* 0x00000060130e7836 */ /* 0x000fe20000000000 */
        /* <DEDUP_REMOVED lines=9> */
[----:B------:R-:W-:Y:S02]  /*8d40*/  SHF.R.U64 R4, R4, 0x10, R5 ;  /* 0x0000001004047819 */ /* 0x000fe40000001205 */
[--C-:B------:R-:W-:Y:S02]  /*8d50*/  SHF.R.U64 R8, R8, 0x10, R9.reuse ;  /* 0x0000001008087819 */ /* 0x100fe40000001209 */
[----:B------:R-:W-:Y:S02]  /*8d60*/  SHF.R.U32.HI R9, RZ, 0x10, R9 ;  /* 0x00000010ff097819 */ /* 0x000fe40000011609 */
[----:B------:R-:W-:Y:S02]  /*8d70*/  PRMT R43, R43, 0x5410, R4 ;  /* 0x000054102b2b7816 */ /* 0x000fe40000000004 */
[----:B------:R-:W-:-:S02]  /*8d80*/  SHF.R.U32.HI R29, RZ, 0x10, R11 ;  /* 0x00000010ff1d7819 */ /* 0x000fc4000001160b */
[----:B------:R-:W-:Y:S01]  /*8d90*/  SHF.R.U32.HI R5, RZ, 0x10, R5 ;  /* 0x00000010ff057819 */ /* 0x000fe20000011605 */
[----:B------:R-:W-:Y:S01]  /*8da0*/  IMAD.U32 R32, R43, 0x10000, RZ ;  /* 0x000100002b207824 */ /* 0x000fe200078e00ff */
[----:B------:R-:W-:Y:S02]  /*8db0*/  PRMT R45, R45, 0x5410, R8 ;  /* 0x000054102d2d7816 */ /* 0x000fe40000000008 */
[----:B------:R-:W-:Y:S02]  /*8dc0*/  PRMT R44, R44, 0x5410, R9 ;  /* 0x000054102c2c7816 */ /* 0x000fe40000000009 */
[----:B------:R-:W-:Y:S01]  /*8dd0*/  PRMT R29, R30, 0x5410, R29 ;  /* 0x000054101e1d7816 */ /* 0x000fe2000000001d */
[----:B------:R-:W-:Y:S01]  /*8de0*/  IMAD.U32 R30, R45, 0x10000, RZ ;  /* 0x000100002d1e7824 */ /* 0x000fe200078e00ff */
[----:B------:R-:W-:Y:S02]  /*8df0*/  PRMT R42, R42, 0x5410, R5 ;  /* 0x000054102a2a7816 */ /* 0x000fe40000000005 */
[----:B------:R-:W-:-:S03]  /*8e00*/  SHF.R.U64 R21, R10, 0x10, R11 ;  /* 0x000000100a157819 */ /* 0x000fc6000000120b */
[----:B------:R-:W-:Y:S01]  /*8e10*/  IMAD.U32 R34, R42, 0x10000, RZ ;  /* 0x000100002a227824 */ /* 0x000fe200078e00ff */
[----:B------:R-:W-:Y:S02]  /*8e20*/  PRMT R21, R20, 0x5410, R21 ;  /* 0x0000541014157816 */ /* 0x000fe40000000015 */
[----:B------:R-:W-:Y:S02]  /*8e30*/  LOP3.LUT R43, R43, 0xffff0000, RZ, 0xc0, !PT ;  /* 0xffff00002b2b7812 */ /* 0x000fe400078ec0ff */
[----:B------:R-:W-:Y:S01]  /*8e40*/  LOP3.LUT R45, R45, 0xffff0000, RZ, 0xc0, !PT ;  /* 0xffff00002d2d7812 */ /* 0x000fe200078ec0ff */
[----:B--2---:R-:W-:-:S04]  /*8e50*/  IMAD.IADD R3, R12, 0x1, R0 ;  /* 0x000000010c037824 */ /* 0x004fc800078e0200 */
[----:B------:R-:W-:Y:S01]  /*8e60*/  IMAD R0, R3, 0x2, R2 ;  /* 0x0000000203007824 */ /* 0x000fe200078e0202 */
[----:B---3--:R-:W0:Y:S04]  /*8e70*/  LDS.128 R12, [R31+0x8400] ;  /* 0x008400001f0c7984 */ /* 0x008e280000000c00 */
[----:B------:R-:W1:Y:S01]  /*8e80*/  LDS.128 R24, [R0+0x8400] ;  /* 0x0084000000187984 */ /* 0x000e620000000c00 */
[--C-:B------:R-:W-:Y:S02]  /*8e90*/  SHF.R.U64 R3, R6, 0x10, R7.reuse ;  /* 0x0000001006037819 */ /* 0x100fe40000001207 */
[----:B------:R-:W-:Y:S02]  /*8ea0*/  SHF.R.U32.HI R6, RZ, 0x10, R7 ;  /* 0x00000010ff067819 */ /* 0x000fe40000011607 */
[----:B------:R-:W-:-:S02]  /*8eb0*/  PRMT R40, R40, 0x5410, R3 ;  /* 0x0000541028287816 */ /* 0x000fc40000000003 */
[----:B------:R-:W-:Y:S01]  /*8ec0*/  PRMT R35, R35, 0x5410, R6 ;  /* 0x0000541023237816 */ /* 0x000fe20000000006 */
[----:B0-----:R-:W-:Y:S02]  /*8ed0*/  IMAD.U32 R3, R12, 0x10000, RZ ;  /* 0x000100000c037824 */ /* 0x001fe400078e00ff */
[----:B-1----:R-:W-:-:S04]  /*8ee0*/  IMAD.U32 R9, R24, 0x10000, RZ ;  /* 0x0001000018097824 */ /* 0x002fc800078e00ff */
[----:B------:R-:W-:Y:S01]  /*8ef0*/  FMUL.FTZ R36, R9, R32 ;  /* 0x0000002009247220 */ /* 0x000fe20000410000 */
[----:B------:R-:W-:Y:S02]  /*8f00*/  IMAD.U32 R11, R25, 0x10000, RZ ;  /* 0x00010000190b7824 */ /* 0x000fe400078e00ff */
[-C--:B------:R-:W-:Y:S01]  /*8f10*/  FMUL.FTZ R38, R9, R30.reuse ;  /* 0x0000001e09267220 */ /* 0x080fe20000410000 */
[----:B------:R-:W-:Y:S01]  /*8f20*/  FFMA.FTZ R36, R3, R30, -R36 ;  /* 0x0000001e03247223 */ /* 0x000fe20000010824 */
[----:B------:R-:W-:Y:S02]  /*8f30*/  IMAD.U32 R30, R44, 0x10000, RZ ;  /* 0x000100002c1e7824 */ /* 0x000fe400078e00ff */
[----:B------:R-:W-:Y:S01]  /*8f40*/  FMUL.FTZ R46, R11, R34 ;  /* 0x000000220b2e7220 */ /* 0x000fe20000410000 */
[----:B------:R-:W-:Y:S02]  /*8f50*/  IMAD.U32 R5, R13, 0x10000, RZ ;  /* 0x000100000d057824 */ /* 0x000fe400078e00ff */
[----:B------:R-:W-:Y:S01]  /*8f60*/  FFMA.FTZ R38, R3, R32, R38 ;  /* 0x0000002003267223 */ /* 0x000fe20000010026 */
[----:B------:R-:W-:Y:S01]  /*8f70*/  IMAD.U32 R20, R27, 0x10000, RZ ;  /* 0x000100001b147824 */ /* 0x000fe200078e00ff */
[----:B------:R-:W-:Y:S01]  /*8f80*/  LOP3.LUT R10, R24, 0xffff0000, RZ, 0xc0, !PT ;  /* 0xffff0000180a7812 */ /* 0x000fe200078ec0ff */
[----:B------:R-:W-:-:S02]  /*8f90*/  IMAD.U32 R9, R35, 0x10000, RZ ;  /* 0x0001000023097824 */ /* 0x000fc400078e00ff */
[-C--:B------:R-:W-:Y:S01]  /*8fa0*/  FMUL.FTZ R32, R11, R30.reuse ;  /* 0x0000001e0b207220 */ /* 0x080fe20000410000 */
[----:B------:R-:W-:Y:S02]  /*8fb0*/  IMAD.U32 R3, R29, 0x10000, RZ ;  /* 0x000100001d037824 */ /* 0x000fe400078e00ff */
[----:B------:R-:W-:Y:S01]  /*8fc0*/  FFMA.FTZ R46, R5, R30, -R46 ;  /* 0x0000001e052e7223 */ /* 0x000fe2000001082e */
[----:B------:R-:W-:Y:S02]  /*8fd0*/  IMAD.U32 R8, R15, 0x10000, RZ ;  /* 0x000100000f087824 */ /* 0x000fe400078e00ff */
[----:B------:R-:W-:Y:S01]  /*8fe0*/  FMUL.FTZ R11, R20, R9 ;  /* 0x00000009140b7220 */ /* 0x000fe20000410000 */
[----:B------:R-:W-:Y:S01]  /*8ff0*/  LOP3.LUT R4, R12, 0xffff0000, RZ, 0xc0, !PT ;  /* 0xffff00000c047812 */ /* 0x000fe200078ec0ff */
[----:B------:R-:W-:Y:S01]  /*9000*/  FMUL.FTZ R30, R20, R3 ;  /* 0x00000003141e7220 */ /* 0x000fe20000410000 */
[----:B------:R-:W-:Y:S01]  /*9010*/  FFMA.FTZ R32, R5, R34, R32 ;  /* 0x0000002205207223 */ /* 0x000fe20000010020 */
[----:B------:R-:W-:Y:S01]  /*9020*/  FMUL.FTZ R5, R10, R43 ;  /* 0x0000002b0a057220 */ /* 0x000fe20000410000 */
[C---:B------:R-:W-:Y:S01]  /*9030*/  FFMA.FTZ R20, R8.reuse, R3, -R11 ;  /* 0x0000000308147223 */ /* 0x040fe2000001080b */
[----:B------:R-:W-:Y:S01]  /*9040*/  LOP3.LUT R12, R13, 0xffff0000, RZ, 0xc0, !PT ;  /* 0xffff00000d0c7812 */ /* 0x000fe200078ec0ff */
        /* <DEDUP_REMOVED lines=8> */
[----:B------:R-:W-:Y:S01]  /*90d0*/  IMAD.U32 R8, R40, 0x10000, RZ ;  /* 0x0001000028087824 */ /* 0x000fe200078e00ff */
[----:B------:R-:W-:Y:S01]  /*90e0*/  LOP3.LUT R14, R15, 0xffff0000, RZ, 0xc0, !PT ;  /* 0xffff00000f0e7812 */ /* 0x000fe200078ec0ff */
[----:B------:R-:W-:Y:S01]  /*90f0*/  IMAD.U32 R5, R21, 0x10000, RZ ;  /* 0x0001000015057824 */ /* 0x000fe200078e00ff */
[----:B------:R-:W-:-:S02]  /*9100*/  LOP3.LUT R15, R26, 0xffff0000, RZ, 0xc0, !PT ;  /* 0xffff00001a0f7812 */ /* 0x000fc400078ec0ff */
[----:B------:R-:W-:Y:S01]  /*9110*/  LOP3.LUT R26, R27, 0xffff0000, RZ, 0xc0, !PT ;  /* 0xffff00001b1a7812 */ /* 0x000fe200078ec0ff */
[C---:B------:R-:W-:Y:S01]  /*9120*/  FMUL.FTZ R27, R13.reuse, R8 ;  /* 0x000000080d1b7220 */ /* 0x040fe20000410000 */
[----:B------:R-:W-:Y:S01]  /*9130*/  LOP3.LUT R3, R44, 0xffff0000, RZ, 0xc0, !PT ;  /* 0xffff00002c037812 */ /* 0x000fe200078ec0ff */
[----:B------:R-:W-:Y:S01]  /*9140*/  FMUL.FTZ R25, R24, R9 ;  /* 0x0000000918197220 */ /* 0x000fe20000410000 */
[----:B------:R-:W-:Y:S01]  /*9150*/  FFMA.FTZ R11, R4, R43, R11 ;  /* 0x0000002b040b7223 */ /* 0x000fe2000001000b */
[----:B------:R-:W-:Y:S01]  /*9160*/  FMUL.FTZ R13, R13, R5 ;  /* 0x000000050d0d7220 */ /* 0x000fe20000410000 */
[----:B------:R-:W-:Y:S02]  /*9170*/  LOP3.LUT R40, R40, 0xffff0000, RZ, 0xc0, !PT ;  /* 0xffff000028287812 */ /* 0x000fe400078ec0ff */
[----:B------:R-:W-:Y:S02]  /*9180*/  LOP3.LUT R35, R35, 0xffff0000, RZ, 0xc0, !PT ;  /* 0xffff000023237812 */ /* 0x000fe400078ec0ff */
[----:B------:R-:W-:-:S02]  /*9190*/  LOP3.LUT R4, R21, 0xffff0000, RZ, 0xc0, !PT ;  /* 0xffff000015047812 */ /* 0x000fc400078ec0ff */
[----:B------:R-:W-:Y:S01]  /*91a0*/  LOP3.LUT R29, R29, 0xffff0000, RZ, 0xc0, !PT ;  /* 0xffff00001d1d7812 */ /* 0x000fe200078ec0ff */
[-C--:B------:R-:W-:Y:S01]  /*91b0*/  FMUL.FTZ R24, R24, R3.reuse ;  /* 0x0000000318187220 */ /* 0x080fe20000410000 */
[----:B------:R-:W-:Y:S01]  /*91c0*/  FFMA.FTZ R25, R12, R3, -R25 ;  /* 0x000000030c197223 */ /* 0x000fe20000010819 */
[C---:B------:R-:W-:Y:S01]  /*91d0*/  FFMA.FTZ R27, R6.reuse, R5, -R27 ;  /* 0x00000005061b7223 */ /* 0x040fe2000001081b */
[----:B------:R-:W-:Y:S01]  /*91e0*/  FFMA.FTZ R10, R6, R8, R13 ;  /* 0x00000008060a7223 */ /* 0x000fe2000001000d */
[C---:B------:R-:W-:Y:S01]  /*91f0*/  FMUL.FTZ R6, R15.reuse, R40 ;  /* 0x000000280f067220 */ /* 0x040fe20000410000 */
[C---:B------:R-:W-:Y:S01]  /*9200*/  FMUL.FTZ R3, R26.reuse, R35 ;  /* 0x000000231a037220 */ /* 0x040fe20000410000 */
[-C--:B------:R-:W-:Y:S01]  /*9210*/  FMUL.FTZ R15, R15, R4.reuse ;  /* 0x000000040f0f7220 */ /* 0x080fe20000410000 */
[-C--:B------:R-:W-:Y:S01]  /*9220*/  FMUL.FTZ R26, R26, R29.reuse ;  /* 0x0000001d1a1a7220 */ /* 0x080fe20000410000 */
[C---:B------:R-:W-:Y:S01]  /*9230*/  FFMA.FTZ R6, R7.reuse, R4, -R6 ;  /* 0x0000000407067223 */ /* 0x040fe20000010806 */
[----:B------:R-:W-:Y:S01]  /*9240*/  FFMA.FTZ R3, R14, R29, -R3 ;  /* 0x0000001d0e037223 */ /* 0x000fe20000010803 */
        /* <DEDUP_REMOVED lines=13> */
.L_x_2359:
[----:B------:R-:W-:Y:S05]  /*9320*/  BSYNC B0 ;  /* 0x0000000000007941 */ /* 0x000fea0003800000 */
.L_x_2345:
        /* <DEDUP_REMOVED lines=8> */
.L_x_2342:
[----:B------:R-:W-:-:S13]  /*93b0*/  ISETP.NE.AND P0, PT, R156, 0x3, PT ;  /* 0x000000039c00780c */ /* 0x000fda0003f05270 */
[----:B------:R-:W-:Y:S05]  /*93c0*/  @!P0 BRA `(.L_x_2369) ;  /* 0x0000000000048947 */ /* 0x000fea0003800000 */
[----:B------:R-:W-:Y:S01]  /*93d0*/  BPT.TRAP 0x1 ;  /* 0x000000040000795c */ /* 0x000fe20000300000 */
.L_x_2369:
[----:B---3--:R-:W-:Y:S01]  /*93e0*/  IMAD R10, R18, 0x8, R2 ;  /* 0x00000008120a7824 */ /* 0x008fe200078e0202 */
[----:B01----:R-:W-:-:S04]  /*93f0*/  SHF.L.U32 R3, R23, 0x1f, RZ ;  /* 0x0000001f17037819 */ /* 0x003fc800000006ff */
[----:B------:R0:W1:Y:S01]  /*9400*/  SYNCS.PHASECHK.TRANS64.TRYWAIT P2, [R10+URZ+0x16830], R3 ;  /* 0x016830030a0075a7 */ /* 0x000062000804017f */
[----:B------:R-:W-:Y:S05]  /*9410*/  @!P0 BRA `(.L_x_2370) ;  /* 0x0000000000048947 */ /* 0x000fea0003800000 */
[----:B------:R-:W-:Y:S01]  /*9420*/  BPT.TRAP 0x1 ;  /* 0x000000040000795c */ /* 0x000fe20000300000 */
.L_x_2370:
[----:B--2---:R-:W2:Y:S02]  /*9430*/  S2R R0, SR_TID.X ;  /* 0x0000000000007919 */ /* 0x004ea40000002100 */
[----:B--2---:R-:W-:-:S04]  /*9440*/  LOP3.LUT R0, R0, 0x7f, RZ, 0xc0, !PT ;  /* 0x0000007f00007812 */ /* 0x004fc800078ec0ff */
[----:B------:R-:W-:Y:S01]  /*9450*/  ISETP.NE.AND P1, PT, R0, RZ, PT ;  /* 0x000000ff0000720c */ /* 0x000fe20003f25270 */
[----:B-1----:R-:W-:-:S12]  /*9460*/  @P2 BRA `(.L_x_2371) ;  /* 0x0000000000082947 */ /* 0x002fd80003800000 */
[----:B------:R-:W1:Y:S02]  /*9470*/  SYNCS.PHASECHK.TRANS64.TRYWAIT P2, [R10+URZ+0x16830], R3 ;  /* 0x016830030a0075a7 */ /* 0x000e64000804017f */
[----:B-1----:R-:W-:Y:S05]  /*9480*/  @!P2 BRA `(.L_x_2372) ;  /* 0x00000118002ca947 */ /* 0x002fea0003800000 */
.L_x_2371:
[----:B------:R-:W-:Y:S05]  /*9490*/  WARPSYNC.ALL ;  /* 0x0000000000007948 */ /* 0x000fea0003800000 */
[----:B------:R-:W-:Y:S01]  /*94a0*/  VIADD R0, R2, 0xe400 ;  /* 0x0000e40002007836 */ /* 0x000fe20000000000 */
[----:B------:R-:W-:-:S04]  /*94b0*/  LOP3.LUT R6, R28, 0x10000, RZ, 0xfc, !PT ;  /* 0x000100001c067812 */ /* 0x000fc800078efcff */
[----:B------:R-:W-:-:S04]  /*94c0*/  SHF.R.U32.HI R0, RZ, 0x4, R0 ;  /* 0x00000004ff007819 */ /* 0x000fc80000011600 */
[----:B------:R-:W-:-:S04]  /*94d0*/  LOP3.LUT R0, R0, 0x3fff, RZ, 0xc0, !PT ;  /* 0x00003fff00007812 */ /* 0x000fc800078ec0ff */
[----:B01----:R-:W-:Y:S01]  /*94e0*/  LOP3.LUT R3, R0, 0x10000, RZ, 0xfc, !PT ;  /* 0x0001000000037812 */ /* 0x003fe200078efcff */
[----:B------:R-:W-:Y:S02]  /*94f0*/  IMAD.MOV.U32 R7, RZ, RZ, 0x40000040 ;  /* 0x40000040ff077424 */ /* 0x000fe400078e00ff */
[----:B------:R-:W-:Y:S01]  /*9500*/  IMAD.MOV.U32 R5, RZ, RZ, 0x40000040 ;  /* 0x40000040ff057424 */ /* 0x000fe200078e00ff */
[----:B------:R-:W-:Y:S01]  /*9510*/  R2UR UR4, R6 ;  /* 0x00000000060472ca */ /* 0x000fe200000e0000 */
[----:B------:R-:W-:Y:S01]  /*9520*/  IMAD R4, R18, 0x400, R3 ;  /* 0x0000040012047824 */ /* 0x000fe200078e0203 */
[----:B------:R-:W-:Y:S01]  /*9530*/  R2UR UR5, R7 ;  /* 0x00000000070572ca */ /* 0x000fe200000e0000 */
[----:B-----5:R-:W-:Y:S01]  /*9540*/  WARPGROUP.ARRIVE ;  /* 0x00000000000079c5 */ /* 0x020fe20000000000 */
[----:B------:R-:W-:Y:S01]  /*9550*/  R2UR UR7, R5 ;  /* 0x00000000050772ca */ /* 0x000fe200000e0000 */
[----:B------:R-:W-:Y:S01]  /*9560*/  VIADD R92, R6, 0x2 ;  /* 0x00000002065c7836 */ /* 0x000fe20000000000 */
[C---:B------:R-:W-:Y:S01]  /*9570*/  R2UR UR6, R4.reuse ;  /* 0x00000000040672ca */ /* 0x040fe200000e0000 */
[----:B------:R-:W-:Y:S01]  /*9580*/  IMAD.MOV.U32 R93, RZ, RZ, 0x40000040 ;  /* 0x40000040ff5d7424 */ /* 0x000fe200078e00ff */
[----:B------:R-:W-:Y:S01]  /*9590*/  STL [R1+0x4], R3 ;  /* 0x0000040301007387 */ /* 0x000fe20000100800 */
[----:B------:R-:W-:Y:S01]  /*95a0*/  VIADD R8, R4, 0x2 ;  /* 0x0000000204087836 */ /* 0x000fe20000000000 */
[----:B------:R-:W0:Y:S01]  /*95b0*/  LDC R0, c[0x0][0x448] ;  /* 0x00011200ff007b82 */ /* 0x000e220000000800 */
[----:B------:R-:W-:Y:S01]  /*95c0*/  IMAD.MOV.U32 R9, RZ, RZ, 0x40000040 ;  /* 0x40000040ff097424 */ /* 0x000fe200078e00ff */
[----:B------:R-:W2:Y:S04]  /*95d0*/  LDL R12, [R1+0x48] ;  /* 0x00004800010c7983 */ /* 0x000ea80000100800 */
[----:B------:R-:W2:Y:S03]  /*95e0*/  LDL R94, [R1+0x24] ;  /* 0x00002400015e7983 */ /* 0x000ea60000100800 */
[----:B------:R-:W-:Y:S01]  /*95f0*/  HGMMA.64x128x16.F32.BF16 R24, gdesc[UR4], RZ, !UPT, gsb0 ;  /* 0x01e00000041879f0 */ /* 0x000fe2000c0018ff */
[----:B------:R-:W-:Y:S01]  /*9600*/  R2UR UR4, R92 ;  /* 0x000000005c0472ca */ /* 0x000fe200000e0000 */
[----:B------:R-:W3:Y:S01]  /*9610*/  LDL R11, [R1+0x30] ;  /* 0x00003000010b7983 */ /* 0x000ee20000100800 */
[----:B------:R-:W-:-:S02]  /*9620*/  R2UR UR5, R93 ;  /* 0x000000005d0572ca */ /* 0x000fc400000e0000 */
[----:B------:R-:W-:Y:S01]  /*9630*/  R2UR UR6, R8 ;  /* 0x00000000080672ca */ /* 0x000fe200000e0000 */
[----:B------:R-:W4:Y:S01]  /*9640*/  LDL R90, [R1+0x2c] ;  /* 0x00002c00015a7983 */ /* 0x000f220000100800 */
[----:B------:R-:W-:-:S03]  /*9650*/  R2UR UR7, R9 ;  /* 0x00000000090772ca */ /* 0x000fc600000e0000 */
[----:B------:R1:W-:Y:S04]  /*9660*/  STL.64 [R1+0x18], R92 ;  /* 0x0000185c01007387 */ /* 0x0003e80000100a00 */
[----:B-1----:R-:W4:Y:S01]  /*9670*/  LDL R92, [R1+0x20] ;  /* 0x00002000015c7983 */ /* 0x002f220000100800 */
[----:B------:R-:W-:Y:S02]  /*9680*/  VIADD R20, R6, 0x4 ;  /* 0x0000000406147836 */ /* 0x000fe40000000000 */
[----:B------:R-:W-:Y:S02]  /*9690*/  VIADD R8, R4, 0x4 ;  /* 0x0000000404087836 */ /* 0x000fe40000000000 */
[----:B------:R-:W-:Y:S02]  /*96a0*/  IMAD.MOV.U32 R21, RZ, RZ, 0x40000040 ;  /* 0x40000040ff157424 */ /* 0x000fe400078e00ff */
[----:B------:R-:W-:Y:S01]  /*96b0*/  IMAD.MOV.U32 R9, RZ, RZ, 0x40000040 ;  /* 0x40000040ff097424 */ /* 0x000fe200078e00ff */
[----:B------:R-:W-:-:S02]  /*96c0*/  WARPGROUP.DEPBAR.LE gsb0, 0x0 ;  /* 0x00008000000079c5 */ /* 0x000fc40000010000 */
[----:B------:R-:W-:-:S06]  /*96d0*/  WARPGROUP.ARRIVE ;  /* 0x00000000000079c5 */ /* 0x000fcc0000000000 */
[----:B------:R-:W-:Y:S01]  /*96e0*/  HGMMA.64x128x16.F32.BF16 R24, gdesc[UR4], R24, gsb0 ;  /* 0x01e00000041879f0 */ /* 0x000fe20008001818 */
[----:B------:R-:W-:Y:S02]  /*96f0*/  R2UR UR4, R20 ;  /* 0x00000000140472ca */ /* 0x000fe400000e0000 */
[----:B------:R-:W-:Y:S02]  /*9700*/  R2UR UR5, R21 ;  /* 0x00000000150572ca */ /* 0x000fe400000e0000 */
[----:B------:R-:W-:Y:S02]  /*9710*/  R2UR UR6, R8 ;  /* 0x00000000080672ca */ /* 0x000fe400000e0000 */
[----:B------:R-:W-:Y:S01]  /*9720*/  R2UR UR7, R9 ;  /* 0x00000000090772ca */ /* 0x000fe200000e0000 */
[----:B------:R-:W-:Y:S02]  /*9730*/  VIADD R14, R6, 0x6 ;  /* 0x00000006060e7836 */ /* 0x000fe40000000000 */
[----:B------:R-:W-:-:S02]  /*9740*/  VIADD R4, R4, 0x6 ;  /* 0x0000000604047836 */ /* 0x000fc40000000000 */
[----:B------:R-:W-:Y:S02]  /*9750*/  IMAD.MOV.U32 R15, RZ, RZ, 0x40000040 ;  /* 0x40000040ff0f7424 */ /* 0x000fe400078e00ff */
[----:B------:R-:W-:Y:S01]  /*9760*/  IMAD.MOV.U32 R5, RZ, RZ, 0x40000040 ;  /* 0x40000040ff057424 */ /* 0x000fe200078e00ff */
[----:B------:R-:W-:Y:S02]  /*9770*/  WARPGROUP.DEPBAR.LE gsb0, 0x0 ;  /* 0x00008000000079c5 */ /* 0x000fe40000010000 */
[----:B------:R-:W-:-:S06]  /*9780*/  WARPGROUP.ARRIVE ;  /* 0x00000000000079c5 */ /* 0x000fcc0000000000 */
[----:B------:R-:W-:Y:S01]  /*9790*/  HGMMA.64x128x16.F32.BF16 R24, gdesc[UR4], R24, gsb0 ;  /* 0x01e00000041879f0 */ /* 0x000fe20008001818 */
[----:B------:R-:W-:Y:S02]  /*97a0*/  R2UR UR4, R14 ;  /* 0x000000000e0472ca */ /* 0x000fe400000e0000 */
[----:B------:R-:W-:Y:S02]  /*97b0*/  R2UR UR5, R15 ;  /* 0x000000000f0572ca */ /* 0x000fe400000e0000 */
[----:B------:R-:W-:Y:S02]  /*97c0*/  R2UR UR6, R4 ;  /* 0x00000000040672ca */ /* 0x000fe400000e0000 */
[----:B------:R-:W-:Y:S02]  /*97d0*/  R2UR UR7, R5 ;  /* 0x00000000050772ca */ /* 0x000fe400000e0000 */
[----:B0-----:R-:W-:-:S13]  /*97e0*/  ISETP.NE.AND P2, PT, R0, 0x1, PT ;  /* 0x000000010000780c */ /* 0x001fda0003f45270 */
[----:B------:R-:W0:Y:S08]  /*97f0*/  @P2 LDC R3, c[0x0][0x44c] ;  /* 0x00011300ff032b82 */ /* 0x000e300000000800 */
[----:B------:R-:W1:Y:S01]  /*9800*/  @P2 LDC R5, c[0x0][0x450] ;  /* 0x00011400ff052b82 */ /* 0x000e620000000800 */
[----:B------:R-:W-:Y:S04]  /*9810*/  STL.64 [R1+0x10], R20 ;  /* 0x0000101401007387 */ /* 0x000fe80000100a00 */
[----:B------:R2:W-:Y:S02]  /*9820*/  STL.64 [R1+0x8], R14 ;  /* 0x0000080e01007387 */ /* 0x0005e40000100a00 */
[----:B--2---:R-:W-:-:S04]  /*9830*/  IMAD.IADD R14, R12, 0x1, R94 ;  /* 0x000000010c0e7824 */ /* 0x004fc800078e025e */
[----:B0-----:R-:W-:-:S05]  /*9840*/  @P2 IMAD.HI.U32 R0, R14, R3, RZ ;  /* 0x000000030e002227 */ /* 0x001fca00078e00ff */
[----:B-1----:R-:W-:Y:S01]  /*9850*/  @P2 SHF.R.U32.HI R14, RZ, R5, R0 ;  /* 0x00000005ff0e2219 */ /* 0x002fe20000011600 */
[----:B------:R-:W-:Y:S02]  /*9860*/  WARPGROUP.DEPBAR.LE gsb0, 0x0 ;  /* 0x00008000000079c5 */ /* 0x000fe40000010000 */
[----:B------:R-:W-:-:S06]  /*9870*/  WARPGROUP.ARRIVE ;  /* 0x00000000000079c5 */ /* 0x000fcc0000000000 */
[----:B------:R-:W-:Y:S01]  /*9880*/  HGMMA.64x128x16.F32.BF16 R24, gdesc[UR4], R24, gsb0 ;  /* 0x01e00000041879f0 */ /* 0x000fe20008001818 */
[----:B------:R-:W0:Y:S01]  /*9890*/  SHFL.IDX PT, R0, R14, 0x1, 0x1c1f ;  /* 0x003c1f000e007f89 */ /* 0x000e2200000e0000 */
[----:B------:R-:W-:Y:S01]  /*98a0*/  IMAD.MOV.U32 R95, RZ, RZ, -0x80 ;  /* 0xffffff80ff5f7424 */ /* 0x000fe200078e00ff */
[----:B------:R-:W-:Y:S01]  /*98b0*/  ULDC UR4, c[0x0][0x988] ;  /* 0x0002620000047ab9 */ /* 0x000fe20000000800 */
[----:B------:R-:W-:Y:S01]  /*98c0*/  @!P1 VIADD R10, R10, 0x16840 ;  /* 0x000168400a0a9836 */ /* 0x000fe20000000000 */
[----:B------:R-:W-:Y:S01]  /*98d0*/  ULDC UR5, c[0x0][0x988] ;  /* 0x0002620000057ab9 */ /* 0x000fe20000000800 */
[----:B------:R-:W-:-:S05]  /*98e0*/  IMAD R95, R88, R95, 0x80 ;  /* 0x00000080585f7424 */ /* 0x000fca00078e025f */
[C-C-:B---3--:R-:W-:Y:S02]  /*98f0*/  IADD3 R12, -R11.reuse, 0x1, R95.reuse ;  /* 0x000000010b0c7810 */ /* 0x148fe40007ffe15f */
[----:B----4-:R-:W-:Y:S02]  /*9900*/  IADD3 R95, -R11, R90, R95 ;  /* 0x0000005a0b5f7210 */ /* 0x010fe40007ffe15f */
[----:B------:R-:W-:-:S04]  /*9910*/  IADD3 R12, -R92, R12, R90 ;  /* 0x0000000c5c0c7210 */ /* 0x000fc80007ffe15a */
[----:B0-----:R-:W-:-:S04]  /*9920*/  VIADDMNMX R0, R0, R12, R95, PT ;  /* 0x0000000c00007246 */ /* 0x001fc8000380015f */
[C---:B------:R-:W-:Y:S02]  /*9930*/  ISETP.GT.AND P4, PT, R0.reuse, RZ, PT ;  /* 0x000000ff0000720c */ /* 0x040fe40003f84270 */
[C---:B------:R-:W-:Y:S02]  /*9940*/  ISETP.GT.AND P5, PT, R0.reuse, 0x1, PT ;  /* 0x000000010000780c */ /* 0x040fe40003fa4270 */
[----:B------:R-:W-:Y:S01]  /*9950*/  ISETP.GT.AND P3, PT, R0, 0x8, PT ;  /* 0x000000080000780c */ /* 0x000fe20003f64270 */
[----:B------:R-:W-:Y:S02]  /*9960*/  WARPGROUP.DEPBAR.LE gsb0, 0x0 ;  /* 0x00008000000079c5 */ /* 0x000fe40000010000 */
[----:B------:R-:W-:Y:S02]  /*9970*/  FSEL R109, R26, -INF , P4 ;  /* 0xff8000001a6d7808 */ /* 0x000fe40002000000 */
[----:B------:R-:W-:Y:S02]  /*9980*/  FSEL R107, R27, -INF , P5 ;  /* 0xff8000001b6b7808 */ /* 0x000fe40002800000 */
[----:B------:R-:W-:-:S02]  /*9990*/  ISETP.GT.AND P4, PT, R0, 0x9, PT ;  /* 0x000000090000780c */ /* 0x000fc40003f84270 */
[----:B------:R-:W-:Y:S02]  /*99a0*/  FSEL R97, R30, -INF , P3 ;  /* 0xff8000001e617808 */ /* 0x000fe40001800000 */
[----:B------:R-:W-:Y:S02]  /*99b0*/  FMNMX.FTZ R4, R109, R107, !PT ;  /* 0x0000006b6d047209 */ /* 0x000fe40007810000 */
[C---:B------:R-:W-:Y:S02]  /*99c0*/  ISETP.GT.AND P3, PT, R0.reuse, 0x10, PT ;  /* 0x000000100000780c */ /* 0x040fe40003f64270 */
[----:B------:R-:W-:Y:S02]  /*99d0*/  FSEL R99, R31, -INF , P4 ;  /* 0xff8000001f637808 */ /* 0x000fe40002000000 */
[----:B------:R-:W-:Y:S02]  /*99e0*/  FMNMX.FTZ R4, R97, R4, !PT ;  /* 0x0000000461047209 */ /* 0x000fe40007810000 */
        /* <DEDUP_REMOVED lines=81> */
[----:B------:R-:W-:Y:S02]  /*9f00*/  FSEL R87, R87, -INF , P4 ;  /* 0xff80000057577808 */ /* 0x000fe40002000000 */
[----:B------:R-:W-:-:S04]  /*9f10*/  FMNMX.FTZ R4, R93, R4, !PT ;  /* 0x000000045d047209 */ /* 0x000fc80007810000 */
[----:B------:R-:W-:-:S05]  /*9f20*/  FMNMX.FTZ R4, R87, R4, !PT ;  /* 0x0000000457047209 */ /* 0x000fca0007810000 */
[----:B------:R-:W0:Y:S04]  /*9f30*/  SHFL.BFLY PT, R9, R4, 0x2, 0x1f ;  /* 0x0c401f0004097f89 */ /* 0x000e2800000e0000 */
[----:B------:R-:W1:Y:S01]  /*9f40*/  SHFL.IDX PT, R14, R14, RZ, 0x1c1f ;  /* 0x001c1fff0e0e7589 */ /* 0x000e6200000e0000 */
[----:B0-----:R-:W-:-:S05]  /*9f50*/  FMNMX.FTZ R20, R4, R9, !PT ;  /* 0x0000000904147209 */ /* 0x001fca0007810000 */
[----:B------:R-:W0:Y:S01]  /*9f60*/  SHFL.BFLY PT, R9, R20, 0x1, 0x1f ;  /* 0x0c201f0014097f89 */ /* 0x000e2200000e0000 */
[----:B------:R-:W-:Y:S01]  /*9f70*/  IMAD.U32 R0, RZ, RZ, UR4 ;  /* 0x00000004ff007e24 */ /* 0x000fe2000f8e00ff */
[----:B-1----:R-:W-:Y:S01]  /*9f80*/  VIADDMNMX R12, R14, R12, R95, PT ;  /* 0x0000000c0e0c7246 */ /* 0x002fe2000380015f */
[----:B------:R-:W-:-:S03]  /*9f90*/  ULDC UR4, c[0x0][0x988] ;  /* 0x0002620000047ab9 */ /* 0x000fc60000000800 */
[C---:B------:R-:W-:Y:S02]  /*9fa0*/  ISETP.GT.AND P4, PT, R12.reuse, RZ, PT ;  /* 0x000000ff0c00720c */ /* 0x040fe40003f84270 */
[----:B------:R-:W-:Y:S02]  /*9fb0*/  ISETP.GT.AND P5, PT, R12, 0x1, PT ;  /* 0x000000010c00780c */ /* 0x000fe40003fa4270 */
[----:B------:R-:W-:Y:S02]  /*9fc0*/  FSEL R95, R24, -INF , P4 ;  /* 0xff800000185f7808 */ /* 0x000fe40002000000 */
[----:B------:R-:W-:Y:S02]  /*9fd0*/  FSEL R25, R25, -INF , P5 ;  /* 0xff80000019197808 */ /* 0x000fe40002800000 */
[----:B0-----:R-:W-:-:S04]  /*9fe0*/  FMNMX.FTZ R9, R20, R9, !PT ;  /* 0x0000000914097209 */ /* 0x001fc80007810000 */
[C---:B------:R-:W-:Y:S01]  /*9ff0*/  FSETP.NEU.FTZ.AND P3, PT, R9.reuse, -INF , PT ;  /* 0xff8000000900780b */ /* 0x040fe20003f7d000 */
[----:B------:R-:W-:-:S05]  /*a000*/  FMUL.FTZ R8, R9, R0 ;  /* 0x0000000009087220 */ /* 0x000fca0000410000 */
[----:B------:R-:W-:Y:S02]  /*a010*/  FSEL R8, R8, RZ, P3 ;  /* 0x000000ff08087208 */ /* 0x000fe40001800000 */
[C---:B------:R-:W-:Y:S02]  /*a020*/  ISETP.GT.AND P3, PT, R12.reuse, 0x8, PT ;  /* 0x000000080c00780c */ /* 0x040fe40003f64270 */
[----:B------:R-:W-:Y:S01]  /*a030*/  ISETP.GT.AND P4, PT, R12, 0x9, PT ;  /* 0x000000090c00780c */ /* 0x000fe20003f84270 */
[----:B------:R-:W-:Y:S01]  /*a040*/  FFMA.FTZ R151, R97, R0, -R8 ;  /* 0x0000000061977223 */ /* 0x000fe20000010808 */
[----:B------:R-:W-:Y:S02]  /*a050*/  FSEL R97, R28, -INF , P3 ;  /* 0xff8000001c617808 */ /* 0x000fe40001800000 */
[----:B------:R-:W-:Y:S02]  /*a060*/  FMNMX.FTZ R20, R95, R25, !PT ;  /* 0x000000195f147209 */ /* 0x000fe40007810000 */
[----:B------:R-:W-:-:S02]  /*a070*/  ISETP.GT.AND P3, PT, R12, 0x10, PT ;  /* 0x000000100c00780c */ /* 0x000fc40003f64270 */
[----:B------:R-:W-:Y:S02]  /*a080*/  FSEL R29, R29, -INF , P4 ;  /* 0xff8000001d1d7808 */ /* 0x000fe40002000000 */
[----:B------:R-:W-:Y:S01]  /*a090*/  FMNMX.FTZ R20, R97, R20, !PT ;  /* 0x0000001461147209 */ /* 0x000fe20007810000 */
[----:B------:R-:W-:Y:S01]  /*a0a0*/  FFMA.FTZ R14, R99, R0, -R8 ;  /* 0x00000000630e7223 */ /* 0x000fe20000010808 */
[----:B------:R-:W-:Y:S02]  /*a0b0*/  ISETP.GT.AND P4, PT, R12, 0x11, PT ;  /* 0x000000110c00780c */ /* 0x000fe40003f84270 */
        /* <DEDUP_REMOVED lines=19> */
[----:B------:R0:W-:Y:S01]  /*a1f0*/  MUFU.EX2 R20, R26 ;  /* 0x0000001a00147308 */ /* 0x0001e20000000800 */
[----:B------:R-:W-:Y:S01]  /*a200*/  FFMA.FTZ R147, R105, R0, -R8 ;  /* 0x0000000069937223 */ /* 0x000fe20000010808 */
[----:B------:R-:W-:Y:S02]  /*a210*/  ISETP.GT.AND P4, PT, R12, 0x29, PT ;  /* 0x000000290c00780c */ /* 0x000fe40003f84270 */
[----:B------:R-:W-:Y:S02]  /*a220*/  FSEL R105, R44, -INF , P3 ;  /* 0xff8000002c697808 */ /* 0x000fe40001800000 */
[----:B0-----:R-:W-:Y:S02]  /*a230*/  FMNMX.FTZ R26, R41, R24, !PT ;  /* 0x00000018291a7209 */ /* 0x001fe40007810000 */
        /* <DEDUP_REMOVED lines=10> */
[-CC-:B------:R-:W-:Y:S01]  /*a2e0*/  FFMA.FTZ R4, R107, R0.reuse, -R8.reuse ;  /* 0x000000006b047223 */ /* 0x180fe20000010808 */
[----:B------:R0:W-:Y:S01]  /*a2f0*/  MUFU.EX2 R24, R28 ;  /* 0x0000001c00187308 */ /* 0x0001e20000000800 */
[----:B------:R-:W-:Y:S02]  /*a300*/  ISETP.GT.AND P4, PT, R12, 0x39, PT ;  /* 0x000000390c00780c */ /* 0x000fe40003f84270 */
[----:B------:R-:W-:Y:S02]  /*a310*/  FSEL R107, R52, -INF , P3 ;  /* 0xff800000346b7808 */ /* 0x000fe40001800000 */
[----:B------:R-:W-:Y:S01]  /*a320*/  ISETP.GT.AND P3, PT, R12, 0x40, PT ;  /* 0x000000400c00780c */ /* 0x000fe20003f64270 */
[----:B------:R-:W-:Y:S01]  /*a330*/  FFMA.FTZ R141, R3, R0, -R8 ;  /* 0x00000000038d7223 */ /* 0x000fe20000010808 */
[----:B0-----:R-:W-:-:S02]  /*a340*/  FMNMX.FTZ R28, R49, R26, !PT ;  /* 0x0000001a311c7209 */ /* 0x001fc40007810000 */
        /* <DEDUP_REMOVED lines=27> */
[----:B------:R0:W-:Y:S01]  /*a500*/  MUFU.EX2 R26, R3 ;  /* 0x00000003001a7308 */ /* 0x0001e20000000800 */
[----:B------:R-:W-:Y:S01]  /*a510*/  ISETP.GT.AND P4, PT, R12, 0x51, PT ;  /* 0x000000510c00780c */ /* 0x000fe20003f84270 */
[--C-:B------:R-:W-:Y:S01]  /*a520*/  FFMA.FTZ R42, R79, R0, -R8.reuse ;  /* 0x000000004f2a7223 */ /* 0x100fe20000010808 */
[----:B------:R-:W-:Y:S01]  /*a530*/  FMNMX.FTZ R30, R61, R30, !PT ;  /* 0x0000001e3d1e7209 */ /* 0x000fe20007810000 */
[-CC-:B------:R-:W-:Y:S01]  /*a540*/  FFMA.FTZ R121, R91, R0.reuse, -R8.reuse ;  /* 0x000000005b797223 */ /* 0x180fe20000010808 */
[-CC-:B------:R-:W-:Y:S01]  /*a550*/  FFMA.FTZ R83, R83, R0.reuse, -R8.reuse ;  /* 0x0000000053537223 */ /* 0x180fe20000010808 */
[-CC-:B------:R-:W-:Y:S01]  /*a560*/  FFMA.FTZ R123, R93, R0.reuse, -R8.reuse ;  /* 0x000000005d7b7223 */ /* 0x180fe20000010808 */
[-CC-:B------:R-:W-:Y:S01]  /*a570*/  FFMA.FTZ R46, R87, R0.reuse, -R8.reuse ;  /* 0x00000000572e7223 */ /* 0x180fe20000010808 */
[----:B------:R-:W1:Y:S01]  /*a580*/  @P2 LDC R52, c[0x0][0x450] ;  /* 0x00011400ff342b82 */ /* 0x000e620000000800 */
[----:B0-----:R-:W-:Y:S01]  /*a590*/  FFMA.FTZ R3, R47, R0, -R8 ;  /* 0x000000002f037223 */ /* 0x001fe20000010808 */
[----:B------:R-:W-:-:S02]  /*a5a0*/  FSEL R47, R64, -INF , P3 ;  /* 0xff800000402f7808 */ /* 0x000fc40001800000 */
        /* <DEDUP_REMOVED lines=8> */
[----:B------:R-:W-:Y:S01]  /*a630*/  FMNMX.FTZ R32, R11, R32, !PT ;  /* 0x000000200b207209 */ /* 0x000fe20007810000 */
[----:B------:R0:W-:Y:S01]  /*a640*/  MUFU.EX2 R28, R3 ;  /* 0x00000003001c7308 */ /* 0x0001e20000000800 */
[----:B------:R-:W-:Y:S02]  /*a650*/  ISETP.GT.AND P4, PT, R12, 0x61, PT ;  /* 0x000000610c00780c */ /* 0x000fe40003f84270 */
[----:B------:R-:W-:Y:S01]  /*a660*/  FMNMX.FTZ R32, R69, R32, !PT ;  /* 0x0000002045207209 */ /* 0x000fe20007810000 */
        /* <DEDUP_REMOVED lines=22> */
[----:B------:R-:W-:Y:S02]  /*a7d0*/  FSEL R85, R85, -INF , P4 ;  /* 0xff80000055557808 */ /* 0x000fe40002000000 */
[----:B------:R-:W-:Y:S01]  /*a7e0*/  FMNMX.FTZ R34, R15, R34, !PT ;  /* 0x000000220f227209 */ /* 0x000fe20007810000 */
[----:B------:R0:W-:Y:S03]  /*a7f0*/  MUFU.EX2 R32, R3 ;  /* 0x0000000300207308 */ /* 0x0001e60000000800 */
[----:B0-----:R-:W-:-:S05]  /*a800*/  FMNMX.FTZ R3, R85, R34, !PT ;  /* 0x0000002255037209 */ /* 0x001fca0007810000 */
[----:B------:R-:W0:Y:S02]  /*a810*/  SHFL.BFLY PT, R40, R3, 0x2, 0x1f ;  /* 0x0c401f0003287f89 */ /* 0x000e2400000e0000 */
[----:B0-----:R-:W-:-:S05]  /*a820*/  FMNMX.FTZ R21, R3, R40, !PT ;  /* 0x0000002803157209 */ /* 0x001fca0007810000 */
[----:B------:R-:W0:Y:S01]  /*a830*/  SHFL.BFLY PT, R44, R21, 0x1, 0x1f ;  /* 0x0c201f00152c7f89 */ /* 0x000e2200000e0000 */
[-CC-:B------:R-:W-:Y:S01]  /*a840*/  FFMA.FTZ R12, R59, R0.reuse, -R8.reuse ;  /* 0x000000003b0c7223 */ /* 0x180fe20000010808 */
[-CC-:B------:R-:W-:Y:S01]  /*a850*/  FFMA.FTZ R34, R63, R0.reuse, -R8.reuse ;  /* 0x000000003f227223 */ /* 0x180fe20000010808 */
[----:B------:R-:W-:Y:S01]  /*a860*/  FFMA.FTZ R40, R75, R0, -R8 ;  /* 0x000000004b287223 */ /* 0x000fe20000010808 */
[----:B0-----:R-:W-:-:S04]  /*a870*/  FMNMX.FTZ R3, R21, R44, !PT ;  /* 0x0000002c15037209 */ /* 0x001fc80007810000 */
[C---:B------:R-:W-:Y:S01]  /*a880*/  FSETP.NEU.FTZ.AND P3, PT, R3.reuse, -INF , PT ;  /* 0xff8000000300780b */ /* 0x040fe20003f7d000 */
[----:B------:R-:W-:-:S05]  /*a890*/  FMUL.FTZ R21, R3, R0 ;  /* 0x0000000003157220 */ /* 0x000fca0000410000 */
[----:B------:R-:W-:-:S05]  /*a8a0*/  FSEL R8, R21, RZ, P3 ;  /* 0x000000ff15087208 */ /* 0x000fca0001800000 */
[-CC-:B------:R-:W-:Y:S01]  /*a8b0*/  FFMA.FTZ R27, R33, R0.reuse, -R8.reuse ;  /* 0x00000000211b7223 */ /* 0x180fe20000010808 */
[-CC-:B------:R-:W-:Y:S02]  /*a8c0*/  FFMA.FTZ R33, R45, R0.reuse, -R8.reuse ;  /* 0x000000002d217223 */ /* 0x180fe40000010808 */
[----:B------:R-:W0:Y:S01]  /*a8d0*/  @P2 LDC R45, c[0x0][0x44c] ;  /* 0x00011300ff2d2b82 */ /* 0x000e220000000800 */
[----:B------:R-:W-:Y:S01]  /*a8e0*/  FFMA.FTZ R128, R47, R0, -R8 ;  /* 0x000000002f807223 */ /* 0x000fe20000010808 */
[----:B------:R-:W-:Y:S02]  /*a8f0*/  IMAD.MOV.U32 R47, RZ, RZ, R94 ;  /* 0x000000ffff2f7224 */ /* 0x000fe400078e005e */
[----:B0-----:R-:W-:-:S05]  /*a900*/  @P2 IMAD.HI.U32 R45, R94, R45, RZ ;  /* 0x0000002d5e2d2227 */ /* 0x001fca00078e00ff */
[----:B-1----:R-:W-:Y:S02]  /*a910*/  @P2 SHF.R.U32.HI R47, RZ, R52, R45 ;  /* 0x00000034ff2f2219 */ /* 0x002fe4000001162d */
[----:B------:R-:W2:Y:S01]  /*a920*/  LDL R52, [R1+0x38] ;  /* 0x0000380001347983 */ /* 0x000ea20000100800 */
[----:B------:R-:W-:Y:S08]  /*a930*/  MUFU.EX2 R149, R149 ;  /* 0x0000009500957308 */ /* 0x000ff00000000800 */
[----:B------:R-:W0:Y:S01]  /*a940*/  MUFU.EX2 R4, R4 ;  /* 0x0000000400047308 */ /* 0x000e220000000800 */
[----:B------:R-:W-:-:S07]  /*a950*/  FFMA.FTZ R148, R95, R0, -R8 ;  /* 0x000000005f947223 */ /* 0x000fce0000010808 */
[----:B------:R-:W1:Y:S01]  /*a960*/  MUFU.EX2 R151, R151 ;  /* 0x0000009700977308 */ /* 0x000e620000000800 */
[----:B------:R-:W-:-:S07]  /*a970*/  FFMA.FTZ R21, R25, R0, -R8 ;  /* 0x0000000019157223 */ /* 0x000fce0000010808 */
[----:B------:R-:W3:Y:S01]  /*a980*/  MUFU.EX2 R14, R14 ;  /* 0x0000000e000e7308 */ /* 0x000ee20000000800 */
[----:B------:R-:W-:Y:S01]  /*a990*/  FFMA.FTZ R150, R97, R0, -R8 ;  /* 0x0000000061967223 */ /* 0x000fe20000010808 */
[----:B0-----:R-:W-:-:S06]  /*a9a0*/  FADD.FTZ R48, R149, R4 ;  /* 0x0000000495307221 */ /* 0x001fcc0000010000 */
[----:B------:R-:W0:Y:S01]  /*a9b0*/  MUFU.EX2 R145, R145 ;  /* 0x0000009100917308 */ /* 0x000e220000000800 */
[----:B------:R-:W-:Y:S01]  /*a9c0*/  FFMA.FTZ R25, R29, R0, -R8 ;  /* 0x000000001d197223 */ /* 0x000fe20000010808 */
[----:B-1----:R-:W-:-:S06]  /*a9d0*/  FADD.FTZ R39, R151, R48 ;  /* 0x0000003097277221 */ /* 0x002fcc0000010000 */
[----:B------:R-:W-:Y:S01]  /*a9e0*/  MUFU.EX2 R148, R148 ;  /* 0x0000009400947308 */ /* 0x000fe20000000800 */
[----:B------:R-:W-:-:S07]  /*a9f0*/  FFMA.FTZ R144, R99, R0, -R8 ;  /* 0x0000000063907223 */ /* 0x000fce0000010808 */
[----:B------:R-:W1:Y:S01]  /*aa00*/  MUFU.EX2 R21, R21 ;  /* 0x0000001500157308 */ /* 0x000e620000000800 */
[----:B---3--:R-:W-:-:S07]  /*aa10*/  FADD.FTZ R48, R14, R39 ;  /* 0x000000270e307221 */ /* 0x008fce0000010000 */
[----:B------:R-:W3:Y:S01]  /*aa20*/  MUFU.EX2 R147, R147 ;  /* 0x0000009300937308 */ /* 0x000ee20000000800 */
[----:B------:R-:W-:-:S07]  /*aa30*/  FFMA.FTZ R31, R41, R0, -R8 ;  /* 0x00000000291f7223 */ /* 0x000fce0000010808 */
[----:B------:R-:W4:Y:S01]  /*aa40*/  MUFU.EX2 R150, R150 ;  /* 0x0000009600967308 */ /* 0x000f220000000800 */
[----:B0-----:R-:W-:Y:S01]  /*aa50*/  FADD.FTZ R41, R145, R48 ;  /* 0x0000003091297221 */ /* 0x001fe20000010000 */
[----:B------:R-:W-:-:S06]  /*aa60*/  FFMA.FTZ R146, R101, R0, -R8 ;  /* 0x0000000065927223 */ /* 0x000fcc0000010808 */
[----:B------:R-:W0:Y:S01]  /*aa70*/  MUFU.EX2 R25, R25 ;  /* 0x0000001900197308 */ /* 0x000e220000000800 */
[----:B------:R-:W-:Y:S01]  /*aa80*/  FADD.FTZ R48, R20, R41 ;  /* 0x0000002914307221 */ /* 0x000fe20000010000 */
[----:B-1----:R-:W-:-:S06]  /*aa90*/  FADD.FTZ R41, R148, R21 ;  /* 0x0000001594297221 */ /* 0x002fcc0000010000 */
[----:B------:R-:W1:Y:S01]  /*aaa0*/  MUFU.EX2 R141, R141 ;  /* 0x0000008d008d7308 */ /* 0x000e620000000800 */
[----:B------:R-:W-:-:S07]  /*aab0*/  FFMA.FTZ R29, R37, R0, -R8 ;  /* 0x00000000251d7223 */ /* 0x000fce0000010808 */
[----:B------:R-:W1:Y:S01]  /*aac0*/  MUFU.EX2 R144, R144 ;  /* 0x0000009000907308 */ /* 0x000e620000000800 */
[----:B------:R-:W-:Y:S01]  /*aad0*/  FFMA.FTZ R134, R5, R0, -R8 ;  /* 0x0000000005867223 */ /* 0x000fe20000010808 */
[----:B---3--:R-:W-:Y:S01]  /*aae0*/  FADD.FTZ R5, R147, R48 ;  /* 0x0000003093057221 */ /* 0x008fe20000010000 */
[----:B----4-:R-:W-:-:S05]  /*aaf0*/  FADD.FTZ R48, R150, R41 ;  /* 0x0000002996307221 */ /* 0x010fca0000010000 */
[----:B------:R-:W3:Y:S01]  /*ab00*/  MUFU.EX2 R27, R27 ;  /* 0x0000001b001b7308 */ /* 0x000ee20000000800 */
[----:B------:R-:W-:Y:S01]  /*ab10*/  FFMA.FTZ R140, R103, R0, -R8 ;  /* 0x00000000678c7223 */ /* 0x000fe20000010808 */
[----:B------:R-:W-:Y:S01]  /*ab20*/  FADD.FTZ R50, R24, R5 ;  /* 0x0000000518327221 */ /* 0x000fe20000010000 */
[----:B------:R-:W-:-:S05]  /*ab30*/  @!P1 PRMT R10, RZ, 0x654, R10 ;  /* 0x00000654ff0a9816 */ /* 0x000fca000000000a */
[----:B------:R-:W4:Y:S01]  /*ab40*/  MUFU.EX2 R143, R143 ;  /* 0x0000008f008f7308 */ /* 0x000f220000000800 */
[----:B0-----:R-:W-:Y:S01]  /*ab50*/  FADD.FTZ R41, R25, R48 ;  /* 0x0000003019297221 */ /* 0x001fe20000010000 */
[----:B------:R-:W-:-:S06]  /*ab60*/  FFMA.FTZ R132, R43, R0, -R8 ;  /* 0x000000002b847223 */ /* 0x000fcc0000010808 */
[----:B------:R-:W0:Y:S01]  /*ab70*/  MUFU.EX2 R146, R146 ;  /* 0x0000009200927308 */ /* 0x000e220000000800 */
[----:B-1----:R-:W-:Y:S01]  /*ab80*/  FADD.FTZ R43, R141, R50 ;  /* 0x000000328d2b7221 */ /* 0x002fe20000010000 */
[----:B------:R1:W-:Y:S06]  /*ab90*/  @!P1 SYNCS.ARRIVE.TRANS64.RED.A1T0 RZ, [R10+URZ], RZ ;  /* 0x000000ff0aff99a7 */ /* 0x0003ec000810043f */
[----:B------:R-:W0:Y:S01]  /*aba0*/  MUFU.EX2 R29, R29 ;  /* 0x0000001d001d7308 */ /* 0x000e220000000800 */
[----:B------:R-:W-:Y:S01]  /*abb0*/  FFMA.FTZ R142, R105, R0, -R8 ;  /* 0x00000000698e7223 */ /* 0x000fe20000010808 */
[----:B-1----:R-:W-:Y:S01]  /*abc0*/  FADD.FTZ R10, R144, R41 ;  /* 0x00000029900a7221 */ /* 0x002fe20000010000 */
[----:B------:R-:W-:-:S05]  /*abd0*/  FADD.FTZ R48, R26, R43 ;  /* 0x0000002b1a307221 */ /* 0x000fca0000010000 */
[----:B------:R-:W1:Y:S01]  /*abe0*/  MUFU.EX2 R137, R137 ;  /* 0x0000008900897308 */ /* 0x000e620000000800 */
[----:B---3--:R-:W-:-:S07]  /*abf0*/  FADD.FTZ R43, R27, R10 ;  /* 0x0000000a1b2b7221 */ /* 0x008fce0000010000 */
[----:B------:R-:W3:Y:S01]  /*ac00*/  MUFU.EX2 R140, R140 ;  /* 0x0000008c008c7308 */ /* 0x000ee20000000800 */
[----:B----4-:R-:W-:Y:S01]  /*ac10*/  FADD.FTZ R41, R143, R48 ;  /* 0x000000308f297221 */ /* 0x010fe20000010000 */
[----:B0-----:R-:W-:-:S06]  /*ac20*/  FADD.FTZ R10, R146, R43 ;  /* 0x0000002b920a7221 */ /* 0x001fcc0000010000 */
[----:B------:R-:W0:Y:S01]  /*ac30*/  MUFU.EX2 R31, R31 ;  /* 0x0000001f001f7308 */ /* 0x000e220000000800 */
[----:B------:R-:W-:Y:S01]  /*ac40*/  FFMA.FTZ R136, R89, R0, -R8 ;  /* 0x0000000059887223 */ /* 0x000fe20000010808 */
[----:B------:R-:W-:-:S06]  /*ac50*/  FADD.FTZ R48, R28, R41 ;  /* 0x000000291c307221 */ /* 0x000fcc0000010000 */
[----:B------:R-:W4:Y:S01]  /*ac60*/  MUFU.EX2 R139, R139 ;  /* 0x0000008b008b7308 */ /* 0x000f220000000800 */
[----:B------:R-:W-:Y:S01]  /*ac70*/  FADD.FTZ R43, R29, R10 ;  /* 0x0000000a1d2b7221 */ /* 0x000fe20000010000 */
[----:B------:R-:W-:-:S06]  /*ac80*/  FFMA.FTZ R35, R49, R0, -R8 ;  /* 0x0000000031237223 */ /* 0x000fcc0000010808 */
[----:B------:R-:W4:Y:S01]  /*ac90*/  MUFU.EX2 R142, R142 ;  /* 0x0000008e008e7308 */ /* 0x000f220000000800 */
[----:B-1----:R-:W-:Y:S01]  /*aca0*/  FADD.FTZ R45, R137, R48 ;  /* 0x00000030892d7221 */ /* 0x002fe20000010000 */
[----:B---3--:R-:W-:-:S06]  /*acb0*/  FADD.FTZ R10, R140, R43 ;  /* 0x0000002b8c0a7221 */ /* 0x008fcc0000010000 */
[----:B------:R-:W1:Y:S01]  /*acc0*/  MUFU.EX2 R33, R33 ;  /* 0x0000002100217308 */ /* 0x000e620000000800 */
[----:B------:R-:W-:Y:S01]  /*acd0*/  FFMA.FTZ R138, R107, R0, -R8 ;  /* 0x000000006b8a7223 */ /* 0x000fe20000010808 */
[----:B------:R-:W-:-:S06]  /*ace0*/  FADD.FTZ R48, R30, R45 ;  /* 0x0000002d1e307221 */ /* 0x000fcc0000010000 */
[----:B------:R-:W3:Y:S01]  /*acf0*/  MUFU.EX2 R133, R133 ;  /* 0x0000008500857308 */ /* 0x000ee20000000800 */
[----:B0-----:R-:W-:Y:S01]  /*ad00*/  FADD.FTZ R43, R31, R10 ;  /* 0x0000000a1f2b7221 */ /* 0x001fe20000010000 */
[----:B------:R-:W-:-:S06]  /*ad10*/  FFMA.FTZ R37, R53, R0, -R8 ;  /* 0x0000000035257223 */ /* 0x000fcc0000010808 */
[----:B------:R-:W0:Y:S01]  /*ad20*/  MUFU.EX2 R136, R136 ;  /* 0x0000008800887308 */ /* 0x000e220000000800 */
[----:B----4-:R-:W-:Y:S01]  /*ad30*/  FADD.FTZ R45, R139, R48 ;  /* 0x000000308b2d7221 */ /* 0x010fe20000010000 */
[----:B------:R-:W-:-:S06]  /*ad40*/  FADD.FTZ R10, R142, R43 ;  /* 0x0000002b8e0a7221 */ /* 0x000fcc0000010000 */
[----:B------:R-:W4:Y:S08]  /*ad50*/  MUFU.EX2 R12, R12 ;  /* 0x0000000c000c7308 */ /* 0x000f300000000800 */
[----:B------:R-:W4:Y:S01]  /*ad60*/  MUFU.EX2 R35, R35 ;  /* 0x0000002300237308 */ /* 0x000f220000000800 */
[----:B------:R-:W-:Y:S01]  /*ad70*/  FADD.FTZ R48, R32, R45 ;  /* 0x0000002d20307221 */ /* 0x000fe20000010000 */
[----:B------:R-:W-:-:S06]  /*ad80*/  FFMA.FTZ R126, R13, R0, -R8 ;  /* 0x000000000d7e7223 */ /* 0x000fcc0000010808 */
[----:B------:R-:W4:Y:S01]  /*ad90*/  MUFU.EX2 R135, R135 ;  /* 0x0000008700877308 */ /* 0x000f220000000800 */
[----:B-1----:R-:W-:Y:S01]  /*ada0*/  FADD.FTZ R13, R33, R10 ;  /* 0x0000000a210d7221 */ /* 0x002fe20000010000 */
[----:B------:R-:W-:-:S06]  /*adb0*/  FFMA.FTZ R39, R57, R0, -R8 ;  /* 0x0000000039277223 */ /* 0x000fcc0000010808 */
[----:B------:R-:W1:Y:S01]  /*adc0*/  MUFU.EX2 R138, R138 ;  /* 0x0000008a008a7308 */ /* 0x000e620000000800 */
[----:B---3--:R-:W-:Y:S01]  /*add0*/  FADD.FTZ R43, R133, R48 ;  /* 0x00000030852b7221 */ /* 0x008fe20000010000 */
[----:B0-----:R-:W-:-:S06]  /*ade0*/  FADD.FTZ R10, R136, R13 ;  /* 0x0000000d880a7221 */ /* 0x001fcc0000010000 */
[----:B------:R-:W0:Y:S08]  /*adf0*/  MUFU.EX2 R34, R34 ;  /* 0x0000002200227308 */ /* 0x000e300000000800 */
[----:B------:R-:W3:Y:S01]  /*ae00*/  MUFU.EX2 R37, R37 ;  /* 0x0000002500257308 */ /* 0x000ee20000000800 */
[----:B----4-:R-:W-:Y:S01]  /*ae10*/  FADD.FTZ R48, R12, R43 ;  /* 0x0000002b0c307221 */ /* 0x010fe20000010000 */
[----:B------:R-:W-:-:S06]  /*ae20*/  FADD.FTZ R13, R35, R10 ;  /* 0x0000000a230d7221 */ /* 0x000fcc0000010000 */
[----:B------:R-:W4:Y:S01]  /*ae30*/  MUFU.EX2 R129, R129 ;  /* 0x0000008100817308 */ /* 0x000f220000000800 */
[----:B------:R-:W-:-:S07]  /*ae40*/  FFMA.FTZ R5, R61, R0, -R8 ;  /* 0x000000003d057223 */ /* 0x000fce0000010808 */
[----:B------:R-:W4:Y:S01]  /*ae50*/  MUFU.EX2 R132, R132 ;  /* 0x0000008400847308 */ /* 0x000f220000000800 */
[----:B------:R-:W-:Y:S01]  /*ae60*/  FADD.FTZ R45, R135, R48 ;  /* 0x00000030872d7221 */ /* 0x000fe20000010000 */
[----:B-1----:R-:W-:-:S06]  /*ae70*/  FADD.FTZ R10, R138, R13 ;  /* 0x0000000d8a0a7221 */ /* 0x002fcc0000010000 */
[----:B------:R-:W1:Y:S08]  /*ae80*/  MUFU.EX2 R36, R36 ;  /* 0x0000002400247308 */ /* 0x000e700000000800 */
[----:B------:R-:W1:Y:S01]  /*ae90*/  MUFU.EX2 R39, R39 ;  /* 0x0000002700277308 */ /* 0x000e620000000800 */
[----:B0-----:R-:W-:Y:S01]  /*aea0*/  FADD.FTZ R48, R34, R45 ;  /* 0x0000002d22307221 */ /* 0x001fe20000010000 */
[----:B---3--:R-:W-:-:S06]  /*aeb0*/  FADD.FTZ R45, R37, R10 ;  /* 0x0000000a252d7221 */ /* 0x008fcc0000010000 */
[----:B------:R-:W0:Y:S01]  /*aec0*/  MUFU.EX2 R131, R131 ;  /* 0x0000008300837308 */ /* 0x000e220000000800 */
[----:B------:R-:W-:-:S07]  /*aed0*/  FFMA.FTZ R41, R65, R0, -R8 ;  /* 0x0000000041297223 */ /* 0x000fce0000010808 */
[----:B------:R-:W3:Y:S01]  /*aee0*/  MUFU.EX2 R134, R134 ;  /* 0x0000008600867308 */ /* 0x000ee20000000800 */
[----:B------:R-:W-:Y:S01]  /*aef0*/  IADD3 R49, R47, R90, -R92 ;  /* 0x0000005a2f317210 */ /* 0x000fe20007ffe85c */
[----:B----4-:R-:W-:Y:S01]  /*af00*/  FADD.FTZ R47, R129, R48 ;  /* 0x00000030812f7221 */ /* 0x010fe20000010000 */
[----:B------:R-:W-:-:S05]  /*af10*/  F2FP.BF16.F32.PACK_AB R149, R4, R149 ;  /* 0x000000950495723e */ /* 0x000fca00000010ff */
[----:B------:R-:W4:Y:S01]  /*af20*/  MUFU.EX2 R38, R38 ;  /* 0x0000002600267308 */ /* 0x000f220000000800 */
[----:B------:R-:W-:Y:S01]  /*af30*/  FADD.FTZ R4, R132, R45 ;  /* 0x0000002d84047221 */ /* 0x000fe20000010000 */
[----:B------:R-:W-:-:S06]  /*af40*/  FFMA.FTZ R130, R11, R0, -R8 ;  /* 0x000000000b827223 */ /* 0x000fcc0000010808 */
[----:B------:R-:W2:Y:S01]  /*af50*/  MUFU.EX2 R5, R5 ;  /* 0x0000000500057308 */ /* 0x000ea20000000800 */
[----:B-1----:R-:W-:Y:S01]  /*af60*/  FADD.FTZ R10, R36, R47 ;  /* 0x0000002f240a7221 */ /* 0x002fe20000010000 */
[----:B------:R-:W-:-:S06]  /*af70*/  FADD.FTZ R45, R39, R4 ;  /* 0x00000004272d7221 */ /* 0x000fcc0000010000 */
[----:B------:R-:W1:Y:S01]  /*af80*/  MUFU.EX2 R125, R125 ;  /* 0x0000007d007d7308 */ /* 0x000e620000000800 */
[----:B------:R-:W-:-:S07]  /*af90*/  FFMA.FTZ R11, R69, R0, -R8 ;  /* 0x00000000450b7223 */ /* 0x000fce0000010808 */
[----:B------:R-:W1:Y:S01]  /*afa0*/  MUFU.EX2 R128, R128 ;  /* 0x0000008000807308 */ /* 0x000e620000000800 */
[----:B0-----:R-:W-:Y:S01]  /*afb0*/  FADD.FTZ R47, R131, R10 ;  /* 0x0000000a832f7221 */ /* 0x001fe20000010000 */
[----:B---3--:R-:W-:-:S06]  /*afc0*/  FADD.FTZ R4, R134, R45 ;  /* 0x0000002d86047221 */ /* 0x008fcc0000010000 */
[----:B------:R-:W0:Y:S01]  /*afd0*/  MUFU.EX2 R40, R40 ;  /* 0x0000002800287308 */ /* 0x000e220000000800 */
[----:B------:R-:W-:-:S07]  /*afe0*/  FFMA.FTZ R124, R51, R0, -R8 ;  /* 0x00000000337c7223 */ /* 0x000fce0000010808 */
[----:B------:R-:W3:Y:S01]  /*aff0*/  MUFU.EX2 R41, R41 ;  /* 0x0000002900297308 */ /* 0x000ee20000000800 */
[----:B----4-:R-:W-:Y:S01]  /*b000*/  FADD.FTZ R10, R38, R47 ;  /* 0x0000002f260a7221 */ /* 0x010fe20000010000 */
[----:B--2---:R-:W-:-:S06]  /*b010*/  FADD.FTZ R45, R5, R4 ;  /* 0x00000004052d7221 */ /* 0x004fcc0000010000 */
[----:B------:R-:W2:Y:S08]  /*b020*/  MUFU.EX2 R127, R127 ;  /* 0x0000007f007f7308 */ /* 0x000eb00000000800 */
[----:B------:R-:W4:Y:S01]  /*b030*/  MUFU.EX2 R130, R130 ;  /* 0x0000008200827308 */ /* 0x000f220000000800 */
[----:B------:R-:W-:Y:S01]  /*b040*/  FFMA.FTZ R73, R73, R0, -R8 ;  /* 0x0000000049497223 */ /* 0x000fe20000010808 */
[----:B-1----:R-:W-:-:S06]  /*b050*/  FADD.FTZ R47, R125, R10 ;  /* 0x0000000a7d2f7221 */ /* 0x002fcc0000010000 */
[----:B------:R-:W1:Y:S01]  /*b060*/  MUFU.EX2 R42, R42 ;  /* 0x0000002a002a7308 */ /* 0x000e620000000800 */
[----:B------:R-:W-:-:S07]  /*b070*/  FADD.FTZ R4, R128, R45 ;  /* 0x0000002d80047221 */ /* 0x000fce0000010000 */
[----:B------:R-:W1:Y:S01]  /*b080*/  MUFU.EX2 R11, R11 ;  /* 0x0000000b000b7308 */ /* 0x000e620000000800 */
[----:B0-----:R-:W-:Y:S01]  /*b090*/  FADD.FTZ R10, R40, R47 ;  /* 0x0000002f280a7221 */ /* 0x001fe20000010000 */
[----:B---3--:R-:W-:-:S06]  /*b0a0*/  FADD.FTZ R45, R41, R4 ;  /* 0x00000004292d7221 */ /* 0x008fcc0000010000 */
[----:B------:R-:W0:Y:S01]  /*b0b0*/  MUFU.EX2 R121, R121 ;  /* 0x0000007900797308 */ /* 0x000e220000000800 */
[----:B------:R-:W-:-:S07]  /*b0c0*/  FFMA.FTZ R43, R77, R0, -R8 ;  /* 0x000000004d2b7223 */ /* 0x000fce0000010808 */
[----:B------:R-:W3:Y:S01]  /*b0d0*/  MUFU.EX2 R124, R124 ;  /* 0x0000007c007c7308 */ /* 0x000ee20000000800 */
[----:B--2---:R-:W-:Y:S01]  /*b0e0*/  FADD.FTZ R47, R127, R10 ;  /* 0x0000000a7f2f7221 */ /* 0x004fe20000010000 */
[----:B------:R-:W-:-:S06]  /*b0f0*/  SHF.R.S32.HI R50, RZ, 0x1f, R49 ;  /* 0x0000001fff327819 */ /* 0x000fcc0000011431 */
[----:B------:R-:W2:Y:S01]  /*b100*/  MUFU.EX2 R44, R83 ;  /* 0x00000053002c7308 */ /* 0x000ea20000000800 */
[----:B----4-:R-:W-:Y:S01]  /*b110*/  FADD.FTZ R4, R130, R45 ;  /* 0x0000002d82047221 */ /* 0x010fe20000010000 */
[----:B------:R-:W-:-:S06]  /*b120*/  FFMA.FTZ R55, R55, R0, -R8 ;  /* 0x0000000037377223 */ /* 0x000fcc0000010808 */
[----:B------:R-:W4:Y:S01]  /*b130*/  MUFU.EX2 R13, R73 ;  /* 0x00000049000d7308 */ /* 0x000f220000000800 */
[-CC-:B------:R-:W-:Y:S01]  /*b140*/  FFMA.FTZ R81, R81, R0.reuse, -R8.reuse ;  /* 0x0000000051517223 */ /* 0x180fe20000010808 */
[-CC-:B------:R-:W-:Y:S01]  /*b150*/  FFMA.FTZ R15, R15, R0.reuse, -R8.reuse ;  /* 0x000000000f0f7223 */ /* 0x180fe20000010808 */
[----:B------:R-:W-:-:S05]  /*b160*/  FFMA.FTZ R85, R85, R0, -R8 ;  /* 0x0000000055557223 */ /* 0x000fca0000010808 */
[----:B------:R-:W4:Y:S01]  /*b170*/  MUFU.EX2 R123, R123 ;  /* 0x0000007b007b7308 */ /* 0x000f220000000800 */
[----:B-1----:R-:W-:Y:S01]  /*b180*/  FADD.FTZ R10, R42, R47 ;  /* 0x0000002f2a0a7221 */ /* 0x002fe20000010000 */
[----:B------:R-:W-:Y:S01]  /*b190*/  LEA.HI R8, R50, R49, RZ, 0x7 ;  /* 0x0000003132087211 */ /* 0x000fe200078f38ff */
[----:B------:R-:W-:-:S05]  /*b1a0*/  FADD.FTZ R45, R11, R4 ;  /* 0x000000040b2d7221 */ /* 0x000fca0000010000 */
[----:B------:R-:W1:Y:S01]  /*b1b0*/  MUFU.EX2 R126, R126 ;  /* 0x0000007e007e7308 */ /* 0x000e620000000800 */
[----:B0-----:R-:W-:Y:S01]  /*b1c0*/  FADD.FTZ R47, R121, R10 ;  /* 0x0000000a792f7221 */ /* 0x001fe20000010000 */
[----:B---3--:R-:W-:Y:S01]  /*b1d0*/  FADD.FTZ R4, R124, R45 ;  /* 0x0000002d7c047221 */ /* 0x008fe20000010000 */
[----:B------:R-:W-:-:S05]  /*b1e0*/  SHF.R.S32.HI R8, RZ, 0x7, R8 ;  /* 0x00000007ff087819 */ /* 0x000fca0000011408 */
[----:B------:R-:W0:Y:S01]  /*b1f0*/  MUFU.EX2 R43, R43 ;  /* 0x0000002b002b7308 */ /* 0x000e220000000800 */
[----:B--2---:R-:W-:Y:S01]  /*b200*/  FADD.FTZ R10, R44, R47 ;  /* 0x0000002f2c0a7221 */ /* 0x004fe20000010000 */
[----:B----4-:R-:W-:Y:S01]  /*b210*/  FADD.FTZ R45, R13, R4 ;  /* 0x000000040d2d7221 */ /* 0x010fe20000010000 */
[----:B------:R-:W-:-:S05]  /*b220*/  VIMNMX R52, R52, R8, !PT ;  /* 0x0000000834347248 */ /* 0x000fca0007fe0100 */
[----:B------:R-:W2:Y:S01]  /*b230*/  MUFU.EX2 R55, R55 ;  /* 0x0000003700377308 */ /* 0x000ea20000000800 */
[----:B------:R-:W-:Y:S01]  /*b240*/  FADD.FTZ R47, R123, R10 ;  /* 0x0000000a7b2f7221 */ /* 0x000fe20000010000 */
[----:B------:R-:W-:Y:S01]  /*b250*/  F2FP.BF16.F32.PACK_AB R151, R14, R151 ;  /* 0x000000970e97723e */ /* 0x000fe200000010ff */
[----:B-1----:R-:W-:-:S05]  /*b260*/  FADD.FTZ R10, R126, R45 ;  /* 0x0000002d7e0a7221 */ /* 0x002fca0000010000 */
[----:B------:R-:W1:Y:S01]  /*b270*/  MUFU.EX2 R120, R81 ;  /* 0x0000005100787308 */ /* 0x000e620000000800 */
[----:B------:R-:W-:Y:S01]  /*b280*/  VIADD R14, R88, 0xfffffffe ;  /* 0xfffffffe580e7836 */ /* 0x000fe20000000000 */
[----:B------:R3:W-:Y:S01]  /*b290*/  STL [R1+0x28], R52 ;  /* 0x0000283401007387 */ /* 0x0007e20000100800 */
[----:B0-----:R-:W-:-:S05]  /*b2a0*/  FADD.FTZ R10, R43, R10 ;  /* 0x0000000a2b0a7221 */ /* 0x001fca0000010000 */
[----:B------:R-:W0:Y:S01]  /*b2b0*/  MUFU.EX2 R15, R15 ;  /* 0x0000000f000f7308 */ /* 0x000e220000000800 */
[----:B------:R-:W-:Y:S02]  /*b2c0*/  ISETP.GE.AND P3, PT, R14, R52, PT ;  /* 0x000000340e00720c */ /* 0x000fe40003f66270 */
[----:B------:R-:W-:-:S05]  /*b2d0*/  F2FP.BF16.F32.PACK_AB R148, R21, R148 ;  /* 0x000000941594723e */ /* 0x000fca00000010ff */
[----:B------:R-:W4:Y:S01]  /*b2e0*/  MUFU.EX2 R122, R85 ;  /* 0x00000055007a7308 */ /* 0x000f220000000800 */
[----:B--2---:R-:W-:-:S07]  /*b2f0*/  FADD.FTZ R21, R55, R10 ;  /* 0x0000000a37157221 */ /* 0x004fce0000010000 */
[----:B------:R-:W2:Y:S01]  /*b300*/  MUFU.EX2 R46, R46 ;  /* 0x0000002e002e7308 */ /* 0x000ea20000000800 */
[----:B-1----:R-:W-:Y:S01]  /*b310*/  FADD.FTZ R10, R120, R21 ;  /* 0x00000015780a7221 */ /* 0x002fe20000010000 */
[----:B------:R-:W-:-:S03]  /*b320*/  F2FP.BF16.F32.PACK_AB R134, R5, R134 ;  /* 0x000000860586723e */ /* 0x000fc600000010ff */
[----:B0-----:R-:W-:Y:S01]  /*b330*/  FADD.FTZ R5, R15, R10 ;  /* 0x0000000a0f057221 */ /* 0x001fe20000010000 */
[----:B------:R-:W-:Y:S02]  /*b340*/  F2FP.BF16.F32.PACK_AB R145, R20, R145 ;  /* 0x000000911491723e */ /* 0x000fe400000010ff */
[----:B------:R-:W-:Y:S02]  /*b350*/  CS2R R118, SRZ ;  /* 0x0000000000767805 */ /* 0x000fe4000001ff00 */
[----:B------:R-:W-:Y:S01]  /*b360*/  F2FP.BF16.F32.PACK_AB R147, R24, R147 ;  /* 0x000000931893723e */ /* 0x000fe200000010ff */
[----:B----4-:R-:W-:Y:S01]  /*b370*/  FADD.FTZ R5, R122, R5 ;  /* 0x000000057a057221 */ /* 0x010fe20000010000 */
[----:B------:R-:W-:Y:S02]  /*b380*/  F2FP.BF16.F32.PACK_AB R141, R26, R141 ;  /* 0x0000008d1a8d723e */ /* 0x000fe400000010ff */
[----:B------:R-:W-:Y:S02]  /*b390*/  CS2R R116, SRZ ;  /* 0x0000000000747805 */ /* 0x000fe4000001ff00 */
[----:B------:R-:W-:-:S02]  /*b3a0*/  F2FP.BF16.F32.PACK_AB R143, R28, R143 ;  /* 0x0000008f1c8f723e */ /* 0x000fc400000010ff */
[----:B------:R-:W-:Y:S02]  /*b3b0*/  CS2R R114, SRZ ;  /* 0x0000000000727805 */ /* 0x000fe4000001ff00 */
[----:B------:R-:W-:Y:S02]  /*b3c0*/  F2FP.BF16.F32.PACK_AB R137, R30, R137 ;  /* 0x000000891e89723e */ /* 0x000fe400000010ff */
[----:B------:R-:W-:Y:S02]  /*b3d0*/  CS2R R112, SRZ ;  /* 0x0000000000707805 */ /* 0x000fe4000001ff00 */
[----:B------:R-:W-:Y:S01]  /*b3e0*/  F2FP.BF16.F32.PACK_AB R139, R32, R139 ;  /* 0x0000008b208b723e */ /* 0x000fe200000010ff */
[----:B--2---:R-:W-:Y:S01]  /*b3f0*/  FADD.FTZ R4, R46, R47 ;  /* 0x0000002f2e047221 */ /* 0x004fe20000010000 */
[----:B------:R-:W-:Y:S02]  /*b400*/  F2FP.BF16.F32.PACK_AB R133, R12, R133 ;  /* 0x000000850c85723e */ /* 0x000fe400000010ff */
[----:B------:R-:W-:-:S02]  /*b410*/  CS2R R110, SRZ ;  /* 0x00000000006e7805 */ /* 0x000fc4000001ff00 */
[----:B------:R-:W-:Y:S02]  /*b420*/  F2FP.BF16.F32.PACK_AB R135, R34, R135 ;  /* 0x000000872287723e */ /* 0x000fe400000010ff */
[----:B------:R-:W-:Y:S02]  /*b430*/  CS2R R108, SRZ ;  /* 0x00000000006c7805 */ /* 0x000fe4000001ff00 */
[----:B------:R-:W-:Y:S02]  /*b440*/  F2FP.BF16.F32.PACK_AB R129, R36, R129 ;  /* 0x000000812481723e */ /* 0x000fe400000010ff */
[----:B------:R-:W-:Y:S02]  /*b450*/  CS2R R106, SRZ ;  /* 0x00000000006a7805 */ /* 0x000fe4000001ff00 */
        /* <DEDUP_REMOVED lines=27> */
[----:B------:R-:W-:Y:S01]  /*b610*/  F2FP.BF16.F32.PACK_AB R122, R122, R15 ;  /* 0x0000000f7a7a723e */ /* 0x000fe200000010ff */
[----:B---3--:R-:W-:Y:S06]  /*b620*/  @!P3 BRA `(.L_x_2373) ;  /* 0x000000280038b947 */ /* 0x008fec0003800000 */
[----:B------:R-:W-:Y:S02]  /*b630*/  IMAD.MOV.U32 R10, RZ, RZ, R9 ;  /* 0x000000ffff0a7224 */ /* 0x000fe400078e0009 */
[----:B------:R-:W-:Y:S02]  /*b640*/  IMAD.MOV.U32 R11, RZ, RZ, R3 ;  /* 0x000000ffff0b7224 */ /* 0x000fe400078e0003 */
[----:B------:R-:W-:Y:S02]  /*b650*/  IMAD.MOV.U32 R8, RZ, RZ, R23 ;  /* 0x000000ffff087224 */ /* 0x000fe400078e0017 */
[----:B------:R-:W-:Y:S02]  /*b660*/  IMAD.MOV.U32 R15, RZ, RZ, R18 ;  /* 0x000000ffff0f7224 */ /* 0x000fe400078e0012 */
[----:B------:R-:W-:-:S07]  /*b670*/  IMAD.MOV.U32 R119, RZ, RZ, RZ ;  /* 0x000000ffff777224 */ /* 0x000fce00078e00ff */
.L_x_2383:
[----:B------:R-:W-:Y:S01]  /*b680*/  ISETP.NE.AND P3, PT, R157, RZ, PT ;  /* 0x000000ff9d00720c */ /* 0x000fe20003f65270 */
[----:B------:R-:W-:Y:S01]  /*b690*/  VIADD R18, R15, 0x1 ;  /* 0x000000010f127836 */ /* 0x000fe20000000000 */
[----:B------:R-:W-:Y:S05]  /*b6a0*/  YIELD ;  /* 0x0000000000007946 */ /* 0x000fea0003800000 */
[----:B------:R-:W-:-:S04]  /*b6b0*/  ISETP.NE.AND P4, PT, R18, 0x2, PT ;  /* 0x000000021200780c */ /* 0x000fc80003f85270 */
[----:B------:R-:W-:Y:S02]  /*b6c0*/  SEL R23, RZ, 0x1, P4 ;  /* 0x00000001ff177807 */ /* 0x000fe40002000000 */
[----:B------:R-:W-:Y:S02]  /*b6d0*/  SEL R18, R18, RZ, P4 ;  /* 0x000000ff12127207 */ /* 0x000fe40002000000 */
[----:B------:R-:W-:Y:S01]  /*b6e0*/  LOP3.LUT R23, R8, R23, RZ, 0x3c, !PT ;  /* 0x0000001708177212 */ /* 0x000fe200078e3cff */
[----:B------:R-:W-:Y:S06]  /*b6f0*/  @P3 BRA `(.L_x_2374) ;  /* 0x0000000000303947 */ /* 0x000fec0003800000 */
[----:B------:R-:W-:Y:S05]  /*b700*/  @!P0 BRA `(.L_x_2375) ;  /* 0x0000000000048947 */ /* 0x000fea0003800000 */
[----:B------:R-:W-:Y:S01]  /*b710*/  BPT.TRAP 0x1 ;  /* 0x000000040000795c */ /* 0x000fe20000300000 */
.L_x_2375:
[----:B------:R-:W-:Y:S01]  /*b720*/  IMAD R0, R18, 0x8, R2 ;  /* 0x0000000812007824 */ /* 0x000fe200078e0202 */
[----:B------:R-:W-:-:S04]  /*b730*/  SHF.L.U32 R3, R23, 0x1f, RZ ;  /* 0x0000001f17037819 */ /* 0x000fc800000006ff */
[----:B------:R0:W1:Y:S01]  /*b740*/  SYNCS.PHASECHK.TRANS64.TRYWAIT P4, [R0+URZ+0x16830], R3 ;  /* 0x01683003000075a7 */ /* 0x000062000808017f */
[----:B------:R-:W-:Y:S05]  /*b750*/  @!P0 BRA `(.L_x_2376) ;  /* 0x0000000000048947 */ /* 0x000fea0003800000 */
[----:B------:R-:W-:Y:S01]  /*b760*/  BPT.TRAP 0x1 ;  /* 0x000000040000795c */ /* 0x000fe20000300000 */
.L_x_2376:
[----:B------:R-:W-:Y:S04]  /*b770*/  BSSY B0, `(.L_x_2374) ;  /* 0x0000004000007945 */ /* 0x000fe80003800000 */
[----:B-1----:R-:W-:Y:S05]  /*b780*/  @P4 BRA `(.L_x_2377) ;  /* 0x0000000000084947 */ /* 0x002fea0003800000 */
[----:B------:R-:W1:Y:S02]  /*b790*/  SYNCS.PHASECHK.TRANS64.TRYWAIT P4, [R0+URZ+0x16830], R3 ;  /* 0x01683003000075a7 */ /* 0x000e64000808017f */
[----:B-1----:R-:W-:Y:S05]  /*b7a0*/  @!P4 BRA `(.L_x_2378) ;  /* 0x000000f40078c947 */ /* 0x002fea0003800000 */
.L_x_2377:
[----:B------:R-:W-:Y:S05]  /*b7b0*/  BSYNC B0 ;  /* 0x0000000000007941 */ /* 0x000fea0003800000 */
.L_x_2374:
[----:B------:R-:W2:Y:S04]  /*b7c0*/  LDL R9, [R1+0x4] ;  /* 0x0000040001097983 */ /* 0x000ea80000100800 */
[----:B------:R3:W-:Y:S01]  /*b7d0*/  STL [R1+0x6c], R2 ;  /* 0x00006c0201007387 */ /* 0x0007e20000100800 */
[----:B01----:R-:W0:Y:S03]  /*b7e0*/  S2R R0, SR_TID.X ;  /* 0x0000000000007919 */ /* 0x003e260000002100 */
[----:B---3--:R-:W3:Y:S01]  /*b7f0*/  LDL.64 R2, [R1+0x18] ;  /* 0x0000180001027983 */ /* 0x008ee20000100a00 */
[----:B------:R-:W-:Y:S01]  /*b800*/  IMAD.MOV.U32 R13, RZ, RZ, 0x40000040 ;  /* 0x40000040ff0d7424 */ /* 0x000fe200078e00ff */
[----:B------:R-:W-:Y:S05]  /*b810*/  WARPSYNC.ALL ;  /* 0x0000000000007948 */ /* 0x000fea0003800000 */
[----:B------:R-:W-:-:S02]  /*b820*/  R2UR UR19, R13 ;  /* 0x000000000d1372ca */ /* 0x000fc400000e0000 */
[----:B0-----:R-:W-:-:S05]  /*b830*/  SHF.R.U32.HI R0, RZ, 0x7, R0 ;  /* 0x00000007ff007819 */ /* 0x001fca0000011600 */
[----:B------:R-:W-:Y:S02]  /*b840*/  VIADD R0, R0, 0x8 ;  /* 0x0000000800007836 */ /* 0x000fe40000000000 */
[----:B------:R-:W-:Y:S01]  /*b850*/  IMAD.MOV.U32 R25, RZ, RZ, 0x40000040 ;  /* 0x40000040ff197424 */ /* 0x000fe200078e00ff */
[----:B------:R-:W-:Y:S02]  /*b860*/  R2UR UR8, R6 ;  /* 0x00000000060872ca */ /* 0x000fe400000e0000 */
[----:B------:R-:W-:Y:S02]  /*b870*/  R2UR UR9, R7 ;  /* 0x00000000070972ca */ /* 0x000fe400000e0000 */
[C---:B------:R-:W-:Y:S02]  /*b880*/  R2UR UR11, R25.reuse ;  /* 0x00000000190b72ca */ /* 0x040fe400000e0000 */
[----:B------:R-:W-:Y:S01]  /*b890*/  R2UR UR23, R25 ;  /* 0x00000000191772ca */ /* 0x000fe200000e0000 */
[----:B------:R-:W-:-:S05]  /*b8a0*/  IMAD.MOV.U32 R21, RZ, RZ, 0x40000040 ;  /* 0x40000040ff157424 */ /* 0x000fca00078e00ff */
[----:B------:R-:W-:Y:S01]  /*b8b0*/  R2UR UR15, R21 ;  /* 0x00000000150f72ca */ /* 0x000fe200000e0000 */
[----:B------:R0:W-:Y:S01]  /*b8c0*/  BAR.SYNC.DEFER_BLOCKING R0, 0x100 ;  /* 0x000400000000751d */ /* 0x0001e20000010000 */
[----:B--2---:R-:W-:-:S04]  /*b8d0*/  IMAD R24, R18, 0x400, R9 ;  /* 0x0000040012187824 */ /* 0x004fc800078e0209 */
[----:B------:R-:W-:-:S05]  /*b8e0*/  VIADD R12, R24, 0x4 ;  /* 0x00000004180c7836 */ /* 0x000fca0000000000 */
[----:B------:R-:W-:Y:S02]  /*b8f0*/  R2UR UR18, R12 ;  /* 0x000000000c1272ca */ /* 0x000fe400000e0000 */
[----:B------:R-:W2:Y:S01]  /*b900*/  LDL.64 R12, [R1+0x10] ;  /* 0x00001000010c7983 */ /* 0x000ea20000100a00 */
[C---:B------:R-:W-:Y:S01]  /*b910*/  R2UR UR10, R24.reuse ;  /* 0x00000000180a72ca */ /* 0x040fe200000e0000 */
[C---:B------:R-:W-:Y:S02]  /*b920*/  VIADD R20, R24.reuse, 0x2 ;  /* 0x0000000218147836 */ /* 0x040fe40000000000 */
[----:B------:R-:W-:-:S05]  /*b930*/  VIADD R24, R24, 0x6 ;  /* 0x0000000618187836 */ /* 0x000fca0000000000 */
[----:B------:R-:W-:Y:S02]  /*b940*/  R2UR UR22, R24 ;  /* 0x00000000181672ca */ /* 0x000fe400000e0000 */
[----:B------:R-:W-:-:S06]  /*b950*/  WARPGROUP.ARRIVE ;  /* 0x00000000000079c5 */ /* 0x000fcc0000000000 */
[----:B------:R-:W-:Y:S01]  /*b960*/  HGMMA.64x128x16.F32.BF16 R24, gdesc[UR8], RZ, !UPT, gsb0 ;  /* 0x01e00000081879f0 */ /* 0x000fe2000c0018ff */
[----:B------:R-:W-:Y:S02]  /*b970*/  R2UR UR14, R20 ;  /* 0x00000000140e72ca */ /* 0x000fe400000e0000 */
[----:B------:R-:W4:Y:S01]  /*b980*/  LDL.64 R20, [R1+0x8] ;  /* 0x0000080001147983 */ /* 0x000f220000100a00 */
[----:B---3--:R-:W-:Y:S02]  /*b990*/  R2UR UR12, R2 ;  /* 0x00000000020c72ca */ /* 0x008fe400000e0000 */
[----:B------:R-:W-:Y:S01]  /*b9a0*/  R2UR UR13, R3 ;  /* 0x00000000030d72ca */ /* 0x000fe200000e0000 */
[----:B------:R0:W5:Y:S01]  /*b9b0*/  LDL.LU R2, [R1+0x6c] ;  /* 0x00006c0001027983 */ /* 0x0001620000300800 */
[----:B------:R-:W-:Y:S02]  /*b9c0*/  WARPGROUP.DEPBAR.LE gsb0, 0x0 ;  /* 0x00008000000079c5 */ /* 0x000fe40000010000 */
[----:B------:R-:W-:-:S09]  /*b9d0*/  WARPGROUP.ARRIVE ;  /* 0x00000000000079c5 */ /* 0x000fd20000000000 */
[----:B------:R-:W-:Y:S03]  /*b9e0*/  HGMMA.64x128x16.F32.BF16 R24, gdesc[UR12], R24, gsb0 ;  /* 0x01e000000c1879f0 */ /* 0x000fe60008001818 */
[----:B------:R-:W-:Y:S02]  /*b9f0*/  WARPGROUP.DEPBAR.LE gsb0, 0x0 ;  /* 0x00008000000079c5 */ /* 0x000fe40000010000 */
[----:B--2---:R-:W-:Y:S02]  /*ba00*/  R2UR UR16, R12 ;  /* 0x000000000c1072ca */ /* 0x004fe400000e0000 */
[----:B------:R-:W-:Y:S01]  /*ba10*/  R2UR UR17, R13 ;  /* 0x000000000d1172ca */ /* 0x000fe200000e0000 */
[----:B------:R-:W-:-:S12]  /*ba20*/  WARPGROUP.ARRIVE ;  /* 0x00000000000079c5 */ /* 0x000fd80000000000 */
[----:B------:R-:W-:Y:S01]  /*ba30*/  HGMMA.64x128x16.F32.BF16 R24, gdesc[UR16], R24, gsb0 ;  /* 0x01e00000101879f0 */ /* 0x000fe20008001818 */
[----:B----4-:R-:W-:Y:S02]  /*ba40*/  R2UR UR20, R20 ;  /* 0x00000000141472ca */ /* 0x010fe400000e0000 */
[----:B------:R-:W-:Y:S01]  /*ba50*/  R2UR UR21, R21 ;  /* 0x00000000151572ca */ /* 0x000fe200000e0000 */
[----:B------:R-:W-:Y:S02]  /*ba60*/  WARPGROUP.DEPBAR.LE gsb0, 0x0 ;  /* 0x00008000000079c5 */ /* 0x000fe40000010000 */
[----:B------:R-:W-:-:S10]  /*ba70*/  WARPGROUP.ARRIVE ;  /* 0x00000000000079c5 */ /* 0x000fd40000000000 */
[----:B------:R-:W-:Y:S03]  /*ba80*/  HGMMA.64x128x16.F32.BF16 R24, gdesc[UR20], R24, gsb0 ;  /* 0x01e00000141879f0 */ /* 0x000fe60008001818 */
[----:B------:R-:W-:Y:S02]  /*ba90*/  WARPGROUP.DEPBAR.LE gsb0, 0x0 ;  /* 0x00008000000079c5 */ /* 0x000fe40000010000 */
[----:B0-----:R-:W-:Y:S05]  /*baa0*/  @P3 BRA `(.L_x_2379) ;  /* 0x0000000000283947 */ /* 0x001fea0003800000 */
[----:B------:R-:W-:Y:S05]  /*bab0*/  @!P0 BRA `(.L_x_2380) ;  /* 0x0000000000048947 */ /* 0x000fea0003800000 */
[----:B------:R-:W-:Y:S01]  /*bac0*/  BPT.TRAP 0x1 ;  /* 0x000000040000795c */ /* 0x000fe20000300000 */
.L_x_2380:
[----:B------:R-:W-:Y:S01]  /*bad0*/  SHF.L.U32 R0, R8, 0x1f, RZ ;  /* 0x0000001f08007819 */ /* 0x000fe200000006ff */
[----:B-----5:R-:W-:-:S04]  /*bae0*/  IMAD R3, R15, 0x8, R2 ;  /* 0x000000080f037824 */ /* 0x020fc800078e0202 */
[----:B------:R0:W1:Y:S01]  /*baf0*/  SYNCS.PHASECHK.TRANS64.TRYWAIT P3, [R3+URZ+0x16850], R0 ;  /* 0x01685000030075a7 */ /* 0x000062000806017f */
[----:B------:R-:W-:Y:S05]  /*bb00*/  @!P0 BRA `(.L_x_2381) ;  /* 0x0000000000048947 */ /* 0x000fea0003800000 */
[----:B------:R-:W-:Y:S01]  /*bb10*/  BPT.TRAP 0x1 ;  /* 0x000000040000795c */ /* 0x000fe20000300000 */
.L_x_2381:
[----:B-1----:R-:W-:Y:S05]  /*bb20*/  @P3 BRA `(.L_x_2379) ;  /* 0x0000000000083947 */ /* 0x002fea0003800000 */
[----:B------:R-:W1:Y:S02]  /*bb30*/  SYNCS.PHASECHK.TRANS64.TRYWAIT P3, [R3+URZ+0x16850], R0 ;  /* 0x01685000030075a7 */ /* 0x000e64000806017f */
[----:B-1----:R-:W-:Y:S05]  /*bb40*/  @!P3 BRA `(.L_x_2382) ;  /* 0x000000f000a4b947 */ /* 0x002fea0003800000 */
.L_x_2379:
[----:B01---5:R-:W-:Y:S01]  /*bb50*/  VIADD R0, R2, 0x400 ;  /* 0x0000040002007836 */ /* 0x023fe20000000000 */
[----:B------:R-:W-:Y:S05]  /*bb60*/  WARPSYNC.ALL ;  /* 0x0000000000007948 */ /* 0x000fea0003800000 */
[----:B------:R-:W-:Y:S01]  /*bb70*/  SHF.R.U32.HI R0, RZ, 0x4, R0 ;  /* 0x00000004ff007819 */ /* 0x000fe20000011600 */
[----:B------:R-:W-:Y:S01]  /*bb80*/  IMAD.MOV.U32 R9, RZ, RZ, 0x40000040 ;  /* 0x40000040ff097424 */ /* 0x000fe200078e00ff */
[----:B------:R-:W2:Y:S04]  /*bb90*/  LDL R21, [R1+0x2c] ;  /* 0x00002c0001157983 */ /* 0x000ea80000100800 */
[----:B------:R-:W3:Y:S01]  /*bba0*/  LDL R20, [R1+0x20] ;  /* 0x0000200001147983 */ /* 0x000ee20000100800 */
[----:B------:R-:W-:Y:S01]  /*bbb0*/  LOP3.LUT R0, R0, 0x3fff, RZ, 0xc0, !PT ;  /* 0x00003fff00007812 */ /* 0x000fe200078ec0ff */
[----:B------:R-:W-:Y:S01]  /*bbc0*/  WARPGROUP.ARRIVE ;  /* 0x00000000000079c5 */ /* 0x000fe20000000000 */
[----:B------:R-:W-:Y:S01]  /*bbd0*/  R2UR UR7, R9 ;  /* 0x00000000090772ca */ /* 0x000fe200000e0000 */
[----:B------:R-:W-:Y:S01]  /*bbe0*/  IMAD.MOV.U32 R13, RZ, RZ, 0x40000040 ;  /* 0x40000040ff0d7424 */ /* 0x000fe200078e00ff */
[----:B------:R-:W0:Y:S01]  /*bbf0*/  @P2 LDC R3, c[0x0][0x450] ;  /* 0x00011400ff032b82 */ /* 0x000e220000000800 */
[----:B------:R-:W-:-:S05]  /*bc00*/  IMAD R8, R15, 0x400, R0 ;  /* 0x000004000f087824 */ /* 0x000fca00078e0200 */
[----:B------:R-:W-:Y:S02]  /*bc10*/  R2UR UR6, R8 ;  /* 0x00000000080672ca */ /* 0x000fe400000e0000 */
[----:B------:R-:W1:Y:S11]  /*bc20*/  @P2 LDC R0, c[0x0][0x44c] ;  /* 0x00011300ff002b82 */ /* 0x000e760000000800 */
[----:B------:R-:W-:Y:S03]  /*bc30*/  HGMMA.64x64x16.F32.BF16 R88, R148, gdesc[UR4].tnspB, R88, gsb0 ;  /* 0x40e0000494587df0 */ /* 0x000fe60008001858 */
[----:B------:R-:W-:-:S02]  /*bc40*/  WARPGROUP.DEPBAR.LE gsb0, 0x0 ;  /* 0x00008000000079c5 */ /* 0x000fc40000010000 */
[----:B------:R-:W4:Y:S04]  /*bc50*/  LDL R149, [R1+0x24] ;  /* 0x0000240001957983 */ /* 0x000f280000100800 */
[----:B------:R-:W4:Y:S04]  /*bc60*/  LDL R150, [R1+0x48] ;  /* 0x0000480001967983 */ /* 0x000f280000100800 */
[----:B------:R-:W2:Y:S01]  /*bc70*/  LDL R151, [R1+0x30] ;  /* 0x0000300001977983 */ /* 0x000ea20000100800 */
[----:B------:R-:W-:Y:S01]  /*bc80*/  VIADD R12, R8, 0x80 ;  /* 0x00000080080c7836 */ /* 0x000fe20000000000 */
[----:B------:R-:W-:Y:S01]  /*bc90*/  R2UR UR7, R13 ;  /* 0x000000000d0772ca */ /* 0x000fe200000e0000 */
[----:B------:R-:W-:Y:S01]  /*bca0*/  WARPGROUP.ARRIVE ;  /* 0x00000000000079c5 */ /* 0x000fe20000000000 */
[----:B------:R-:W-:-:S02]  /*bcb0*/  IMAD.MOV.U32 R13, RZ, RZ, 0x40000040 ;  /* 0x40000040ff0d7424 */ /* 0x000fc400078e00ff */
[----:B------:R-:W-:Y:S01]  /*bcc0*/  R2UR UR6, R12 ;  /* 0x000000000c0672ca */ /* 0x000fe200000e0000 */
[----:B------:R-:W-:-:S12]  /*bcd0*/  VIADD R12, R8, 0x100 ;  /* 0x00000100080c7836 */ /* 0x000fd80000000000 */
[----:B------:R-:W-:Y:S01]  /*bce0*/  HGMMA.64x64x16.F32.BF16 R88, R144, gdesc[UR4].tnspB, R88, gsb0 ;  /* 0x40e0000490587df0 */ /* 0x000fe20008001858 */
[----:B------:R-:W-:Y:S02]  /*bcf0*/  R2UR UR6, R12 ;  /* 0x000000000c0672ca */ /* 0x000fe400000e0000 */
[----:B------:R-:W-:Y:S01]  /*bd00*/  R2UR UR7, R13 ;  /* 0x000000000d0772ca */ /* 0x000fe200000e0000 */
[----:B------:R-:W-:Y:S01]  /*bd10*/  IMAD.MOV.U32 R13, RZ, RZ, 0x40000040 ;  /* 0x40000040ff0d7424 */ /* 0x000fe200078e00ff */
[----:B------:R-:W-:Y:S02]  /*bd20*/  WARPGROUP.DEPBAR.LE gsb0, 0x0 ;  /* 0x00008000000079c5 */ /* 0x000fe40000010000 */
[----:B------:R-:W-:-:S09]  /*bd30*/  WARPGROUP.ARRIVE ;  /* 0x00000000000079c5 */ /* 0x000fd20000000000 */
[----:B------:R-:W-:Y:S01]  /*bd40*/  HGMMA.64x64x16.F32.BF16 R88, R140, gdesc[UR4].tnspB, R88, gsb0 ;  /* 0x40e000048c587df0 */ /* 0x000fe20008001858 */
[----:B------:R-:W-:Y:S01]  /*bd50*/  R2UR UR7, R13 ;  /* 0x000000000d0772ca */ /* 0x000fe200000e0000 */
[----:B------:R-:W-:Y:S01]  /*bd60*/  IMAD.MOV.U32 R13, RZ, RZ, 0x40000040 ;  /* 0x40000040ff0d7424 */ /* 0x000fe200078e00ff */
[----:B------:R-:W-:Y:S02]  /*bd70*/  WARPGROUP.DEPBAR.LE gsb0, 0x0 ;  /* 0x00008000000079c5 */ /* 0x000fe40000010000 */
[----:B------:R-:W-:Y:S01]  /*bd80*/  WARPGROUP.ARRIVE ;  /* 0x00000000000079c5 */ /* 0x000fe20000000000 */
[----:B----4-:R-:W-:-:S04]  /*bd90*/  IMAD.IADD R9, R150, 0x1, R149 ;  /* 0x0000000196097824 */ /* 0x010fc800078e0295 */
[----:B-1----:R-:W-:-:S04]  /*bda0*/  @P2 IMAD.HI.U32 R12, R9, R0, RZ ;  /* 0x00000000090c2227 */ /* 0x002fc800078e00ff */
[----:B------:R-:W-:Y:S01]  /*bdb0*/  IMAD.MOV.U32 R0, RZ, RZ, R9 ;  /* 0x000000ffff007224 */ /* 0x000fe200078e0009 */
[----:B0-----:R-:W-:Y:S01]  /*bdc0*/  @P2 SHF.R.U32.HI R0, RZ, R3, R12 ;  /* 0x00000003ff002219 */ /* 0x001fe2000001160c */
[----:B------:R-:W-:Y:S02]  /*bdd0*/  IMAD.MOV.U32 R9, RZ, RZ, -0x80 ;  /* 0xffffff80ff097424 */ /* 0x000fe400078e00ff */
[----:B------:R-:W-:Y:S02]  /*bde0*/  VIADD R12, R8, 0x180 ;  /* 0x00000180080c7836 */ /* 0x000fe40000000000 */
[----:B------:R-:W0:Y:S01]  /*bdf0*/  SHFL.IDX PT, R3, R0, RZ, 0x1c1f ;  /* 0x001c1fff00037589 */ /* 0x000e2200000e0000 */
[----:B------:R-:W-:Y:S02]  /*be00*/  IMAD R9, R14, R9, 0x1 ;  /* 0x000000010e097424 */ /* 0x000fe400078e0209 */
[----:B------:R-:W-:-:S03]  /*be10*/  R2UR UR6, R12 ;  /* 0x000000000c0672ca */ /* 0x000fc600000e0000 */
[----:B--2---:R-:W-:-:S05]  /*be20*/  IADD3 R9, R21, R9, -R151 ;  /* 0x0000000915097210 */ /* 0x004fca0007ffe897 */
[----:B---3--:R-:W-:-:S05]  /*be30*/  IMAD.IADD R9, R9, 0x1, -R20 ;  /* 0x0000000109097824 */ /* 0x008fca00078e0a14 */
[----:B------:R-:W-:Y:S01]  /*be40*/  HGMMA.64x64x16.F32.BF16 R88, R136, gdesc[UR4].tnspB, R88, gsb0 ;  /* 0x40e0000488587df0 */ /* 0x000fe20008001858 */
[----:B------:R-:W-:Y:S01]  /*be50*/  R2UR UR7, R13 ;  /* 0x000000000d0772ca */ /* 0x000fe200000e0000 */
[----:B0-----:R-:W-:-:S05]  /*be60*/  IMAD.IADD R3, R9, 0x1, R3 ;  /* 0x0000000109037824 */ /* 0x001fca00078e0203 */
[C---:B------:R-:W-:Y:S02]  /*be70*/  ISETP.GT.AND P3, PT, R3.reuse, RZ, PT ;  /* 0x000000ff0300720c */ /* 0x040fe40003f64270 */
[C---:B------:R-:W-:Y:S02]  /*be80*/  ISETP.GT.AND P4, PT, R3.reuse, 0x1, PT ;  /* 0x000000010300780c */ /* 0x040fe40003f84270 */
        /* <DEDUP_REMOVED lines=30> */
[----:B------:R-:W-:Y:S01]  /*c070*/  FMNMX.FTZ R12, R41, R12, !PT ;  /* 0x0000000c290c7209 */ /* 0x000fe20007810000 */
[----:B------:R-:W-:Y:S02]  /*c080*/  WARPGROUP.DEPBAR.LE gsb0, 0x0 ;  /* 0x00008000000079c5 */ /* 0x000fe40000010000 */
[----:B------:R-:W-:Y:S01]  /*c090*/  ISETP.GT.AND P3, PT, R3, 0x30, PT ;  /* 0x000000300300780c */ /* 0x000fe20003f64270 */
[----:B------:R-:W-:Y:S01]  /*c0a0*/  WARPGROUP.ARRIVE ;  /* 0x00000000000079c5 */ /* 0x000fe20000000000 */
        /* <DEDUP_REMOVED lines=60> */
[----:B------:R-:W-:-:S04]  /*c470*/  FMNMX.FTZ R3, R84, R12, !PT ;  /* 0x0000000c54037209 */ /* 0x000fc80007810000 */
[----:B------:R-:W-:-:S05]  /*c480*/  FMNMX.FTZ R3, R85, R3, !PT ;  /* 0x0000000355037209 */ /* 0x000fca0007810000 */
[----:B------:R-:W0:Y:S02]  /*c490*/  SHFL.BFLY PT, R12, R3, 0x2, 0x1f ;  /* 0x0c401f00030c7f89 */ /* 0x000e2400000e0000 */
[----:B0-----:R-:W-:Y:S01]  /*c4a0*/  FMNMX.FTZ R3, R3, R12, !PT ;  /* 0x0000000c03037209 */ /* 0x001fe20007810000 */
[----:B------:R-:W-:-:S04]  /*c4b0*/  VIADD R12, R8, 0x200 ;  /* 0x00000200080c7836 */ /* 0x000fc80000000000 */
[----:B------:R-:W0:Y:S01]  /*c4c0*/  SHFL.BFLY PT, R20, R3, 0x1, 0x1f ;  /* 0x0c201f0003147f89 */ /* 0x000e2200000e0000 */
[----:B------:R-:W-:-:S03]  /*c4d0*/  R2UR UR6, R12 ;  /* 0x000000000c0672ca */ /* 0x000fc600000e0000 */
[----:B------:R1:W2:Y:S02]  /*c4e0*/  SHFL.IDX PT, R12, R0, 0x1, 0x1c1f ;  /* 0x003c1f00000c7f89 */ /* 0x0002a400000e0000 */
[----:B-1----:R-:W-:-:S08]  /*c4f0*/  IMAD.U32 R0, RZ, RZ, UR5 ;  /* 0x00000005ff007e24 */ /* 0x002fd0000f8e00ff */
[----:B------:R-:W-:Y:S01]  /*c500*/  HGMMA.64x64x16.F32.BF16 R88, R132, gdesc[UR4].tnspB, R88, gsb0 ;  /* 0x40e0000484587df0 */ /* 0x000fe20008001858 */
[----:B0-----:R-:W-:Y:S01]  /*c510*/  FMNMX.FTZ R3, R3, R20, !PT ;  /* 0x0000001403037209 */ /* 0x001fe20007810000 */
[----:B--2---:R-:W-:-:S04]  /*c520*/  IMAD.IADD R9, R9, 0x1, R12 ;  /* 0x0000000109097824 */ /* 0x004fc800078e020c */
[C---:B------:R-:W-:Y:S01]  /*c530*/  FMUL.FTZ R13, R3.reuse, R0 ;  /* 0x00000000030d7220 */ /* 0x040fe20000410000 */
[----:B------:R-:W-:Y:S02]  /*c540*/  FSETP.NEU.FTZ.AND P3, PT, R3, -INF , PT ;  /* 0xff8000000300780b */ /* 0x000fe40003f7d000 */
[C---:B------:R-:W-:Y:S02]  /*c550*/  ISETP.GT.AND P5, PT, R9.reuse, RZ, PT ;  /* 0x000000ff0900720c */ /* 0x040fe40003fa4270 */
[C---:B------:R-:W-:Y:S02]  /*c560*/  ISETP.GT.AND P4, PT, R9.reuse, 0x1, PT ;  /* 0x000000010900780c */ /* 0x040fe40003f84270 */
        /* <DEDUP_REMOVED lines=10> */
[----:B------:R-:W-:Y:S02]  /*c610*/  FSEL R13, R13, RZ, P3 ;  /* 0x000000ff0d0d7208 */ /* 0x000fe40001800000 */
[----:B------:R-:W-:Y:S02]  /*c620*/  ISETP.GT.AND P4, PT, R9, 0x11, PT ;  /* 0x000000110900780c */ /* 0x000fe40003f84270 */
        /* <DEDUP_REMOVED lines=19> */
[--C-:B------:R-:W-:Y:S01]  /*c760*/  FFMA.FTZ R140, R40, R0, -R13.reuse ;  /* 0x00000000288c7223 */ /* 0x100fe2000001080d */
[----:B------:R-:W-:Y:S01]  /*c770*/  FMNMX.FTZ R24, R38, R24, !PT ;  /* 0x0000001826187209 */ /* 0x000fe20007810000 */
[--C-:B------:R-:W-:Y:S01]  /*c780*/  FFMA.FTZ R40, R64, R0, -R13.reuse ;  /* 0x0000000040287223 */ /* 0x100fe2000001080d */
[----:B------:R-:W-:Y:S01]  /*c790*/  ISETP.GT.AND P4, PT, R9, 0x21, PT ;  /* 0x000000210900780c */ /* 0x000fe20003f84270 */
[----:B------:R-:W1:Y:S01]  /*c7a0*/  S2R R64, SR_TID.X ;  /* 0x0000000000407919 */ /* 0x000e620000002100 */
[----:B------:R-:W-:Y:S01]  /*c7b0*/  FSEL R42, R42, -INF , P5 ;  /* 0xff8000002a2a7808 */ /* 0x000fe20002800000 */
[----:B------:R-:W-:Y:S01]  /*c7c0*/  MUFU.EX2 R148, R148 ;  /* 0x0000009400947308 */ /* 0x000fe20000000800 */
[----:B------:R-:W-:Y:S01]  /*c7d0*/  FMNMX.FTZ R24, R39, R24, !PT ;  /* 0x0000001827187209 */ /* 0x000fe20007810000 */
[----:B0-----:R-:W-:Y:S01]  /*c7e0*/  IMAD.MOV.U32 R33, RZ, RZ, 0x40000040 ;  /* 0x40000040ff217424 */ /* 0x001fe200078e00ff */
[----:B------:R-:W-:Y:S01]  /*c7f0*/  ISETP.GT.AND P5, PT, R9, 0x28, PT ;  /* 0x000000280900780c */ /* 0x000fe20003fa4270 */
[----:B------:R-:W-:Y:S01]  /*c800*/  FFMA.FTZ R146, R36, R0, -R13 ;  /* 0x0000000024927223 */ /* 0x000fe2000001080d */
[----:B------:R-:W-:Y:S01]  /*c810*/  FSEL R43, R43, -INF , P4 ;  /* 0xff8000002b2b7808 */ /* 0x000fe20002000000 */
[----:B------:R-:W-:-:S02]  /*c820*/  WARPGROUP.DEPBAR.LE gsb0, 0x0 ;  /* 0x00008000000079c5 */ /* 0x000fc40000010000 */
[----:B------:R-:W-:Y:S01]  /*c830*/  FMNMX.FTZ R25, R42, R24, !PT ;  /* 0x000000182a197209 */ /* 0x000fe20007810000 */
[-CC-:B------:R-:W-:Y:S01]  /*c840*/  FFMA.FTZ R132, R56, R0.reuse, -R13.reuse ;  /* 0x0000000038847223 */ /* 0x180fe2000001080d */
[----:B------:R-:W-:Y:S01]  /*c850*/  ISETP.GT.AND P4, PT, R9, 0x29, PT ;  /* 0x000000290900780c */ /* 0x000fe20003f84270 */
[----:B------:R-:W-:Y:S01]  /*c860*/  WARPGROUP.ARRIVE ;  /* 0x00000000000079c5 */ /* 0x000fe20000000000 */
[----:B------:R-:W-:Y:S01]  /*c870*/  FSEL R46, R46, -INF , P5 ;  /* 0xff8000002e2e7808 */ /* 0x000fe20002800000 */
[-CC-:B------:R-:W-:Y:S01]  /*c880*/  FFMA.FTZ R134, R60, R0.reuse, -R13.reuse ;  /* 0x000000003c867223 */ /* 0x180fe2000001080d */
[----:B------:R-:W-:Y:S01]  /*c890*/  FMNMX.FTZ R25, R43, R25, !PT ;  /* 0x000000192b197209 */ /* 0x000fe20007810000 */
[----:B------:R-:W-:Y:S01]  /*c8a0*/  MUFU.EX2 R150, R150 ;  /* 0x0000009600967308 */ /* 0x000fe20000000800 */
[----:B------:R-:W-:Y:S01]  /*c8b0*/  ISETP.GT.AND P5, PT, R9, 0x30, PT ;  /* 0x000000300900780c */ /* 0x000fe20003fa4270 */
[----:B------:R-:W-:Y:S01]  /*c8c0*/  @!P1 IMAD R15, R15, 0x8, R2 ;  /* 0x000000080f0f9824 */ /* 0x000fe200078e0202 */
[----:B------:R-:W-:Y:S01]  /*c8d0*/  FSEL R47, R47, -INF , P4 ;  /* 0xff8000002f2f7808 */ /* 0x000fe20002000000 */
[-CC-:B------:R-:W-:Y:S01]  /*c8e0*/  FFMA.FTZ R37, R37, R0.reuse, -R13.reuse ;  /* 0x0000000025257223 */ /* 0x180fe2000001080d */
[----:B------:R-:W-:Y:S01]  /*c8f0*/  FMNMX.FTZ R25, R46, R25, !PT ;  /* 0x000000192e197209 */ /* 0x000fe20007810000 */
[-CC-:B------:R-:W-:Y:S01]  /*c900*/  FFMA.FTZ R142, R44, R0.reuse, -R13.reuse ;  /* 0x000000002c8e7223 */ /* 0x180fe2000001080d */
[----:B------:R-:W-:Y:S01]  /*c910*/  ISETP.GT.AND P4, PT, R9, 0x31, PT ;  /* 0x000000310900780c */ /* 0x000fe20003f84270 */
[----:B------:R-:W-:Y:S01]  /*c920*/  MUFU.EX2 R20, R20 ;  /* 0x0000001400147308 */ /* 0x000fe20000000800 */
        /* <DEDUP_REMOVED lines=13> */
[----:B------:R-:W-:Y:S01]  /*ca00*/  FFMA.FTZ R81, R81, R0, -R13 ;  /* 0x0000000051517223 */ /* 0x000fe2000001080d */
[----:B------:R-:W-:Y:S01]  /*ca10*/  FMNMX.FTZ R28, R51, R28, !PT ;  /* 0x0000001c331c7209 */ /* 0x000fe20007810000 */
[----:B------:R0:W-:Y:S01]  /*ca20*/  MUFU.EX2 R25, R41 ;  /* 0x0000002900197308 */ /* 0x0001e20000000800 */
[----:B------:R-:W-:-:S02]  /*ca30*/  ISETP.GT.AND P5, PT, R9, 0x40, PT ;  /* 0x000000400900780c */ /* 0x000fc40003fa4270 */
[----:B------:R-:W-:Y:S02]  /*ca40*/  R2UR UR7, R33 ;  /* 0x00000000210772ca */ /* 0x000fe400000e0000 */
[----:B-1----:R-:W-:Y:S01]  /*ca50*/  SHF.R.U32.HI R135, RZ, 0x7, R64 ;  /* 0x00000007ff877819 */ /* 0x002fe20000011640 */
[----:B------:R-:W-:Y:S01]  /*ca60*/  @!P1 VIADD R15, R15, 0x16860 ;  /* 0x000168600f0f9836 */ /* 0x000fe20000000000 */
[----:B------:R-:W-:Y:S01]  /*ca70*/  FSEL R55, R55, -INF , P4 ;  /* 0xff80000037377808 */ /* 0x000fe20002000000 */
[----:B------:R-:W-:Y:S01]  /*ca80*/  MUFU.EX2 R146, R146 ;  /* 0x0000009200927308 */ /* 0x000fe20000000800 */
[----:B------:R-:W-:Y:S01]  /*ca90*/  FMNMX.FTZ R28, R54, R28, !PT ;  /* 0x0000001c361c7209 */ /* 0x000fe20007810000 */
[-CC-:B0-----:R-:W-:Y:S01]  /*caa0*/  FFMA.FTZ R41, R61, R0.reuse, -R13.reuse ;  /* 0x000000003d297223 */ /* 0x181fe2000001080d */
[----:B------:R-:W-:Y:S01]  /*cab0*/  ISETP.GT.AND P4, PT, R9, 0x41, PT ;  /* 0x000000410900780c */ /* 0x000fe20003f84270 */
[-CC-:B------:R-:W-:Y:S01]  /*cac0*/  FFMA.FTZ R44, R65, R0.reuse, -R13.reuse ;  /* 0x00000000412c7223 */ /* 0x180fe2000001080d */
[----:B------:R-:W-:Y:S01]  /*cad0*/  FSEL R58, R58, -INF , P5 ;  /* 0xff8000003a3a7808 */ /* 0x000fe20002800000 */
[--C-:B------:R-:W-:Y:S01]  /*cae0*/  FFMA.FTZ R48, R69, R0, -R13.reuse ;  /* 0x0000000045307223 */ /* 0x100fe2000001080d */
[----:B------:R-:W-:Y:S01]  /*caf0*/  FMNMX.FTZ R28, R55, R28, !PT ;  /* 0x0000001c371c7209 */ /* 0x000fe20007810000 */
[----:B------:R0:W-:Y:S01]  /*cb00*/  MUFU.EX2 R24, R37 ;  /* 0x0000002500187308 */ /* 0x0001e20000000800 */
[----:B------:R-:W-:Y:S01]  /*cb10*/  ISETP.GT.AND P5, PT, R9, 0x48, PT ;  /* 0x000000480900780c */ /* 0x000fe20003fa4270 */
[-CC-:B------:R-:W-:Y:S01]  /*cb20*/  FFMA.FTZ R52, R73, R0.reuse, -R13.reuse ;  /* 0x0000000049347223 */ /* 0x180fe2000001080d */
[----:B------:R-:W-:Y:S01]  /*cb30*/  FSEL R59, R59, -INF , P4 ;  /* 0xff8000003b3b7808 */ /* 0x000fe20002000000 */
[--C-:B------:R-:W-:Y:S01]  /*cb40*/  FFMA.FTZ R33, R77, R0, -R13.reuse ;  /* 0x000000004d217223 */ /* 0x100fe2000001080d */
[----:B------:R-:W-:Y:S01]  /*cb50*/  FMNMX.FTZ R29, R58, R28, !PT ;  /* 0x0000001c3a1d7209 */ /* 0x000fe20007810000 */
[-CC-:B------:R-:W-:Y:S01]  /*cb60*/  FFMA.FTZ R53, R80, R0.reuse, -R13.reuse ;  /* 0x0000000050357223 */ /* 0x180fe2000001080d */
[----:B------:R-:W-:Y:S01]  /*cb70*/  ISETP.GT.AND P4, PT, R9, 0x49, PT ;  /* 0x000000490900780c */ /* 0x000fe20003f84270 */
[----:B------:R-:W-:Y:S01]  /*cb80*/  MUFU.EX2 R140, R140 ;  /* 0x0000008c008c7308 */ /* 0x000fe20000000800 */
[----:B------:R-:W-:Y:S01]  /*cb90*/  FSEL R62, R62, -INF , P5 ;  /* 0xff8000003e3e7808 */ /* 0x000fe20002800000 */
[-CC-:B0-----:R-:W-:Y:S01]  /*cba0*/  FFMA.FTZ R37, R57, R0.reuse, -R13.reuse ;  /* 0x0000000039257223 */ /* 0x181fe2000001080d */
[----:B------:R-:W-:Y:S01]  /*cbb0*/  FMNMX.FTZ R29, R59, R29, !PT ;  /* 0x0000001d3b1d7209 */ /* 0x000fe20007810000 */
[----:B------:R-:W-:Y:S01]  /*cbc0*/  FFMA.FTZ R57, R84, R0, -R13 ;  /* 0x0000000054397223 */ /* 0x000fe2000001080d */
[----:B------:R-:W-:-:S02]  /*cbd0*/  ISETP.GT.AND P5, PT, R9, 0x50, PT ;  /* 0x000000500900780c */ /* 0x000fc40003fa4270 */
[----:B------:R-:W-:Y:S01]  /*cbe0*/  FSEL R63, R63, -INF , P4 ;  /* 0xff8000003f3f7808 */ /* 0x000fe20002000000 */
[----:B------:R-:W-:Y:S01]  /*cbf0*/  MUFU.EX2 R142, R142 ;  /* 0x0000008e008e7308 */ /* 0x000fe20000000800 */
[----:B------:R-:W-:Y:S02]  /*cc00*/  FMNMX.FTZ R29, R62, R29, !PT ;  /* 0x0000001d3e1d7209 */ /* 0x000fe40007810000 */
[----:B------:R-:W-:Y:S02]  /*cc10*/  ISETP.GT.AND P4, PT, R9, 0x51, PT ;  /* 0x000000510900780c */ /* 0x000fe40003f84270 */
[----:B------:R-:W-:Y:S02]  /*cc20*/  FSEL R66, R66, -INF , P5 ;  /* 0xff80000042427808 */ /* 0x000fe40002800000 */
[----:B------:R-:W-:Y:S01]  /*cc30*/  FMNMX.FTZ R29, R63, R29, !PT ;  /* 0x0000001d3f1d7209 */ /* 0x000fe20007810000 */
[----:B------:R0:W-:Y:S01]  /*cc40*/  MUFU.EX2 R28, R45 ;  /* 0x0000002d001c7308 */ /* 0x0001e20000000800 */
[----:B------:R-:W-:-:S02]  /*cc50*/  ISETP.GT.AND P5, PT, R9, 0x58, PT ;  /* 0x000000580900780c */ /* 0x000fc40003fa4270 */
[----:B------:R-:W-:Y:S02]  /*cc60*/  FSEL R67, R67, -INF , P4 ;  /* 0xff80000043437808 */ /* 0x000fe40002000000 */
[----:B------:R-:W-:Y:S02]  /*cc70*/  FMNMX.FTZ R32, R66, R29, !PT ;  /* 0x0000001d42207209 */ /* 0x000fe40007810000 */
[----:B------:R-:W-:Y:S01]  /*cc80*/  ISETP.GT.AND P4, PT, R9, 0x59, PT ;  /* 0x000000590900780c */ /* 0x000fe20003f84270 */
[----:B------:R-:W-:Y:S01]  /*cc90*/  MUFU.EX2 R136, R136 ;  /* 0x0000008800887308 */ /* 0x000fe20000000800 */
[----:B------:R-:W-:Y:S01]  /*cca0*/  FSEL R70, R70, -INF , P5 ;  /* 0xff80000046467808 */ /* 0x000fe20002800000 */
[----:B0-----:R-:W-:Y:S01]  /*ccb0*/  FFMA.FTZ R45, R68, R0, -R13 ;  /* 0x00000000442d7223 */ /* 0x001fe2000001080d */
[----:B------:R-:W-:Y:S02]  /*ccc0*/  FMNMX.FTZ R32, R67, R32, !PT ;  /* 0x0000002043207209 */ /* 0x000fe40007810000 */
[----:B------:R-:W-:-:S02]  /*ccd0*/  ISETP.GT.AND P5, PT, R9, 0x60, PT ;  /* 0x000000600900780c */ /* 0x000fc40003fa4270 */
[----:B------:R-:W-:Y:S01]  /*cce0*/  FSEL R71, R71, -INF , P4 ;  /* 0xff80000047477808 */ /* 0x000fe20002000000 */
[----:B------:R0:W-:Y:S01]  /*ccf0*/  MUFU.EX2 R29, R49 ;  /* 0x00000031001d7308 */ /* 0x0001e20000000800 */
[----:B------:R-:W-:Y:S02]  /*cd00*/  FMNMX.FTZ R32, R70, R32, !PT ;  /* 0x0000002046207209 */ /* 0x000fe40007810000 */
[----:B------:R-:W-:Y:S02]  /*cd10*/  ISETP.GT.AND P4, PT, R9, 0x61, PT ;  /* 0x000000610900780c */ /* 0x000fe40003f84270 */
[----:B------:R-:W-:Y:S02]  /*cd20*/  FSEL R74, R74, -INF , P5 ;  /* 0xff8000004a4a7808 */ /* 0x000fe40002800000 */
[----:B------:R-:W-:Y:S01]  /*cd30*/  FMNMX.FTZ R32, R71, R32, !PT ;  /* 0x0000002047207209 */ /* 0x000fe20007810000 */
[----:B------:R-:W-:Y:S01]  /*cd40*/  MUFU.EX2 R138, R138 ;  /* 0x0000008a008a7308 */ /* 0x000fe20000000800 */
[----:B------:R-:W-:Y:S01]  /*cd50*/  ISETP.GT.AND P5, PT, R9, 0x68, PT ;  /* 0x000000680900780c */ /* 0x000fe20003fa4270 */
[----:B0-----:R-:W-:Y:S01]  /*cd60*/  FFMA.FTZ R49, R72, R0, -R13 ;  /* 0x0000000048317223 */ /* 0x001fe2000001080d */
[----:B------:R-:W-:-:S02]  /*cd70*/  FSEL R75, R75, -INF , P4 ;  /* 0xff8000004b4b7808 */ /* 0x000fc40002000000 */
[----:B------:R-:W-:Y:S02]  /*cd80*/  FMNMX.FTZ R32, R74, R32, !PT ;  /* 0x000000204a207209 */ /* 0x000fe40007810000 */
[----:B------:R-:W-:Y:S01]  /*cd90*/  ISETP.GT.AND P4, PT, R9, 0x69, PT ;  /* 0x000000690900780c */ /* 0x000fe20003f84270 */
[----:B------:R-:W-:Y:S01]  /*cda0*/  MUFU.EX2 R36, R36 ;  /* 0x0000002400247308 */ /* 0x000fe20000000800 */
[----:B------:R-:W-:Y:S02]  /*cdb0*/  FSEL R78, R78, -INF , P5 ;  /* 0xff8000004e4e7808 */ /* 0x000fe40002800000 */
[----:B------:R-:W-:Y:S02]  /*cdc0*/  FMNMX.FTZ R32, R75, R32, !PT ;  /* 0x000000204b207209 */ /* 0x000fe40007810000 */
[----:B------:R-:W-:Y:S02]  /*cdd0*/  ISETP.GT.AND P5, PT, R9, 0x70, PT ;  /* 0x000000700900780c */ /* 0x000fe40003fa4270 */
[----:B------:R-:W-:Y:S01]  /*cde0*/  FSEL R79, R79, -INF , P4 ;  /* 0xff8000004f4f7808 */ /* 0x000fe20002000000 */
[----:B------:R-:W-:Y:S01]  /*cdf0*/  MUFU.EX2 R132, R132 ;  /* 0x0000008400847308 */ /* 0x000fe20000000800 */
[----:B------:R-:W-:-:S02]  /*ce00*/  FMNMX.FTZ R32, R78, R32, !PT ;  /* 0x000000204e207209 */ /* 0x000fc40007810000 */
[----:B------:R-:W-:Y:S02]  /*ce10*/  ISETP.GT.AND P4, PT, R9, 0x71, PT ;  /* 0x000000710900780c */ /* 0x000fe40003f84270 */
[----:B------:R-:W-:Y:S02]  /*ce20*/  FSEL R82, R82, -INF , P5 ;  /* 0xff80000052527808 */ /* 0x000fe40002800000 */
[----:B------:R-:W-:Y:S01]  /*ce30*/  FMNMX.FTZ R32, R79, R32, !PT ;  /* 0x000000204f207209 */ /* 0x000fe20007810000 */
[----:B------:R-:W-:Y:S01]  /*ce40*/  MUFU.EX2 R37, R37 ;  /* 0x0000002500257308 */ /* 0x000fe20000000800 */
[----:B------:R-:W-:Y:S02]  /*ce50*/  ISETP.GT.AND P5, PT, R9, 0x78, PT ;  /* 0x000000780900780c */ /* 0x000fe40003fa4270 */
[----:B------:R-:W-:Y:S02]  /*ce60*/  FSEL R83, R83, -INF , P4 ;  /* 0xff80000053537808 */ /* 0x000fe40002000000 */
[----:B------:R-:W-:-:S02]  /*ce70*/  FMNMX.FTZ R32, R82, R32, !PT ;  /* 0x0000002052207209 */ /* 0x000fc40007810000 */
[----:B------:R-:W-:Y:S01]  /*ce80*/  ISETP.GT.AND P4, PT, R9, 0x79, PT ;  /* 0x000000790900780c */ /* 0x000fe20003f84270 */
[----:B------:R-:W-:Y:S01]  /*ce90*/  MUFU.EX2 R134, R134 ;  /* 0x0000008600867308 */ /* 0x000fe20000000800 */
[----:B------:R-:W-:Y:S02]  /*cea0*/  FSEL R86, R86, -INF , P5 ;  /* 0xff80000056567808 */ /* 0x000fe40002800000 */
[----:B------:R-:W-:Y:S02]  /*ceb0*/  FMNMX.FTZ R32, R83, R32, !PT ;  /* 0x0000002053207209 */ /* 0x000fe40007810000 */
[----:B------:R-:W-:Y:S02]  /*cec0*/  FSEL R87, R87, -INF , P4 ;  /* 0xff80000057577808 */ /* 0x000fe40002000000 */
[----:B------:R-:W-:Y:S01]  /*ced0*/  FMNMX.FTZ R9, R86, R32, !PT ;  /* 0x0000002056097209 */ /* 0x000fe20007810000 */
[----:B------:R-:W-:Y:S03]  /*cee0*/  MUFU.EX2 R41, R41 ;  /* 0x0000002900297308 */ /* 0x000fe60000000800 */
[----:B------:R-:W-:-:S05]  /*cef0*/  FMNMX.FTZ R9, R87, R9, !PT ;  /* 0x0000000957097209 */ /* 0x000fca0007810000 */
[----:B------:R-:W0:Y:S01]  /*cf00*/  SHFL.BFLY PT, R32, R9, 0x2, 0x1f ;  /* 0x0c401f0009207f89 */ /* 0x000e2200000e0000 */
[----:B------:R-:W-:Y:S01]  /*cf10*/  @!P1 PRMT R15, RZ, 0x654, R15 ;  /* 0x00000654ff0f9816 */ /* 0x000fe2000000000f */
[----:B------:R-:W-:Y:S08]  /*cf20*/  MUFU.EX2 R40, R40 ;  /* 0x0000002800287308 */ /* 0x000ff00000000800 */
[----:B------:R-:W-:Y:S08]  /*cf30*/  MUFU.EX2 R44, R44 ;  /* 0x0000002c002c7308 */ /* 0x000ff00000000800 */
[----:B------:R-:W-:Y:S01]  /*cf40*/  MUFU.EX2 R45, R45 ;  /* 0x0000002d002d7308 */ /* 0x000fe20000000800 */
[----:B0-----:R-:W-:Y:S01]  /*cf50*/  FMNMX.FTZ R9, R9, R32, !PT ;  /* 0x0000002009097209 */ /* 0x001fe20007810000 */
[----:B------:R-:W-:-:S06]  /*cf60*/  VIADD R32, R8, 0x280 ;  /* 0x0000028008207836 */ /* 0x000fcc0000000000 */
[----:B------:R-:W-:Y:S01]  /*cf70*/  MUFU.EX2 R48, R48 ;  /* 0x0000003000307308 */ /* 0x000fe20000000800 */
[----:B------:R-:W0:Y:S01]  /*cf80*/  SHFL.BFLY PT, R56, R9, 0x1, 0x1f ;  /* 0x0c201f0009387f89 */ /* 0x000e2200000e0000 */
[----:B------:R-:W-:Y:S01]  /*cf90*/  R2UR UR6, R32 ;  /* 0x00000000200672ca */ /* 0x000fe200000e0000 */
[-CC-:B------:R-:W-:Y:S01]  /*cfa0*/  FFMA.FTZ R32, R76, R0.reuse, -R13.reuse ;  /* 0x000000004c207223 */ /* 0x180fe2000001080d */
[----:B------:R-:W-:-:S04]  /*cfb0*/  FFMA.FTZ R13, R85, R0, -R13 ;  /* 0x00000000550d7223 */ /* 0x000fc8000001080d */
[----:B------:R-:W-:Y:S08]  /*cfc0*/  MUFU.EX2 R49, R49 ;  /* 0x0000003100317308 */ /* 0x000ff00000000800 */
[----:B------:R-:W-:Y:S01]  /*cfd0*/  MUFU.EX2 R52, R52 ;  /* 0x0000003400347308 */ /* 0x000fe20000000800 */
[----:B------:R-:W-:Y:S07]  /*cfe0*/  HGMMA.64x64x16.F32.BF16 R88, R128, gdesc[UR4].tnspB, R88, gsb0 ;  /* 0x40e0000480587df0 */ /* 0x000fee0008001858 */
        /* <DEDUP_REMOVED lines=9> */
[----:B------:R-:W2:Y:S01]  /*d080*/  LDL R46, [R1+0x28] ;  /* 0x00002800012e7983 */ /* 0x000ea20000100800 */
[-CC-:B------:R-:W-:Y:S01]  /*d090*/  FFMA.FTZ R60, R27, R0.reuse, -R61.reuse ;  /* 0x000000001b3c7223 */ /* 0x180fe2000001083d */
[----:B------:R-:W-:Y:S02]  /*d0a0*/  VIADD R26, R8, 0x300 ;  /* 0x00000300081a7836 */ /* 0x000fe40000000000 */
[-CC-:B------:R-:W-:Y:S01]  /*d0b0*/  FFMA.FTZ R151, R30, R0.reuse, -R61.reuse ;  /* 0x000000001e977223 */ /* 0x180fe2000001083d */
[----:B------:R-:W-:Y:S02]  /*d0c0*/  IMAD.MOV.U32 R27, RZ, RZ, 0x40000040 ;  /* 0x40000040ff1b7424 */ /* 0x000fe400078e00ff */
[-CC-:B------:R-:W-:Y:S01]  /*d0d0*/  FFMA.FTZ R30, R31, R0.reuse, -R61.reuse ;  /* 0x000000001f1e7223 */ /* 0x180fe2000001083d */
[-CC-:B------:R-:W-:Y:S01]  /*d0e0*/  FFMA.FTZ R31, R35, R0.reuse, -R61.reuse ;  /* 0x00000000231f7223 */ /* 0x180fe2000001083d */
[----:B------:R-:W-:Y:S01]  /*d0f0*/  R2UR UR6, R26 ;  /* 0x000000001a0672ca */ /* 0x000fe200000e0000 */
[----:B------:R-:W-:Y:S01]  /*d100*/  VIADD R26, R8, 0x380 ;  /* 0x00000380081a7836 */ /* 0x000fe20000000000 */
[----:B------:R-:W-:Y:S01]  /*d110*/  R2UR UR7, R27 ;  /* 0x000000001b0772ca */ /* 0x000fe200000e0000 */
[-CC-:B------:R-:W-:Y:S01]  /*d120*/  FFMA.FTZ R35, R43, R0.reuse, -R61.reuse ;  /* 0x000000002b237223 */ /* 0x180fe2000001083d */
[----:B------:R-:W-:Y:S01]  /*d130*/  FSEL R27, R9, RZ, P4 ;  /* 0x000000ff091b7208 */ /* 0x000fe20002000000 */
[----:B------:R-:W-:Y:S01]  /*d140*/  MUFU.EX2 R149, R149 ;  /* 0x0000009500957308 */ /* 0x000fe20000000800 */
[----:B------:R-:W-:Y:S01]  /*d150*/  FSEL R43, R3, RZ, P3 ;  /* 0x000000ff032b7208 */ /* 0x000fe20001800000 */
[----:B------:R-:W-:Y:S01]  /*d160*/  FFMA.FTZ R145, R34, R0, -R61 ;  /* 0x0000000022917223 */ /* 0x000fe2000001083d */
[----:B------:R-:W-:Y:S01]  /*d170*/  ISETP.GE.U32.AND P3, PT, R64, 0x180, PT ;  /* 0x000001804000780c */ /* 0x000fe20003f66070 */
[----:B------:R-:W-:Y:S01]  /*d180*/  FADD.FTZ R10, -R27, R10 ;  /* 0x0000000a1b0a7221 */ /* 0x000fe20000010100 */
[----:B------:R-:W-:-:S02]  /*d190*/  IMAD.MOV.U32 R27, RZ, RZ, 0x40000040 ;  /* 0x40000040ff1b7424 */ /* 0x000fc400078e00ff */
[----:B------:R-:W-:Y:S01]  /*d1a0*/  FADD.FTZ R43, -R43, R11 ;  /* 0x0000000b2b2b7221 */ /* 0x000fe20000010100 */
[----:B------:R-:W-:Y:S02]  /*d1b0*/  VIADD R11, R135, 0x9 ;  /* 0x00000009870b7836 */ /* 0x000fe40000000000 */
[-C--:B------:R-:W-:Y:S01]  /*d1c0*/  FMUL.FTZ R10, R10, R0.reuse ;  /* 0x000000000a0a7220 */ /* 0x080fe20000410000 */
[----:B------:R-:W-:Y:S01]  /*d1d0*/  MUFU.EX2 R60, R60 ;  /* 0x0000003c003c7308 */ /* 0x000fe20000000800 */
[-C--:B------:R-:W-:Y:S01]  /*d1e0*/  FMUL.FTZ R8, R43, R0.reuse ;  /* 0x000000002b087220 */ /* 0x080fe20000410000 */
        /* <DEDUP_REMOVED lines=9> */
[----:B------:R-:W-:-:S05]  /*d280*/  FFMA.FTZ R133, R58, R0, -R61 ;  /* 0x000000003a857223 */ /* 0x000fca000001083d */
[----:B------:R-:W1:Y:S08]  /*d290*/  MUFU.EX2 R10, R10 ;  /* 0x0000000a000a7308 */ /* 0x000e700000000800 */
[----:B------:R-:W3:Y:S01]  /*d2a0*/  MUFU.EX2 R151, R151 ;  /* 0x0000009700977308 */ /* 0x000ee20000000800 */
[----:B------:R-:W-:Y:S02]  /*d2b0*/  WARPGROUP.DEPBAR.LE gsb0, 0x0 ;  /* 0x00008000000079c5 */ /* 0x000fe40000010000 */
[----:B------:R-:W-:-:S05]  /*d2c0*/  WARPGROUP.ARRIVE ;  /* 0x00000000000079c5 */ /* 0x000fca0000000000 */
[----:B------:R-:W4:Y:S01]  /*d2d0*/  MUFU.EX2 R30, R30 ;  /* 0x0000001e001e7308 */ /* 0x000f220000000800 */
[----:B------:R-:W-:Y:S01]  /*d2e0*/  HGMMA.64x64x16.F32.BF16 R88, R124, gdesc[UR4].tnspB, R88, gsb0 ;  /* 0x40e000047c587df0 */ /* 0x000fe20008001858 */
[----:B------:R-:W-:Y:S01]  /*d2f0*/  R2UR UR6, R26 ;  /* 0x000000001a0672ca */ /* 0x000fe200000e0000 */
[----:B------:R-:W-:Y:S01]  /*d300*/  @!P1 IMAD R26, R18, 0x8, R2 ;  /* 0x00000008121a9824 */ /* 0x000fe200078e0202 */
[----:B------:R-:W-:-:S04]  /*d310*/  R2UR UR7, R27 ;  /* 0x000000001b0772ca */ /* 0x000fc800000e0000 */
[----:B------:R-:W4:Y:S01]  /*d320*/  MUFU.EX2 R145, R145 ;  /* 0x0000009100917308 */ /* 0x000f220000000800 */
[----:B0-----:R-:W-:Y:S01]  /*d330*/  FFMA.FTZ R5, R8, R5, R148 ;  /* 0x0000000508057223 */ /* 0x001fe20000010094 */
[----:B------:R-:W-:Y:S02]  /*d340*/  @!P1 VIADD R26, R26, 0x16840 ;  /* 0x000168401a1a9836 */ /* 0x000fe40000000000 */
[----:B-1----:R-:W-:Y:S01]  /*d350*/  FFMA.FTZ R4, R10, R4, R149 ;  /* 0x000000040a047223 */ /* 0x002fe20000010095 */
[----:B------:R-:W-:-:S03]  /*d360*/  SEL R27, R11, 0x9, !P3 ;  /* 0x000000090b1b7807 */ /* 0x000fc60005800000 */
[----:B------:R-:W0:Y:S08]  /*d370*/  MUFU.EX2 R31, R31 ;  /* 0x0000001f001f7308 */ /* 0x000e300000000800 */
[----:B------:R-:W1:Y:S08]  /*d380*/  MUFU.EX2 R147, R147 ;  /* 0x0000009300937308 */ /* 0x000e700000000800 */
[----:B------:R-:W1:Y:S08]  /*d390*/  MUFU.EX2 R34, R34 ;  /* 0x0000002200227308 */ /* 0x000e700000000800 */
[----:B------:R-:W1:Y:S08]  /*d3a0*/  MUFU.EX2 R141, R141 ;  /* 0x0000008d008d7308 */ /* 0x000e700000000800 */
[----:B------:R-:W1:Y:S08]  /*d3b0*/  MUFU.EX2 R35, R35 ;  /* 0x0000002300237308 */ /* 0x000e700000000800 */
[----:B------:R-:W1:Y:S08]  /*d3c0*/  MUFU.EX2 R143, R143 ;  /* 0x0000008f008f7308 */ /* 0x000e700000000800 */
[----:B------:R-:W1:Y:S08]  /*d3d0*/  MUFU.EX2 R38, R38 ;  /* 0x0000002600267308 */ /* 0x000e700000000800 */
[----:B------:R-:W1:Y:S08]  /*d3e0*/  MUFU.EX2 R137, R137 ;  /* 0x0000008900897308 */ /* 0x000e700000000800 */
[----:B------:R-:W1:Y:S01]  /*d3f0*/  MUFU.EX2 R39, R39 ;  /* 0x0000002700277308 */ /* 0x000e620000000800 */
[----:B------:R-:W-:-:S02]  /*d400*/  WARPGROUP.DEPBAR.LE gsb0, 0x0 ;  /* 0x00008000000079c5 */ /* 0x000fc40000010000 */
[----:B------:R-:W-:-:S05]  /*d410*/  WARPGROUP.ARRIVE ;  /* 0x00000000000079c5 */ /* 0x000fca0000000000 */
[----:B------:R-:W1:Y:S01]  /*d420*/  MUFU.EX2 R139, R139 ;  /* 0x0000008b008b7308 */ /* 0x000e620000000800 */
[----:B------:R-:W-:Y:S01]  /*d430*/  HGMMA.64x64x16.F32.BF16 R88, R120, gdesc[UR4].tnspB, R88, gsb0 ;  /* 0x40e0000478587df0 */ /* 0x000fe20008001858 */
[----:B------:R-:W-:Y:S01]  /*d440*/  @!P1 PRMT R26, RZ, 0x654, R26 ;  /* 0x00000654ff1a9816 */ /* 0x000fe2000000001a */
[----:B------:R-:W-:Y:S01]  /*d450*/  FADD.FTZ R5, R12, R5 ;  /* 0x000000050c057221 */ /* 0x000fe20000010000 */
[----:B------:R-:W-:-:S03]  /*d460*/  FADD.FTZ R4, R60, R4 ;  /* 0x000000043c047221 */ /* 0x000fc60000010000 */
[----:B------:R-:W-:Y:S01]  /*d470*/  FADD.FTZ R5, R150, R5 ;  /* 0x0000000596057221 */ /* 0x000fe20000010000 */
[----:B------:R-:W1:Y:S03]  /*d480*/  MUFU.EX2 R42, R42 ;  /* 0x0000002a002a7308 */ /* 0x000e660000000800 */
[----:B------:R-:W-:Y:S01]  /*d490*/  FADD.FTZ R5, R20, R5 ;  /* 0x0000000514057221 */ /* 0x000fe20000010000 */
[-CC-:B------:R-:W-:Y:S01]  /*d4a0*/  FFMA.FTZ R59, R59, R0.reuse, -R61.reuse ;  /* 0x000000003b3b7223 */ /* 0x180fe2000001083d */
[----:B------:R-:W-:-:S03]  /*d4b0*/  FFMA.FTZ R135, R62, R0, -R61 ;  /* 0x000000003e877223 */ /* 0x000fc6000001083d */
[----:B------:R-:W1:Y:S01]  /*d4c0*/  MUFU.EX2 R133, R133 ;  /* 0x0000008500857308 */ /* 0x000e620000000800 */
[-CC-:B------:R-:W-:Y:S01]  /*d4d0*/  FFMA.FTZ R63, R63, R0.reuse, -R61.reuse ;  /* 0x000000003f3f7223 */ /* 0x180fe2000001083d */
[----:B------:R-:W-:-:S06]  /*d4e0*/  FFMA.FTZ R129, R66, R0, -R61 ;  /* 0x0000000042817223 */ /* 0x000fcc000001083d */
[----:B------:R-:W1:Y:S01]  /*d4f0*/  MUFU.EX2 R11, R59 ;  /* 0x0000003b000b7308 */ /* 0x000e620000000800 */
[----:B------:R-:W-:-:S07]  /*d500*/  F2FP.BF16.F32.PACK_AB R150, R20, R150 ;  /* 0x000000961496723e */ /* 0x000fce00000010ff */
[----:B------:R-:W-:Y:S08]  /*d510*/  MUFU.EX2 R56, R81 ;  /* 0x0000005100387308 */ /* 0x000ff00000000800 */
[----:B------:R-:W-:Y:S08]  /*d520*/  MUFU.EX2 R57, R57 ;  /* 0x0000003900397308 */ /* 0x000ff00000000800 */
[----:B------:R-:W-:Y:S01]  /*d530*/  MUFU.EX2 R13, R13 ;  /* 0x0000000d000d7308 */ /* 0x000fe20000000800 */
[----:B------:R-:W-:-:S02]  /*d540*/  WARPGROUP.DEPBAR.LE gsb0, 0x0 ;  /* 0x00008000000079c5 */ /* 0x000fc40000010000 */
[----:B------:R1:W-:Y:S06]  /*d550*/  BAR.ARV R27, 0x100 ;  /* 0x0004001b0000751d */ /* 0x0003ec0000002000 */
[----:B------:R3:W-:Y:S02]  /*d560*/  @!P1 SYNCS.ARRIVE.TRANS64.RED.A1T0 RZ, [R26+URZ], RZ ;  /* 0x000000ff1aff99a7 */ /* 0x0007e4000810043f */
[----:B---3--:R-:W-:Y:S01]  /*d570*/  FADD.FTZ R26, R151, R4 ;  /* 0x00000004971a7221 */ /* 0x008fe20000010000 */
[----:B------:R3:W-:Y:S03]  /*d580*/  @!P1 SYNCS.ARRIVE.TRANS64.RED.A1T0 RZ, [R15+URZ], RZ ;  /* 0x000000ff0fff99a7 */ /* 0x0007e6000810043f */
[----:B----4-:R-:W-:-:S04]  /*d590*/  FADD.FTZ R26, R30, R26 ;  /* 0x0000001a1e1a7221 */ /* 0x010fc80000010000 */
[----:B------:R-:W-:Y:S01]  /*d5a0*/  FADD.FTZ R26, R145, R26 ;  /* 0x0000001a911a7221 */ /* 0x000fe20000010000 */
[----:B---3--:R-:W-:-:S03]  /*d5b0*/  FADD.FTZ R15, R144, R5 ;  /* 0x00000005900f7221 */ /* 0x008fc60000010000 */
[----:B0-----:R-:W-:Y:S01]  /*d5c0*/  FADD.FTZ R26, R31, R26 ;  /* 0x0000001a1f1a7221 */ /* 0x001fe20000010000 */
[----:B------:R-:W-:-:S03]  /*d5d0*/  FADD.FTZ R15, R21, R15 ;  /* 0x0000000f150f7221 */ /* 0x000fc60000010000 */
[----:B-1----:R-:W-:Y:S01]  /*d5e0*/  FADD.FTZ R26, R147, R26 ;  /* 0x0000001a931a7221 */ /* 0x002fe20000010000 */
[----:B------:R-:W-:-:S03]  /*d5f0*/  FADD.FTZ R27, R146, R15 ;  /* 0x0000000f921b7221 */ /* 0x000fc60000010000 */
[----:B------:R-:W-:Y:S01]  /*d600*/  FADD.FTZ R26, R34, R26 ;  /* 0x0000001a221a7221 */ /* 0x000fe20000010000 */
        /* <DEDUP_REMOVED lines=12> */
[----:B------:R-:W-:Y:S01]  /*d6d0*/  FADD.FTZ R27, R29, R27 ;  /* 0x0000001b1d1b7221 */ /* 0x000fe20000010000 */
[----:B------:R-:W0:Y:S02]  /*d6e0*/  MUFU.EX2 R135, R135 ;  /* 0x0000008700877308 */ /* 0x000e240000000800 */
[----:B------:R-:W-:Y:S01]  /*d6f0*/  FADD.FTZ R43, R139, R26 ;  /* 0x0000001a8b2b7221 */ /* 0x000fe20000010000 */
[----:B------:R-:W-:Y:S01]  /*d700*/  FADD.FTZ R27, R138, R27 ;  /* 0x0000001b8a1b7221 */ /* 0x000fe20000010000 */
[-C--:B------:R-:W-:Y:S02]  /*d710*/  FFMA.FTZ R5, R67, R0.reuse, -R61 ;  /* 0x0000000043057223 */ /* 0x080fe4000001083d */
[----:B------:R-:W-:Y:S01]  /*d720*/  FADD.FTZ R20, R42, R43 ;  /* 0x0000002b2a147221 */ /* 0x000fe20000010000 */
[----:B------:R-:W-:Y:S01]  /*d730*/  FADD.FTZ R27, R36, R27 ;  /* 0x0000001b241b7221 */ /* 0x000fe20000010000 */
[----:B------:R-:W1:Y:S01]  /*d740*/  MUFU.EX2 R4, R63 ;  /* 0x0000003f00047308 */ /* 0x000e620000000800 */
[----:B------:R-:W-:Y:S01]  /*d750*/  FFMA.FTZ R131, R70, R0, -R61 ;  /* 0x0000000046837223 */ /* 0x000fe2000001083d */
[----:B------:R-:W-:Y:S01]  /*d760*/  FADD.FTZ R20, R133, R20 ;  /* 0x0000001485147221 */ /* 0x000fe20000010000 */
[----:B------:R-:W-:Y:S01]  /*d770*/  FADD.FTZ R26, R132, R27 ;  /* 0x0000001b841a7221 */ /* 0x000fe20000010000 */
[----:B------:R-:W-:-:S04]  /*d780*/  F2FP.BF16.F32.PACK_AB R144, R21, R144 ;  /* 0x000000901590723e */ /* 0x000fc800000010ff */
[----:B------:R-:W3:Y:S01]  /*d790*/  MUFU.EX2 R129, R129 ;  /* 0x0000008100817308 */ /* 0x000ee20000000800 */
[----:B------:R-:W-:Y:S01]  /*d7a0*/  FADD.FTZ R21, R37, R26 ;  /* 0x0000001a25157221 */ /* 0x000fe20000010000 */
[----:B------:R-:W-:Y:S01]  /*d7b0*/  FADD.FTZ R20, R11, R20 ;  /* 0x000000140b147221 */ /* 0x000fe20000010000 */
[----:B------:R-:W-:Y:S01]  /*d7c0*/  FFMA.FTZ R15, R71, R0, -R61 ;  /* 0x00000000470f7223 */ /* 0x000fe2000001083d */
[----:B------:R-:W-:-:S04]  /*d7d0*/  F2FP.BF16.F32.PACK_AB R146, R24, R146 ;  /* 0x000000921892723e */ /* 0x000fc800000010ff */
[----:B------:R-:W4:Y:S01]  /*d7e0*/  MUFU.EX2 R5, R5 ;  /* 0x0000000500057308 */ /* 0x000f220000000800 */
[----:B------:R-:W-:Y:S01]  /*d7f0*/  FADD.FTZ R24, R134, R21 ;  /* 0x0000001586187221 */ /* 0x000fe20000010000 */
[----:B0-----:R-:W-:Y:S01]  /*d800*/  FADD.FTZ R21, R135, R20 ;  /* 0x0000001487157221 */ /* 0x001fe20000010000 */
[----:B------:R-:W-:Y:S01]  /*d810*/  FFMA.FTZ R125, R74, R0, -R61 ;  /* 0x000000004a7d7223 */ /* 0x000fe2000001083d */
[----:B------:R-:W-:-:S04]  /*d820*/  F2FP.BF16.F32.PACK_AB R140, R25, R140 ;  /* 0x0000008c198c723e */ /* 0x000fc800000010ff */
[----:B------:R-:W0:Y:S01]  /*d830*/  MUFU.EX2 R131, R131 ;  /* 0x0000008300837308 */ /* 0x000e220000000800 */
[----:B------:R-:W-:Y:S01]  /*d840*/  FADD.FTZ R25, R41, R24 ;  /* 0x0000001829197221 */ /* 0x000fe20000010000 */
[----:B-1----:R-:W-:Y:S01]  /*d850*/  FADD.FTZ R20, R4, R21 ;  /* 0x0000001504147221 */ /* 0x002fe20000010000 */
[----:B------:R-:W-:-:S05]  /*d860*/  FFMA.FTZ R75, R75, R0, -R61 ;  /* 0x000000004b4b7223 */ /* 0x000fca000001083d */
[----:B------:R-:W1:Y:S01]  /*d870*/  MUFU.EX2 R15, R15 ;  /* 0x0000000f000f7308 */ /* 0x000e620000000800 */
[----:B------:R-:W-:Y:S01]  /*d880*/  FADD.FTZ R25, R40, R25 ;  /* 0x0000001928197221 */ /* 0x000fe20000010000 */
[----:B---3--:R-:W-:Y:S01]  /*d890*/  FADD.FTZ R20, R129, R20 ;  /* 0x0000001481147221 */ /* 0x008fe20000010000 */
[----:B------:R-:W-:Y:S01]  /*d8a0*/  FFMA.FTZ R78, R78, R0, -R61 ;  /* 0x000000004e4e7223 */ /* 0x000fe2000001083d */
[----:B------:R-:W-:-:S04]  /*d8b0*/  F2FP.BF16.F32.PACK_AB R148, R12, R148 ;  /* 0x000000940c94723e */ /* 0x000fc800000010ff */
[----:B------:R-:W3:Y:S01]  /*d8c0*/  MUFU.EX2 R125, R125 ;  /* 0x0000007d007d7308 */ /* 0x000ee20000000800 */
[----:B------:R-:W-:Y:S01]  /*d8d0*/  FADD.FTZ R24, R44, R25 ;  /* 0x000000192c187221 */ /* 0x000fe20000010000 */
[----:B----4-:R-:W-:Y:S01]  /*d8e0*/  FADD.FTZ R20, R5, R20 ;  /* 0x0000001405147221 */ /* 0x010fe20000010000 */
        /* <DEDUP_REMOVED lines=8> */
[----:B------:R-:W-:Y:S01]  /*d970*/  FFMA.FTZ R83, R83, R0, -R61 ;  /* 0x0000000053537223 */ /* 0x000fe2000001083d */
[----:B------:R-:W-:-:S04]  /*d980*/  F2FP.BF16.F32.PACK_AB R133, R11, R133 ;  /* 0x000000850b85723e */ /* 0x000fc800000010ff */
[----:B------:R-:W1:Y:S01]  /*d990*/  MUFU.EX2 R79, R79 ;  /* 0x0000004f004f7308 */ /* 0x000e620000000800 */
[----:B------:R-:W-:Y:S01]  /*d9a0*/  FADD.FTZ R11, R49, R24 ;  /* 0x00000018310b7221 */ /* 0x000fe20000010000 */
[----:B---3--:R-:W-:Y:S01]  /*d9b0*/  FADD.FTZ R21, R125, R20 ;  /* 0x000000147d157221 */ /* 0x008fe20000010000 */
[----:B------:R-:W-:-:S05]  /*d9c0*/  FFMA.FTZ R86, R86, R0, -R61 ;  /* 0x0000000056567223 */ /* 0x000fca000001083d */
[----:B------:R-:W3:Y:S01]  /*d9d0*/  MUFU.EX2 R82, R82 ;  /* 0x0000005200527308 */ /* 0x000ee20000000800 */
[----:B------:R-:W-:Y:S01]  /*d9e0*/  FADD.FTZ R11, R52, R11 ;  /* 0x0000000b340b7221 */ /* 0x000fe20000010000 */
[----:B----4-:R-:W-:Y:S01]  /*d9f0*/  FADD.FTZ R21, R12, R21 ;  /* 0x000000150c157221 */ /* 0x010fe20000010000 */
[----:B------:R-:W-:Y:S01]  /*da00*/  FFMA.FTZ R61, R87, R0, -R61 ;  /* 0x00000000573d7223 */ /* 0x000fe2000001083d */
[----:B------:R-:W-:-:S04]  /*da10*/  F2FP.BF16.F32.PACK_AB R135, R4, R135 ;  /* 0x000000870487723e */ /* 0x000fc800000010ff */
[----:B------:R-:W4:Y:S01]  /*da20*/  MUFU.EX2 R83, R83 ;  /* 0x0000005300537308 */ /* 0x000f220000000800 */
[----:B------:R-:W-:Y:S01]  /*da30*/  FADD.FTZ R4, R32, R11 ;  /* 0x0000000b20047221 */ /* 0x000fe20000010000 */
[----:B0-----:R-:W-:Y:S01]  /*da40*/  FADD.FTZ R20, R78, R21 ;  /* 0x000000154e147221 */ /* 0x001fe20000010000 */
[----:B------:R-:W-:-:S05]  /*da50*/  F2FP.BF16.F32.PACK_AB R129, R5, R129 ;  /* 0x000000810581723e */ /* 0x000fca00000010ff */
[----:B------:R-:W0:Y:S01]  /*da60*/  MUFU.EX2 R86, R86 ;  /* 0x0000005600567308 */ /* 0x000e220000000800 */
[----:B------:R-:W-:Y:S01]  /*da70*/  FADD.FTZ R4, R33, R4 ;  /* 0x0000000421047221 */ /* 0x000fe20000010000 */
[----:B-1----:R-:W-:Y:S01]  /*da80*/  FADD.FTZ R5, R79, R20 ;  /* 0x000000144f057221 */ /* 0x002fe20000010000 */
[----:B--2---:R-:W-:-:S05]  /*da90*/  ISETP.GT.AND P3, PT, R14, R46, PT ;  /* 0x0000002e0e00720c */ /* 0x004fca0003f64270 */
[----:B------:R-:W1:Y:S01]  /*daa0*/  MUFU.EX2 R61, R61 ;  /* 0x0000003d003d7308 */ /* 0x000e620000000800 */
[----:B------:R-:W-:Y:S01]  /*dab0*/  FADD.FTZ R11, R53, R4 ;  /* 0x00000004350b7221 */ /* 0x000fe20000010000 */
[----:B---3--:R-:W-:Y:S01]  /*dac0*/  FADD.FTZ R4, R82, R5 ;  /* 0x0000000552047221 */ /* 0x008fe20000010000 */
[----:B------:R-:W-:Y:S02]  /*dad0*/  F2FP.BF16.F32.PACK_AB R125, R12, R125 ;  /* 0x0000007d0c7d723e */ /* 0x000fe400000010ff */
[----:B------:R-:W-:Y:S01]  /*dae0*/  FADD.FTZ R12, R56, R11 ;  /* 0x0000000b380c7221 */ /* 0x000fe20000010000 */
[----:B----4-:R-:W-:-:S03]  /*daf0*/  FADD.FTZ R5, R83, R4 ;  /* 0x0000000453057221 */ /* 0x010fc60000010000 */
[----:B------:R-:W-:Y:S01]  /*db00*/  FADD.FTZ R12, R57, R12 ;  /* 0x0000000c390c7221 */ /* 0x000fe20000010000 */
[----:B0-----:R-:W-:Y:S01]  /*db10*/  FADD.FTZ R4, R86, R5 ;  /* 0x0000000556047221 */ /* 0x001fe20000010000 */
[----:B------:R-:W-:Y:S01]  /*db20*/  F2FP.BF16.F32.PACK_AB R131, R15, R131 ;  /* 0x000000830f83723e */ /* 0x000fe200000010ff */
        /* <DEDUP_REMOVED lines=32> */
[----:B------:R-:W-:Y:S01]  /*dd30*/  F2FP.BF16.F32.PACK_AB R149, R60, R149 ;  /* 0x000000953c95723e */ /* 0x000fe200000010ff */
[----:B------:R-:W-:Y:S01]  /*dd40*/  FADD.FTZ R5, R13, R12 ;  /* 0x0000000c0d057221 */ /* 0x000fe20000010000 */
[----:B------:R-:W-:Y:S01]  /*dd50*/  F2FP.BF16.F32.PACK_AB R151, R30, R151 ;  /* 0x000000971e97723e */ /* 0x000fe200000010ff */
[----:B-1----:R-:W-:Y:S01]  /*dd60*/  FADD.FTZ R4, R61, R4 ;  /* 0x000000043d047221 */ /* 0x002fe20000010000 */
[----:B------:R-:W-:Y:S01]  /*dd70*/  F2FP.BF16.F32.PACK_AB R145, R31, R145 ;  /* 0x000000911f91723e */ /* 0x000fe200000010ff */
[----:B------:R-:W-:Y:S01]  /*dd80*/  VIADD R14, R14, 0xffffffff ;  /* 0xffffffff0e0e7836 */ /* 0x000fe20000000000 */
        /* <DEDUP_REMOVED lines=23> */
[----:B------:R-:W-:Y:S06]  /*df00*/  @P3 BRA `(.L_x_2383) ;  /* 0xffffffd400dc3947 */ /* 0x000fec000383ffff */
.L_x_2373:
[----:B------:R-:W2:Y:S02]  /*df10*/  LDL R8, [R1+0x38] ;  /* 0x0000380001087983 */ /* 0x000ea40000100800 */
[----:B--2---:R-:W-:-:S13]  /*df20*/  ISETP.GE.AND P2, PT, R14, R8, PT ;  /* 0x000000080e00720c */ /* 0x004fda0003f46270 */
[----:B------:R-:W-:Y:S05]  /*df30*/  @!P2 BRA `(.L_x_2384) ;  /* 0x0000001c00d0a947 */ /* 0x000fea0003800000 */
[----:B------:R-:W-:Y:S02]  /*df40*/  IMAD.MOV.U32 R12, RZ, RZ, R9 ;  /* 0x000000ffff0c7224 */ /* 0x000fe400078e0009 */
[----:B------:R-:W-:Y:S02]  /*df50*/  IMAD.MOV.U32 R13, RZ, RZ, R3 ;  /* 0x000000ffff0d7224 */ /* 0x000fe400078e0003 */
[----:B------:R-:W-:Y:S02]  /*df60*/  IMAD.MOV.U32 R8, RZ, RZ, R23 ;  /* 0x000000ffff087224 */ /* 0x000fe400078e0017 */
[----:B------:R-:W-:-:S07]  /*df70*/  IMAD.MOV.U32 R15, RZ, RZ, R18 ;  /* 0x000000ffff0f7224 */ /* 0x000fce00078e0012 */
.L_x_2394:
        /* <DEDUP_REMOVED lines=10> */
.L_x_2386:
[----:B------:R-:W-:Y:S01]  /*e020*/  IMAD R0, R18, 0x8, R2 ;  /* 0x0000000812007824 */ /* 0x000fe200078e0202 */
[----:B------:R-:W-:-:S04]  /*e030*/  SHF.L.U32 R3, R23, 0x1f, RZ ;  /* 0x0000001f17037819 */ /* 0x000fc800000006ff */
[----:B------:R0:W1:Y:S01]  /*e040*/  SYNCS.PHASECHK.TRANS64.TRYWAIT P3, [R0+URZ+0x16830], R3 ;  /* 0x01683003000075a7 */ /* 0x000062000806017f */
[----:B------:R-:W-:Y:S05]  /*e050*/  @!P0 BRA `(.L_x_2387) ;  /* 0x0000000000048947 */ /* 0x000fea0003800000 */
[----:B------:R-:W-:Y:S01]  /*e060*/  BPT.TRAP 0x1 ;  /* 0x000000040000795c */ /* 0x000fe20000300000 */
.L_x_2387:
[----:B------:R-:W-:Y:S04]  /*e070*/  BSSY B0, `(.L_x_2385) ;  /* 0x0000004000007945 */ /* 0x000fe80003800000 */
[----:B-1----:R-:W-:Y:S05]  /*e080*/  @P3 BRA `(.L_x_2388) ;  /* 0x0000000000083947 */ /* 0x002fea0003800000 */
[----:B------:R-:W1:Y:S02]  /*e090*/  SYNCS.PHASECHK.TRANS64.TRYWAIT P3, [R0+URZ+0x16830], R3 ;  /* 0x01683003000075a7 */ /* 0x000e64000806017f */
[----:B-1----:R-:W-:Y:S05]  /*e0a0*/  @!P3 BRA `(.L_x_2389) ;  /* 0x000000cc0060b947 */ /* 0x002fea0003800000 */
.L_x_2388:
[----:B------:R-:W-:Y:S05]  /*e0b0*/  BSYNC B0 ;  /* 0x0000000000007941 */ /* 0x000fea0003800000 */
.L_x_2385:
        /* <DEDUP_REMOVED lines=49> */
.L_x_2391:
[----:B------:R-:W-:Y:S01]  /*e3d0*/  SHF.L.U32 R0, R8, 0x1f, RZ ;  /* 0x0000001f08007819 */ /* 0x000fe200000006ff */
[----:B-----5:R-:W-:-:S04]  /*e3e0*/  IMAD R3, R15, 0x8, R2 ;  /* 0x000000080f037824 */ /* 0x020fc800078e0202 */
[----:B------:R0:W1:Y:S01]  /*e3f0*/  SYNCS.PHASECHK.TRANS64.TRYWAIT P2, [R3+URZ+0x16850], R0 ;  /* 0x01685000030075a7 */ /* 0x000062000804017f */
[----:B------:R-:W-:Y:S05]  /*e400*/  @!P0 BRA `(.L_x_2392) ;  /* 0x0000000000048947 */ /* 0x000fea0003800000 */
[----:B------:R-:W-:Y:S01]  /*e410*/  BPT.TRAP 0x1 ;  /* 0x000000040000795c */ /* 0x000fe20000300000 */
.L_x_2392:
[----:B-1----:R-:W-:Y:S05]  /*e420*/  @P2 BRA `(.L_x_2390) ;  /* 0x0000000000082947 */ /* 0x002fea0003800000 */
[----:B------:R-:W1:Y:S02]  /*e430*/  SYNCS.PHASECHK.TRANS64.TRYWAIT P2, [R3+URZ+0x16850], R0 ;  /* 0x01685000030075a7 */ /* 0x000e64000804017f */
[----:B-1----:R-:W-:Y:S05]  /*e440*/  @!P2 BRA `(.L_x_2393) ;  /* 0x000000c8008ca947 */ /* 0x002fea0003800000 */
.L_x_2390:
[----:B01---5:R-:W-:Y:S01]  /*e450*/  VIADD R0, R2, 0x400 ;  /* 0x0000040002007836 */ /* 0x023fe20000000000 */
[----:B------:R-:W-:Y:S05]  /*e460*/  WARPSYNC.ALL ;  /* 0x0000000000007948 */ /* 0x000fea0003800000 */
[----:B------:R-:W-:Y:S01]  /*e470*/  SHF.R.U32.HI R0, RZ, 0x4, R0 ;  /* 0x00000004ff007819 */ /* 0x000fe20000011600 */
[----:B------:R-:W-:Y:S01]  /*e480*/  IMAD.MOV.U32 R9, RZ, RZ, 0x40000040 ;  /* 0x40000040ff097424 */ /* 0x000fe200078e00ff */
[----:B------:R-:W-:Y:S01]  /*e490*/  WARPGROUP.ARRIVE ;  /* 0x00000000000079c5 */ /* 0x000fe20000000000 */
[----:B------:R-:W-:Y:S01]  /*e4a0*/  IMAD.MOV.U32 R11, RZ, RZ, 0x40000040 ;  /* 0x40000040ff0b7424 */ /* 0x000fe200078e00ff */
[----:B------:R-:W-:Y:S01]  /*e4b0*/  LOP3.LUT R0, R0, 0x3fff, RZ, 0xc0, !PT ;  /* 0x00003fff00007812 */ /* 0x000fe200078ec0ff */
[----:B------:R-:W-:Y:S01]  /*e4c0*/  IMAD.MOV.U32 R21, RZ, RZ, 0x40000040 ;  /* 0x40000040ff157424 */ /* 0x000fe200078e00ff */
[----:B------:R-:W-:-:S03]  /*e4d0*/  R2UR UR7, R9 ;  /* 0x00000000090772ca */ /* 0x000fc600000e0000 */
[----:B------:R-:W-:Y:S01]  /*e4e0*/  IMAD R8, R15, 0x400, R0 ;  /* 0x000004000f087824 */ /* 0x000fe200078e0200 */
[----:B------:R-:W-:-:S03]  /*e4f0*/  FMNMX.FTZ R0, R24, R13, !PT ;  /* 0x0000000d18007209 */ /* 0x000fc60007810000 */
[C---:B------:R-:W-:Y:S01]  /*e500*/  VIADD R10, R8.reuse, 0x80 ;  /* 0x00000080080a7836 */ /* 0x040fe20000000000 */
[C---:B------:R-:W-:Y:S01]  /*e510*/  R2UR UR6, R8.reuse ;  /* 0x00000000080672ca */ /* 0x040fe200000e0000 */
[----:B------:R-:W-:Y:S01]  /*e520*/  VIADD R20, R8, 0x280 ;  /* 0x0000028008147836 */ /* 0x000fe20000000000 */
[----:B------:R-:W-:-:S04]  /*e530*/  FMNMX.FTZ R0, R25, R0, !PT ;  /* 0x0000000019007209 */ /* 0x000fc80007810000 */
[----:B------:R-:W-:-:S04]  /*e540*/  FMNMX.FTZ R0, R28, R0, !PT ;  /* 0x000000001c007209 */ /* 0x000fc80007810000 */
[----:B------:R-:W-:-:S03]  /*e550*/  FMNMX.FTZ R0, R29, R0, !PT ;  /* 0x000000001d007209 */ /* 0x000fc60007810000 */
[----:B------:R-:W-:Y:S01]  /*e560*/  HGMMA.64x64x16.F32.BF16 R88, R148, gdesc[UR4].tnspB, R88, gsb0 ;  /* 0x40e0000494587df0 */ /* 0x000fe20008001858 */
[----:B------:R-:W-:Y:S02]  /*e570*/  FMNMX.FTZ R0, R32, R0, !PT ;  /* 0x0000000020007209 */ /* 0x000fe40007810000 */
[----:B------:R-:W-:Y:S01]  /*e580*/  R2UR UR6, R10 ;  /* 0x000000000a0672ca */ /* 0x000fe200000e0000 */
[----:B------:R-:W-:Y:S01]  /*e590*/  VIADD R10, R8, 0x100 ;  /* 0x00000100080a7836 */ /* 0x000fe20000000000 */
        /* <DEDUP_REMOVED lines=38> */
[----:B------:R-:W0:Y:S01]  /*e800*/  SHFL.BFLY PT, R0, R3, 0x1, 0x1f ;  /* 0x0c201f0003007f89 */ /* 0x000e2200000e0000 */
[----:B------:R-:W-:Y:S02]  /*e810*/  WARPGROUP.DEPBAR.LE gsb0, 0x0 ;  /* 0x00008000000079c5 */ /* 0x000fe40000010000 */
[----:B------:R-:W-:-:S06]  /*e820*/  WARPGROUP.ARRIVE ;  /* 0x00000000000079c5 */ /* 0x000fcc0000000000 */
[----:B------:R-:W-:Y:S01]  /*e830*/  HGMMA.64x64x16.F32.BF16 R88, R140, gdesc[UR4].tnspB, R88, gsb0 ;  /* 0x40e000048c587df0 */ /* 0x000fe20008001858 */
[----:B------:R-:W-:Y:S01]  /*e840*/  R2UR UR6, R10 ;  /* 0x000000000a0672ca */ /* 0x000fe200000e0000 */
[----:B------:R-:W-:Y:S01]  /*e850*/  VIADD R10, R8, 0x200 ;  /* 0x00000200080a7836 */ /* 0x000fe20000000000 */
[----:B------:R-:W-:Y:S01]  /*e860*/  R2UR UR7, R11 ;  /* 0x000000000b0772ca */ /* 0x000fe200000e0000 */
[----:B------:R-:W-:Y:S01]  /*e870*/  IMAD.MOV.U32 R11, RZ, RZ, 0x40000040 ;  /* 0x40000040ff0b7424 */ /* 0x000fe200078e00ff */
[----:B0-----:R-:W-:Y:S01]  /*e880*/  FMNMX.FTZ R3, R3, R0, !PT ;  /* 0x0000000003037209 */ /* 0x001fe20007810000 */
[----:B------:R-:W-:-:S04]  /*e890*/  IMAD.U32 R0, RZ, RZ, UR4 ;  /* 0x00000004ff007e24 */ /* 0x000fc8000f8e00ff */
[----:B------:R-:W-:-:S04]  /*e8a0*/  FADD.FTZ R9, -R3, R13 ;  /* 0x0000000d03097221 */ /* 0x000fc80000010100 */
[----:B------:R-:W-:Y:S01]  /*e8b0*/  FMUL.FTZ R9, R9, R0 ;  /* 0x0000000009097220 */ /* 0x000fe20000410000 */
[----:B------:R-:W-:Y:S02]  /*e8c0*/  WARPGROUP.DEPBAR.LE gsb0, 0x0 ;  /* 0x00008000000079c5 */ /* 0x000fe40000010000 */
[----:B------:R-:W-:-:S06]  /*e8d0*/  WARPGROUP.ARRIVE ;  /* 0x00000000000079c5 */ /* 0x000fcc0000000000 */
[----:B------:R-:W-:Y:S01]  /*e8e0*/  HGMMA.64x64x16.F32.BF16 R88, R136, gdesc[UR4].tnspB, R88, gsb0 ;  /* 0x40e0000488587df0 */ /* 0x000fe20008001858 */
[----:B------:R-:W-:Y:S02]  /*e8f0*/  R2UR UR6, R10 ;  /* 0x000000000a0672ca */ /* 0x000fe400000e0000 */
[----:B------:R0:W-:Y:S01]  /*e900*/  MUFU.EX2 R10, R9 ;  /* 0x00000009000a7308 */ /* 0x0001e20000000800 */
[----:B------:R-:W-:Y:S01]  /*e910*/  R2UR UR7, R11 ;  /* 0x000000000b0772ca */ /* 0x000fe200000e0000 */
[----:B------:R-:W-:-:S04]  /*e920*/  FMUL.FTZ R11, R3, R0 ;  /* 0x00000000030b7220 */ /* 0x000fc80000410000 */
[-CC-:B------:R-:W-:Y:S01]  /*e930*/  FFMA.FTZ R141, R40, R0.reuse, -R11.reuse ;  /* 0x00000000288d7223 */ /* 0x180fe2000001080b */
[-CC-:B------:R-:W-:Y:S01]  /*e940*/  FFMA.FTZ R13, R53, R0.reuse, -R11.reuse ;  /* 0x00000000350d7223 */ /* 0x180fe2000001080b */
[--C-:B------:R-:W-:Y:S01]  /*e950*/  FFMA.FTZ R145, R32, R0, -R11.reuse ;  /* 0x0000000020917223 */ /* 0x100fe2000001080b */
[----:B0-----:R-:W-:Y:S01]  /*e960*/  FMNMX.FTZ R9, R26, R12, !PT ;  /* 0x0000000c1a097209 */ /* 0x001fe20007810000 */
[-CC-:B------:R-:W-:Y:S01]  /*e970*/  FFMA.FTZ R32, R57, R0.reuse, -R11.reuse ;  /* 0x0000000039207223 */ /* 0x180fe2000001080b */
[-CC-:B------:R-:W-:Y:S01]  /*e980*/  FFMA.FTZ R147, R24, R0.reuse, -R11.reuse ;  /* 0x0000000018937223 */ /* 0x180fe2000001080b */
[----:B------:R-:W0:Y:S01]  /*e990*/  S2R R57, SR_TID.X ;  /* 0x0000000000397919 */ /* 0x000e220000002100 */
[----:B------:R-:W-:Y:S01]  /*e9a0*/  FMNMX.FTZ R9, R27, R9, !PT ;  /* 0x000000091b097209 */ /* 0x000fe20007810000 */
[-CC-:B------:R-:W-:Y:S01]  /*e9b0*/  FFMA.FTZ R148, R25, R0.reuse, -R11.reuse ;  /* 0x0000000019947223 */ /* 0x180fe2000001080b */
[-CC-:B------:R-:W-:Y:S01]  /*e9c0*/  FFMA.FTZ R150, R28, R0.reuse, -R11.reuse ;  /* 0x000000001c967223 */ /* 0x180fe2000001080b */
[-CC-:B------:R-:W-:Y:S01]  /*e9d0*/  FFMA.FTZ R24, R29, R0.reuse, -R11.reuse ;  /* 0x000000001d187223 */ /* 0x180fe2000001080b */
[----:B------:R-:W-:Y:S01]  /*e9e0*/  FMNMX.FTZ R9, R30, R9, !PT ;  /* 0x000000091e097209 */ /* 0x000fe20007810000 */
[----:B------:R-:W1:Y:S01]  /*e9f0*/  MUFU.EX2 R147, R147 ;  /* 0x0000009300937308 */ /* 0x000e620000000800 */
[-CC-:B------:R-:W-:Y:S01]  /*ea00*/  FFMA.FTZ R144, R33, R0.reuse, -R11.reuse ;  /* 0x0000000021907223 */ /* 0x180fe2000001080b */
[-CC-:B------:R-:W-:Y:S01]  /*ea10*/  FFMA.FTZ R143, R36, R0.reuse, -R11.reuse ;  /* 0x00000000248f7223 */ /* 0x180fe2000001080b */
[----:B------:R-:W-:Y:S01]  /*ea20*/  FMNMX.FTZ R9, R31, R9, !PT ;  /* 0x000000091f097209 */ /* 0x000fe20007810000 */
[-CC-:B------:R-:W-:Y:S01]  /*ea30*/  FFMA.FTZ R146, R37, R0.reuse, -R11.reuse ;  /* 0x0000000025927223 */ /* 0x180fe2000001080b */
[-CC-:B------:R-:W-:Y:S01]  /*ea40*/  FFMA.FTZ R140, R41, R0.reuse, -R11.reuse ;  /* 0x00000000298c7223 */ /* 0x180fe2000001080b */
[-CC-:B------:R-:W-:Y:S01]  /*ea50*/  FFMA.FTZ R142, R45, R0.reuse, -R11.reuse ;  /* 0x000000002d8e7223 */ /* 0x180fe2000001080b */
[----:B------:R-:W-:Y:S01]  /*ea60*/  FMNMX.FTZ R9, R34, R9, !PT ;  /* 0x0000000922097209 */ /* 0x000fe20007810000 */
[----:B------:R-:W2:Y:S01]  /*ea70*/  MUFU.EX2 R148, R148 ;  /* 0x0000009400947308 */ /* 0x000ea20000000800 */
[-CC-:B------:R-:W-:Y:S01]  /*ea80*/  FFMA.FTZ R28, R61, R0.reuse, -R11.reuse ;  /* 0x000000003d1c7223 */ /* 0x180fe2000001080b */
[-CC-:B------:R-:W-:Y:S01]  /*ea90*/  FFMA.FTZ R25, R64, R0.reuse, -R11.reuse ;  /* 0x0000000040197223 */ /* 0x180fe2000001080b */
[----:B------:R-:W-:Y:S01]  /*eaa0*/  FMNMX.FTZ R9, R35, R9, !PT ;  /* 0x0000000923097209 */ /* 0x000fe20007810000 */
[-CC-:B------:R-:W-:Y:S01]  /*eab0*/  FFMA.FTZ R29, R65, R0.reuse, -R11.reuse ;  /* 0x00000000411d7223 */ /* 0x180fe2000001080b */
[-CC-:B------:R-:W-:Y:S01]  /*eac0*/  FFMA.FTZ R33, R68, R0.reuse, -R11.reuse ;  /* 0x0000000044217223 */ /* 0x180fe2000001080b */
[----:B------:R-:W-:Y:S01]  /*ead0*/  FFMA.FTZ R36, R69, R0, -R11 ;  /* 0x0000000045247223 */ /* 0x000fe2000001080b */
[----:B------:R-:W-:Y:S01]  /*eae0*/  FMNMX.FTZ R9, R38, R9, !PT ;  /* 0x0000000926097209 */ /* 0x000fe20007810000 */
[----:B------:R-:W3:Y:S01]  /*eaf0*/  MUFU.EX2 R150, R150 ;  /* 0x0000009600967308 */ /* 0x000ee20000000800 */
[----:B------:R-:W-:-:S02]  /*eb00*/  WARPGROUP.DEPBAR.LE gsb0, 0x0 ;  /* 0x00008000000079c5 */ /* 0x000fc40000010000 */
[----:B------:R-:W-:Y:S01]  /*eb10*/  FMNMX.FTZ R9, R39, R9, !PT ;  /* 0x0000000927097209 */ /* 0x000fe20007810000 */
[----:B------:R-:W-:Y:S01]  /*eb20*/  WARPGROUP.ARRIVE ;  /* 0x00000000000079c5 */ /* 0x000fe20000000000 */
[-C--:B------:R-:W-:Y:S01]  /*eb30*/  FFMA.FTZ R138, R52, R0.reuse, -R11 ;  /* 0x00000000348a7223 */ /* 0x080fe2000001080b */
[----:B0-----:R-:W-:Y:S02]  /*eb40*/  ISETP.GE.U32.AND P2, PT, R57, 0x180, PT ;  /* 0x000001803900780c */ /* 0x001fe40003f46070 */
[----:B------:R-:W0:Y:S01]  /*eb50*/  MUFU.EX2 R24, R24 ;  /* 0x0000001800187308 */ /* 0x000e220000000800 */
[----:B------:R-:W-:Y:S01]  /*eb60*/  FMNMX.FTZ R9, R42, R9, !PT ;  /* 0x000000092a097209 */ /* 0x000fe20007810000 */
[----:B-1----:R-:W-:Y:S01]  /*eb70*/  FFMA.FTZ R5, R10, R5, R147 ;  /* 0x000000050a057223 */ /* 0x002fe20000010093 */
[----:B------:R-:W-:Y:S01]  /*eb80*/  HGMMA.64x64x16.F32.BF16 R88, R132, gdesc[UR4].tnspB, R88, gsb0 ;  /* 0x40e0000484587df0 */ /* 0x000fe20008001858 */
[----:B------:R-:W-:Y:S01]  /*eb90*/  R2UR UR6, R20 ;  /* 0x00000000140672ca */ /* 0x000fe200000e0000 */
[----:B------:R-:W-:Y:S01]  /*eba0*/  FFMA.FTZ R139, R44, R0, -R11 ;  /* 0x000000002c8b7223 */ /* 0x000fe2000001080b */
[----:B------:R-:W-:-:S02]  /*ebb0*/  FMNMX.FTZ R9, R43, R9, !PT ;  /* 0x000000092b097209 */ /* 0x000fc40007810000 */
[----:B------:R-:W-:Y:S01]  /*ebc0*/  MUFU.EX2 R145, R145 ;  /* 0x0000009100917308 */ /* 0x000fe20000000800 */
[----:B------:R-:W-:Y:S01]  /*ebd0*/  R2UR UR7, R21 ;  /* 0x00000000150772ca */ /* 0x000fe200000e0000 */
[----:B------:R-:W-:Y:S01]  /*ebe0*/  IMAD.MOV.U32 R21, RZ, RZ, 0x40000040 ;  /* 0x40000040ff157424 */ /* 0x000fe200078e00ff */
[----:B------:R-:W-:Y:S01]  /*ebf0*/  FMNMX.FTZ R9, R46, R9, !PT ;  /* 0x000000092e097209 */ /* 0x000fe20007810000 */
[----:B--2---:R-:W-:Y:S01]  /*ec00*/  FADD.FTZ R5, R148, R5 ;  /* 0x0000000594057221 */ /* 0x004fe20000010000 */
[-CC-:B------:R-:W-:Y:S01]  /*ec10*/  FFMA.FTZ R137, R48, R0.reuse, -R11.reuse ;  /* 0x0000000030897223 */ /* 0x180fe2000001080b */
[-CC-:B------:R-:W-:Y:S01]  /*ec20*/  FFMA.FTZ R136, R49, R0.reuse, -R11.reuse ;  /* 0x0000000031887223 */ /* 0x180fe2000001080b */
[----:B------:R-:W-:Y:S01]  /*ec30*/  FMNMX.FTZ R9, R47, R9, !PT ;  /* 0x000000092f097209 */ /* 0x000fe20007810000 */
[----:B------:R-:W-:Y:S01]  /*ec40*/  MUFU.EX2 R144, R144 ;  /* 0x0000009000907308 */ /* 0x000fe20000000800 */
[-CC-:B------:R-:W-:Y:S01]  /*ec50*/  FFMA.FTZ R37, R72, R0.reuse, -R11.reuse ;  /* 0x0000000048257223 */ /* 0x180fe2000001080b */
[-CC-:B------:R-:W-:Y:S01]  /*ec60*/  FFMA.FTZ R41, R76, R0.reuse, -R11.reuse ;  /* 0x000000004c297223 */ /* 0x180fe2000001080b */
[----:B------:R-:W-:Y:S01]  /*ec70*/  FMNMX.FTZ R9, R50, R9, !PT ;  /* 0x0000000932097209 */ /* 0x000fe20007810000 */
[----:B------:R-:W-:-:S04]  /*ec80*/  FFMA.FTZ R45, R80, R0, -R11 ;  /* 0x00000000502d7223 */ /* 0x000fc8000001080b */
[----:B------:R-:W-:Y:S01]  /*ec90*/  MUFU.EX2 R143, R143 ;  /* 0x0000008f008f7308 */ /* 0x000fe20000000800 */
[----:B------:R-:W-:-:S07]  /*eca0*/  FMNMX.FTZ R9, R51, R9, !PT ;  /* 0x0000000933097209 */ /* 0x000fce0007810000 */
        /* <DEDUP_REMOVED lines=13> */
[----:B------:R-:W-:Y:S01]  /*ed80*/  FMNMX.FTZ R9, R66, R9, !PT ;  /* 0x0000000942097209 */ /* 0x000fe20007810000 */
[----:B------:R-:W-:Y:S02]  /*ed90*/  WARPGROUP.DEPBAR.LE gsb0, 0x0 ;  /* 0x00008000000079c5 */ /* 0x000fe40000010000 */
[----:B------:R-:W-:Y:S01]  /*eda0*/  WARPGROUP.ARRIVE ;  /* 0x00000000000079c5 */ /* 0x000fe20000000000 */
[----:B------:R-:W-:Y:S01]  /*edb0*/  FMNMX.FTZ R9, R67, R9, !PT ;  /* 0x0000000943097209 */ /* 0x000fe20007810000 */
[-C--:B------:R-:W-:Y:S01]  /*edc0*/  FFMA.FTZ R132, R56, R0.reuse, -R11 ;  /* 0x0000000038847223 */ /* 0x080fe2000001080b */
[----:B------:R-:W-:Y:S01]  /*edd0*/  SHF.R.U32.HI R135, RZ, 0x7, R57 ;  /* 0x00000007ff877819 */ /* 0x000fe20000011639 */
[----:B---3--:R-:W-:Y:S01]  /*ede0*/  FADD.FTZ R5, R150, R5 ;  /* 0x0000000596057221 */ /* 0x008fe20000010000 */
[----:B------:R-:W-:Y:S01]  /*edf0*/  FMNMX.FTZ R9, R70, R9, !PT ;  /* 0x0000000946097209 */ /* 0x000fe20007810000 */
[----:B------:R-:W-:Y:S01]  /*ee00*/  HGMMA.64x64x16.F32.BF16 R88, R128, gdesc[UR4].tnspB, R88, gsb0 ;  /* 0x40e0000480587df0 */ /* 0x000fe20008001858 */
[----:B------:R-:W-:Y:S01]  /*ee10*/  R2UR UR7, R21 ;  /* 0x00000000150772ca */ /* 0x000fe200000e0000 */
[----:B------:R-:W-:Y:S01]  /*ee20*/  IMAD.MOV.U32 R21, RZ, RZ, 0x40000040 ;  /* 0x40000040ff157424 */ /* 0x000fe200078e00ff */
[----:B------:R-:W-:Y:S01]  /*ee30*/  FMNMX.FTZ R9, R71, R9, !PT ;  /* 0x0000000947097209 */ /* 0x000fe20007810000 */
[----:B------:R-:W-:Y:S01]  /*ee40*/  MUFU.EX2 R139, R139 ;  /* 0x0000008b008b7308 */ /* 0x000fe20000000800 */
[-CC-:B------:R-:W-:Y:S01]  /*ee50*/  FFMA.FTZ R134, R60, R0.reuse, -R11.reuse ;  /* 0x000000003c867223 */ /* 0x180fe2000001080b */
[-CC-:B------:R-:W-:Y:S01]  /*ee60*/  FFMA.FTZ R44, R77, R0.reuse, -R11.reuse ;  /* 0x000000004d2c7223 */ /* 0x180fe2000001080b */
        /* <DEDUP_REMOVED lines=13> */
[----:B------:R-:W-:Y:S04]  /*ef40*/  MUFU.EX2 R134, R134 ;  /* 0x0000008600867308 */ /* 0x000fe80000000800 */
[----:B------:R-:W1:Y:S01]  /*ef50*/  SHFL.BFLY PT, R40, R9, 0x2, 0x1f ;  /* 0x0c401f0009287f89 */ /* 0x000e6200000e0000 */
[----:B0-----:R-:W-:-:S03]  /*ef60*/  F2FP.BF16.F32.PACK_AB R150, R24, R150 ;  /* 0x000000961896723e */ /* 0x001fc600000010ff */
[----:B------:R-:W-:Y:S08]  /*ef70*/  MUFU.EX2 R28, R28 ;  /* 0x0000001c001c7308 */ /* 0x000ff00000000800 */
[----:B------:R-:W-:Y:S08]  /*ef80*/  MUFU.EX2 R25, R25 ;  /* 0x0000001900197308 */ /* 0x000ff00000000800 */
[----:B------:R-:W-:Y:S01]  /*ef90*/  MUFU.EX2 R29, R29 ;  /* 0x0000001d001d7308 */ /* 0x000fe20000000800 */
[----:B-1----:R-:W-:Y:S01]  /*efa0*/  FMNMX.FTZ R9, R9, R40, !PT ;  /* 0x0000002809097209 */ /* 0x002fe20007810000 */
[-CC-:B------:R-:W-:Y:S01]  /*efb0*/  FFMA.FTZ R40, R73, R0.reuse, -R11.reuse ;  /* 0x0000000049287223 */ /* 0x180fe2000001080b */
[----:B------:R-:W-:-:S05]  /*efc0*/  FFMA.FTZ R11, R85, R0, -R11 ;  /* 0x00000000550b7223 */ /* 0x000fca000001080b */
[----:B------:R-:W-:Y:S01]  /*efd0*/  MUFU.EX2 R33, R33 ;  /* 0x0000002100217308 */ /* 0x000fe20000000800 */
[----:B------:R-:W0:Y:S07]  /*efe0*/  SHFL.BFLY PT, R20, R9, 0x1, 0x1f ;  /* 0x0c201f0009147f89 */ /* 0x000e2e00000e0000 */
[----:B------:R-:W-:Y:S01]  /*eff0*/  MUFU.EX2 R36, R36 ;  /* 0x0000002400247308 */ /* 0x000fe20000000800 */
[----:B------:R-:W-:Y:S02]  /*f000*/  WARPGROUP.DEPBAR.LE gsb0, 0x0 ;  /* 0x00008000000079c5 */ /* 0x000fe40000010000 */
[----:B------:R-:W-:-:S05]  /*f010*/  WARPGROUP.ARRIVE ;  /* 0x00000000000079c5 */ /* 0x000fca0000000000 */
[----:B------:R-:W-:Y:S08]  /*f020*/  MUFU.EX2 R37, R37 ;  /* 0x0000002500257308 */ /* 0x000ff00000000800 */
[----:B------:R-:W-:Y:S01]  /*f030*/  MUFU.EX2 R40, R40 ;  /* 0x0000002800287308 */ /* 0x000fe20000000800 */
[----:B0-----:R-:W-:Y:S01]  /*f040*/  FMNMX.FTZ R9, R9, R20, !PT ;  /* 0x0000001409097209 */ /* 0x001fe20007810000 */
[----:B------:R-:W-:-:S04]  /*f050*/  VIADD R20, R8, 0x300 ;  /* 0x0000030008147836 */ /* 0x000fc80000000000 */
[CC--:B------:R-:W-:Y:S01]  /*f060*/  FMUL.FTZ R53, R9.reuse, R0.reuse ;  /* 0x0000000009357220 */ /* 0x0c0fe20000410000 */
[----:B------:R-:W-:Y:S01]  /*f070*/  R2UR UR6, R20 ;  /* 0x00000000140672ca */ /* 0x000fe200000e0000 */
[----:B------:R-:W-:Y:S02]  /*f080*/  VIADD R20, R8, 0x380 ;  /* 0x0000038008147836 */ /* 0x000fe40000000000 */
[----:B------:R-:W-:Y:S01]  /*f090*/  FADD.FTZ R12, -R9, R12 ;  /* 0x0000000c090c7221 */ /* 0x000fe20000010100 */
[-CC-:B------:R-:W-:Y:S01]  /*f0a0*/  FFMA.FTZ R55, R55, R0.reuse, -R53.reuse ;  /* 0x0000000037377223 */ /* 0x180fe20000010835 */
        /* <DEDUP_REMOVED lines=8> */
[----:B------:R-:W-:Y:S01]  /*f130*/  @!P1 IMAD R46, R18, 0x8, R2 ;  /* 0x00000008122e9824 */ /* 0x000fe200078e0202 */
[----:B------:R-:W-:Y:S01]  /*f140*/  HGMMA.64x64x16.F32.BF16 R88, R124, gdesc[UR4].tnspB, R88, gsb0 ;  /* 0x40e000047c587df0 */ /* 0x000fe20008001858 */
[----:B------:R-:W-:Y:S01]  /*f150*/  R2UR UR6, R20 ;  /* 0x00000000140672ca */ /* 0x000fe200000e0000 */
[-CC-:B------:R-:W-:Y:S01]  /*f160*/  FFMA.FTZ R27, R34, R0.reuse, -R53.reuse ;  /* 0x00000000221b7223 */ /* 0x180fe20000010835 */
[----:B------:R-:W-:Y:S01]  /*f170*/  R2UR UR7, R21 ;  /* 0x00000000150772ca */ /* 0x000fe200000e0000 */
[----:B------:R-:W-:Y:S01]  /*f180*/  VIADD R21, R135, 0x9 ;  /* 0x0000000987157836 */ /* 0x000fe20000000000 */
[----:B------:R0:W-:Y:S01]  /*f190*/  MUFU.EX2 R20, R55 ;  /* 0x0000003700147308 */ /* 0x0001e20000000800 */
[-CC-:B------:R-:W-:Y:S01]  /*f1a0*/  FFMA.FTZ R56, R39, R0.reuse, -R53.reuse ;  /* 0x0000000027387223 */ /* 0x180fe20000010835 */
[-CC-:B------:R-:W-:Y:S01]  /*f1b0*/  FFMA.FTZ R8, R54, R0.reuse, -R53.reuse ;  /* 0x0000000036087223 */ /* 0x180fe20000010835 */
[----:B------:R-:W-:-:S05]  /*f1c0*/  FFMA.FTZ R133, R58, R0, -R53 ;  /* 0x000000003a857223 */ /* 0x000fca0000010835 */
[----:B------:R-:W1:Y:S01]  /*f1d0*/  MUFU.EX2 R12, R12 ;  /* 0x0000000c000c7308 */ /* 0x000e620000000800 */
[----:B0-----:R-:W2:Y:S07]  /*f1e0*/  LDL R55, [R1+0x38] ;  /* 0x0000380001377983 */ /* 0x001eae0000100800 */
[----:B------:R-:W0:Y:S01]  /*f1f0*/  MUFU.EX2 R26, R26 ;  /* 0x0000001a001a7308 */ /* 0x000e220000000800 */
[----:B------:R-:W-:Y:S02]  /*f200*/  @!P1 VIADD R46, R46, 0x16840 ;  /* 0x000168402e2e9836 */ /* 0x000fe40000000000 */
[-CC-:B------:R-:W-:Y:S01]  /*f210*/  FFMA.FTZ R34, R42, R0.reuse, -R53.reuse ;  /* 0x000000002a227223 */ /* 0x180fe20000010835 */
[-CC-:B------:R-:W-:Y:S01]  /*f220*/  FFMA.FTZ R42, R47, R0.reuse, -R53.reuse ;  /* 0x000000002f2a7223 */ /* 0x180fe20000010835 */
[----:B------:R-:W-:-:S03]  /*f230*/  FFMA.FTZ R31, R38, R0, -R53 ;  /* 0x00000000261f7223 */ /* 0x000fc60000010835 */
[----:B------:R-:W3:Y:S08]  /*f240*/  MUFU.EX2 R151, R151 ;  /* 0x0000009700977308 */ /* 0x000ef00000000800 */
[----:B------:R-:W4:Y:S08]  /*f250*/  MUFU.EX2 R30, R30 ;  /* 0x0000001e001e7308 */ /* 0x000f300000000800 */
[----:B------:R-:W-:Y:S08]  /*f260*/  MUFU.EX2 R52, R52 ;  /* 0x0000003400347308 */ /* 0x000ff00000000800 */
[----:B------:R-:W-:Y:S08]  /*f270*/  MUFU.EX2 R35, R35 ;  /* 0x0000002300237308 */ /* 0x000ff00000000800 */
[----:B------:R-:W-:Y:S08]  /*f280*/  MUFU.EX2 R41, R41 ;  /* 0x0000002900297308 */ /* 0x000ff00000000800 */
[----:B------:R-:W-:Y:S08]  /*f290*/  MUFU.EX2 R44, R44 ;  /* 0x0000002c002c7308 */ /* 0x000ff00000000800 */
[----:B------:R-:W-:Y:S01]  /*f2a0*/  MUFU.EX2 R45, R45 ;  /* 0x0000002d002d7308 */ /* 0x000fe20000000800 */
[----:B------:R-:W-:-:S02]  /*f2b0*/  WARPGROUP.DEPBAR.LE gsb0, 0x0 ;  /* 0x00008000000079c5 */ /* 0x000fc40000010000 */
[----:B------:R-:W-:Y:S01]  /*f2c0*/  WARPGROUP.ARRIVE ;  /* 0x00000000000079c5 */ /* 0x000fe20000000000 */
[----:B------:R-:W-:Y:S01]  /*f2d0*/  SEL R47, R21, 0x9, !P2 ;  /* 0x00000009152f7807 */ /* 0x000fe20005000000 */
[-CC-:B------:R-:W-:Y:S01]  /*f2e0*/  FFMA.FTZ R39, R43, R0.reuse, -R53.reuse ;  /* 0x000000002b277223 */ /* 0x180fe20000010835 */
[----:B------:R-:W-:Y:S01]  /*f2f0*/  FFMA.FTZ R43, R51, R0, -R53 ;  /* 0x00000000332b7223 */ /* 0x000fe20000010835 */
[----:B------:R-:W-:Y:S01]  /*f300*/  @!P1 PRMT R46, RZ, 0x654, R46 ;  /* 0x00000654ff2e9816 */ /* 0x000fe2000000002e */
[----:B------:R-:W4:Y:S01]  /*f310*/  MUFU.EX2 R27, R27 ;  /* 0x0000001b001b7308 */ /* 0x000f220000000800 */
[----:B------:R-:W-:Y:S01]  /*f320*/  HGMMA.64x64x16.F32.BF16 R88, R120, gdesc[UR4].tnspB, R88, gsb0 ;  /* 0x40e0000478587df0 */ /* 0x000fe20008001858 */
[----:B-1----:R-:W-:Y:S01]  /*f330*/  FFMA.FTZ R51, R12, R4, R149 ;  /* 0x000000040c337223 */ /* 0x002fe20000010095 */
[----:B------:R-:W-:Y:S02]  /*f340*/  @!P1 IMAD R4, R15, 0x8, R2 ;  /* 0x000000080f049824 */ /* 0x000fe400078e0202 */
[----:B------:R-:W-:-:S03]  /*f350*/  FFMA.FTZ R38, R50, R0, -R53 ;  /* 0x0000000032267223 */ /* 0x000fc60000010835 */
[----:B------:R-:W1:Y:S01]  /*f360*/  MUFU.EX2 R31, R31 ;  /* 0x0000001f001f7308 */ /* 0x000e620000000800 */
[----:B------:R-:W-:Y:S02]  /*f370*/  @!P1 VIADD R4, R4, 0x16860 ;  /* 0x0001686004049836 */ /* 0x000fe40000000000 */
[----:B------:R-:W-:-:S05]  /*f380*/  FADD.FTZ R50, R24, R5 ;  /* 0x0000000518327221 */ /* 0x000fca0000010000 */
[----:B------:R-:W1:Y:S08]  /*f390*/  MUFU.EX2 R56, R56 ;  /* 0x0000003800387308 */ /* 0x000e700000000800 */
[----:B------:R-:W1:Y:S08]  /*f3a0*/  MUFU.EX2 R34, R34 ;  /* 0x0000002200227308 */ /* 0x000e700000000800 */
[----:B------:R-:W1:Y:S08]  /*f3b0*/  MUFU.EX2 R39, R39 ;  /* 0x0000002700277308 */ /* 0x000e700000000800 */
[----:B------:R-:W1:Y:S08]  /*f3c0*/  MUFU.EX2 R42, R42 ;  /* 0x0000002a002a7308 */ /* 0x000e700000000800 */
[----:B------:R-:W1:Y:S08]  /*f3d0*/  MUFU.EX2 R38, R38 ;  /* 0x0000002600267308 */ /* 0x000e700000000800 */
[----:B------:R-:W1:Y:S08]  /*f3e0*/  MUFU.EX2 R43, R43 ;  /* 0x0000002b002b7308 */ /* 0x000e700000000800 */
[----:B------:R-:W1:Y:S01]  /*f3f0*/  MUFU.EX2 R8, R8 ;  /* 0x0000000800087308 */ /* 0x000e620000000800 */
[-CC-:B------:R-:W-:Y:S01]  /*f400*/  FFMA.FTZ R59, R59, R0.reuse, -R53.reuse ;  /* 0x000000003b3b7223 */ /* 0x180fe20000010835 */
[----:B------:R-:W-:-:S06]  /*f410*/  FFMA.FTZ R135, R62, R0, -R53 ;  /* 0x000000003e877223 */ /* 0x000fcc0000010835 */
[----:B------:R-:W1:Y:S01]  /*f420*/  MUFU.EX2 R133, R133 ;  /* 0x0000008500857308 */ /* 0x000e620000000800 */
[----:B------:R-:W-:Y:S02]  /*f430*/  WARPGROUP.DEPBAR.LE gsb0, 0x0 ;  /* 0x00008000000079c5 */ /* 0x000fe40000010000 */
[----:B------:R4:W-:Y:S06]  /*f440*/  BAR.ARV R47, 0x100 ;  /* 0x0004002f0000751d */ /* 0x0009ec0000002000 */
[----:B------:R0:W-:Y:S01]  /*f450*/  @!P1 SYNCS.ARRIVE.TRANS64.RED.A1T0 RZ, [R46+URZ], RZ ;  /* 0x000000ff2eff99a7 */ /* 0x0001e2000810043f */
[----:B------:R-:W-:Y:S01]  /*f460*/  MUFU.EX2 R48, R48 ;  /* 0x0000003000307308 */ /* 0x000fe20000000800 */
[----:B0-----:R-:W-:-:S07]  /*f470*/  FADD.FTZ R46, R26, R51 ;  /* 0x000000331a2e7221 */ /* 0x001fce0000010000 */
[----:B------:R-:W-:Y:S01]  /*f480*/  MUFU.EX2 R49, R49 ;  /* 0x0000003100317308 */ /* 0x000fe20000000800 */
[----:B---3--:R-:W-:Y:S01]  /*f490*/  FADD.FTZ R15, R151, R46 ;  /* 0x0000002e970f7221 */ /* 0x008fe20000010000 */
[----:B------:R-:W-:-:S03]  /*f4a0*/  @!P1 PRMT R46, RZ, 0x654, R4 ;  /* 0x00000654ff2e9816 */ /* 0x000fc60000000004 */
[----:B----4-:R-:W-:Y:S01]  /*f4b0*/  FADD.FTZ R54, R30, R15 ;  /* 0x0000000f1e367221 */ /* 0x010fe20000010000 */
[----:B------:R-:W-:Y:S01]  /*f4c0*/  FADD.FTZ R15, R145, R50 ;  /* 0x00000032910f7221 */ /* 0x000fe20000010000 */
[----:B------:R0:W-:Y:S01]  /*f4d0*/  @!P1 SYNCS.ARRIVE.TRANS64.RED.A1T0 RZ, [R46+URZ], RZ ;  /* 0x000000ff2eff99a7 */ /* 0x0001e2000810043f */
[----:B------:R-:W-:Y:S01]  /*f4e0*/  MUFU.EX2 R11, R11 ;  /* 0x0000000b000b7308 */ /* 0x000fe20000000800 */
[----:B------:R-:W-:-:S04]  /*f4f0*/  FADD.FTZ R47, R27, R54 ;  /* 0x000000361b2f7221 */ /* 0x000fc80000010000 */
[----:B------:R-:W-:Y:S01]  /*f500*/  FADD.FTZ R50, R52, R47 ;  /* 0x0000002f34327221 */ /* 0x000fe20000010000 */
[----:B0-----:R-:W-:-:S03]  /*f510*/  FADD.FTZ R46, R144, R15 ;  /* 0x0000000f902e7221 */ /* 0x001fc60000010000 */
[----:B-1----:R-:W-:Y:S01]  /*f520*/  FADD.FTZ R51, R31, R50 ;  /* 0x000000321f337221 */ /* 0x002fe20000010000 */
[----:B------:R-:W-:-:S03]  /*f530*/  FADD.FTZ R47, R143, R46 ;  /* 0x0000002e8f2f7221 */ /* 0x000fc60000010000 */
[----:B------:R-:W-:Y:S01]  /*f540*/  FADD.FTZ R51, R56, R51 ;  /* 0x0000003338337221 */ /* 0x000fe20000010000 */
[----:B------:R-:W-:-:S04]  /*f550*/  FADD.FTZ R46, R146, R47 ;  /* 0x0000002f922e7221 */ /* 0x000fc80000010000 */
        /* <DEDUP_REMOVED lines=17> */
[-C--:B------:R-:W-:Y:S01]  /*f670*/  FFMA.FTZ R129, R66, R0.reuse, -R53 ;  /* 0x0000000042817223 */ /* 0x080fe20000010835 */
[----:B------:R-:W-:Y:S01]  /*f680*/  F2FP.BF16.F32.PACK_AB R149, R26, R149 ;  /* 0x000000951a95723e */ /* 0x000fe200000010ff */
[----:B------:R-:W-:Y:S01]  /*f690*/  FADD.FTZ R47, R13, R24 ;  /* 0x000000180d2f7221 */ /* 0x000fe20000010000 */
[----:B------:R-:W-:Y:S01]  /*f6a0*/  FADD.FTZ R26, R20, R51 ;  /* 0x00000033141a7221 */ /* 0x000fe20000010000 */
[----:B------:R-:W-:-:S03]  /*f6b0*/  FFMA.FTZ R5, R67, R0, -R53 ;  /* 0x0000000043057223 */ /* 0x000fc60000010835 */
[----:B------:R-:W3:Y:S01]  /*f6c0*/  MUFU.EX2 R4, R63 ;  /* 0x0000003f00047308 */ /* 0x000ee20000000800 */
[----:B------:R-:W-:Y:S01]  /*f6d0*/  FADD.FTZ R47, R132, R47 ;  /* 0x0000002f842f7221 */ /* 0x000fe20000010000 */
[----:B------:R-:W-:Y:S01]  /*f6e0*/  FADD.FTZ R26, R133, R26 ;  /* 0x0000001a851a7221 */ /* 0x000fe20000010000 */
[----:B------:R-:W-:-:S05]  /*f6f0*/  FFMA.FTZ R131, R70, R0, -R53 ;  /* 0x0000000046837223 */ /* 0x000fca0000010835 */
[----:B------:R-:W4:Y:S01]  /*f700*/  MUFU.EX2 R129, R129 ;  /* 0x0000008100817308 */ /* 0x000f220000000800 */
[----:B------:R-:W-:Y:S01]  /*f710*/  FADD.FTZ R47, R32, R47 ;  /* 0x0000002f202f7221 */ /* 0x000fe20000010000 */
[----:B0-----:R-:W-:Y:S01]  /*f720*/  FADD.FTZ R26, R21, R26 ;  /* 0x0000001a151a7221 */ /* 0x001fe20000010000 */
[----:B------:R-:W-:Y:S01]  /*f730*/  FFMA.FTZ R15, R71, R0, -R53 ;  /* 0x00000000470f7223 */ /* 0x000fe20000010835 */
[----:B------:R-:W-:-:S04]  /*f740*/  F2FP.BF16.F32.PACK_AB R144, R144, R145 ;  /* 0x000000919090723e */ /* 0x000fc800000010ff */
[----:B------:R-:W0:Y:S01]  /*f750*/  MUFU.EX2 R5, R5 ;  /* 0x0000000500057308 */ /* 0x000e220000000800 */
[----:B------:R-:W-:Y:S01]  /*f760*/  F2FP.BF16.F32.PACK_AB R145, R52, R27 ;  /* 0x0000001b3491723e */ /* 0x000fe200000010ff */
[----:B------:R-:W-:Y:S01]  /*f770*/  FADD.FTZ R47, R134, R47 ;  /* 0x0000002f862f7221 */ /* 0x000fe20000010000 */
[----:B-1----:R-:W-:Y:S01]  /*f780*/  FADD.FTZ R27, R135, R26 ;  /* 0x0000001a871b7221 */ /* 0x002fe20000010000 */
[----:B------:R-:W-:-:S04]  /*f790*/  FFMA.FTZ R125, R74, R0, -R53 ;  /* 0x000000004a7d7223 */ /* 0x000fc80000010835 */
[----:B------:R-:W1:Y:S01]  /*f7a0*/  MUFU.EX2 R131, R131 ;  /* 0x0000008300837308 */ /* 0x000e620000000800 */
[----:B------:R-:W-:Y:S01]  /*f7b0*/  F2FP.BF16.F32.PACK_AB R151, R30, R151 ;  /* 0x000000971e97723e */ /* 0x000fe200000010ff */
[----:B------:R-:W-:Y:S01]  /*f7c0*/  FADD.FTZ R26, R28, R47 ;  /* 0x0000002f1c1a7221 */ /* 0x000fe20000010000 */
[----:B---3--:R-:W-:Y:S01]  /*f7d0*/  FADD.FTZ R30, R4, R27 ;  /* 0x0000001b041e7221 */ /* 0x008fe20000010000 */
[----:B------:R-:W-:-:S04]  /*f7e0*/  FFMA.FTZ R75, R75, R0, -R53 ;  /* 0x000000004b4b7223 */ /* 0x000fc80000010835 */
[----:B------:R-:W3:Y:S01]  /*f7f0*/  MUFU.EX2 R15, R15 ;  /* 0x0000000f000f7308 */ /* 0x000ee20000000800 */
[----:B------:R-:W-:Y:S01]  /*f800*/  FADD.FTZ R26, R25, R26 ;  /* 0x0000001a191a7221 */ /* 0x000fe20000010000 */
[----:B----4-:R-:W-:Y:S01]  /*f810*/  FADD.FTZ R30, R129, R30 ;  /* 0x0000001e811e7221 */ /* 0x010fe20000010000 */
[----:B------:R-:W-:-:S05]  /*f820*/  FFMA.FTZ R78, R78, R0, -R53 ;  /* 0x000000004e4e7223 */ /* 0x000fca0000010835 */
        /* <DEDUP_REMOVED lines=13> */
[----:B---3--:R-:W-:Y:S01]  /*f900*/  FADD.FTZ R30, R15, R30 ;  /* 0x0000001e0f1e7221 */ /* 0x008fe20000010000 */
[----:B------:R-:W-:-:S04]  /*f910*/  FFMA.FTZ R83, R83, R0, -R53 ;  /* 0x0000000053537223 */ /* 0x000fc80000010835 */
[----:B------:R-:W3:Y:S01]  /*f920*/  MUFU.EX2 R79, R79 ;  /* 0x0000004f004f7308 */ /* 0x000ee20000000800 */
[----:B------:R-:W-:Y:S01]  /*f930*/  F2FP.BF16.F32.PACK_AB R133, R21, R133 ;  /* 0x000000851585723e */ /* 0x000fe200000010ff */
[----:B------:R-:W-:Y:S01]  /*f940*/  FADD.FTZ R13, R37, R8 ;  /* 0x00000008250d7221 */ /* 0x000fe20000010000 */
[----:B----4-:R-:W-:Y:S01]  /*f950*/  FADD.FTZ R21, R125, R30 ;  /* 0x0000001e7d157221 */ /* 0x010fe20000010000 */
[----:B------:R-:W-:Y:S01]  /*f960*/  FFMA.FTZ R86, R86, R0, -R53 ;  /* 0x0000000056567223 */ /* 0x000fe20000010835 */
[----:B------:R-:W-:-:S03]  /*f970*/  F2FP.BF16.F32.PACK_AB R135, R4, R135 ;  /* 0x000000870487723e */ /* 0x000fc600000010ff */
[----:B------:R-:W4:Y:S01]  /*f980*/  MUFU.EX2 R82, R82 ;  /* 0x0000005200527308 */ /* 0x000f220000000800 */
[----:B------:R-:W-:Y:S01]  /*f990*/  FADD.FTZ R4, R40, R13 ;  /* 0x0000000d28047221 */ /* 0x000fe20000010000 */
[----:B0-----:R-:W-:Y:S01]  /*f9a0*/  FADD.FTZ R21, R24, R21 ;  /* 0x0000001518157221 */ /* 0x001fe20000010000 */
[----:B------:R-:W-:-:S05]  /*f9b0*/  FFMA.FTZ R53, R87, R0, -R53 ;  /* 0x0000000057357223 */ /* 0x000fca0000010835 */
[----:B------:R-:W0:Y:S01]  /*f9c0*/  MUFU.EX2 R83, R83 ;  /* 0x0000005300537308 */ /* 0x000e220000000800 */
[----:B------:R-:W-:Y:S01]  /*f9d0*/  FADD.FTZ R13, R41, R4 ;  /* 0x00000004290d7221 */ /* 0x000fe20000010000 */
[----:B-1----:R-:W-:Y:S01]  /*f9e0*/  FADD.FTZ R4, R78, R21 ;  /* 0x000000154e047221 */ /* 0x002fe20000010000 */
[----:B------:R-:W-:-:S05]  /*f9f0*/  F2FP.BF16.F32.PACK_AB R129, R5, R129 ;  /* 0x000000810581723e */ /* 0x000fca00000010ff */
[----:B------:R-:W1:Y:S01]  /*fa00*/  MUFU.EX2 R86, R86 ;  /* 0x0000005600567308 */ /* 0x000e620000000800 */
[----:B------:R-:W-:Y:S01]  /*fa10*/  FADD.FTZ R8, R44, R13 ;  /* 0x0000000d2c087221 */ /* 0x000fe20000010000 */
[----:B---3--:R-:W-:Y:S01]  /*fa20*/  FADD.FTZ R5, R79, R4 ;  /* 0x000000044f057221 */ /* 0x008fe20000010000 */
[----:B--2---:R-:W-:-:S05]  /*fa30*/  ISETP.GT.AND P2, PT, R14, R55, PT ;  /* 0x000000370e00720c */ /* 0x004fca0003f44270 */
[----:B------:R-:W2:Y:S01]  /*fa40*/  MUFU.EX2 R53, R53 ;  /* 0x0000003500357308 */ /* 0x000ea20000000800 */
[----:B------:R-:W-:Y:S01]  /*fa50*/  FADD.FTZ R13, R45, R8 ;  /* 0x000000082d0d7221 */ /* 0x000fe20000010000 */
[----:B----4-:R-:W-:-:S03]  /*fa60*/  FADD.FTZ R4, R82, R5 ;  /* 0x0000000552047221 */ /* 0x010fc60000010000 */
[----:B------:R-:W-:Y:S01]  /*fa70*/  FADD.FTZ R8, R48, R13 ;  /* 0x0000000d30087221 */ /* 0x000fe20000010000 */
[----:B0-----:R-:W-:-:S03]  /*fa80*/  FADD.FTZ R5, R83, R4 ;  /* 0x0000000453057221 */ /* 0x001fc60000010000 */
[----:B------:R-:W-:Y:S01]  /*fa90*/  FADD.FTZ R8, R49, R8 ;  /* 0x0000000831087221 */ /* 0x000fe20000010000 */
[----:B-1----:R-:W-:Y:S01]  /*faa0*/  FADD.FTZ R4, R86, R5 ;  /* 0x0000000556047221 */ /* 0x002fe20000010000 */
[----:B------:R-:W-:Y:S01]  /*fab0*/  F2FP.BF16.F32.PACK_AB R148, R148, R147 ;  /* 0x000000939494723e */ /* 0x000fe200000010ff */
[-C--:B------:R-:W-:Y:S01]  /*fac0*/  FMUL.FTZ R90, R90, R12.reuse ;  /* 0x0000000c5a5a7220 */ /* 0x080fe20000410000 */
[----:B------:R-:W-:Y:S01]  /*fad0*/  F2FP.BF16.F32.PACK_AB R146, R146, R143 ;  /* 0x0000008f9292723e */ /* 0x000fe200000010ff */
[----:B------:R-:W-:Y:S01]  /*fae0*/  FADD.FTZ R5, R11, R8 ;  /* 0x000000080b057221 */ /* 0x000fe20000010000 */
[----:B------:R-:W-:Y:S01]  /*faf0*/  F2FP.BF16.F32.PACK_AB R140, R140, R141 ;  /* 0x0000008d8c8c723e */ /* 0x000fe200000010ff */
[-C--:B------:R-:W-:Y:S01]  /*fb00*/  FMUL.FTZ R91, R91, R12.reuse ;  /* 0x0000000c5b5b7220 */ /* 0x080fe20000410000 */
[----:B------:R-:W-:Y:S01]  /*fb10*/  F2FP.BF16.F32.PACK_AB R136, R136, R137 ;  /* 0x000000898888723e */ /* 0x000fe200000010ff */
[-C--:B------:R-:W-:Y:S01]  /*fb20*/  FMUL.FTZ R94, R94, R12.reuse ;  /* 0x0000000c5e5e7220 */ /* 0x080fe20000410000 */
        /* <DEDUP_REMOVED lines=15> */
[----:B--2---:R-:W-:Y:S01]  /*fc20*/  FADD.FTZ R4, R53, R4 ;  /* 0x0000000435047221 */ /* 0x004fe20000010000 */
[----:B------:R-:W-:Y:S01]  /*fc30*/  F2FP.BF16.F32.PACK_AB R141, R39, R34 ;  /* 0x00000022278d723e */ /* 0x000fe200000010ff */
[-C--:B------:R-:W-:Y:S01]  /*fc40*/  FMUL.FTZ R88, R88, R10.reuse ;  /* 0x0000000a58587220 */ /* 0x080fe20000410000 */
[----:B------:R-:W-:Y:S01]  /*fc50*/  F2FP.BF16.F32.PACK_AB R143, R42, R35 ;  /* 0x000000232a8f723e */ /* 0x000fe200000010ff */
[----:B------:R-:W-:Y:S01]  /*fc60*/  FMUL.FTZ R89, R89, R10 ;  /* 0x0000000a59597220 */ /* 0x000fe20000410000 */
        /* <DEDUP_REMOVED lines=26> */
[----:B------:R-:W-:Y:S01]  /*fe10*/  FMUL.FTZ R117, R117, R10 ;  /* 0x0000000a75757220 */ /* 0x000fe20000410000 */
[----:B------:R-:W-:-:S02]  /*fe20*/  VIADD R14, R14, 0xffffffff ;  /* 0xffffffff0e0e7836 */ /* 0x000fc40000000000 */
[----:B------:R-:W-:Y:S02]  /*fe30*/  IMAD.MOV.U32 R8, RZ, RZ, R23 ;  /* 0x000000ffff087224 */ /* 0x000fe400078e0017 */
[----:B------:R-:W-:Y:S02]  /*fe40*/  IMAD.MOV.U32 R15, RZ, RZ, R18 ;  /* 0x000000ffff0f7224 */ /* 0x000fe400078e0012 */
[----:B------:R-:W-:Y:S02]  /*fe50*/  IMAD.MOV.U32 R12, RZ, RZ, R9 ;  /* 0x000000ffff0c7224 */ /* 0x000fe400078e0009 */
[----:B------:R-:W-:Y:S01]  /*fe60*/  IMAD.MOV.U32 R13, RZ, RZ, R3 ;  /* 0x000000ffff0d7224 */ /* 0x000fe200078e0003 */
[----:B------:R-:W-:Y:S06]  /*fe70*/  @P2 BRA `(.L_x_2394) ;  /* 0xffffffe000402947 */ /* 0x000fec000383ffff */
.L_x_2384:
[----:B------:R-:W-:Y:S05]  /*fe80*/  WARPSYNC.ALL ;  /* 0x0000000000007948 */ /* 0x000fea0003800000 */
[----:B------:R-:W-:Y:S06]  /*fe90*/  BAR.ARV 0x8, 0x200 ;  /* 0x0208000000007b1d */ /* 0x000fec0000002000 */
[----:B------:R-:W-:Y:S05]  /*fea0*/  @!P0 BRA `(.L_x_2395) ;  /* 0x0000000000048947 */ /* 0x000fea0003800000 */
[----:B------:R-:W-:Y:S01]  /*feb0*/  BPT.TRAP 0x1 ;  /* 0x000000040000795c */ /* 0x000fe20000300000 */
.L_x_2395:
[----:B------:R-:W-:Y:S01]  /*fec0*/  IMAD R13, R18, 0x8, R2 ;  /* 0x00000008120d7824 */ /* 0x000fe200078e0202 */
[----:B------:R-:W-:-:S04]  /*fed0*/  SHF.L.U32 R6, R23, 0x1f, RZ ;  /* 0x0000001f17067819 */ /* 0x000fc800000006ff */
[----:B------:R0:W1:Y:S01]  /*fee0*/  SYNCS.PHASECHK.TRANS64.TRYWAIT P2, [R13+URZ+0x16850], R6 ;  /* 0x016850060d0075a7 */ /* 0x000062000804017f */
[----:B------:R-:W-:Y:S05]  /*fef0*/  @!P0 BRA `(.L_x_2396) ;  /* 0x0000000000048947 */ /* 0x000fea0003800000 */
[----:B------:R-:W-:Y:S01]  /*ff00*/  BPT.TRAP 0x1 ;  /* 0x000000040000795c */ /* 0x000fe20000300000 */
.L_x_2396:
[----:B------:R-:W-:-:S05]  /*ff10*/  VIADD R2, R2, 0x400 ;  /* 0x0000040002027836 */ /* 0x000fca0000000000 */
[----:B------:R-:W-:-:S04]  /*ff20*/  SHF.R.U32.HI R2, RZ, 0x4, R2 ;  /* 0x00000004ff027819 */ /* 0x000fc80000011602 */
[----:B------:R-:W-:Y:S01]  /*ff30*/  LOP3.LUT R7, R2, 0x3fff, RZ, 0xc0, !PT ;  /* 0x00003fff02077812 */ /* 0x000fe200078ec0ff */
[----:B-1----:R-:W-:Y:S06]  /*ff40*/  @P2 BRA `(.L_x_2397) ;  /* 0x0000000000082947 */ /* 0x002fec0003800000 */
[----:B------:R-:W1:Y:S02]  /*ff50*/  SYNCS.PHASECHK.TRANS64.TRYWAIT P0, [R13+URZ+0x16850], R6 ;  /* 0x016850060d0075a7 */ /* 0x000e64000800017f */
[----:B-1----:R-:W-:Y:S05]  /*ff60*/  @!P0 BRA `(.L_x_2398) ;  /* 0x000000ac00d88947 */ /* 0x002fea0003800000 */
.L_x_2397:
[----:B01----:R-:W-:Y:S01]  /*ff70*/  IMAD R6, R18, 0x400, R7 ;  /* 0x0000040012067824 */ /* 0x003fe200078e0207 */
[----:B------:R-:W2:Y:S01]  /*ff80*/  LDL.LU R14, [R1+0x58] ;  /* 0x00005800010e7983 */ /* 0x000ea20000300800 */
[----:B------:R-:W-:Y:S01]  /*ff90*/  IMAD.MOV.U32 R7, RZ, RZ, 0x40000040 ;  /* 0x40000040ff077424 */ /* 0x000fe200078e00ff */
[----:B------:R-:W-:Y:S05]  /*ffa0*/  WARPSYNC.ALL ;  /* 0x0000000000007948 */ /* 0x000fea0003800000 */
[C---:B------:R-:W-:Y:S01]  /*ffb0*/  R2UR UR6, R6.reuse ;  /* 0x00000000060672ca */ /* 0x040fe200000e0000 */
[----:B------:R-:W-:Y:S01]  /*ffc0*/  WARPGROUP.ARRIVE ;  /* 0x00000000000079c5 */ /* 0x000fe20000000000 */
[----:B------:R-:W-:Y:S01]  /*ffd0*/  R2UR UR7, R7 ;  /* 0x00000000070772ca */ /* 0x000fe200000e0000 */
[----:B------:R-:W-:Y:S01]  /*ffe0*/  VIADD R10, R6, 0x80 ;  /* 0x00000080060a7836 */ /* 0x000fe20000000000 */
[----:B------:R-:W0:Y:S01]  /*fff0*/  SHFL.BFLY PT, R2, R5, 0x2, 0x1f ;  /* 0x0c401f0005027f89 */ /* 0x000e2200000e0000 */
[----:B------:R-:W-:-:S02]  /*10000*/  IMAD.MOV.U32 R11, RZ, RZ, 0x40000040 ;  /* 0x40000040ff0b7424 */ /* 0x000fc400078e00ff */
[----:B------:R-:W-:Y:S02]  /*10010*/  IMAD.MOV.U32 R7, RZ, RZ, 0x40000040 ;  /* 0x40000040ff077424 */ /* 0x000fe400078e00ff */
[----:B------:R-:W-:Y:S02]  /*10020*/  @!P1 VIADD R8, R13, 0x16860 ;  /* 0x000168600d089836 */ /* 0x000fe40000000000 */
[----:B------:R-:W-:Y:S02]  /*10030*/  VIADD R18, R18, 0x1 ;  /* 0x0000000112127836 */ /* 0x000fe40000000000 */
[----:B------:R-:W-:Y:S01]  /*10040*/  IMAD.MOV.U32 R26, RZ, RZ, -0x800000 ;  /* 0xff800000ff1a7424 */ /* 0x000fe200078e00ff */
[----:B------:R-:W-:Y:S01]  /*10050*/  @!P1 PRMT R8, RZ, 0x654, R8 ;  /* 0x00000654ff089816 */ /* 0x000fe20000000008 */
[----:B------:R-:W-:Y:S01]  /*10060*/  HGMMA.64x64x16.F32.BF16 R88, R148, gdesc[UR4].tnspB, R88, gsb0 ;  /* 0x40e0000494587df0 */ /* 0x000fe20008001858 */
[----:B------:R-:W-:Y:S01]  /*10070*/  R2UR UR6, R10 ;  /* 0x000000000a0672ca */ /* 0x000fe200000e0000 */
[----:B------:R-:W-:Y:S01]  /*10080*/  VIADD R10, R6, 0x100 ;  /* 0x00000100060a7836 */ /* 0x000fe20000000000 */
[----:B------:R-:W-:Y:S01]  /*10090*/  R2UR UR7, R11 ;  /* 0x000000000b0772ca */ /* 0x000fe200000e0000 */
[----:B------:R-:W-:Y:S01]  /*100a0*/  IMAD.MOV.U32 R11, RZ, RZ, 0x40000040 ;  /* 0x40000040ff0b7424 */ /* 0x000fe200078e00ff */
[----:B------:R-:W-:Y:S01]  /*100b0*/  ISETP.NE.AND P2, PT, R18, 0x2, PT ;  /* 0x000000021200780c */ /* 0x000fe20003f45270 */
[----:B------:R-:W-:-:S03]  /*100c0*/  IMAD.MOV.U32 R27, RZ, RZ, -0x800000 ;  /* 0xff800000ff1b7424 */ /* 0x000fc600078e00ff */
[----:B------:R-:W-:Y:S01]  /*100d0*/  SEL R18, R18, RZ, P2 ;  /* 0x000000ff12127207 */ /* 0x000fe20001000000 */
[----:B0-----:R-:W-:Y:S01]  /*100e0*/  FADD.FTZ R2, R2, R5 ;  /* 0x0000000502027221 */ /* 0x001fe20000010000 */
        /* <DEDUP_REMOVED lines=35> */
[----:B------:R-:W-:Y:S02]  /*10320*/  R2UR UR7, R11 ;  /* 0x000000000b0772ca */ /* 0x000fe400000e0000 */
[----:B------:R-:W0:Y:S02]  /*10330*/  SHFL.BFLY PT, R11, R4, 0x2, 0x1f ;  /* 0x0c401f00040b7f89 */ /* 0x000e2400000e0000 */
[----:B0-----:R-:W-:Y:S01]  /*10340*/  FADD.FTZ R11, R11, R4 ;  /* 0x000000040b0b7221 */ /* 0x001fe20000010000 */
[----:B------:R-:W-:-:S04]  /*10350*/  SEL R4, RZ, 0x1, P2 ;  /* 0x00000001ff047807 */ /* 0x000fc80001000000 */
[----:B------:R-:W-:Y:S01]  /*10360*/  LOP3.LUT R23, R23, R4, RZ, 0x3c, !PT ;  /* 0x0000000417177212 */ /* 0x000fe200078e3cff */
[----:B------:R-:W-:Y:S02]  /*10370*/  WARPGROUP.DEPBAR.LE gsb0, 0x0 ;  /* 0x00008000000079c5 */ /* 0x000fe40000010000 */
[----:B------:R-:W-:-:S06]  /*10380*/  WARPGROUP.ARRIVE ;  /* 0x00000000000079c5 */ /* 0x000fcc0000000000 */
[----:B------:R-:W-:Y:S01]  /*10390*/  HGMMA.64x64x16.F32.BF16 R88, R124, gdesc[UR4].tnspB, R88, gsb0 ;  /* 0x40e000047c587df0 */ /* 0x000fe20008001858 */
[----:B------:R-:W-:Y:S02]  /*103a0*/  R2UR UR6, R6 ;  /* 0x00000000060672ca */ /* 0x000fe400000e0000 */
[----:B------:R-:W-:Y:S01]  /*103b0*/  R2UR UR7, R7 ;  /* 0x00000000070772ca */ /* 0x000fe200000e0000 */
[----:B------:R-:W0:Y:S04]  /*103c0*/  SHFL.BFLY PT, R6, R11, 0x1, 0x1f ;  /* 0x0c201f000b067f89 */ /* 0x000e2800000e0000 */
[----:B------:R-:W1:Y:S01]  /*103d0*/  SHFL.BFLY PT, R7, R2, 0x1, 0x1f ;  /* 0x0c201f0002077f89 */ /* 0x000e6200000e0000 */
[----:B0-----:R-:W-:Y:S01]  /*103e0*/  FADD.FTZ R12, R11, R6 ;  /* 0x000000060b0c7221 */ /* 0x001fe20000010000 */
[----:B------:R-:W-:-:S02]  /*103f0*/  IMAD.MOV.U32 R6, RZ, RZ, RZ ;  /* 0x000000ffff067224 */ /* 0x000fc400078e00ff */
[----:B-1----:R-:W-:Y:S02]  /*10400*/  FADD.FTZ R10, R2, R7 ;  /* 0x00000007020a7221 */ /* 0x002fe40000010000 */
[----:B------:R-:W-:Y:S01]  /*10410*/  FSETP.NE.FTZ.AND P3, PT, R12, RZ, PT ;  /* 0x000000ff0c00720b */ /* 0x000fe20003f75000 */
[----:B------:R-:W-:Y:S02]  /*10420*/  IMAD.MOV.U32 R2, RZ, RZ, RZ ;  /* 0x000000ffff027224 */ /* 0x000fe400078e00ff */
[----:B------:R-:W-:-:S10]  /*10430*/  FSETP.NE.FTZ.AND P0, PT, R10, RZ, PT ;  /* 0x000000ff0a00720b */ /* 0x000fd40003f15000 */
[----:B------:R-:W0:Y:S01]  /*10440*/  @P3 MUFU.LG2 R7, R12 ;  /* 0x0000000c00073308 */ /* 0x000e220000000c00 */
[C---:B------:R-:W-:Y:S02]  /*10450*/  @P3 FMUL.FTZ R11, R0.reuse, 0.69314718246459960938 ;  /* 0x3f317218000b3820 */ /* 0x040fe40000410000 */
[----:B------:R-:W-:-:S05]  /*10460*/  @P0 FMUL.FTZ R4, R0, 0.69314718246459960938 ;  /* 0x3f31721800040820 */ /* 0x000fca0000410000 */
[----:B------:R-:W1:Y:S08]  /*10470*/  @P0 MUFU.LG2 R5, R10 ;  /* 0x0000000a00050308 */ /* 0x000e700000000c00 */
[----:B------:R-:W2:Y:S01]  /*10480*/  @P0 MUFU.RCP R2, R10 ;  /* 0x0000000a00020308 */ /* 0x000ea20000001000 */
[----:B0-----:R-:W-:-:S04]  /*10490*/  @P3 FMUL.FTZ R0, R7, 0.69314718246459960938 ;  /* 0x3f31721807003820 */ /* 0x001fc80000410000 */
[----:B------:R-:W-:-:S03]  /*104a0*/  @P3 FFMA.FTZ R27, R11, R9, R0 ;  /* 0x000000090b1b3223 */ /* 0x000fc60000010000 */
[----:B------:R-:W0:Y:S01]  /*104b0*/  @P3 MUFU.RCP R6, R12 ;  /* 0x0000000c00063308 */ /* 0x000e220000001000 */
[----:B-1----:R-:W-:-:S04]  /*104c0*/  @P0 FMUL.FTZ R5, R5, 0.69314718246459960938 ;  /* 0x3f31721805050820 */ /* 0x002fc80000410000 */
[----:B------:R-:W-:Y:S01]  /*104d0*/  @P0 FFMA.FTZ R26, R4, R3, R5 ;  /* 0x00000003041a0223 */ /* 0x000fe20000010005 */
[----:B------:R-:W-:Y:S01]  /*104e0*/  PLOP3.LUT P0, PT, PT, PT, PT, 0x8, 0x0 ;  /* 0x000000000000781c */ /* 0x000fe20003f0e170 */
        /* <DEDUP_REMOVED lines=37> */
.L_x_2334:
[----:B------:R-:W2:Y:S01]  /*10740*/  LDL R48, [R1+0x50] ;  /* 0x0000500001307983 */ /* 0x000ea20000100800 */
[----:B------:R-:W-:Y:S05]  /*10750*/  WARPSYNC.ALL ;  /* 0x0000000000007948 */ /* 0x000fea0003800000 */
[----:B------:R-:W0:Y:S01]  /*10760*/  S2R R0, SR_TID.X ;  /* 0x0000000000007919 */ /* 0x000e220000002100 */
[----:B------:R-:W1:Y:S01]  /*10770*/  S2UR UR5, SR_CgaCtaId ;  /* 0x00000000000579c3 */ /* 0x000e620000008800 */
[----:B------:R-:W-:Y:S01]  /*10780*/  UMOV UR4, 0x400 ;  /* 0x0000040000047882 */ /* 0x000fe20000000000 */
[----:B------:R-:W-:Y:S01]  /*10790*/  BSSY B0, `(.L_x_2399) ;  /* 0x0000241000007945 */ /* 0x000fe20003800000 */
[----:B-1----:R-:W-:-:S06]  /*107a0*/  ULEA UR4, UR5, UR4, 0x18 ;  /* 0x0000000405047291 */ /* 0x002fcc000f8ec03f */
[----:B------:R-:W-:Y:S01]  /*107b0*/  IMAD.U32 R2, RZ, RZ, UR4 ;  /* 0x00000004ff027e24 */ /* 0x000fe2000f8e00ff */
[----:B------:R-:W-:Y:S01]  /*107c0*/  BAR.SYNC.DEFER_BLOCKING 0x5, 0x200 ;  /* 0x0148000000007b1d */ /* 0x000fe20000010000 */
[----:B0-----:R-:W-:-:S05]  /*107d0*/  VIADD R49, R0, 0xffffff80 ;  /* 0xffffff8000317836 */ /* 0x001fca0000000000 */
[--C-:B------:R-:W-:Y:S02]  /*107e0*/  SHF.R.S32.HI R46, RZ, 0x1f, R49.reuse ;  /* 0x0000001fff2e7819 */ /* 0x100fe40000011431 */
[----:B------:R-:W-:Y:S02]  /*107f0*/  SHF.R.S32.HI R0, RZ, 0x1f, R49 ;  /* 0x0000001fff007819 */ /* 0x000fe40000011431 */
[-C--:B------:R-:W-:Y:S02]  /*10800*/  LEA.HI R46, R46, R49.reuse, RZ, 0x3 ;  /* 0x000000312e2e7211 */ /* 0x080fe400078f18ff */
[----:B------:R-:W-:Y:S02]  /*10810*/  LEA.HI R0, R0, R49, RZ, 0x3 ;  /* 0x0000003100007211 */ /* 0x000fe400078f18ff */
[----:B------:R-:W-:Y:S02]  /*10820*/  LOP3.LUT R46, R46, 0xfffffff8, RZ, 0xc0, !PT ;  /* 0xfffffff82e2e7812 */ /* 0x000fe400078ec0ff */
[----:B------:R-:W-:-:S03]  /*10830*/  SHF.R.S32.HI R45, RZ, 0x3, R0 ;  /* 0x00000003ff2d7819 */ /* 0x000fc60000011400 */
[----:B------:R-:W-:-:S04]  /*10840*/  IMAD.IADD R46, R49, 0x1, -R46 ;  /* 0x00000001312e7824 */ /* 0x000fc800078e0a2e */
[----:B------:R-:W-:Y:S01]  /*10850*/  IMAD.SHL.U32 R44, R46, 0x8, RZ ;  /* 0x000000082e2c7824 */ /* 0x000fe200078e00ff */
[----:B------:R0:W1:Y:S04]  /*10860*/  LDS.128 R28, [R2+0x168d0] ;  /* 0x0168d000021c7984 */ /* 0x0000680000000c00 */
        /* <DEDUP_REMOVED lines=11> */
[----:B------:R-:W-:Y:S01]  /*10920*/  F2FP.BF16.F32.PACK_AB R14, R93, R92 ;  /* 0x0000005c5d0e723e */ /* 0x000fe200000010ff */
[----:B------:R-:W0:Y:S01]  /*10930*/  S2R R3, SR_SWINHI ;  /* 0x0000000000037919 */ /* 0x000e220000002f00 */
[----:B-----5:R-:W-:Y:S02]  /*10940*/  MOV R24, R2 ;  /* 0x0000000200187202 */ /* 0x020fe40000000f00 */
[----:B0-----:R-:W-:-:S03]  /*10950*/  MOV R25, R3 ;  /* 0x0000000300197202 */ /* 0x001fc60000000f00 */
[----:B--2---:R-:W-:-:S03]  /*10960*/  IMAD.WIDE R10, R4, 0x2, R24 ;  /* 0x00000002040a7825 */ /* 0x004fc600078e0218 */
[C---:B------:R-:W-:Y:S02]  /*10970*/  IADD3 R15, P0, R10.reuse, 0x60, RZ ;  /* 0x000000600a0f7810 */ /* 0x040fe40007f1e0ff */
[C---:B------:R-:W-:Y:S02]  /*10980*/  LOP3.LUT R3, R10.reuse, 0x380, RZ, 0xc0, !PT ;  /* 0x000003800a037812 */ /* 0x040fe400078ec0ff */
[----:B------:R-:W-:Y:S01]  /*10990*/  IADD3 R6, P1, R10, 0x40, RZ ;  /* 0x000000400a067810 */ /* 0x000fe20007f3e0ff */
[--C-:B------:R-:W-:Y:S01]  /*109a0*/  IMAD.X R5, RZ, RZ, R11.reuse, P0 ;  /* 0x000000ffff057224 */ /* 0x100fe200000e060b */
[----:B---3--:R-:W-:Y:S02]  /*109b0*/  ISETP.NE.AND P0, PT, R32, RZ, PT ;  /* 0x000000ff2000720c */ /* 0x008fe40003f05270 */
[----:B------:R-:W-:Y:S01]  /*109c0*/  IADD3 R13, P2, R10, 0x20, RZ ;  /* 0x000000200a0d7810 */ /* 0x000fe20007f5e0ff */
[--C-:B------:R-:W-:Y:S01]  /*109d0*/  IMAD.X R7, RZ, RZ, R11.reuse, P1 ;  /* 0x000000ffff077224 */ /* 0x100fe200008e060b */
[----:B------:R-:W-:Y:S01]  /*109e0*/  SEL R38, R32, UR4, P0 ;  /* 0x0000000420267c07 */ /* 0x000fe20008000000 */
[----:B------:R-:W-:Y:S05]  /*109f0*/  WARPSYNC.ALL ;  /* 0x0000000000007948 */ /* 0x000fea0003800000 */
[----:B------:R-:W-:Y:S01]  /*10a00*/  SHF.R.U64 R3, R3, 0x3, RZ ;  /* 0x0000000303037819 */ /* 0x000fe200000012ff */
[----:B------:R-:W-:Y:S01]  /*10a10*/  IMAD.X R9, RZ, RZ, R11, P2 ;  /* 0x000000ffff097224 */ /* 0x000fe200010e060b */
[----:B------:R-:W-:Y:S01]  /*10a20*/  LOP3.LUT R4, R6, 0x380, RZ, 0xc0, !PT ;  /* 0x0000038006047812 */ /* 0x000fe200078ec0ff */
[----:B------:R-:W-:Y:S01]  /*10a30*/  ULDC.64 UR6, c[0x0][0xc08] ;  /* 0x0003020000067ab9 */ /* 0x000fe20000000a00 */
[----:B------:R-:W-:Y:S01]  /*10a40*/  LOP3.LUT R0, R13, 0x380, RZ, 0xc0, !PT ;  /* 0x000003800d007812 */ /* 0x000fe200078ec0ff */
[----:B------:R-:W-:Y:S01]  /*10a50*/  ULDC.64 UR4, c[0x0][0xc00] ;  /* 0x0003000000047ab9 */ /* 0x000fe20000000a00 */
[----:B------:R-:W-:-:S02]  /*10a60*/  LOP3.LUT R8, R15, 0x380, RZ, 0xc0, !PT ;  /* 0x000003800f087812 */ /* 0x000fc400078ec0ff */
[----:B------:R-:W-:Y:S02]  /*10a70*/  LOP3.LUT R10, R3, R10, RZ, 0x3c, !PT ;  /* 0x0000000a030a7212 */ /* 0x000fe400078e3cff */
[----:B------:R-:W-:Y:S02]  /*10a80*/  SHF.R.U64 R3, R4, 0x3, RZ ;  /* 0x0000000304037819 */ /* 0x000fe400000012ff */
[----:B------:R-:W-:Y:S02]  /*10a90*/  SHF.R.U64 R0, R0, 0x3, RZ ;  /* 0x0000000300007819 */ /* 0x000fe400000012ff */
[----:B------:R-:W-:Y:S02]  /*10aa0*/  SHF.R.U64 R4, R8, 0x3, RZ ;  /* 0x0000000308047819 */ /* 0x000fe400000012ff */
[----:B------:R-:W-:Y:S02]  /*10ab0*/  LOP3.LUT R8, R0, R13, RZ, 0x3c, !PT ;  /* 0x0000000d00087212 */ /* 0x000fe400078e3cff */
[----:B------:R-:W-:-:S02]  /*10ac0*/  LOP3.LUT R4, R4, R15, RZ, 0x3c, !PT ;  /* 0x0000000f04047212 */ /* 0x000fc400078e3cff */
[----:B------:R-:W-:Y:S02]  /*10ad0*/  LOP3.LUT R6, R3, R6, RZ, 0x3c, !PT ;  /* 0x0000000603067212 */ /* 0x000fe400078e3cff */
[----:B------:R-:W-:Y:S02]  /*10ae0*/  MOV R10, R10 ;  /* 0x0000000a000a7202 */ /* 0x000fe40000000f00 */
[----:B------:R-:W-:Y:S02]  /*10af0*/  F2FP.BF16.F32.PACK_AB R13, R91, R90 ;  /* 0x0000005a5b0d723e */ /* 0x000fe400000010ff */
[----:B------:R-:W-:Y:S01]  /*10b00*/  F2FP.BF16.F32.PACK_AB R15, R95, R94 ;  /* 0x0000005e5f0f723e */ /* 0x000fe200000010ff */
[----:B------:R-:W-:Y:S01]  /*10b10*/  BAR.SYNC.DEFER_BLOCKING 0x1, 0x180 ;  /* 0x0046000000007b1d */ /* 0x000fe20000010000 */
[----:B------:R-:W-:Y:S02]  /*10b20*/  MOV R3, R6 ;  /* 0x0000000600037202 */ /* 0x000fe40000000f00 */
[----:B------:R-:W-:-:S02]  /*10b30*/  MOV R0, R4 ;  /* 0x0000000400007202 */ /* 0x000fc40000000f00 */
[----:B------:R-:W-:Y:S02]  /*10b40*/  MOV R35, R8 ;  /* 0x0000000800237202 */ /* 0x000fe40000000f00 */
[----:B------:R-:W-:Y:S02]  /*10b50*/  F2FP.BF16.F32.PACK_AB R4, R97, R96 ;  /* 0x000000606104723e */ /* 0x000fe400000010ff */
[----:B------:R-:W-:Y:S02]  /*10b60*/  F2FP.BF16.F32.PACK_AB R5, R99, R98 ;  /* 0x000000626305723e */ /* 0x000fe400000010ff */
[----:B------:R-:W-:Y:S02]  /*10b70*/  F2FP.BF16.F32.PACK_AB R6, R101, R100 ;  /* 0x000000646506723e */ /* 0x000fe400000010ff */
[----:B------:R-:W-:Y:S02]  /*10b80*/  F2FP.BF16.F32.PACK_AB R7, R103, R102 ;  /* 0x000000666707723e */ /* 0x000fe400000010ff */
[----:B------:R-:W-:-:S02]  /*10b90*/  F2FP.BF16.F32.PACK_AB R8, R105, R104 ;  /* 0x000000686908723e */ /* 0x000fc400000010ff */
[----:B------:R-:W-:Y:S02]  /*10ba0*/  F2FP.BF16.F32.PACK_AB R9, R107, R106 ;  /* 0x0000006a6b09723e */ /* 0x000fe400000010ff */
[----:B------:R-:W-:Y:S02]  /*10bb0*/  F2FP.BF16.F32.PACK_AB R11, R111, R110 ;  /* 0x0000006e6f0b723e */ /* 0x000fe400000010ff */
[----:B------:R-:W-:Y:S02]  /*10bc0*/  ISETP.NE.U32.AND P3, PT, RZ, UR6, PT ;  /* 0x00000006ff007c0c */ /* 0x000fe4000bf65070 */
[----:B------:R-:W-:Y:S01]  /*10bd0*/  ISETP.NE.U32.AND P0, PT, RZ, UR4, PT ;  /* 0x00000004ff007c0c */ /* 0x000fe2000bf05070 */
[----:B------:R0:W-:Y:S01]  /*10be0*/  STSM.16.M88.4 [R10], R12 ;  /* 0x0000000c0a007844 */ /* 0x0001e20000000200 */
[----:B------:R-:W-:Y:S02]  /*10bf0*/  ISETP.NE.AND.EX P3, PT, RZ, UR7, PT, P3 ;  /* 0x00000007ff007c0c */ /* 0x000fe4000bf65330 */
[----:B------:R-:W-:Y:S01]  /*10c00*/  IADD3 R32, P1, R36, UR4, RZ ;  /* 0x0000000424207c10 */ /* 0x000fe2000ff3e0ff */
[----:B------:R1:W-:Y:S01]  /*10c10*/  STSM.16.M88.4 [R35], R4 ;  /* 0x0000000423007844 */ /* 0x0003e20000000200 */
[----:B------:R-:W-:-:S02]  /*10c20*/  ISETP.NE.AND.EX P0, PT, RZ, UR5, PT, P0 ;  /* 0x00000005ff007c0c */ /* 0x000fc4000bf05300 */
[----:B------:R-:W-:Y:S02]  /*10c30*/  IADD3.X R33, R37, UR5, RZ, P1, !PT ;  /* 0x0000000525217c10 */ /* 0x000fe40008ffe4ff */
[----:B0-----:R-:W-:Y:S02]  /*10c40*/  F2FP.BF16.F32.PACK_AB R10, R109, R108 ;  /* 0x0000006c6d0a723e */ /* 0x001fe400000010ff */
[----:B------:R-:W-:Y:S02]  /*10c50*/  F2FP.BF16.F32.PACK_AB R12, R113, R112 ;  /* 0x00000070710c723e */ /* 0x000fe400000010ff */
[----:B------:R-:W-:Y:S01]  /*10c60*/  F2FP.BF16.F32.PACK_AB R13, R115, R114 ;  /* 0x00000072730d723e */ /* 0x000fe200000010ff */
[----:B------:R-:W-:Y:S01]  /*10c70*/  STSM.16.M88.4 [R3], R8 ;  /* 0x0000000803007844 */ /* 0x000fe20000000200 */
[----:B------:R-:W-:Y:S02]  /*10c80*/  F2FP.BF16.F32.PACK_AB R14, R117, R116 ;  /* 0x00000074750e723e */ /* 0x000fe400000010ff */
[----:B------:R-:W-:-:S05]  /*10c90*/  F2FP.BF16.F32.PACK_AB R15, R119, R118 ;  /* 0x00000076770f723e */ /* 0x000fca00000010ff */
[----:B------:R0:W-:Y:S01]  /*10ca0*/  STSM.16.M88.4 [R0], R12 ;  /* 0x0000000c00007844 */ /* 0x0001e20000000200 */
[----:B------:R-:W-:Y:S01]  /*10cb0*/  BAR.SYNC.DEFER_BLOCKING 0x1, 0x180 ;  /* 0x0046000000007b1d */ /* 0x000fe20000010000 */
[----:B------:R-:W-:-:S05]  /*10cc0*/  @P3 IADD3 R36, P1, R36, UR6, RZ ;  /* 0x0000000624243c10 */ /* 0x000fca000ff3e0ff */
[----:B------:R-:W-:Y:S01]  /*10cd0*/  ULDC UR6, c[0x0][0xa88] ;  /* 0x0002a20000067ab9 */ /* 0x000fe20000000800 */
[----:B------:R-:W-:Y:S01]  /*10ce0*/  @P3 IADD3.X R37, R37, UR7, RZ, P1, !PT ;  /* 0x0000000725253c10 */ /* 0x000fe20008ffe4ff */
[----:B------:R-:W-:Y:S01]  /*10cf0*/  IMAD.U32 R47, RZ, RZ, UR6 ;  /* 0x00000006ff2f7e24 */ /* 0x000fe2000f8e00ff */
[----:B------:R-:W-:Y:S01]  /*10d00*/  ISETP.GT.AND P2, PT, R38, 0x1, PT ;  /* 0x000000012600780c */ /* 0x000fe20003f44270 */
[----:B-1----:R-:W-:Y:S01]  /*10d10*/  IMAD.MOV.U32 R6, RZ, RZ, 0x9b8 ;  /* 0x000009b8ff067424 */ /* 0x002fe200078e00ff */
[----:B0-----:R-:W0:Y:S01]  /*10d20*/  LDC R0, c[0x0][0xbe8] ;  /* 0x0002fa00ff007b82 */ /* 0x001e220000000800 */
[----:B------:R1:W5:Y:S04]  /*10d30*/  @P0 LDG.E R28, desc[UR40][R32.64] ;  /* 0x00000028201c0981 */ /* 0x000368000c1e1900 */
[----:B------:R1:W5:Y:S01]  /*10d40*/  @P3 LDG.E R47, desc[UR40][R36.64] ;  /* 0x00000028242f3981 */ /* 0x000362000c1e1900 */
[----:B------:R-:W-:-:S04]  /*10d50*/  SEL R6, R6, 0x978, P2 ;  /* 0x0000097806067807 */ /* 0x000fc80001000000 */
        /* <DEDUP_REMOVED lines=9> */
.L_x_2401:
[----:B------:R-:W0:Y:S04]  /*10df0*/  LDL R50, [R1+0x4c] ;  /* 0x00004c0001327983 */ /* 0x000e280000100800 */
[----:B------:R-:W2:Y:S04]  /*10e00*/  LDL R14, [R1+0x48] ;  /* 0x00004800010e7983 */ /* 0x000ea80000100800 */
[----:B------:R-:W2:Y:S04]  /*10e10*/  LDL R51, [R1+0x24] ;  /* 0x0000240001337983 */ /* 0x000ea80000100800 */
[----:B------:R-:W4:Y:S01]  /*10e20*/  LDL R49, [R1+0x5c] ;  /* 0x00005c0001317983 */ /* 0x000f220000100800 */
[----:B-1----:R-:W1:Y:S03]  /*10e30*/  LDC.64 R6, c[0x0][R6+0x210] ;  /* 0x0000840006067b82 */ /* 0x002e660000000a00 */
[----:B------:R-:W3:Y:S01]  /*10e40*/  LDL R38, [R1+0x64] ;  /* 0x0000640001267983 */ /* 0x000ee20000100800 */
[----:B------:R-:W-:-:S04]  /*10e50*/  ISETP.NE.U32.AND P0, PT, RZ, UR4, PT ;  /* 0x00000004ff007c0c */ /* 0x000fc8000bf05070 */
[----:B------:R-:W1:Y:S01]  /*10e60*/  @P1 LDC R32, c[0x0][0xbec] ;  /* 0x0002fb00ff201b82 */ /* 0x000e620000000800 */
[----:B------:R-:W-:-:S04]  /*10e70*/  ISETP.NE.AND.EX P0, PT, RZ, UR5, PT, P0 ;  /* 0x00000005ff007c0c */ /* 0x000fc8000bf05300 */
[----:B------:R-:W-:-:S03]  /*10e80*/  SEL R3, R48, RZ, !P0 ;  /* 0x000000ff30037207 */ /* 0x000fc60004000000 */
[----:B------:R-:W1:Y:S01]  /*10e90*/  @P1 LDC R37, c[0x0][0xbf0] ;  /* 0x0002fc00ff251b82 */ /* 0x000e620000000800 */
[----:B------:R-:W-:-:S07]  /*10ea0*/  SEL R15, R34, RZ, !P0 ;  /* 0x000000ff220f7207 */ /* 0x000fce0004000000 */
[----:B------:R-:W1:Y:S01]  /*10eb0*/  LDC.64 R4, c[0x0][0xba8] ;  /* 0x0002ea00ff047b82 */ /* 0x000e620000000a00 */
[----:B------:R-:W-:Y:S01]  /*10ec0*/  IMAD R11, R11, R3, RZ ;  /* 0x000000030b0b7224 */ /* 0x000fe200078e02ff */
[----:B------:R-:W1:Y:S03]  /*10ed0*/  S2R R36, SR_TID.X ;  /* 0x0000000000247919 */ /* 0x000e660000002100 */
        /* <DEDUP_REMOVED lines=8> */
[----:B------:R-:W-:Y:S01]  /*10f60*/  LOP3.LUT R36, R36, 0xffffff80, RZ, 0xc0, !PT ;  /* 0xffffff8024247812 */ /* 0x000fe200078ec0ff */
[----:B-----5:R-:W-:-:S04]  /*10f70*/  IMAD R47, R47, R0, RZ ;  /* 0x000000002f2f7224 */ /* 0x020fc800078e02ff */
[----:B------:R-:W-:Y:S02]  /*10f80*/  IMAD.IADD R36, R40, 0x1, -R36 ;  /* 0x0000000128247824 */ /* 0x000fe400078e0a24 */
[-C--:B0-----:R-:W-:Y:S02]  /*10f90*/  IMAD R33, R13, R50.reuse, RZ ;  /* 0x000000320d217224 */ /* 0x081fe400078e02ff */
[----:B------:R-:W-:-:S04]  /*10fa0*/  IMAD.WIDE.U32 R12, R12, R50, RZ ;  /* 0x000000320c0c7225 */ /* 0x000fc800078e00ff */
[----:B--2---:R-:W-:Y:S01]  /*10fb0*/  IMAD.IADD R39, R14, 0x1, R51 ;  /* 0x000000010e277824 */ /* 0x004fe200078e0233 */
[----:B------:R-:W-:Y:S02]  /*10fc0*/  IADD3 R14, P0, P3, R10, R12, R28 ;  /* 0x0000000c0a0e7210 */ /* 0x000fe40007b1e01c */
[----:B----4-:R-:W-:Y:S01]  /*10fd0*/  SEL R15, R49, RZ, P2 ;  /* 0x000000ff310f7207 */ /* 0x010fe20001000000 */
[----:B------:R-:W-:-:S04]  /*10fe0*/  @P1 IMAD.HI.U32 R12, R39, R32, RZ ;  /* 0x00000020270c1227 */ /* 0x000fc800078e00ff */
[----:B------:R-:W-:Y:S02]  /*10ff0*/  IMAD.IADD R34, R13, 0x1, R33 ;  /* 0x000000010d227824 */ /* 0x000fe400078e0221 */
[----:B------:R-:W-:Y:S01]  /*11000*/  IMAD.MOV.U32 R13, RZ, RZ, R39 ;  /* 0x000000ffff0d7224 */ /* 0x000fe200078e0027 */
[----:B------:R-:W-:Y:S01]  /*11010*/  @P1 SHF.R.U32.HI R13, RZ, R37, R12 ;  /* 0x00000025ff0d1219 */ /* 0x000fe2000001160c */
[-C--:B---3--:R-:W-:Y:S01]  /*11020*/  IMAD R33, R9, R15.reuse, RZ ;  /* 0x0000000f09217224 */ /* 0x088fe200078e02ff */
[----:B------:R-:W-:Y:S01]  /*11030*/  SHF.R.S32.HI R9, RZ, 0x1f, R28 ;  /* 0x0000001fff097819 */ /* 0x000fe2000001141c */
[----:B------:R-:W-:-:S03]  /*11040*/  IMAD.WIDE.U32 R10, R8, R15, RZ ;  /* 0x0000000f080a7225 */ /* 0x000fc600078e00ff */
[----:B------:R-:W-:Y:S01]  /*11050*/  IADD3.X R15, R35, R34, R9, P0, P3 ;  /* 0x00000022230f7210 */ /* 0x000fe200007e6409 */
        /* <DEDUP_REMOVED lines=11> */
[----:B-1----:R-:W-:-:S04]  /*11110*/  LEA R8, P0, R6, R4, 0x2 ;  /* 0x0000000406087211 */ /* 0x002fc800078010ff */
        /* <DEDUP_REMOVED lines=13> */
[----:B------:R-:W1:Y:S01]  /*111f0*/  @P1 LDC R13, c[0x0][0xbec] ;  /* 0x0002fb00ff0d1b82 */ /* 0x000e620000000800 */
[----:B------:R-:W-:Y:S01]  /*11200*/  ULDC.64 UR4, c[0x0][0xaa0] ;  /* 0x0002a80000047ab9 */ /* 0x000fe20000000a00 */
[----:B0-----:R-:W-:Y:S02]  /*11210*/  IMAD R5, R45, 0x40, R44 ;  /* 0x000000402d057824 */ /* 0x001fe400078e022c */
[----:B------:R-:W-:Y:S02]  /*11220*/  IMAD R9, R9, UR4, RZ ;  /* 0x0000000409097c24 */ /* 0x000fe4000f8e02ff */
[----:B------:R-:W-:Y:S02]  /*11230*/  IMAD.WIDE R24, R5, 0x2, R24 ;  /* 0x0000000205187825 */ /* 0x000fe400078e0218 */
[----:B------:R-:W0:Y:S02]  /*11240*/  @P1 LDC R15, c[0x0][0xbf0] ;  /* 0x0002fc00ff0f1b82 */ /* 0x000e240000000800 */
[----:B------:R-:W-:Y:S01]  /*11250*/  IMAD R11, R28, UR5, R9 ;  /* 0x000000051c0b7c24 */ /* 0x000fe2000f8e0209 */
[----:B------:R-:W-:Y:S01]  /*11260*/  IADD3 R27, P0, R24, 0x1800, RZ ;  /* 0x00001800181b7810 */ /* 0x000fe20007f1e0ff */
[----:B------:R-:W-:Y:S01]  /*11270*/  IMAD.WIDE.U32 R8, R28, UR4, RZ ;  /* 0x000000041c087c25 */ /* 0x000fe2000f8e00ff */
[----:B------:R-:W-:Y:S01]  /*11280*/  ULDC.64 UR4, c[0x0][0xae8] ;  /* 0x0002ba0000047ab9 */ /* 0x000fe20000000a00 */
[----:B------:R-:W-:-:S02]  /*11290*/  IADD3 R33, P2, R24, 0x3000, RZ ;  /* 0x0000300018217810 */ /* 0x000fc40007f5e0ff */
[----:B------:R-:W-:Y:S01]  /*112a0*/  IMAD.IADD R9, R9, 0x1, R11 ;  /* 0x0000000109097824 */ /* 0x000fe200078e020b */
[----:B------:R-:W-:Y:S01]  /*112b0*/  IADD3 R37, P3, R24, 0x4800, RZ ;  /* 0x0000480018257810 */ /* 0x000fe20007f7e0ff */
[----:B------:R-:W-:Y:S01]  /*112c0*/  IMAD R10, R46, 0x30, R45 ;  /* 0x000000302e0a7824 */ /* 0x000fe200078e022d */
[----:B------:R-:W-:Y:S01]  /*112d0*/  SHF.R.S32.HI R12, RZ, 0x1f, R3 ;  /* 0x0000001fff0c7819 */ /* 0x000fe20000011403 */
[C---:B------:R-:W-:Y:S01]  /*112e0*/  IMAD.WIDE.U32 R8, R50.reuse, UR4, R8 ;  /* 0x0000000432087c25 */ /* 0x040fe2000f8e0008 */
[----:B------:R-:W-:Y:S02]  /*112f0*/  LOP3.LUT R26, R27, 0x380, RZ, 0xc0, !PT ;  /* 0x000003801b1a7812 */ /* 0x000fe400078ec0ff */
[----:B------:R-:W-:Y:S01]  /*11300*/  LOP3.LUT R32, R33, 0x380, RZ, 0xc0, !PT ;  /* 0x0000038021207812 */ /* 0x000fe200078ec0ff */
[----:B------:R-:W-:Y:S01]  /*11310*/  IMAD.IADD R14, R51, 0x1, R10 ;  /* 0x00000001330e7824 */ /* 0x000fe200078e020a */
[----:B------:R-:W-:Y:S01]  /*11320*/  LOP3.LUT R36, R37, 0x380, RZ, 0xc0, !PT ;  /* 0x0000038025247812 */ /* 0x000fe200078ec0ff */
[----:B------:R-:W-:Y:S01]  /*11330*/  IMAD R9, R50, UR5, R9 ;  /* 0x0000000532097c24 */ /* 0x000fe2000f8e0209 */
[----:B------:R-:W-:Y:S01]  /*11340*/  LOP3.LUT R5, R24, 0x380, RZ, 0xc0, !PT ;  /* 0x0000038018057812 */ /* 0x000fe200078ec0ff */
[----:B------:R-:W-:Y:S01]  /*11350*/  ULDC.64 UR4, c[0x0][0xaf0] ;  /* 0x0002bc0000047ab9 */ /* 0x000fe20000000a00 */
[----:B-1----:R-:W-:Y:S01]  /*11360*/  @P1 IMAD.HI.U32 R10, R14, R13, RZ ;  /* 0x0000000d0e0a1227 */ /* 0x002fe200078e00ff */
[----:B------:R-:W-:-:S02]  /*11370*/  SHF.R.U64 R26, R26, 0x3, RZ ;  /* 0x000000031a1a7819 */ /* 0x000fc400000012ff */
[----:B------:R-:W-:Y:S01]  /*11380*/  SHF.R.U64 R32, R32, 0x3, RZ ;  /* 0x0000000320207819 */ /* 0x000fe200000012ff */
[----:B------:R-:W-:Y:S01]  /*11390*/  IMAD R12, R12, UR4, RZ ;  /* 0x000000040c0c7c24 */ /* 0x000fe2000f8e02ff */
[----:B------:R-:W-:Y:S02]  /*113a0*/  SHF.R.U64 R36, R36, 0x3, RZ ;  /* 0x0000000324247819 */ /* 0x000fe400000012ff */
[----:B------:R-:W-:Y:S01]  /*113b0*/  SHF.R.U64 R5, R5, 0x3, RZ ;  /* 0x0000000305057819 */ /* 0x000fe200000012ff */
[----:B------:R-:W-:Y:S01]  /*113c0*/  IMAD.MOV.U32 R11, RZ, RZ, R14 ;  /* 0x000000ffff0b7224 */ /* 0x000fe200078e000e */
[----:B------:R-:W-:Y:S01]  /*113d0*/  LOP3.LUT R26, R26, R27, RZ, 0x3c, !PT ;  /* 0x0000001b1a1a7212 */ /* 0x000fe200078e3cff */
[C---:B------:R-:W-:Y:S01]  /*113e0*/  IMAD R13, R3.reuse, UR5, R12 ;  /* 0x00000005030d7c24 */ /* 0x040fe2000f8e020c */
[----:B------:R-:W-:Y:S01]  /*113f0*/  LOP3.LUT R32, R32, R33, RZ, 0x3c, !PT ;  /* 0x0000002120207212 */ /* 0x000fe200078e3cff */
[----:B------:R-:W-:Y:S01]  /*11400*/  IMAD.WIDE.U32 R8, R3, UR4, R8 ;  /* 0x0000000403087c25 */ /* 0x000fe2000f8e0008 */
[----:B------:R-:W-:Y:S01]  /*11410*/  LOP3.LUT R36, R36, R37, RZ, 0x3c, !PT ;  /* 0x0000002524247212 */ /* 0x000fe200078e3cff */
[----:B------:R-:W-:Y:S01]  /*11420*/  ULDC.64 UR4, c[0x0][0xae0] ;  /* 0x0002b80000047ab9 */ /* 0x000fe20000000a00 */
[----:B------:R-:W-:Y:S01]  /*11430*/  LOP3.LUT R4, R5, R24, RZ, 0x3c, !PT ;  /* 0x0000001805047212 */ /* 0x000fe200078e3cff */
[--C-:B------:R-:W-:Y:S01]  /*11440*/  IMAD.X R27, RZ, RZ, R25.reuse, P0 ;  /* 0x000000ffff1b7224 */ /* 0x100fe200000e0619 */
[----:B0-----:R-:W-:Y:S01]  /*11450*/  @P1 SHF.R.U32.HI R11, RZ, R15, R10 ;  /* 0x0000000fff0b1219 */ /* 0x001fe2000001160a */
[----:B------:R-:W-:-:S02]  /*11460*/  IMAD.X R33, RZ, RZ, R25, P2 ;  /* 0x000000ffff217224 */ /* 0x000fc400010e0619 */
[--C-:B------:R-:W-:Y:S02]  /*11470*/  IMAD.X R37, RZ, RZ, R25.reuse, P3 ;  /* 0x000000ffff257224 */ /* 0x100fe400018e0619 */
[----:B------:R-:W-:Y:S02]  /*11480*/  IMAD.MOV.U32 R5, RZ, RZ, R25 ;  /* 0x000000ffff057224 */ /* 0x000fe400078e0019 */
[----:B------:R-:W-:Y:S01]  /*11490*/  IMAD.IADD R9, R9, 0x1, R13 ;  /* 0x0000000109097824 */ /* 0x000fe200078e020d */
[--C-:B------:R-:W-:Y:S01]  /*114a0*/  SHF.R.S32.HI R10, RZ, 0x1f, R11.reuse ;  /* 0x0000001fff0a7819 */ /* 0x100fe2000001140b */
[----:B------:R-:W-:Y:S01]  /*114b0*/  IMAD.MOV R13, RZ, RZ, -R11 ;  /* 0x000000ffff0d7224 */ /* 0x000fe200078e0a0b */
[----:B------:R-:W5:Y:S04]  /*114c0*/  LD.E.128 R24, desc[UR40][R26.64] ;  /* 0x000000281a187980 */ /* 0x000f68000c101d00 */
[----:B------:R-:W5:Y:S01]  /*114d0*/  LD.E.128 R4, desc[UR40][R4.64] ;  /* 0x0000002804047980 */ /* 0x000f62000c101d00 */
[----:B------:R-:W-:-:S03]  /*114e0*/  IMAD R13, R0, R13, R14 ;  /* 0x0000000d000d7224 */ /* 0x000fc600078e020e */
[----:B------:R-:W5:Y:S04]  /*114f0*/  LD.E.128 R32, desc[UR40][R32.64] ;  /* 0x0000002820207980 */ /* 0x000f68000c101d00 */
[----:B------:R-:W5:Y:S01]  /*11500*/  LD.E.128 R36, desc[UR40][R36.64] ;  /* 0x0000002824247980 */ /* 0x000f62000c101d00 */
[----:B------:R-:W-:Y:S01]  /*11510*/  IMAD R10, R10, UR4, RZ ;  /* 0x000000040a0a7c24 */ /* 0x000fe2000f8e02ff */
[----:B------:R-:W-:Y:S01]  /*11520*/  @!PT LDS RZ, [RZ] ;  /* 0x00000000fffff984 */ /* 0x000fe20000000800 */
[----:B------:R-:W-:Y:S01]  /*11530*/  @!PT LDS RZ, [RZ] ;  /* 0x00000000fffff984 */ /* 0x000fe20000000800 */
[----:B------:R-:W-:Y:S01]  /*11540*/  @!PT LDS RZ, [RZ] ;  /* 0x00000000fffff984 */ /* 0x000fe20000000800 */
[----:B------:R-:W-:Y:S01]  /*11550*/  @!PT LDS RZ, [RZ] ;  /* 0x00000000fffff984 */ /* 0x000fe20000000800 */
[----:B------:R0:W-:Y:S06]  /*11560*/  MEMBAR.ALL.CTA ;  /* 0x0000000000007992 */ /* 0x0001ec0000008000 */
[----:B0-----:R-:W0:Y:S01]  /*11570*/  FENCE.VIEW.ASYNC.S ;  /* 0x00000000000073c6 */ /* 0x001e220000000000 */
[----:B------:R-:W-:Y:S01]  /*11580*/  SHF.R.S32.HI R0, RZ, 0x1f, R13 ;  /* 0x0000001fff007819 */ /* 0x000fe2000001140d */
[----:B------:R-:W-:-:S02]  /*11590*/  IMAD R15, R11, UR5, R10 ;  /* 0x000000050b0f7c24 */ /* 0x000fc4000f8e020a */
[----:B------:R-:W-:Y:S01]  /*115a0*/  IMAD.WIDE.U32 R8, R11, UR4, R8 ;  /* 0x000000040b087c25 */ /* 0x000fe2000f8e0008 */
[----:B------:R-:W-:-:S03]  /*115b0*/  ULDC.64 UR4, c[0x0][0xad8] ;  /* 0x0002b60000047ab9 */ /* 0x000fc60000000a00 */
[----:B------:R-:W-:Y:S02]  /*115c0*/  IMAD.IADD R9, R9, 0x1, R15 ;  /* 0x0000000109097824 */ /* 0x000fe400078e020f */
[----:B------:R-:W-:Y:S02]  /*115d0*/  IMAD R0, R0, UR4, RZ ;  /* 0x0000000400007c24 */ /* 0x000fe4000f8e02ff */
        /* <DEDUP_REMOVED lines=27> */
[C---:B--2---:R-:W-:Y:S02]  /*11790*/  @!P2 LEA.HI.X R3, R44.reuse, R0, R43, 0x1, P5 ;  /* 0x000000002c03a211 */ /* 0x044fe400028f0c2b */
[----:B------:R-:W0:Y:S01]  /*117a0*/  SHFL.IDX PT, R0, R41, 0x3, 0x181f ;  /* 0x00781f0029007f89 */ /* 0x000e2200000e0000 */
[C---:B---3--:R-:W-:Y:S02]  /*117b0*/  @!P4 LEA R45, P5, R44.reuse, R14, 0x1 ;  /* 0x0000000e2c2dc211 */ /* 0x048fe400078a08ff */
[----:B------:R-:W-:Y:S01]  /*117c0*/  @!P2 IMAD.MOV.U32 R9, RZ, RZ, R3 ;  /* 0x000000ffff09a224 */ /* 0x000fe200078e0003 */
[----:B------:R-:W1:Y:S01]  /*117d0*/  SHFL.IDX PT, R14, R40, 0x3, 0x181f ;  /* 0x00781f00280e7f89 */ /* 0x000e6200000e0000 */
[C-C-:B----4-:R-:W-:Y:S01]  /*117e0*/  @!P3 LEA.HI.X R21, R44.reuse, R8, R43.reuse, 0x1, P1 ;  /* 0x000000082c15b211 */ /* 0x150fe200008f0c2b */
[----:B------:R-:W-:Y:S01]  /*117f0*/  @!P2 IMAD.MOV.U32 R8, RZ, RZ, R28 ;  /* 0x000000ffff08a224 */ /* 0x000fe200078e001c */
[----:B------:R-:W-:-:S04]  /*11800*/  @!P4 LEA.HI.X R10, R44, R10, R43, 0x1, P5 ;  /* 0x0000000a2c0ac211 */ /* 0x000fc800028f0c2b */
[----:B-----5:R2:W-:Y:S04]  /*11810*/  @!P2 ST.E.128 desc[UR40][R8.64], R4 ;  /* 0x000000040800a985 */ /* 0x0205e8000c101d28 */
[----:B------:R3:W-:Y:S01]  /*11820*/  @!P3 ST.E.128 desc[UR40][R20.64], R24 ;  /* 0x000000181400b985 */ /* 0x0007e2000c101d28 */
[----:B--2---:R-:W-:Y:S02]  /*11830*/  @!P4 IMAD.MOV.U32 R4, RZ, RZ, R45 ;  /* 0x000000ffff04c224 */ /* 0x004fe400078e002d */
[----:B------:R-:W-:-:S05]  /*11840*/  @!P4 IMAD.MOV.U32 R5, RZ, RZ, R10 ;  /* 0x000000ffff05c224 */ /* 0x000fca00078e000a */
[----:B01----:R3:W-:Y:S02]  /*11850*/  @!P4 ST.E.128 desc[UR40][R4.64], R32 ;  /* 0x000000200400c985 */ /* 0x0037e4000c101d28 */
.L_x_2599:
[----:B------:R-:W-:-:S05]  /*11860*/  VIADD R42, R42, 0x90 ;  /* 0x000000902a2a7836 */ /* 0x000fca0000000000 */
[----:B------:R-:W-:-:S13]  /*11870*/  ISETP.GE.OR P0, PT, R42, R47, P0 ;  /* 0x0000002f2a00720c */ /* 0x000fda0000706670 */
[----:B------:R-:W-:Y:S05]  /*11880*/  @P0 BRA `(.L_x_2404) ;  /* 0x0000001000c40947 */ /* 0x000fea0003800000 */
[----:B------:R-:W-:-:S04]  /*11890*/  LEA R14, P0, R44, R14, 0x1 ;  /* 0x0000000e2c0e7211 */ /* 0x000fc800078008ff */
[----:B------:R-:W-:-:S05]  /*118a0*/  LEA.HI.X R15, R44, R0, R43, 0x1, P0 ;  /* 0x000000002c0f7211 */ /* 0x000fca00000f0c2b */
[----:B------:R0:W-:Y:S01]  /*118b0*/  ST.E.128 desc[UR40][R14.64], R36 ;  /* 0x000000240e007985 */ /* 0x0001e2000c101d28 */
[----:B------:R-:W-:Y:S05]  /*118c0*/  BRA `(.L_x_2404) ;  /* 0x0000001000b47947 */ /* 0x000fea0003800000 */
.L_x_2402:
[----:B------:R-:W2:Y:S01]  /*118d0*/  LDL R45, [R1+0x30] ;  /* 0x00003000012d7983 */ /* 0x000ea20000100800 */
        /* <DEDUP_REMOVED lines=8> */
[----:B------:R-:W-:-:S03]  /*11960*/  ULDC.64 UR4, c[0x0][0xb38] ;  /* 0x0002ce0000047ab9 */ /* 0x000fc60000000a00 */
        /* <DEDUP_REMOVED lines=12> */
[--C-:B------:R-:W-:Y:S01]  /*11a30*/  SHF.R.S32.HI R8, RZ, 0x1f, R3.reuse ;  /* 0x0000001fff087819 */ /* 0x100fe20000011403 */
[----:B------:R-:W-:Y:S02]  /*11a40*/  IMAD.MOV R7, RZ, RZ, -R3 ;  /* 0x000000ffff077224 */ /* 0x000fe400078e0a03 */
[----:B------:R-:W-:-:S04]  /*11a50*/  IMAD.WIDE.U32 R4, R49, UR4, R4 ;  /* 0x0000000431047c25 */ /* 0x000fc8000f8e0004 */
[----:B------:R-:W-:Y:S02]  /*11a60*/  IMAD R7, R0, R7, R39 ;  /* 0x0000000700077224 */ /* 0x000fe400078e0227 */
[----:B------:R-:W-:Y:S02]  /*11a70*/  IMAD R8, R8, UR6, RZ ;  /* 0x0000000608087c24 */ /* 0x000fe4000f8e02ff */
[----:B------:R-:W-:Y:S01]  /*11a80*/  IMAD R5, R49, UR5, R5 ;  /* 0x0000000531057c24 */ /* 0x000fe2000f8e0205 */
[----:B------:R-:W-:Y:S01]  /*11a90*/  SHF.R.S32.HI R0, RZ, 0x1f, R7 ;  /* 0x0000001fff007819 */ /* 0x000fe20000011407 */
[C---:B------:R-:W-:Y:S01]  /*11aa0*/  IMAD R9, R3.reuse, UR7, R8 ;  /* 0x0000000703097c24 */ /* 0x040fe2000f8e0208 */
[----:B------:R-:W-:Y:S01]  /*11ab0*/  ULDC.64 UR4, c[0x0][0xb28] ;  /* 0x0002ca0000047ab9 */ /* 0x000fe20000000a00 */
[----:B------:R-:W-:-:S04]  /*11ac0*/  IMAD.WIDE.U32 R4, R3, UR6, R4 ;  /* 0x0000000603047c25 */ /* 0x000fc8000f8e0004 */
[----:B------:R-:W-:Y:S02]  /*11ad0*/  VIADD R3, R2, 0x16820 ;  /* 0x0001682002037836 */ /* 0x000fe40000000000 */
[----:B------:R-:W-:Y:S02]  /*11ae0*/  IMAD R0, R0, UR4, RZ ;  /* 0x0000000400007c24 */ /* 0x000fe4000f8e02ff */
[----:B------:R-:W-:Y:S01]  /*11af0*/  IMAD.IADD R5, R5, 0x1, R9 ;  /* 0x0000000105057824 */ /* 0x000fe200078e0209 */
[----:B------:R-:W-:Y:S01]  /*11b00*/  PRMT R8, RZ, 0x654, R3 ;  /* 0x00000654ff087816 */ /* 0x000fe20000000003 */
[C---:B------:R-:W-:Y:S02]  /*11b10*/  IMAD R3, R7.reuse, UR5, R0 ;  /* 0x0000000507037c24 */ /* 0x040fe4000f8e0200 */
[----:B------:R-:W-:Y:S01]  /*11b20*/  IMAD.WIDE.U32 R4, R7, UR4, R4 ;  /* 0x0000000407047c25 */ /* 0x000fe2000f8e0004 */
[----:B------:R-:W-:Y:S01]  /*11b30*/  ULDC.64 UR4, c[0x0][0xb00] ;  /* 0x0002c00000047ab9 */ /* 0x000fe20000000a00 */
[----:B------:R0:W-:Y:S02]  /*11b40*/  SYNCS.ARRIVE.TRANS64.RED.A1T0 RZ, [R8+URZ], RZ ;  /* 0x000000ff08ff79a7 */ /* 0x0001e4000810043f */
[----:B------:R-:W-:Y:S01]  /*11b50*/  IMAD.IADD R3, R5, 0x1, R3 ;  /* 0x0000000105037824 */ /* 0x000fe200078e0203 */
[----:B------:R-:W-:Y:S01]  /*11b60*/  LEA R0, P0, R4, UR4, 0x2 ;  /* 0x0000000404007c11 */ /* 0x000fe2000f8010ff */
[----:B------:R-:W-:-:S03]  /*11b70*/  UMOV UR4, 0xffffffff ;  /* 0xffffffff00047882 */ /* 0x000fc60000000000 */
[----:B------:R-:W-:Y:S01]  /*11b80*/  LEA.HI.X R4, R4, UR5, R3, 0x2, P0 ;  /* 0x0000000504047c11 */ /* 0x000fe200080f1403 */
[C---:B--2---:R-:W-:Y:S02]  /*11b90*/  VIADD R28, R45.reuse, 0x20 ;  /* 0x000000202d1c7836 */ /* 0x044fe40000000000 */
[C---:B------:R-:W-:Y:S02]  /*11ba0*/  VIADD R34, R45.reuse, 0x28 ;  /* 0x000000282d227836 */ /* 0x040fe40000000000 */
[C---:B------:R-:W-:Y:S02]  /*11bb0*/  VIADD R36, R45.reuse, 0x30 ;  /* 0x000000302d247836 */ /* 0x040fe40000000000 */
[C---:B------:R-:W-:Y:S02]  /*11bc0*/  VIADD R38, R45.reuse, 0x38 ;  /* 0x000000382d267836 */ /* 0x040fe40000000000 */
[C---:B------:R-:W-:Y:S02]  /*11bd0*/  VIADD R7, R45.reuse, 0x8 ;  /* 0x000000082d077836 */ /* 0x040fe40000000000 */
[----:B------:R-:W-:-:S02]  /*11be0*/  VIADD R41, R45, 0x10 ;  /* 0x000000102d297836 */ /* 0x000fc40000000000 */
[----:B------:R-:W-:Y:S01]  /*11bf0*/  VIADD R43, R45, 0x18 ;  /* 0x000000182d2b7836 */ /* 0x000fe20000000000 */
[----:B------:R-:W-:Y:S02]  /*11c00*/  SHF.R.S32.HI R33, RZ, 0x1f, R28 ;  /* 0x0000001fff217819 */ /* 0x000fe4000001141c */
[----:B------:R-:W-:Y:S02]  /*11c10*/  SHF.R.S32.HI R35, RZ, 0x1f, R34 ;  /* 0x0000001fff237819 */ /* 0x000fe40000011422 */
[----:B------:R-:W-:Y:S02]  /*11c20*/  SHF.R.S32.HI R37, RZ, 0x1f, R36 ;  /* 0x0000001fff257819 */ /* 0x000fe40000011424 */
[----:B------:R-:W-:Y:S02]  /*11c30*/  SHF.R.S32.HI R39, RZ, 0x1f, R38 ;  /* 0x0000001fff277819 */ /* 0x000fe40000011426 */
[----:B------:R-:W-:Y:S02]  /*11c40*/  SHF.R.S32.HI R40, RZ, 0x1f, R7 ;  /* 0x0000001fff287819 */ /* 0x000fe40000011407 */
[----:B------:R-:W-:-:S02]  /*11c50*/  SHF.R.S32.HI R42, RZ, 0x1f, R41 ;  /* 0x0000001fff2a7819 */ /* 0x000fc40000011429 */
[----:B------:R-:W-:Y:S01]  /*11c60*/  SHF.R.S32.HI R44, RZ, 0x1f, R43 ;  /* 0x0000001fff2c7819 */ /* 0x000fe2000001142b */
[----:B0-----:R-:W-:Y:S06]  /*11c70*/  BRA.DIV UR4, `(.L_x_2405) ;  /* 0x0000009604b07947 */ /* 0x001fec000b800000 */
[----:B------:R0:W1:Y:S04]  /*11c80*/  SHFL.IDX PT, R3, R4, RZ, 0x1c1f ;  /* 0x001c1fff04037589 */ /* 0x00006800000e0000 */
[----:B------:R0:W2:Y:S02]  /*11c90*/  SHFL.IDX PT, R14, R0, RZ, 0x1c1f ;  /* 0x001c1fff000e7589 */ /* 0x0000a400000e0000 */
.L_x_2602:
        /* <DEDUP_REMOVED lines=9> */
[-C--:B--2---:R-:W-:Y:S01]  /*11d30*/  @!P1 LEA R10, P5, R7, R14.reuse, 0x2 ;  /* 0x0000000e070a9211 */ /* 0x084fe200078a10ff */
        /* <DEDUP_REMOVED lines=26> */
.L_x_2407:
[----:B------:R-:W-:Y:S05]  /*11ee0*/  BSYNC B1 ;  /* 0x0000000000017941 */ /* 0x000fea0003800000 */
.L_x_2406:
[----:B------:R-:W-:-:S03]  /*11ef0*/  UMOV UR4, 0xffffffff ;  /* 0xffffffff00047882 */ /* 0x000fc60000000000 */
[----:B------:R-:W-:Y:S05]  /*11f00*/  BRA.DIV UR4, `(.L_x_2408) ;  /* 0x0000009604407947 */ /* 0x000fea000b800000 */
[----:B-1----:R1:W4:Y:S04]  /*11f10*/  SHFL.IDX PT, R3, R4, 0x1, 0x1c1f ;  /* 0x003c1f0004037f89 */ /* 0x00232800000e0000 */
[----:B--23--:R1:W2:Y:S02]  /*11f20*/  SHFL.IDX PT, R14, R0, 0x1, 0x1c1f ;  /* 0x003c1f00000e7f89 */ /* 0x00c2a400000e0000 */
.L_x_2606:
        /* <DEDUP_REMOVED lines=21> */
[----:B------:R-:W-:Y:S02]  /*12080*/  @!P2 LEA R12, P5, R28, R14, 0x2 ;  /* 0x0000000e1c0ca211 */ /* 0x000fe400078a10ff */
        /* <DEDUP_REMOVED lines=15> */
.L_x_2400:
[----:B------:R-:W2:Y:S01]  /*12180*/  LDL R8, [R1+0x54] ;  /* 0x0000540001087983 */ /* 0x000ea20000100800 */
[----:B------:R-:W-:Y:S01]  /*12190*/  ULDC.64 UR6, c[0x0][0xc08] ;  /* 0x0003020000067ab9 */ /* 0x000fe20000000a00 */
[----:B------:R-:W-:Y:S01]  /*121a0*/  ULDC.64 UR4, c[0x0][0xc00] ;  /* 0x0003000000047ab9 */ /* 0x000fe20000000a00 */
[----:B------:R-:W-:Y:S01]  /*121b0*/  ISETP.NE.U32.AND P1, PT, RZ, UR6, PT ;  /* 0x00000006ff007c0c */ /* 0x000fe2000bf25070 */
[----:B------:R-:W-:Y:S01]  /*121c0*/  IMAD.MOV.U32 R3, RZ, RZ, RZ ;  /* 0x000000ffff037224 */ /* 0x000fe200078e00ff */
[----:B------:R-:W-:Y:S02]  /*121d0*/  ISETP.NE.U32.AND P0, PT, RZ, UR4, PT ;  /* 0x00000004ff007c0c */ /* 0x000fe4000bf05070 */
[----:B------:R-:W-:Y:S02]  /*121e0*/  ISETP.NE.AND.EX P1, PT, RZ, UR7, PT, P1 ;  /* 0x00000007ff007c0c */ /* 0x000fe4000bf25310 */
[----:B------:R-:W-:Y:S02]  /*121f0*/  IADD3 R4, P2, R36, UR4, RZ ;  /* 0x0000000424047c10 */ /* 0x000fe4000ff5e0ff */
[----:B------:R-:W-:-:S02]  /*12200*/  ISETP.NE.AND.EX P0, PT, RZ, UR5, PT, P0 ;  /* 0x00000005ff007c0c */ /* 0x000fc4000bf05300 */
[----:B------:R-:W-:Y:S01]  /*12210*/  IADD3.X R5, R37, UR5, RZ, P2, !PT ;  /* 0x0000000525057c10 */ /* 0x000fe200097fe4ff */
[----:B------:R-:W-:Y:S02]  /*12220*/  ULDC UR4, c[0x0][0xa88] ;  /* 0x0002a20000047ab9 */ /* 0x000fe40000000800 */
[----:B-----5:R-:W-:-:S04]  /*12230*/  IMAD.U32 R24, RZ, RZ, UR4 ;  /* 0x00000004ff187e24 */ /* 0x020fc8000f8e00ff */
        /* <DEDUP_REMOVED lines=11> */
[----:B0-----:R-:W2:Y:S04]  /*122f0*/  LDG.E R7, desc[UR40][R4.64] ;  /* 0x0000002804077981 */ /* 0x001ea8000c1e1900 */
[----:B-----5:R-:W2:Y:S02]  /*12300*/  LDG.E R24, desc[UR40][R4.64+0x4] ;  /* 0x0000042804187981 */ /* 0x020ea4000c1e1900 */
[----:B--2---:R-:W-:-:S07]  /*12310*/  IMAD.IADD R24, R24, 0x1, -R7 ;  /* 0x0000000118187824 */ /* 0x004fce00078e0a07 */
.L_x_2409:
[----:B------:R-:W-:Y:S01]  /*12320*/  BSSY B1, `(.L_x_2410) ;  /* 0x000003a000017945 */ /* 0x000fe20003800000 */
[----:B------:R-:W-:Y:S02]  /*12330*/  SEL R33, R48, RZ, !P0 ;  /* 0x000000ff30217207 */ /* 0x000fe40004000000 */
[----:B------:R-:W-:Y:S02]  /*12340*/  SEL R34, R34, RZ, !P0 ;  /* 0x000000ff22227207 */ /* 0x000fe40004000000 */
[----:B-----5:R-:W-:Y:S01]  /*12350*/  SHF.R.S32.HI R26, RZ, 0x1f, R3 ;  /* 0x0000001fff1a7819 */ /* 0x020fe20000011403 */
[----:B------:R-:W-:Y:S06]  /*12360*/  @P3 BRA `(.L_x_2411) ;  /* 0x0000000000d43947 */ /* 0x000fec0003800000 */
[----:B------:R-:W2:Y:S01]  /*12370*/  LDL R0, [R1+0x24] ;  /* 0x0000240001007983 */ /* 0x000ea20000100800 */
[----:B------:R-:W1:Y:S01]  /*12380*/  LDC R37, c[0x0][0xbe8] ;  /* 0x0002fa00ff257b82 */ /* 0x000e620000000800 */
[----:B0-----:R-:W0:Y:S01]  /*12390*/  S2R R5, SR_TID.X ;  /* 0x0000000000057919 */ /* 0x001e220000002100 */
[----:B--2---:R-:W-:Y:S02]  /*123a0*/  IMAD.MOV.U32 R4, RZ, RZ, R0 ;  /* 0x000000ffff047224 */ /* 0x004fe400078e0000 */
[----:B-1----:R-:W-:-:S03]  /*123b0*/  IMAD R0, R24, R37, RZ ;  /* 0x0000002518007224 */ /* 0x002fc600078e02ff */
[----:B0-----:R-:W-:-:S04]  /*123c0*/  IADD3 R35, R4, -0x80, R5 ;  /* 0xffffff8004237810 */ /* 0x001fc80007ffe005 */
        /* <DEDUP_REMOVED lines=47> */
.L_x_2411:
[----:B------:R-:W-:Y:S05]  /*126c0*/  BSYNC B1 ;  /* 0x0000000000017941 */ /* 0x000fea0003800000 */
.L_x_2410:
[----:B------:R-:W-:Y:S05]  /*126d0*/  @P2 BRA `(.L_x_2404) ;  /* 0x0000000400302947 */ /* 0x000fea0003800000 */
[----:B------:R-:W2:Y:S01]  /*126e0*/  LDL.LU R10, [R1+0x4c] ;  /* 0x00004c00010a7983 */ /* 0x000ea20000300800 */
[----:B------:R-:W3:Y:S01]  /*126f0*/  LDC R9, c[0x0][0xbe8] ;  /* 0x0002fa00ff097b82 */ /* 0x000ee20000000800 */
[----:B------:R-:W-:Y:S01]  /*12700*/  ULDC.64 UR4, c[0x0][0xaa0] ;  /* 0x0002a80000047ab9 */ /* 0x000fe20000000a00 */
[----:B------:R-:W-:Y:S01]  /*12710*/  ULDC.64 UR6, c[0x0][0xaf0] ;  /* 0x0002bc0000067ab9 */ /* 0x000fe20000000a00 */
[----:B------:R-:W4:Y:S01]  /*12720*/  LDL R27, [R1+0x24] ;  /* 0x00002400011b7983 */ /* 0x000f220000100800 */
[----:B------:R-:W-:Y:S02]  /*12730*/  IMAD R0, R26, UR4, RZ ;  /* 0x000000041a007c24 */ /* 0x000fe4000f8e02ff */
[----:B01----:R-:W-:-:S04]  /*12740*/  IMAD.WIDE.U32 R4, R3, UR4, RZ ;  /* 0x0000000403047c25 */ /* 0x003fc8000f8e00ff */
[----:B------:R-:W-:Y:S01]  /*12750*/  IMAD R7, R3, UR5, R0 ;  /* 0x0000000503077c24 */ /* 0x000fe2000f8e0200 */
[----:B------:R-:W-:Y:S01]  /*12760*/  ULDC.64 UR4, c[0x0][0xae8] ;  /* 0x0002ba0000047ab9 */ /* 0x000fe20000000a00 */
[----:B------:R-:W-:Y:S02]  /*12770*/  IMAD R0, R46, 0x30, R45 ;  /* 0x000000302e007824 */ /* 0x000fe400078e022d */
[----:B------:R-:W-:Y:S02]  /*12780*/  IMAD.IADD R5, R5, 0x1, R7 ;  /* 0x0000000105057824 */ /* 0x000fe400078e0207 */
[----:B------:R-:W-:-:S04]  /*12790*/  IMAD R6, R34, UR6, RZ ;  /* 0x0000000622067c24 */ /* 0x000fc8000f8e02ff */
[----:B------:R-:W-:Y:S01]  /*127a0*/  IMAD R7, R33, UR7, R6 ;  /* 0x0000000721077c24 */ /* 0x000fe2000f8e0206 */
[----:B---3--:R-:W-:-:S13]  /*127b0*/  ISETP.NE.AND P0, PT, R9, 0x1, PT ;  /* 0x000000010900780c */ /* 0x008fda0003f05270 */
[----:B------:R-:W0:Y:S08]  /*127c0*/  @P0 LDC R11, c[0x0][0xbec] ;  /* 0x0002fb00ff0b0b82 */ /* 0x000e300000000800 */
[----:B------:R-:W1:Y:S01]  /*127d0*/  @P0 LDC R13, c[0x0][0xbf0] ;  /* 0x0002fc00ff0d0b82 */ /* 0x000e620000000800 */
[----:B--2---:R-:W-:-:S04]  /*127e0*/  IMAD.WIDE.U32 R4, R10, UR4, R4 ;  /* 0x000000040a047c25 */ /* 0x004fc8000f8e0004 */
[----:B----4-:R-:W-:Y:S02]  /*127f0*/  IMAD.IADD R8, R27, 0x1, R0 ;  /* 0x000000011b087824 */ /* 0x010fe400078e0200 */
[----:B------:R-:W-:Y:S01]  /*12800*/  IMAD R5, R10, UR5, R5 ;  /* 0x000000050a057c24 */ /* 0x000fe2000f8e0205 */
[----:B------:R-:W-:Y:S01]  /*12810*/  ULDC.64 UR4, c[0x0][0xae0] ;  /* 0x0002b80000047ab9 */ /* 0x000fe20000000a00 */
[----:B0-----:R-:W-:-:S04]  /*12820*/  @P0 IMAD.HI.U32 R0, R8, R11, RZ ;  /* 0x0000000b08000227 */ /* 0x001fc800078e00ff */
[----:B------:R-:W-:Y:S01]  /*12830*/  IMAD.MOV.U32 R3, RZ, RZ, R8 ;  /* 0x000000ffff037224 */ /* 0x000fe200078e0008 */
[----:B-1----:R-:W-:Y:S01]  /*12840*/  @P0 SHF.R.U32.HI R3, RZ, R13, R0 ;  /* 0x0000000dff030219 */ /* 0x002fe20000011600 */
[----:B------:R-:W-:Y:S01]  /*12850*/  IMAD.WIDE.U32 R4, R33, UR6, R4 ;  /* 0x0000000621047c25 */ /* 0x000fe2000f8e0004 */
[----:B------:R-:W-:Y:S02]  /*12860*/  ULDC.64 UR6, c[0x0][0xa80] ;  /* 0x0002a00000067ab9 */ /* 0x000fe40000000a00 */
[--C-:B------:R-:W-:Y:S01]  /*12870*/  SHF.R.S32.HI R0, RZ, 0x1f, R3.reuse ;  /* 0x0000001fff007819 */ /* 0x100fe20000011403 */
[----:B------:R-:W-:Y:S02]  /*12880*/  IMAD.MOV R21, RZ, RZ, -R3 ;  /* 0x000000ffff157224 */ /* 0x000fe400078e0a03 */
[----:B------:R-:W-:Y:S02]  /*12890*/  IMAD.IADD R5, R5, 0x1, R7 ;  /* 0x0000000105057824 */ /* 0x000fe400078e0207 */
[----:B------:R-:W-:-:S02]  /*128a0*/  IMAD R21, R9, R21, R8 ;  /* 0x0000001509157224 */ /* 0x000fc400078e0208 */
[----:B------:R-:W-:Y:S02]  /*128b0*/  IMAD R0, R0, UR4, RZ ;  /* 0x0000000400007c24 */ /* 0x000fe4000f8e02ff */
[----:B------:R-:W-:-:S04]  /*128c0*/  IMAD.WIDE.U32 R4, R3, UR4, R4 ;  /* 0x0000000403047c25 */ /* 0x000fc8000f8e0004 */
[----:B------:R-:W-:Y:S01]  /*128d0*/  IMAD R7, R3, UR5, R0 ;  /* 0x0000000503077c24 */ /* 0x000fe2000f8e0200 */
[----:B------:R-:W-:Y:S01]  /*128e0*/  SHF.R.S32.HI R0, RZ, 0x1f, R21 ;  /* 0x0000001fff007819 */ /* 0x000fe20000011415 */
[----:B------:R-:W-:Y:S02]  /*128f0*/  ULDC.64 UR4, c[0x0][0xad8] ;  /* 0x0002b60000047ab9 */ /* 0x000fe40000000a00 */
[----:B------:R-:W-:Y:S02]  /*12900*/  IMAD.IADD R5, R5, 0x1, R7 ;  /* 0x0000000105057824 */ /* 0x000fe400078e0207 */
[----:B------:R-:W-:-:S04]  /*12910*/  IMAD R0, R0, UR4, RZ ;  /* 0x0000000400007c24 */ /* 0x000fc8000f8e02ff */
        /* <DEDUP_REMOVED lines=29> */
[C---:B----4-:R-:W-:Y:S01]  /*12af0*/  @!P3 LEA.HI.X R9, R44.reuse, R4, R43, 0x1, P1 ;  /* 0x000000042c09b211 */ /* 0x050fe200008f0c2b */
[----:B------:R-:W-:Y:S02]  /*12b00*/  @!P4 IMAD.MOV.U32 R4, RZ, RZ, R25 ;  /* 0x000000ffff04c224 */ /* 0x000fe400078e0019 */
[----:B------:R0:W2:Y:S01]  /*12b10*/  SHFL.IDX PT, R14, R7, 0x3, 0x181f ;  /* 0x00781f00070e7f89 */ /* 0x0000a200000e0000 */
[----:B-----5:R-:W-:-:S03]  /*12b20*/  @!P4 LEA.HI.X R5, R44, R6, R43, 0x1, P5 ;  /* 0x000000062c05c211 */ /* 0x020fc600028f0c2b */
[----:B------:R0:W-:Y:S04]  /*12b30*/  @!P3 ST.E.128 desc[UR40][R8.64], RZ ;  /* 0x000000ff0800b985 */ /* 0x0001e8000c101d28 */
[----:B------:R0:W-:Y:S02]  /*12b40*/  @!P4 ST.E.128 desc[UR40][R4.64], RZ ;  /* 0x000000ff0400c985 */ /* 0x0001e4000c101d28 */
.L_x_2615:
[----:B------:R-:W-:-:S05]  /*12b50*/  VIADD R24, R24, 0x90 ;  /* 0x0000009018187836 */ /* 0x000fca0000000000 */
[----:B------:R-:W-:-:S13]  /*12b60*/  ISETP.GE.OR P0, PT, R24, R21, P0 ;  /* 0x000000151800720c */ /* 0x000fda0000706670 */
[----:B--2---:R-:W-:-:S04]  /*12b70*/  @!P0 LEA R14, P1, R44, R14, 0x1 ;  /* 0x0000000e2c0e8211 */ /* 0x004fc800078208ff */
[----:B-1----:R-:W-:-:S05]  /*12b80*/  @!P0 LEA.HI.X R15, R44, R0, R43, 0x1, P1 ;  /* 0x000000002c0f8211 */ /* 0x002fca00008f0c2b */
[----:B------:R1:W-:Y:S04]  /*12b90*/  @!P0 ST.E.128 desc[UR40][R14.64], RZ ;  /* 0x000000ff0e008985 */ /* 0x0003e8000c101d28 */
.L_x_2404:
[----:B------:R-:W-:Y:S05]  /*12ba0*/  BSYNC B0 ;  /* 0x0000000000007941 */ /* 0x000fea0003800000 */
.L_x_2399:
[----:B------:R-:W-:Y:S02]  /*12bb0*/  ULDC UR4, c[0x0][0xc3c] ;  /* 0x00030f0000047ab9 */ /* 0x000fe40000000800 */
[----:B------:R-:W-:-:S13]  /*12bc0*/  ISETP.GE.AND P0, PT, R31, UR4, PT ;  /* 0x000000041f007c0c */ /* 0x000fda000bf06270 */
[----:B------:R-:W-:Y:S05]  /*12bd0*/  @!P0 BRA `(.L_x_2413) ;  /* 0xfffffee400148947 */ /* 0x000fea000383ffff */
[----:B------:R-:W-:Y:S05]  /*12be0*/  BRA `(.L_x_2270) ;  /* 0x0000007400407947 */ /* 0x000fea0003800000 */
.L_x_2268:
        /* <DEDUP_REMOVED lines=18> */
.L_x_2414:
        /* <DEDUP_REMOVED lines=44> */
.L_x_2418:
        /* <DEDUP_REMOVED lines=37> */
.L_x_2416:
        /* <DEDUP_REMOVED lines=13> */
.L_x_2419:
        /* <DEDUP_REMOVED lines=61> */
.L_x_2420:
        /* <DEDUP_REMOVED lines=60> */
.L_x_2421:
[----:B------:R-:W-:-:S05]  /*13a80*/  LOP3.LUT R2, RZ, R2, RZ, 0x33, !PT ;  /* 0x00000002ff027212 */ /* 0x000fca00078e33ff */
[----:B------:R-:W-:Y:S01]  /*13a90*/  IMAD.IADD R25, R25, 0x1, R2 ;  /* 0x0000000119197824 */ /* 0x000fe200078e0202 */
[----:B------:R-:W-:Y:S06]  /*13aa0*/  BRA `(.L_x_2422) ;  /* 0x00000000000c7947 */ /* 0x000fec0003800000 */
.L_x_2417:
[----:B------:R-:W-:Y:S02]  /*13ab0*/  IMAD.MOV.U32 R25, RZ, RZ, RZ ;  /* 0x000000ffff197224 */ /* 0x000fe400078e00ff */
[----:B------:R-:W-:Y:S02]  /*13ac0*/  IMAD.U32 R24, RZ, RZ, UR6 ;  /* 0x00000006ff187e24 */ /* 0x000fe4000f8e00ff */
[----:B------:R-:W-:-:S07]  /*13ad0*/  IMAD.MOV.U32 R26, RZ, RZ, RZ ;  /* 0x000000ffff1a7224 */ /* 0x000fce00078e00ff */
.L_x_2422:
[----:B------:R-:W-:-:S13]  /*13ae0*/  ISETP.NE.AND P0, PT, R0, RZ, PT ;  /* 0x000000ff0000720c */ /* 0x000fda0003f05270 */
[----:B------:R-:W0:Y:S01]  /*13af0*/  @!P0 S2R R3, SR_CgaCtaId ;  /* 0x0000000000038919 */ /* 0x000e220000008800 */
[----:B------:R-:W-:-:S04]  /*13b00*/  @!P0 MOV R0, 0x400 ;  /* 0x0000040000008802 */ /* 0x000fc80000000f00 */
[----:B0-----:R-:W-:-:S05]  /*13b10*/  @!P0 LEA R0, R3, R0, 0x18 ;  /* 0x0000000003008211 */ /* 0x001fca00078ec0ff */
[----:B------:R0:W-:Y:S01]  /*13b20*/  @!P0 STS.128 [R0+0x168d0], R24 ;  /* 0x0168d01800008388 */ /* 0x0001e20000000c00 */
[----:B------:R-:W-:Y:S06]  /*13b30*/  BAR.ARV 0x5, 0x200 ;  /* 0x0148000000007b1d */ /* 0x000fec0000002000 */
.L_x_2415:
        /* <DEDUP_REMOVED lines=31> */
.L_x_2549:
        /* <DEDUP_REMOVED lines=53> */
[----:B0-----:R-:W-:Y:S01]  /*14080*/  IMAD.U32 R10, RZ, RZ, UR4 ;  /* 0x00000004ff0a7e24 */ /* 0x001fe2000f8e00ff */
[----:B--2---:R0:W-:Y:S01]  /*14090*/  STL [R1+0x2c], R8 ;  /* 0x00002c0801007387 */ /* 0x0041e20000100800 */
[----:B------:R-:W-:Y:S02]  /*140a0*/  IMAD.MOV.U32 R13, RZ, RZ, R8 ;  /* 0x000000ffff0d7224 */ /* 0x000fe400078e0008 */
[----:B0-----:R-:W-:Y:S01]  /*140b0*/  IMAD.U32 R8, RZ, RZ, UR5 ;  /* 0x00000005ff087e24 */ /* 0x001fe2000f8e00ff */
[----:B---3--:R-:W-:Y:S06]  /*140c0*/  @P3 BRA `(.L_x_2424) ;  /* 0x0000000000143947 */ /* 0x008fec0003800000 */
[----:B------:R-:W-:Y:S05]  /*140d0*/  @!P0 BRA `(.L_x_2424) ;  /* 0x0000000000108947 */ /* 0x000fea0003800000 */
[----:B------:R-:W2:Y:S04]  /*140e0*/  LDG.E R11, desc[UR40][R2.64] ;  /* 0x00000028020b7981 */ /* 0x000ea8000c1e1900 */
[----:B------:R-:W2:Y:S02]  /*140f0*/  LDG.E R2, desc[UR40][R2.64+0x4] ;  /* 0x0000042802027981 */ /* 0x000ea4000c1e1900 */
[----:B--2---:R-:W-:-:S05]  /*14100*/  IMAD.IADD R13, R2, 0x1, -R11 ;  /* 0x00000001020d7824 */ /* 0x004fca00078e0a0b */
[----:B------:R0:W-:Y:S02]  /*14110*/  STL [R1+0x2c], R13 ;  /* 0x00002c0d01007387 */ /* 0x0001e40000100800 */
.L_x_2424:
        /* <DEDUP_REMOVED lines=15> */
.L_x_2425:
[----:B------:R-:W-:Y:S05]  /*14210*/  @!P1 BRA `(.L_x_2426) ;  /* 0x00000000000c9947 */ /* 0x000fea0003800000 */
[----:B------:R-:W2:Y:S04]  /*14220*/  LDG.E R10, desc[UR40][R6.64] ;  /* 0x00000028060a7981 */ /* 0x000ea8000c1e1900 */
[----:B------:R-:W2:Y:S02]  /*14230*/  LDG.E R6, desc[UR40][R6.64+0x4] ;  /* 0x0000042806067981 */ /* 0x000ea4000c1e1900 */
[----:B--2---:R-:W-:-:S07]  /*14240*/  IMAD.IADD R10, R6, 0x1, -R10 ;  /* 0x00000001060a7824 */ /* 0x004fce00078e0a0a */
.L_x_2426:
[----:B------:R-:W2:Y:S04]  /*14250*/  @P2 LDG.E R3, desc[UR40][R4.64] ;  /* 0x0000002804032981 */ /* 0x000ea8000c1e1900 */
[----:B------:R3:W2:Y:S01]  /*14260*/  @P2 LDG.E R5, desc[UR40][R4.64+0x4] ;  /* 0x0000042804052981 */ /* 0x0006a2000c1e1900 */
[----:B-----5:R-:W-:Y:S01]  /*14270*/  IMAD.IADD R10, R10, 0x1, -R9 ;  /* 0x000000010a0a7824 */ /* 0x020fe200078e0a09 */
[----:B------:R-:W-:Y:S01]  /*14280*/  LOP3.LUT R12, R2, 0xff, RZ, 0xc0, !PT ;  /* 0x000000ff020c7812 */ /* 0x000fe200078ec0ff */
[----:B------:R-:W-:Y:S04]  /*14290*/  BSSY B0, `(.L_x_2427) ;  /* 0x0000037000007945 */ /* 0x000fe80003800000 */
[----:B------:R4:W-:Y:S01]  /*142a0*/  STL [R1+0x40], R12 ;  /* 0x0000400c01007387 */ /* 0x0009e20000100800 */
[----:B---3--:R-:W3:Y:S02]  /*142b0*/  LDC R4, c[0x0][0x448] ;  /* 0x00011200ff047b82 */ /* 0x008ee40000000800 */
[----:B---3--:R-:W-:-:S13]  /*142c0*/  ISETP.NE.AND P0, PT, R4, 0x1, PT ;  /* 0x000000010400780c */ /* 0x008fda0003f05270 */
[----:B------:R-:W3:Y:S08]  /*142d0*/  @P0 LDC R6, c[0x0][0x44c] ;  /* 0x00011300ff060b82 */ /* 0x000ef00000000800 */
[----:B------:R-:W0:Y:S01]  /*142e0*/  @P0 LDC R4, c[0x0][0x450] ;  /* 0x00011400ff040b82 */ /* 0x000e220000000800 */
[----:B--2---:R-:W-:Y:S02]  /*142f0*/  @P2 IMAD.IADD R8, R5, 0x1, -R3 ;  /* 0x0000000105082824 */ /* 0x004fe400078e0a03 */
[----:B------:R-:W-:-:S04]  /*14300*/  IMAD R3, R25, 0xc0, RZ ;  /* 0x000000c019037824 */ /* 0x000fc800078e02ff */
[----:B------:R-:W-:-:S04]  /*14310*/  VIADD R3, R3, 0xbf ;  /* 0x000000bf03037836 */ /* 0x000fc80000000000 */
[----:B---3--:R-:W-:-:S05]  /*14320*/  @P0 IMAD.HI.U32 R6, R3, R6, RZ ;  /* 0x0000000603060227 */ /* 0x008fca00078e00ff */
[----:B0-----:R-:W-:Y:S01]  /*14330*/  @P0 SHF.R.U32.HI R3, RZ, R4, R6 ;  /* 0x00000004ff030219 */ /* 0x001fe20000011606 */
[----:B------:R-:W-:-:S05]  /*14340*/  IMAD.IADD R4, R10, 0x1, R8 ;  /* 0x000000010a047824 */ /* 0x000fca00078e0208 */
[C---:B------:R-:W-:Y:S01]  /*14350*/  IADD3 R20, R4.reuse, 0x80, -R13 ;  /* 0x0000008004147810 */ /* 0x040fe20007ffe80d */
[----:B------:R-:W-:-:S04]  /*14360*/  VIADD R4, R4, 0x7f ;  /* 0x0000007f04047836 */ /* 0x000fc80000000000 */
[----:B------:R-:W-:Y:S01]  /*14370*/  IMAD.IADD R3, R20, 0x1, R3 ;  /* 0x0000000114037824 */ /* 0x000fe200078e0203 */
[----:B------:R-:W-:-:S04]  /*14380*/  SHF.R.S32.HI R5, RZ, 0x1f, R4 ;  /* 0x0000001fff057819 */ /* 0x000fc80000011404 */
[----:B------:R-:W-:Y:S02]  /*14390*/  LEA.HI R5, R5, R4, RZ, 0x7 ;  /* 0x0000000405057211 */ /* 0x000fe400078f38ff */
[----:B------:R-:W-:Y:S02]  /*143a0*/  SHF.R.S32.HI R4, RZ, 0x1f, R3 ;  /* 0x0000001fff047819 */ /* 0x000fe40000011403 */
[----:B------:R-:W-:Y:S02]  /*143b0*/  SHF.R.S32.HI R21, RZ, 0x7, R5 ;  /* 0x00000007ff157819 */ /* 0x000fe40000011405 */
[----:B------:R-:W-:-:S04]  /*143c0*/  LEA.HI R4, R4, R3, RZ, 0x7 ;  /* 0x0000000304047211 */ /* 0x000fc800078f38ff */
[----:B------:R-:W-:-:S04]  /*143d0*/  SHF.R.S32.HI R4, RZ, 0x7, R4 ;  /* 0x00000007ff047819 */ /* 0x000fc80000011404 */
[----:B------:R-:W-:Y:S02]  /*143e0*/  VIMNMX R5, R21, R4, PT ;  /* 0x0000000415057248 */ /* 0x000fe40003fe0100 */
[----:B------:R-:W-:Y:S01]  /*143f0*/  SHF.R.U32.HI R4, RZ, 0x10, R2 ;  /* 0x00000010ff047819 */ /* 0x000fe20000011602 */
[----:B------:R-:W-:Y:S01]  /*14400*/  IMAD.MOV.U32 R2, RZ, RZ, RZ ;  /* 0x000000ffff027224 */ /* 0x000fe200078e00ff */
[----:B------:R-:W-:-:S13]  /*14410*/  ISETP.GE.AND P0, PT, R5, 0x1, PT ;  /* 0x000000010500780c */ /* 0x000fda0003f06270 */
[----:B----4-:R-:W-:Y:S05]  /*14420*/  @!P0 BRA `(.L_x_2428) ;  /* 0x0000000000748947 */ /* 0x010fea0003800000 */
[----:B------:R-:W-:Y:S01]  /*14430*/  ISETP.NE.AND P0, PT, R4, RZ, PT ;  /* 0x000000ff0400720c */ /* 0x000fe20003f05270 */
[----:B------:R-:W-:-:S03]  /*14440*/  ULDC UR4, c[0x0][0x9f0] ;  /* 0x00027c0000047ab9 */ /* 0x000fc60000000800 */
[----:B------:R-:W-:-:S04]  /*14450*/  SEL R6, R4, UR4, P0 ;  /* 0x0000000404067c07 */ /* 0x000fc80008000000 */
[----:B------:R-:W-:Y:S02]  /*14460*/  IABS R7, R6 ;  /* 0x0000000600077213 */ /* 0x000fe40000000000 */
[----:B------:R-:W-:Y:S02]  /*14470*/  IADD3 R9, R6, -0x1, R5 ;  /* 0xffffffff06097810 */ /* 0x000fe40007ffe005 */
[----:B------:R-:W0:Y:S08]  /*14480*/  I2F.RP R2, R7 ;  /* 0x0000000700027306 */ /* 0x000e300000209400 */
[----:B0-----:R-:W0:Y:S02]  /*14490*/  MUFU.RCP R2, R2 ;  /* 0x0000000200027308 */ /* 0x001e240000001000 */
[----:B0-----:R-:W-:-:S06]  /*144a0*/  VIADD R2, R2, 0xffffffe ;  /* 0x0ffffffe02027836 */ /* 0x001fcc0000000000 */
[----:B------:R0:W2:Y:S02]  /*144b0*/  F2I.FTZ.U32.TRUNC.NTZ R3, R2 ;  /* 0x0000000200037305 */ /* 0x0000a4000021f000 */
[----:B0-----:R-:W-:-:S04]  /*144c0*/  LOP3.LUT R2, R9, R6, RZ, 0x3c, !PT ;  /* 0x0000000609027212 */ /* 0x001fc800078e3cff */
[----:B------:R-:W-:Y:S01]  /*144d0*/  ISETP.GE.AND P3, PT, R2, RZ, PT ;  /* 0x000000ff0200720c */ /* 0x000fe20003f66270 */
[----:B--2---:R-:W-:-:S04]  /*144e0*/  IMAD.MOV R2, RZ, RZ, -R3 ;  /* 0x000000ffff027224 */ /* 0x004fc800078e0a03 */
[----:B-1----:R-:W-:Y:S02]  /*144f0*/  IMAD R11, R2, R7, RZ ;  /* 0x00000007020b7224 */ /* 0x002fe400078e02ff */
        /* <DEDUP_REMOVED lines=16> */
.L_x_2428:
[----:B------:R-:W-:Y:S05]  /*14600*/  BSYNC B0 ;  /* 0x0000000000007941 */ /* 0x000fea0003800000 */
.L_x_2427:
[-C--:B------:R-:W-:Y:S01]  /*14610*/  IMAD R3, R12, R2.reuse, RZ ;  /* 0x000000020c037224 */ /* 0x080fe200078e02ff */
        /* <DEDUP_REMOVED lines=22> */
[----:B------:R0:W2:Y:S02]  /*14780*/  SHFL.IDX PT, R14, R6, RZ, 0x1f ;  /* 0x00001fff060e7589 */ /* 0x0000a400000e0000 */
.L_x_2618:
[----:B--2---:R-:W-:Y:S02]  /*14790*/  ISETP.NE.AND P0, PT, R14, RZ, PT ;  /* 0x000000ff0e00720c */ /* 0x004fe40003f05270 */
[----:B------:R-:W-:-:S11]  /*147a0*/  PLOP3.LUT P6, PT, PT, PT, PT, 0x8, 0x0 ;  /* 0x000000000000781c */ /* 0x000fd60003fce170 */
[----:B------:R-:W-:Y:S05]  /*147b0*/  @P0 BRA `(.L_x_2432) ;  /* 0x00000000000c0947 */ /* 0x000fea0003800000 */
[----:B------:R-:W-:-:S03]  /*147c0*/  UMOV UR4, 0xffffffff ;  /* 0xffffffff00047882 */ /* 0x000fc60000000000 */
[----:B------:R-:W-:Y:S05]  /*147d0*/  BRA.DIV UR4, `(.L_x_2433) ;  /* 0x0000007204887947 */ /* 0x000fea000b800000 */
[----:B------:R-:W-:-:S13]  /*147e0*/  ELECT P6, URZ, PT ;  /* 0x00000000003f782f */ /* 0x000fda00038c0000 */
.L_x_2432:
        /* <DEDUP_REMOVED lines=9> */
.L_x_2621:
[----:B------:R-:W-:Y:S05]  /*14880*/  BSYNC B1 ;  /* 0x0000000000017941 */ /* 0x000fea0003800000 */
.L_x_2434:
[----:B------:R-:W-:Y:S04]  /*14890*/  BSSY B1, `(.L_x_2436) ;  /* 0x0000050000017945 */ /* 0x000fe80003800000 */
[----:B------:R-:W-:Y:S05]  /*148a0*/  @!P6 BRA `(.L_x_2437) ;  /* 0x000000040038e947 */ /* 0x000fea0003800000 */
[----:B------:R-:W2:Y:S01]  /*148b0*/  LDL R7, [R1+0x4] ;  /* 0x0000040001077983 */ /* 0x000ea20000100800 */
        /* <DEDUP_REMOVED lines=8> */
.L_x_2622:
[----:B------:R-:W-:Y:S05]  /*14940*/  BSYNC B2 ;  /* 0x0000000000027941 */ /* 0x000fea0003800000 */
.L_x_2438:
        /* <DEDUP_REMOVED lines=9> */
.L_x_2441:
[----:B------:R-:W-:Y:S05]  /*149e0*/  BSYNC B2 ;  /* 0x0000000000027941 */ /* 0x000fea0003800000 */
.L_x_2440:
        /* <DEDUP_REMOVED lines=10> */
[----:B-1----:R-:W-:Y:S01]  /*14a90*/  IMAD.SHL.U32 R11, R29, 0x2000, RZ ;  /* 0x000020001d0b7824 */ /* 0x002fe200078e00ff */
[----:B------:R-:W-:Y:S01]  /*14aa0*/  UMOV UR7, 0x12f00000 ;  /* 0x12f0000000077882 */ /* 0x000fe20000000000 */
[----:B------:R-:W-:-:S08]  /*14ab0*/  VIADD R10, R6, 0x16890 ;  /* 0x00016890060a7836 */ /* 0x000fd00000000000 */
.L_x_2442:
        /* <DEDUP_REMOVED lines=13> */
.L_x_2623:
[----:B------:R-:W-:Y:S05]  /*14b90*/  BSYNC B2 ;  /* 0x0000000000027941 */ /* 0x000fea0003800000 */
.L_x_2443:
        /* <DEDUP_REMOVED lines=11> */
.L_x_2446:
[----:B------:R-:W-:Y:S05]  /*14c50*/  BSYNC B2 ;  /* 0x0000000000027941 */ /* 0x000fea0003800000 */
.L_x_2445:
[----:B------:R-:W-:Y:S01]  /*14c60*/  R2UR UR10, R12 ;  /* 0x000000000c0a72ca */ /* 0x000fe200000e0000 */
[----:B01----:R-:W-:Y:S01]  /*14c70*/  IMAD R7, R11, 0x2, R16 ;  /* 0x000000020b077824 */ /* 0x003fe200078e0210 */
[----:B------:R-:W-:Y:S01]  /*14c80*/  R2UR UR6, R14 ;  /* 0x000000000e0672ca */ /* 0x000fe200000e0000 */
[----:B------:R-:W-:Y:S01]  /*14c90*/  UIADD3 UR4, UP0, UR38, 0x670, URZ ;  /* 0x0000067026047890 */ /* 0x000fe2000ff1e03f */
[----:B------:R-:W-:Y:S01]  /*14ca0*/  R2UR UR7, R15 ;  /* 0x000000000f0772ca */ /* 0x000fe200000e0000 */
[----:B------:R-:W-:Y:S01]  /*14cb0*/  VIADD R6, R6, 0x168b0 ;  /* 0x000168b006067836 */ /* 0x000fe20000000000 */
[----:B------:R-:W-:Y:S01]  /*14cc0*/  PLOP3.LUT P0, PT, PT, PT, PT, 0x80, 0x0 ;  /* 0x000000000000781c */ /* 0x000fe20003f0f070 */
[----:B------:R-:W-:Y:S01]  /*14cd0*/  VIADD R7, R7, 0x400 ;  /* 0x0000040007077836 */ /* 0x000fe20000000000 */
[----:B------:R-:W-:-:S12]  /*14ce0*/  UIADD3.X UR5, URZ, UR39, URZ, UP0, !UPT ;  /* 0x000000273f057290 */ /* 0x000fd800087fe43f */
.L_x_2447:
        /* <DEDUP_REMOVED lines=10> */
.L_x_2437:
[----:B------:R-:W-:Y:S05]  /*14d90*/  BSYNC B1 ;  /* 0x0000000000017941 */ /* 0x000fea0003800000 */
.L_x_2436:
[----:B------:R-:W2:Y:S01]  /*14da0*/  LDL.LU R9, [R1+0x4] ;  /* 0x0000040001097983 */ /* 0x000ea20000300800 */
        /* <DEDUP_REMOVED lines=8> */
[----:B------:R0:W-:Y:S02]  /*14e30*/  STL [R1+0x4], R9 ;  /* 0x0000040901007387 */ /* 0x0001e40000100800 */
[----:B------:R-:W-:Y:S05]  /*14e40*/  @!P2 BRA `(.L_x_2430) ;  /* 0x000000040064a947 */ /* 0x000fea0003800000 */
.L_x_2460:
[----:B------:R-:W-:Y:S05]  /*14e50*/  YIELD ;  /* 0x0000000000007946 */ /* 0x000fea0003800000 */
[----:B------:R-:W-:Y:S04]  /*14e60*/  BSSY B1, `(.L_x_2448) ;  /* 0x000004d000017945 */ /* 0x000fe80003800000 */
[----:B--2---:R-:W-:Y:S05]  /*14e70*/  @!P6 BRA `(.L_x_2449) ;  /* 0x00000004002ce947 */ /* 0x004fea0003800000 */
[----:B------:R-:W2:Y:S01]  /*14e80*/  LDL R7, [R1+0x4] ;  /* 0x0000040001077983 */ /* 0x000ea20000100800 */
[----:B------:R-:W3:Y:S02]  /*14e90*/  S2R R6, SR_TID.X ;  /* 0x0000000000067919 */ /* 0x000ee40000002100 */
[----:B---3--:R-:W-:Y:S01]  /*14ea0*/  LOP3.LUT R8, R6, 0x7f, RZ, 0xc0, !PT ;  /* 0x0000007f06087812 */ /* 0x008fe200078ec0ff */
[----:B------:R-:W-:Y:S01]  /*14eb0*/  IMAD R6, R29, 0x8, R16 ;  /* 0x000000081d067824 */ /* 0x000fe200078e0210 */
[----:B------:R-:W-:Y:S02]  /*14ec0*/  BSSY B2, `(.L_x_2450) ;  /* 0x0000005000027945 */ /* 0x000fe40003800000 */
[----:B------:R-:W-:Y:S02]  /*14ed0*/  ISETP.NE.AND P2, PT, R8, RZ, PT ;  /* 0x000000ff0800720c */ /* 0x000fe40003f45270 */
[----:B--2---:R-:W-:-:S04]  /*14ee0*/  SHF.L.U32 R7, R7, 0x1f, RZ ;  /* 0x0000001f07077819 */ /* 0x004fc800000006ff */
[----:B------:R-:W2:Y:S02]  /*14ef0*/  SYNCS.PHASECHK.TRANS64.TRYWAIT P1, [R6+URZ+0x168a0], R7 ;  /* 0x0168a007060075a7 */ /* 0x000ea4000802017f */
[----:B--2---:R-:W-:Y:S05]  /*14f00*/  @!P1 BRA `(.L_x_2451) ;  /* 0x0000006c00189947 */ /* 0x004fea0003800000 */
.L_x_2624:
[----:B------:R-:W-:Y:S05]  /*14f10*/  BSYNC B2 ;  /* 0x0000000000027941 */ /* 0x000fea0003800000 */
.L_x_2450:
[----:B------:R-:W-:Y:S04]  /*14f20*/  BSSY B2, `(.L_x_2452) ;  /* 0x0000009000027945 */ /* 0x000fe80003800000 */
[----:B------:R-:W-:Y:S05]  /*14f30*/  @P2 BRA `(.L_x_2453) ;  /* 0x00000000001c2947 */ /* 0x000fea0003800000 */
[----:B------:R-:W0:Y:S02]  /*14f40*/  S2R R8, SR_TID.X ;  /* 0x0000000000087919 */ /* 0x000e240000002100 */
[----:B0-----:R-:W-:Y:S01]  /*14f50*/  LOP3.LUT R9, R8, 0x1f, RZ, 0xc0, !PT ;  /* 0x0000001f08097812 */ /* 0x001fe200078ec0ff */
[----:B------:R-:W-:-:S03]  /*14f60*/  IMAD.MOV.U32 R8, RZ, RZ, 0x4000 ;  /* 0x00004000ff087424 */ /* 0x000fc600078e00ff */
[----:B------:R-:W-:Y:S01]  /*14f70*/  ISETP.NE.AND P1, PT, R9, RZ, PT ;  /* 0x000000ff0900720c */ /* 0x000fe20003f25270 */
[----:B------:R3:W-:-:S12]  /*14f80*/  SYNCS.ARRIVE.TRANS64 RZ, [R6+URZ+0x16890], R8 ;  /* 0x0168900806ff79a7 */ /* 0x0007d8000800003f */
[----:B---3--:R-:W-:Y:S05]  /*14f90*/  @!P1 BRA `(.L_x_2453) ;  /* 0x0000000000049947 */ /* 0x008fea0003800000 */
[----:B------:R-:W-:Y:S01]  /*14fa0*/  BPT.TRAP 0x1 ;  /* 0x000000040000795c */ /* 0x000fe20000300000 */
.L_x_2453:
[----:B------:R-:W-:Y:S05]  /*14fb0*/  BSYNC B2 ;  /* 0x0000000000027941 */ /* 0x000fea0003800000 */
.L_x_2452:
[----:B------:R-:W-:Y:S01]  /*14fc0*/  IMAD.MOV.U32 R12, RZ, RZ, RZ ;  /* 0x000000ffff0c7224 */ /* 0x000fe200078e00ff */
[----:B------:R-:W-:Y:S01]  /*14fd0*/  UIADD3 UR4, UP0, UR38, 0x570, URZ ;  /* 0x0000057026047890 */ /* 0x000fe2000ff1e03f */
[----:B------:R-:W-:Y:S01]  /*14fe0*/  IMAD R8, R29, 0x4000, R16 ;  /* 0x000040001d087824 */ /* 0x000fe200078e0210 */
[----:B------:R-:W-:Y:S01]  /*14ff0*/  PLOP3.LUT P1, PT, PT, PT, PT, 0x80, 0x0 ;  /* 0x000000000000781c */ /* 0x000fe20003f2f070 */
[----:B0-----:R-:W-:Y:S01]  /*15000*/  IMAD R9, R5, 0x80, R0 ;  /* 0x0000008005097824 */ /* 0x001fe200078e0200 */
[----:B------:R-:W-:Y:S01]  /*15010*/  R2UR UR10, R12 ;  /* 0x000000000c0a72ca */ /* 0x000fe200000e0000 */
[----:B------:R-:W-:Y:S01]  /*15020*/  VIADD R10, R6, 0x16890 ;  /* 0x00016890060a7836 */ /* 0x000fe20000000000 */
[----:B------:R-:W-:Y:S01]  /*15030*/  UIADD3.X UR5, URZ, UR39, URZ, UP0, !UPT ;  /* 0x000000273f057290 */ /* 0x000fe200087fe43f */
[----:B-1----:R-:W-:Y:S01]  /*15040*/  VIADD R11, R8, 0xe400 ;  /* 0x0000e400080b7836 */ /* 0x002fe20000000000 */
[----:B------:R-:W-:Y:S01]  /*15050*/  UMOV UR6, 0x0 ;  /* 0x0000000000067882 */ /* 0x000fe20000000000 */
[----:B------:R-:W-:-:S10]  /*15060*/  UMOV UR7, 0x12f00000 ;  /* 0x12f0000000077882 */ /* 0x000fd40000000000 */
.L_x_2454:
        /* <DEDUP_REMOVED lines=13> */
.L_x_2625:
[----:B------:R-:W-:Y:S05]  /*15140*/  BSYNC B2 ;  /* 0x0000000000027941 */ /* 0x000fea0003800000 */
.L_x_2455:
        /* <DEDUP_REMOVED lines=11> */
.L_x_2458:
[----:B------:R-:W-:Y:S05]  /*15200*/  BSYNC B2 ;  /* 0x0000000000027941 */ /* 0x000fea0003800000 */
.L_x_2457:
        /* <DEDUP_REMOVED lines=8> */
.L_x_2459:
        /* <DEDUP_REMOVED lines=10> */
.L_x_2449:
[----:B------:R-:W-:Y:S05]  /*15330*/  BSYNC B1 ;  /* 0x0000000000017941 */ /* 0x000fea0003800000 */
.L_x_2448:
        /* <DEDUP_REMOVED lines=10> */
.L_x_2430:
[----:B------:R-:W-:Y:S05]  /*153e0*/  BSYNC B0 ;  /* 0x0000000000007941 */ /* 0x000fea0003800000 */
.L_x_2429:
[----:B------:R-:W3:Y:S01]  /*153f0*/  LDC R0, c[0x0][0x448] ;  /* 0x00011200ff007b82 */ /* 0x000ee20000000800 */
[----:B------:R-:W-:Y:S01]  /*15400*/  IMAD.MOV.U32 R2, RZ, RZ, 0xc0 ;  /* 0x000000c0ff027424 */ /* 0x000fe200078e00ff */
[----:B------:R-:W-:Y:S01]  /*15410*/  ISETP.NE.AND P2, PT, R4, RZ, PT ;  /* 0x000000ff0400720c */ /* 0x000fe20003f45270 */
[----:B------:R-:W-:Y:S05]  /*15420*/  @!P0 WARPSYNC.ALL ;  /* 0x0000000000008948 */ /* 0x000fea0003800000 */
[----:B------:R-:W-:Y:S01]  /*15430*/  IMAD R2, R25, R2, 0xbf ;  /* 0x000000bf19027424 */ /* 0x000fe200078e0202 */
[----:B------:R-:W-:Y:S06]  /*15440*/  BSSY B0, `(.L_x_2461) ;  /* 0x000002b000007945 */ /* 0x000fec0003800000 */
[----:B------:R-:W4:Y:S08]  /*15450*/  @!P2 LDC R4, c[0x0][0x9f0] ;  /* 0x00027c00ff04ab82 */ /* 0x000f300000000800 */
[----:B------:R-:W-:Y:S01]  /*15460*/  @!P0 BAR.SYNC.DEFER_BLOCKING 0xc, 0x200 ;  /* 0x0308000000008b1d */ /* 0x000fe20000010000 */
[----:B---3--:R-:W-:-:S13]  /*15470*/  ISETP.NE.AND P1, PT, R0, 0x1, PT ;  /* 0x000000010000780c */ /* 0x008fda0003f25270 */
[----:B------:R-:W3:Y:S08]  /*15480*/  @P1 LDC R3, c[0x0][0x44c] ;  /* 0x00011300ff031b82 */ /* 0x000ef00000000800 */
[----:B------:R-:W5:Y:S01]  /*15490*/  @P1 LDC R0, c[0x0][0x450] ;  /* 0x00011400ff001b82 */ /* 0x000f620000000800 */
[----:B---3--:R-:W-:-:S05]  /*154a0*/  @P1 IMAD.HI.U32 R3, R2, R3, RZ ;  /* 0x0000000302031227 */ /* 0x008fca00078e00ff */
[----:B-----5:R-:W-:-:S05]  /*154b0*/  @P1 SHF.R.U32.HI R2, RZ, R0, R3 ;  /* 0x00000000ff021219 */ /* 0x020fca0000011603 */
[----:B------:R-:W-:-:S05]  /*154c0*/  IMAD.IADD R2, R20, 0x1, R2 ;  /* 0x0000000114027824 */ /* 0x000fca00078e0202 */
[----:B------:R-:W-:-:S04]  /*154d0*/  SHF.R.S32.HI R0, RZ, 0x1f, R2 ;  /* 0x0000001fff007819 */ /* 0x000fc80000011402 */
[----:B------:R-:W-:-:S04]  /*154e0*/  LEA.HI R0, R0, R2, RZ, 0x7 ;  /* 0x0000000200007211 */ /* 0x000fc800078f38ff */
[----:B------:R-:W-:-:S04]  /*154f0*/  SHF.R.S32.HI R0, RZ, 0x7, R0 ;  /* 0x00000007ff007819 */ /* 0x000fc80000011400 */
[----:B--2---:R-:W-:-:S04]  /*15500*/  VIMNMX R7, R21, R0, PT ;  /* 0x0000000015077248 */ /* 0x004fc80003fe0100 */
[----:B------:R-:W-:Y:S01]  /*15510*/  ISETP.GE.AND P1, PT, R7, 0x1, PT ;  /* 0x000000010700780c */ /* 0x000fe20003f26270 */
[----:B------:R2:W-:Y:S04]  /*15520*/  STL [R1+0x20], R7 ;  /* 0x0000200701007387 */ /* 0x0005e80000100800 */
[----:B------:R2:W-:Y:S08]  /*15530*/  STL [R1+0x28], RZ ;  /* 0x000028ff01007387 */ /* 0x0005f00000100800 */
[----:B--2-4-:R-:W-:Y:S05]  /*15540*/  @!P1 BRA `(.L_x_2462) ;  /* 0x0000000000689947 */ /* 0x014fea0003800000 */
[-C--:B------:R-:W-:Y:S02]  /*15550*/  IABS R0, R4.reuse ;  /* 0x0000000400007213 */ /* 0x080fe40000000000 */
        /* <DEDUP_REMOVED lines=25> */
.L_x_2462:
[----:B------:R-:W-:Y:S05]  /*156f0*/  BSYNC B0 ;  /* 0x0000000000007941 */ /* 0x000fea0003800000 */
.L_x_2461:
[----:B------:R-:W3:Y:S04]  /*15700*/  LDL R0, [R1+0x28] ;  /* 0x0000280001007983 */ /* 0x000ee80000100800 */
[----:B------:R-:W3:Y:S01]  /*15710*/  LDL R2, [R1+0x40] ;  /* 0x0000400001027983 */ /* 0x000ee20000100800 */
[----:B------:R-:W-:Y:S01]  /*15720*/  BSSY B7, `(.L_x_2463) ;  /* 0x0000360000077945 */ /* 0x000fe20003800000 */
[----:B---3--:R-:W-:-:S05]  /*15730*/  IMAD R2, R2, R0, RZ ;  /* 0x0000000002027224 */ /* 0x008fca00078e02ff */
[----:B------:R-:W-:Y:S01]  /*15740*/  VIADDMNMX R0, R2, R0, R7, PT ;  /* 0x0000000002007246 */ /* 0x000fe20003800107 */
        /* <DEDUP_REMOVED lines=21> */
.L_x_2464:
        /* <DEDUP_REMOVED lines=14> */
[----:B-1----:R-:W-:Y:S02]  /*15980*/  IMAD.U32 R11, RZ, RZ, UR5 ;  /* 0x00000005ff0b7e24 */ /* 0x002fe4000f8e00ff */
[----:B------:R-:W-:Y:S02]  /*15990*/  IMAD.MOV.U32 R8, RZ, RZ, 0x70 ;  /* 0x00000070ff087424 */ /* 0x000fe400078e00ff */
[----:B------:R-:W-:Y:S02]  /*159a0*/  IMAD.MOV.U32 R12, RZ, RZ, 0x1 ;  /* 0x00000001ff0c7424 */ /* 0x000fe400078e00ff */
[----:B------:R-:W-:-:S07]  /*159b0*/  IMAD.MOV.U32 R13, RZ, RZ, RZ ;  /* 0x000000ffff0d7224 */ /* 0x000fce00078e00ff */
[----:B------:R-:W-:-:S07]  /*159c0*/  LEPC R20, `(.L_x_2467) ;  /* 0x000000001014794e */ /* 0x000fce0000000000 */
[----:B0--3--:R-:W-:Y:S05]  /*159d0*/  CALL.ABS.NOINC R2 ;  /* 0x0000000002007343 */ /* 0x009fea0003c00000 */
.L_x_2467:
[----:B------:R-:W-:Y:S05]  /*159e0*/  BSYNC B6 ;  /* 0x0000000000067941 */ /* 0x000fea0003800000 */
.L_x_2466:
        /* <DEDUP_REMOVED lines=9> */
[----:B------:R-:W-:Y:S02]  /*15a80*/  IMAD.U32 R4, RZ, RZ, UR6 ;  /* 0x00000006ff047e24 */ /* 0x000fe4000f8e00ff */
[----:B--2---:R-:W-:Y:S02]  /*15a90*/  IMAD.U32 R5, RZ, RZ, UR7 ;  /* 0x00000007ff057e24 */ /* 0x004fe4000f8e00ff */
[----:B------:R-:W-:Y:S02]  /*15aa0*/  IMAD.U32 R6, RZ, RZ, UR8 ;  /* 0x00000008ff067e24 */ /* 0x000fe4000f8e00ff */
[----:B------:R-:W-:-:S02]  /*15ab0*/  IMAD.U32 R7, RZ, RZ, UR9 ;  /* 0x00000009ff077e24 */ /* 0x000fc4000f8e00ff */
[----:B------:R-:W-:Y:S02]  /*15ac0*/  IMAD.U32 R10, RZ, RZ, UR4 ;  /* 0x00000004ff0a7e24 */ /* 0x000fe4000f8e00ff */
[----:B-1----:R-:W-:Y:S02]  /*15ad0*/  IMAD.U32 R11, RZ, RZ, UR5 ;  /* 0x00000005ff0b7e24 */ /* 0x002fe4000f8e00ff */
[----:B------:R-:W-:Y:S02]  /*15ae0*/  IMAD.MOV.U32 R8, RZ, RZ, 0x70 ;  /* 0x00000070ff087424 */ /* 0x000fe400078e00ff */
[----:B------:R-:W-:Y:S02]  /*15af0*/  IMAD.MOV.U32 R12, RZ, RZ, 0x1 ;  /* 0x00000001ff0c7424 */ /* 0x000fe400078e00ff */
[----:B---3--:R-:W-:-:S07]  /*15b00*/  IMAD.MOV.U32 R13, RZ, RZ, RZ ;  /* 0x000000ffff0d7224 */ /* 0x008fce00078e00ff */
[----:B------:R-:W-:-:S07]  /*15b10*/  LEPC R20, `(.L_x_2470) ;  /* 0x000000001014794e */ /* 0x000fce0000000000 */
[----:B0---4-:R-:W-:Y:S05]  /*15b20*/  CALL.ABS.NOINC R2 ;  /* 0x0000000002007343 */ /* 0x011fea0003c00000 */
.L_x_2470:
        /* <DEDUP_REMOVED lines=16> */
.L_x_2469:
[----:B------:R-:W-:Y:S05]  /*15c30*/  BSYNC B6 ;  /* 0x0000000000067941 */ /* 0x000fea0003800000 */
.L_x_2468:
        /* <DEDUP_REMOVED lines=21> */
.L_x_2628:
        /* <DEDUP_REMOVED lines=10> */
.L_x_2631:
        /* <DEDUP_REMOVED lines=22> */
.L_x_2474:
[----:B0-----:R-:W-:Y:S01]  /*15f90*/  IMAD R0, R18, 0x8, R16 ;  /* 0x0000000812007824 */ /* 0x001fe200078e0210 */
[----:B----4-:R-:W-:-:S04]  /*15fa0*/  SHF.L.U32 R2, R28, 0x1f, RZ ;  /* 0x0000001f1c027819 */ /* 0x010fc800000006ff */
[----:B------:R-:W0:Y:S02]  /*15fb0*/  SYNCS.PHASECHK.TRANS64.TRYWAIT P0, [R0+URZ+0x16840], R2 ;  /* 0x01684002000075a7 */ /* 0x000e24000800017f */
[----:B0-----:R-:W-:Y:S05]  /*15fc0*/  @!P0 BRA `(.L_x_2475) ;  /* 0x0000005c00648947 */ /* 0x001fea0003800000 */
.L_x_2632:
        /* <DEDUP_REMOVED lines=11> */
.L_x_2476:
        /* <DEDUP_REMOVED lines=18> */
[----:B----4-:R-:W-:-:S04]  /*161a0*/  LOP3.LUT R2, R2, 0xfffffffe, RZ, 0xc0, !PT ;  /* 0xfffffffe02027812 */ /* 0x010fc800078ec0ff */
[----:B------:R-:W-:-:S05]  /*161b0*/  @P0 LOP3.LUT R2, R2, 0x1, RZ, 0xfc, !PT ;  /* 0x0000000102020812 */ /* 0x000fca00078efcff */
[----:B------:R0:W-:Y:S01]  /*161c0*/  STL [R1], R2 ;  /* 0x0000000201007387 */ /* 0x0001e20000100800 */
[----:B------:R-:W-:Y:S01]  /*161d0*/  NOP ;  /* 0x0000000000007918 */ /* 0x000fe20000000000 */
.L_x_2472:
        /* <DEDUP_REMOVED lines=34> */
[----:B-1----:R-:W-:Y:S02]  /*16400*/  IMAD.U32 R11, RZ, RZ, UR9 ;  /* 0x00000009ff0b7e24 */ /* 0x002fe4000f8e00ff */
[----:B------:R-:W-:Y:S02]  /*16410*/  IMAD.MOV.U32 R8, RZ, RZ, 0x70 ;  /* 0x00000070ff087424 */ /* 0x000fe400078e00ff */
[----:B------:R-:W-:Y:S02]  /*16420*/  IMAD.MOV.U32 R12, RZ, RZ, 0x1 ;  /* 0x00000001ff0c7424 */ /* 0x000fe400078e00ff */
[----:B------:R-:W-:-:S07]  /*16430*/  IMAD.MOV.U32 R13, RZ, RZ, RZ ;  /* 0x000000ffff0d7224 */ /* 0x000fce00078e00ff */
[----:B------:R-:W-:-:S07]  /*16440*/  LEPC R20, `(.L_x_2478) ;  /* 0x000000001014794e */ /* 0x000fce0000000000 */
[----:B0-----:R-:W-:Y:S05]  /*16450*/  CALL.ABS.NOINC R2 ;  /* 0x0000000002007343 */ /* 0x001fea0003c00000 */
.L_x_2478:
[----:B------:R-:W-:Y:S05]  /*16460*/  BSYNC B6 ;  /* 0x0000000000067941 */ /* 0x000fea0003800000 */
.L_x_2477:
[----:B------:R-:W2:Y:S01]  /*16470*/  LDL.LU R20, [R1+0x1c] ;  /* 0x00001c0001147983 */ /* 0x000ea20000300800 */
[----:B------:R-:W4:Y:S01]  /*16480*/  LDC R9, c[0x0][0x448] ;  /* 0x00011200ff097b82 */ /* 0x000f220000000800 */
[----:B------:R-:W-:Y:S01]  /*16490*/  ULDC.64 UR4, c[0x0][0x2d8] ;  /* 0x0000b60000047ab9 */ /* 0x000fe20000000a00 */
[----:B------:R-:W-:Y:S01]  /*164a0*/  ULDC.64 UR6, c[0x0][0x2e0] ;  /* 0x0000b80000067ab9 */ /* 0x000fe20000000a00 */
[----:B0-----:R-:W2:Y:S01]  /*164b0*/  LDL.LU.64 R2, [R1+0x30] ;  /* 0x0000300001027983 */ /* 0x001ea20000300a00 */
[----:B------:R-:W-:-:S03]  /*164c0*/  ULDC.64 UR8, c[0x0][0x280] ;  /* 0x0000a00000087ab9 */ /* 0x000fc60000000a00 */
[----:B------:R-:W3:Y:S04]  /*164d0*/  LDL.LU R21, [R1+0x38] ;  /* 0x0000380001157983 */ /* 0x000ee80000300800 */
[----:B------:R-:W3:Y:S04]  /*164e0*/  LDL.LU R4, [R1+0x14] ;  /* 0x0000140001047983 */ /* 0x000ee80000300800 */
[----:B------:R0:W5:Y:S01]  /*164f0*/  LDL R10, [R1+0x10] ;  /* 0x00001000010a7983 */ /* 0x0001620000100800 */
[----:B----4-:R-:W-:-:S13]  /*16500*/  ISETP.NE.AND P1, PT, R9, 0x1, PT ;  /* 0x000000010900780c */ /* 0x010fda0003f25270 */
[----:B------:R-:W4:Y:S08]  /*16510*/  @P1 LDC R5, c[0x0][0x450] ;  /* 0x00011400ff051b82 */ /* 0x000f300000000800 */
[----:B------:R-:W0:Y:S01]  /*16520*/  @P1 LDC R8, c[0x0][0x450] ;  /* 0x00011400ff081b82 */ /* 0x000e220000000800 */
[----:B-1----:R-:W1:Y:S01]  /*16530*/  S2R R11, SR_TID.X ;  /* 0x00000000000b7919 */ /* 0x002e620000002100 */
[----:B--2---:R-:W-:-:S02]  /*16540*/  IMAD.MOV.U32 R3, RZ, RZ, R20 ;  /* 0x000000ffff037224 */ /* 0x004fc400078e0014 */
[----:B------:R-:W2:Y:S01]  /*16550*/  S2R R20, SR_TID.X ;  /* 0x0000000000147919 */ /* 0x000ea20000002100 */
[----:B------:R-:W-:-:S04]  /*16560*/  IMAD.WIDE.U32 R2, R17, UR4, R2 ;  /* 0x0000000411027c25 */ /* 0x000fc8000f8e0002 */
[----:B------:R-:W-:Y:S01]  /*16570*/  IMAD R3, R17, UR5, R3 ;  /* 0x0000000511037c24 */ /* 0x000fe2000f8e0203 */
[----:B------:R-:W-:Y:S01]  /*16580*/  ULDC.64 UR4, c[0x0][0x2d0] ;  /* 0x0000b40000047ab9 */ /* 0x000fe20000000a00 */
[----:B---3--:R-:W-:Y:S02]  /*16590*/  IMAD R0, R21, UR6, RZ ;  /* 0x0000000615007c24 */ /* 0x008fe4000f8e02ff */
[----:B------:R-:W-:-:S04]  /*165a0*/  IMAD.WIDE.U32 R2, R4, UR6, R2 ;  /* 0x0000000604027c25 */ /* 0x000fc8000f8e0002 */
        /* <DEDUP_REMOVED lines=11> */
[----:B----4-:R-:W-:-:S04]  /*16660*/  @P1 SHF.R.U32.HI R4, RZ, R5, R0 ;  /* 0x00000005ff041219 */ /* 0x010fc80000011600 */
        /* <DEDUP_REMOVED lines=12> */
[----:B------:R-:W2:Y:S01]  /*16730*/  @P1 LDC R7, c[0x0][0x44c] ;  /* 0x00011300ff071b82 */ /* 0x000ea20000000800 */
[----:B------:R-:W-:-:S04]  /*16740*/  LEA R0, P0, R4, UR8, 0x1 ;  /* 0x0000000804007c11 */ /* 0x000fc8000f8008ff */
[----:B------:R-:W-:Y:S01]  /*16750*/  LEA.HI.X R4, R4, UR9, R5, 0x1, P0 ;  /* 0x0000000904047c11 */ /* 0x000fe200080f0c05 */
[----:B------:R-:W-:-:S04]  /*16760*/  VIADD R5, R6, 0x80 ;  /* 0x0000008006057836 */ /* 0x000fc80000000000 */
[----:B------:R-:W-:Y:S02]  /*16770*/  IMAD.MOV.U32 R6, RZ, RZ, R5 ;  /* 0x000000ffff067224 */ /* 0x000fe400078e0005 */
[----:B--2---:R-:W-:-:S05]  /*16780*/  @P1 IMAD.HI.U32 R7, R5, R7, RZ ;  /* 0x0000000705071227 */ /* 0x004fca00078e00ff */
        /* <DEDUP_REMOVED lines=9> */
[----:B-1----:R-:W-:Y:S02]  /*16820*/  IMAD.SHL.U32 R20, R11, 0x8, RZ ;  /* 0x000000080b147824 */ /* 0x002fe400078e00ff */
        /* <DEDUP_REMOVED lines=117> */
.L_x_2657:
        /* <DEDUP_REMOVED lines=11> */
.L_x_2480:
        /* <DEDUP_REMOVED lines=18> */
.L_x_2658:
[----:B------:R-:W-:Y:S05]  /*17150*/  BSYNC B0 ;  /* 0x0000000000007941 */ /* 0x000fea0003800000 */
.L_x_2481:
        /* <DEDUP_REMOVED lines=52> */
.L_x_2489:
[----:B------:R-:W-:Y:S01]  /*174a0*/  IMAD R2, R5, 0x8, R16 ;  /* 0x0000000805027824 */ /* 0x000fe200078e0210 */
[----:B------:R-:W-:Y:S01]  /*174b0*/  SHF.L.U32 R3, R10, 0x1f, RZ ;  /* 0x0000001f0a037819 */ /* 0x000fe200000006ff */
[----:B------:R-:W-:Y:S03]  /*174c0*/  BSSY B3, `(.L_x_2490) ;  /* 0x0000003000037945 */ /* 0x000fe60003800000 */
[----:B------:R-:W1:Y:S02]  /*174d0*/  SYNCS.PHASECHK.TRANS64.TRYWAIT P0, [R2+URZ+0x16840], R3 ;  /* 0x01684003020075a7 */ /* 0x000e64000800017f */
[----:B-1----:R-:W-:Y:S05]  /*174e0*/  @!P0 BRA `(.L_x_2491) ;  /* 0x0000005800248947 */ /* 0x002fea0003800000 */
.L_x_2659:
[----:B------:R-:W-:Y:S05]  /*174f0*/  BSYNC B3 ;  /* 0x0000000000037941 */ /* 0x000fea0003800000 */
.L_x_2490:
        /* <DEDUP_REMOVED lines=12> */
.L_x_2493:
[----:B------:R-:W-:Y:S05]  /*175c0*/  BSYNC B3 ;  /* 0x0000000000037941 */ /* 0x000fea0003800000 */
.L_x_2492:
        /* <DEDUP_REMOVED lines=11> */
.L_x_2494:
        /* <DEDUP_REMOVED lines=15> */
.L_x_2660:
[----:B------:R-:W-:Y:S05]  /*17770*/  BSYNC B3 ;  /* 0x0000000000037941 */ /* 0x000fea0003800000 */
.L_x_2495:
        /* <DEDUP_REMOVED lines=12> */
.L_x_2498:
[----:B------:R-:W-:Y:S05]  /*17840*/  BSYNC B3 ;  /* 0x0000000000037941 */ /* 0x000fea0003800000 */
.L_x_2497:
        /* <DEDUP_REMOVED lines=11> */
.L_x_2499:
        /* <DEDUP_REMOVED lines=12> */
.L_x_2488:
[----:B------:R-:W-:Y:S05]  /*179c0*/  BSYNC B1 ;  /* 0x0000000000017941 */ /* 0x000fea0003800000 */
.L_x_2487:
[----:B------:R-:W2:Y:S01]  /*179d0*/  LDL.LU R0, [R1+0x24] ;  /* 0x0000240001007983 */ /* 0x000ea20000300800 */
[----:B------:R-:W-:Y:S02]  /*179e0*/  IMAD.MOV.U32 R18, RZ, RZ, R5 ;  /* 0x000000ffff127224 */ /* 0x000fe400078e0005 */
[----:B------:R-:W-:Y:S02]  /*179f0*/  IMAD.MOV.U32 R28, RZ, RZ, R10 ;  /* 0x000000ffff1c7224 */ /* 0x000fe400078e000a */
[----:B--2---:R-:W-:-:S07]  /*17a00*/  VIADD R0, R0, 0xfffffffd ;  /* 0xfffffffd00007836 */ /* 0x004fce0000000000 */
.L_x_2486:
[----:B------:R-:W-:Y:S05]  /*17a10*/  BSYNC B2 ;  /* 0x0000000000027941 */ /* 0x000fea0003800000 */
.L_x_2485:
[----:B------:R-:W-:Y:S01]  /*17a20*/  VIADD R9, R9, 0xfffffffe ;  /* 0xfffffffe09097836 */ /* 0x000fe20000000000 */
[----:B------:R-:W-:-:S04]  /*17a30*/  LOP3.LUT R4, RZ, R4, RZ, 0x33, !PT ;  /* 0x00000004ff047212 */ /* 0x000fc800078e33ff */
[----:B------:R-:W-:-:S13]  /*17a40*/  ISETP.NE.AND P0, PT, R9, R4, PT ;  /* 0x000000040900720c */ /* 0x000fda0003f05270 */
[----:B------:R-:W-:Y:S05]  /*17a50*/  @!P0 BRA `(.L_x_2484) ;  /* 0x0000000c00a88947 */ /* 0x000fea0003800000 */
[----:B------:R-:W-:-:S07]  /*17a60*/  IMAD.MOV.U32 R4, RZ, RZ, R19 ;  /* 0x000000ffff047224 */ /* 0x000fce00078e0013 */
.L_x_2526:
        /* <DEDUP_REMOVED lines=33> */
.L_x_2502:
[----:B------:R-:W-:Y:S01]  /*17c80*/  IMAD R2, R6, 0x8, R16 ;  /* 0x0000000806027824 */ /* 0x000fe200078e0210 */
[----:B------:R-:W-:Y:S01]  /*17c90*/  SHF.L.U32 R3, R7, 0x1f, RZ ;  /* 0x0000001f07037819 */ /* 0x000fe200000006ff */
[----:B------:R-:W-:Y:S03]  /*17ca0*/  BSSY B2, `(.L_x_2503) ;  /* 0x0000003000027945 */ /* 0x000fe60003800000 */
[----:B------:R-:W1:Y:S02]  /*17cb0*/  SYNCS.PHASECHK.TRANS64.TRYWAIT P0, [R2+URZ+0x16840], R3 ;  /* 0x01684003020075a7 */ /* 0x000e64000800017f */
[----:B-1----:R-:W-:Y:S05]  /*17cc0*/  @!P0 BRA `(.L_x_2504) ;  /* 0x0000005000548947 */ /* 0x002fea0003800000 */
.L_x_2661:
[----:B------:R-:W-:Y:S05]  /*17cd0*/  BSYNC B2 ;  /* 0x0000000000027941 */ /* 0x000fea0003800000 */
.L_x_2503:
        /* <DEDUP_REMOVED lines=12> */
.L_x_2506:
[----:B------:R-:W-:Y:S05]  /*17da0*/  BSYNC B2 ;  /* 0x0000000000027941 */ /* 0x000fea0003800000 */
.L_x_2505:
        /* <DEDUP_REMOVED lines=11> */
.L_x_2507:
        /* <DEDUP_REMOVED lines=15> */
.L_x_2662:
[----:B------:R-:W-:Y:S05]  /*17f50*/  BSYNC B2 ;  /* 0x0000000000027941 */ /* 0x000fea0003800000 */
.L_x_2508:
        /* <DEDUP_REMOVED lines=11> */
.L_x_2511:
[----:B------:R-:W-:Y:S05]  /*18010*/  BSYNC B2 ;  /* 0x0000000000027941 */ /* 0x000fea0003800000 */
.L_x_2510:
        /* <DEDUP_REMOVED lines=10> */
.L_x_2512:
        /* <DEDUP_REMOVED lines=12> */
.L_x_2501:
[----:B------:R-:W-:Y:S05]  /*18180*/  BSYNC B1 ;  /* 0x0000000000017941 */ /* 0x000fea0003800000 */
.L_x_2500:
        /* <DEDUP_REMOVED lines=33> */
.L_x_2515:
[----:B------:R-:W-:Y:S01]  /*183a0*/  IMAD R2, R18, 0x8, R16 ;  /* 0x0000000812027824 */ /* 0x000fe200078e0210 */
[----:B------:R-:W-:Y:S01]  /*183b0*/  SHF.L.U32 R3, R28, 0x1f, RZ ;  /* 0x0000001f1c037819 */ /* 0x000fe200000006ff */
[----:B------:R-:W-:Y:S03]  /*183c0*/  BSSY B2, `(.L_x_2516) ;  /* 0x0000003000027945 */ /* 0x000fe60003800000 */
[----:B------:R-:W1:Y:S02]  /*183d0*/  SYNCS.PHASECHK.TRANS64.TRYWAIT P0, [R2+URZ+0x16840], R3 ;  /* 0x01684003020075a7 */ /* 0x000e64000800017f */
[----:B-1----:R-:W-:Y:S05]  /*183e0*/  @!P0 BRA `(.L_x_2517) ;  /* 0x0000004800b48947 */ /* 0x002fea0003800000 */
.L_x_2663:
[----:B------:R-:W-:Y:S05]  /*183f0*/  BSYNC B2 ;  /* 0x0000000000027941 */ /* 0x000fea0003800000 */
.L_x_2516:
        /* <DEDUP_REMOVED lines=12> */
.L_x_2519:
[----:B------:R-:W-:Y:S05]  /*184c0*/  BSYNC B2 ;  /* 0x0000000000027941 */ /* 0x000fea0003800000 */
.L_x_2518:
        /* <DEDUP_REMOVED lines=12> */
.L_x_2520:
        /* <DEDUP_REMOVED lines=15> */
.L_x_2664:
[----:B------:R-:W-:Y:S05]  /*18680*/  BSYNC B2 ;  /* 0x0000000000027941 */ /* 0x000fea0003800000 */
.L_x_2521:
        /* <DEDUP_REMOVED lines=11> */
.L_x_2524:
[----:B------:R-:W-:Y:S05]  /*18740*/  BSYNC B2 ;  /* 0x0000000000027941 */ /* 0x000fea0003800000 */
.L_x_2523:
        /* <DEDUP_REMOVED lines=10> */
.L_x_2525:
        /* <DEDUP_REMOVED lines=12> */
.L_x_2514:
[----:B------:R-:W-:Y:S05]  /*188b0*/  BSYNC B1 ;  /* 0x0000000000017941 */ /* 0x000fea0003800000 */
.L_x_2513:
[----:B------:R-:W2:Y:S01]  /*188c0*/  LDL R2, [R1+0xc] ;  /* 0x00000c0001027983 */ /* 0x000ea20000100800 */
[----:B------:R-:W-:Y:S01]  /*188d0*/  VIADD R0, R0, 0xfffffffe ;  /* 0xfffffffe00007836 */ /* 0x000fe20000000000 */
[----:B--2---:R-:W-:-:S13]  /*188e0*/  ISETP.GT.AND P0, PT, R9, R2, PT ;  /* 0x000000020900720c */ /* 0x004fda0003f04270 */
[----:B------:R-:W-:Y:S05]  /*188f0*/  @P0 BRA `(.L_x_2526) ;  /* 0xfffffff0005c0947 */ /* 0x000fea000383ffff */
.L_x_2484:
[----:B------:R-:W-:Y:S05]  /*18900*/  BSYNC B0 ;  /* 0x0000000000007941 */ /* 0x000fea0003800000 */
.L_x_2483:
        /* <DEDUP_REMOVED lines=17> */
.L_x_2528:
[----:B------:R-:W-:Y:S05]  /*18a20*/  BSYNC B0 ;  /* 0x0000000000007941 */ /* 0x000fea0003800000 */
.L_x_2527:
        /* <DEDUP_REMOVED lines=10> */
.L_x_2665:
[----:B------:R-:W-:Y:S05]  /*18ad0*/  BSYNC B1 ;  /* 0x0000000000017941 */ /* 0x000fea0003800000 */
.L_x_2531:
        /* <DEDUP_REMOVED lines=9> */
.L_x_2534:
[----:B------:R-:W-:Y:S05]  /*18b70*/  BSYNC B1 ;  /* 0x0000000000017941 */ /* 0x000fea0003800000 */
.L_x_2533:
        /* <DEDUP_REMOVED lines=10> */
.L_x_2535:
        /* <DEDUP_REMOVED lines=10> */
.L_x_2530:
[----:B------:R-:W-:Y:S05]  /*18cc0*/  BSYNC B0 ;  /* 0x0000000000007941 */ /* 0x000fea0003800000 */
.L_x_2529:
[----:B------:R-:W-:-:S05]  /*18cd0*/  VIADD R18, R18, 0x1 ;  /* 0x0000000112127836 */ /* 0x000fca0000000000 */
[----:B------:R-:W-:-:S04]  /*18ce0*/  ISETP.NE.AND P0, PT, R18, 0x2, PT ;  /* 0x000000021200780c */ /* 0x000fc80003f05270 */
[----:B------:R-:W-:Y:S02]  /*18cf0*/  SEL R3, RZ, 0x1, P0 ;  /* 0x00000001ff037807 */ /* 0x000fe40000000000 */
[----:B------:R-:W-:Y:S02]  /*18d00*/  SEL R18, R18, RZ, P0 ;  /* 0x000000ff12127207 */ /* 0x000fe40000000000 */
[----:B------:R-:W-:-:S07]  /*18d10*/  LOP3.LUT R28, R28, R3, RZ, 0x3c, !PT ;  /* 0x000000031c1c7212 */ /* 0x000fce00078e3cff */
.L_x_2465:
[----:B------:R-:W-:Y:S05]  /*18d20*/  BSYNC B7 ;  /* 0x0000000000077941 */ /* 0x000fea0003800000 */
.L_x_2463:
        /* <DEDUP_REMOVED lines=12> */
.L_x_2536:
[----:B------:R-:W3:Y:S01]  /*18df0*/  S2R R0, SR_TID.X ;  /* 0x0000000000007919 */ /* 0x000ee20000002100 */
[----:B------:R-:W-:Y:S01]  /*18e00*/  UMOV UR4, 0xffffffff ;  /* 0xffffffff00047882 */ /* 0x000fe20000000000 */
[----:B---3--:R-:W-:-:S04]  /*18e10*/  LOP3.LUT R8, R0, 0x1f, RZ, 0xc0, !PT ;  /* 0x0000001f00087812 */ /* 0x008fc800078ec0ff */
[----:B------:R-:W-:Y:S01]  /*18e20*/  ISETP.NE.AND P0, PT, R8, 0x1f, PT ;  /* 0x0000001f0800780c */ /* 0x000fe20003f05270 */
[----:B------:R-:W-:-:S12]  /*18e30*/  BRA.DIV UR4, `(.L_x_2538) ;  /* 0x00000042045c7947 */ /* 0x000fd8000b800000 */
[----:B0-----:R-:W-:Y:S01]  /*18e40*/  IMAD.IADD R9, R27, 0x1, R8 ;  /* 0x000000011b097824 */ /* 0x001fe200078e0208 */
[----:B------:R-:W-:-:S04]  /*18e50*/  ULDC UR4, c[0x0][0xc3c] ;  /* 0x00030f0000047ab9 */ /* 0x000fc80000000800 */
[----:B------:R-:W-:-:S13]  /*18e60*/  ISETP.GE.OR P1, PT, R9, UR4, !P0 ;  /* 0x0000000409007c0c */ /* 0x000fda000c726670 */
[----:B------:R-:W0:Y:S08]  /*18e70*/  @!P1 LDC.64 R2, c[0x0][0xc80] ;  /* 0x00032000ff029b82 */ /* 0x000e300000000a00 */
[----:B--2---:R-:W2:Y:S01]  /*18e80*/  @!P1 LDC.64 R4, c[0x0][0xc78] ;  /* 0x00031e00ff049b82 */ /* 0x004ea20000000a00 */
[----:B0-----:R-:W-:-:S05]  /*18e90*/  @!P1 IMAD.WIDE R2, R9, 0x4, R2 ;  /* 0x0000000409029825 */ /* 0x001fca00078e0202 */
        /* <DEDUP_REMOVED lines=32> */
.L_x_2675:
[----:B------:R-:W-:Y:S02]  /*190a0*/  ULDC UR4, c[0x0][0xc38] ;  /* 0x00030e0000047ab9 */ /* 0x000fe40000000800 */
[----:B------:R-:W-:-:S04]  /*190b0*/  IMAD.U32 R4, RZ, RZ, UR4 ;  /* 0x00000004ff047e24 */ /* 0x000fc8000f8e00ff */
[----:B--2---:R-:W-:-:S04]  /*190c0*/  IMAD R3, R14, R4, RZ ;  /* 0x000000040e037224 */ /* 0x004fc800078e02ff */
[----:B------:R-:W-:-:S05]  /*190d0*/  IMAD.IADD R6, R6, 0x1, R3 ;  /* 0x0000000106067824 */ /* 0x000fca00078e0203 */
[----:B------:R-:W-:-:S13]  /*190e0*/  ISETP.GT.AND P6, PT, R6, R0, PT ;  /* 0x000000000600720c */ /* 0x000fda0003fc4270 */
[----:B------:R-:W-:Y:S05]  /*190f0*/  @P6 BRA `(.L_x_2539) ;  /* 0x0000000000a46947 */ /* 0x000fea0003800000 */
.L_x_2542:
        /* <DEDUP_REMOVED lines=35> */
.L_x_2683:
[----:B------:R-:W-:Y:S02]  /*19330*/  ULDC UR4, c[0x0][0xc38] ;  /* 0x00030e0000047ab9 */ /* 0x000fe40000000800 */
[----:B------:R-:W-:-:S04]  /*19340*/  IMAD.U32 R4, RZ, RZ, UR4 ;  /* 0x00000004ff047e24 */ /* 0x000fc8000f8e00ff */
[----:B--2---:R-:W-:-:S04]  /*19350*/  IMAD R3, R14, R4, RZ ;  /* 0x000000040e037224 */ /* 0x004fc800078e02ff */
[----:B------:R-:W-:-:S05]  /*19360*/  IMAD.IADD R6, R3, 0x1, R6 ;  /* 0x0000000103067824 */ /* 0x000fca00078e0206 */
[----:B------:R-:W-:-:S13]  /*19370*/  ISETP.GT.AND P6, PT, R6, R0, PT ;  /* 0x000000000600720c */ /* 0x000fda0003fc4270 */
[----:B------:R-:W-:Y:S05]  /*19380*/  @!P6 BRA `(.L_x_2542) ;  /* 0xfffffffc005ce947 */ /* 0x000fea000383ffff */
.L_x_2539:
        /* <DEDUP_REMOVED lines=10> */
.L_x_2688:
[----:B------:R-:W-:-:S13]  /*19430*/  ISETP.NE.AND P0, PT, R3, RZ, PT ;  /* 0x000000ff0300720c */ /* 0x000fda0003f05270 */
[----:B------:R-:W-:Y:S05]  /*19440*/  @!P0 BRA `(.L_x_2544) ;  /* 0x0000000000108947 */ /* 0x000fea0003800000 */
[----:B------:R-:W-:Y:S01]  /*19450*/  UMOV UR4, 0xffffffff ;  /* 0xffffffff00047882 */ /* 0x000fe20000000000 */
[----:B------:R-:W-:Y:S02]  /*19460*/  VIADD R12, R7, 0xffffffff ;  /* 0xffffffff070c7836 */ /* 0x000fe40000000000 */
[----:B------:R-:W-:Y:S05]  /*19470*/  BRA.DIV UR4, `(.L_x_2545) ;  /* 0x00000046041c7947 */ /* 0x000fea000b800000 */
[----:B------:R0:W0:Y:S02]  /*19480*/  SHFL.IDX PT, R24, R2, R12, 0x1f ;  /* 0x00001f0c02187589 */ /* 0x00002400000e0000 */
.L_x_2544:
[----:B----4-:R-:W-:Y:S01]  /*19490*/  ISETP.NE.AND P0, PT, R5, 0x1, PT ;  /* 0x000000010500780c */ /* 0x010fe20003f05270 */
[----:B0-----:R-:W-:-:S04]  /*194a0*/  IMAD R24, R24, R4, R6 ;  /* 0x0000000418187224 */ /* 0x001fc800078e0206 */
[----:B------:R-:W-:-:S08]  /*194b0*/  IMAD.IADD R0, R0, 0x1, -R24 ;  /* 0x0000000100007824 */ /* 0x000fd000078e0a18 */
[----:B------:R-:W-:Y:S05]  /*194c0*/  @!P0 BRA `(.L_x_2546) ;  /* 0x0000000000dc8947 */ /* 0x000fea0003800000 */
[----:B---3--:R-:W-:Y:S01]  /*194d0*/  IABS R6, R25 ;  /* 0x0000001900067213 */ /* 0x008fe20000000000 */
[----:B------:R-:W-:Y:S01]  /*194e0*/  IMAD.MOV.U32 R2, RZ, RZ, RZ ;  /* 0x000000ffff027224 */ /* 0x000fe200078e00ff */
[----:B------:R-:W-:Y:S02]  /*194f0*/  IABS R4, R5 ;  /* 0x0000000500047213 */ /* 0x000fe40000000000 */
[----:B--2---:R-:W0:Y:S08]  /*19500*/  I2F.RP R7, R6 ;  /* 0x0000000600077306 */ /* 0x004e300000209400 */
[----:B------:R-:W-:Y:S08]  /*19510*/  I2F.RP R10, R4 ;  /* 0x00000004000a7306 */ /* 0x000ff00000209400 */
        /* <DEDUP_REMOVED lines=50> */
.L_x_2546:
[----:B------:R-:W0:Y:S02]  /*19840*/  LDC.64 R2, c[0x0][0xc90] ;  /* 0x00032400ff027b82 */ /* 0x000e240000000a00 */
[----:B0-----:R-:W-:-:S05]  /*19850*/  IMAD.WIDE R2, R27, 0x4, R2 ;  /* 0x000000041b027825 */ /* 0x001fca00078e0202 */
[----:B------:R0:W3:Y:S02]  /*19860*/  LDG.E R6, desc[UR40][R2.64] ;  /* 0x0000002802067981 */ /* 0x0000e4000c1e1900 */
[----:B0-----:R-:W-:Y:S02]  /*19870*/  IMAD.MOV.U32 R2, RZ, RZ, RZ ;  /* 0x000000ffff027224 */ /* 0x001fe400078e00ff */
[----:B---3--:R-:W-:-:S05]  /*19880*/  IMAD R5, R25, R6, RZ ;  /* 0x0000000619057224 */ /* 0x008fca00078e02ff */
[----:B--2---:R-:W-:-:S04]  /*19890*/  IABS R7, R5 ;  /* 0x0000000500077213 */ /* 0x004fc80000000000 */
[----:B------:R-:W0:Y:S08]  /*198a0*/  I2F.RP R8, R7 ;  /* 0x0000000700087306 */ /* 0x000e300000209400 */
[----:B0-----:R-:W0:Y:S02]  /*198b0*/  MUFU.RCP R8, R8 ;  /* 0x0000000800087308 */ /* 0x001e240000001000 */
[----:B0-----:R-:W-:-:S06]  /*198c0*/  VIADD R9, R8, 0xffffffe ;  /* 0x0ffffffe08097836 */ /* 0x001fcc0000000000 */
[----:B------:R-:W0:Y:S02]  /*198d0*/  F2I.FTZ.U32.TRUNC.NTZ R3, R9 ;  /* 0x0000000900037305 */ /* 0x000e24000021f000 */
[----:B0-----:R-:W-:-:S04]  /*198e0*/  IMAD.MOV R10, RZ, RZ, -R3 ;  /* 0x000000ffff0a7224 */ /* 0x001fc800078e0a03 */
[----:B-1----:R-:W-:Y:S01]  /*198f0*/  IMAD R11, R10, R7, RZ ;  /* 0x000000070a0b7224 */ /* 0x002fe200078e02ff */
        /* <DEDUP_REMOVED lines=48> */
.L_x_2547:
[----:B------:R-:W-:-:S05]  /*19c00*/  LOP3.LUT R0, RZ, R3, RZ, 0x33, !PT ;  /* 0x00000003ff007212 */ /* 0x000fca00078e33ff */
[----:B------:R-:W-:Y:S01]  /*19c10*/  IMAD.IADD R25, R25, 0x1, R0 ;  /* 0x0000000119197824 */ /* 0x000fe200078e0200 */
[----:B------:R-:W-:Y:S06]  /*19c20*/  BRA `(.L_x_2548) ;  /* 0x00000000001c7947 */ /* 0x000fec0003800000 */
.L_x_2540:
[----:B------:R-:W-:Y:S01]  /*19c30*/  UMOV UR4, URZ ;  /* 0x0000003f00047c82 */ /* 0x000fe20008000000 */
[----:B------:R-:W-:Y:S01]  /*19c40*/  UMOV UR5, URZ ;  /* 0x0000003f00057c82 */ /* 0x000fe20008000000 */
[----:B------:R-:W-:Y:S01]  /*19c50*/  ULDC UR6, c[0x0][0xc3c] ;  /* 0x00030f0000067ab9 */ /* 0x000fe20000000800 */
[----:B------:R-:W-:Y:S02]  /*19c60*/  IMAD.MOV.U32 R24, RZ, RZ, R0 ;  /* 0x000000ffff187224 */ /* 0x000fe400078e0000 */
[----:B------:R-:W-:Y:S02]  /*19c70*/  IMAD.U32 R25, RZ, RZ, UR4 ;  /* 0x00000004ff197e24 */ /* 0x000fe4000f8e00ff */
[----:B------:R-:W-:Y:S02]  /*19c80*/  IMAD.U32 R26, RZ, RZ, UR5 ;  /* 0x00000005ff1a7e24 */ /* 0x000fe4000f8e00ff */
[----:B------:R-:W-:-:S07]  /*19c90*/  IMAD.U32 R27, RZ, RZ, UR6 ;  /* 0x00000006ff1b7e24 */ /* 0x000fce000f8e00ff */
.L_x_2548:
        /* <DEDUP_REMOVED lines=10> */
.L_x_2537:
[----:B------:R-:W-:Y:S02]  /*19d40*/  ULDC UR4, c[0x0][0xc3c] ;  /* 0x00030f0000047ab9 */ /* 0x000fe40000000800 */
[----:B----4-:R-:W-:-:S13]  /*19d50*/  ISETP.GE.AND P0, PT, R27, UR4, PT ;  /* 0x000000041b007c0c */ /* 0x010fda000bf06270 */
[----:B------:R-:W-:Y:S05]  /*19d60*/  @!P0 BRA `(.L_x_2549) ;  /* 0xffffff9c00f08947 */ /* 0x000fea000383ffff */
[----:B------:R-:W-:Y:S05]  /*19d70*/  BSYNC B8 ;  /* 0x0000000000087941 */ /* 0x000fea0003800000 */
.L_x_2423:
[----:B0-----:R-:W4:Y:S01]  /*19d80*/  LDL.LU R0, [R1+0x3c] ;  /* 0x00003c0001007983 */ /* 0x001f220000300800 */
[----:B------:R-:W-:Y:S01]  /*19d90*/  BSSY B0, `(.L_x_2550) ;  /* 0x000000b000007945 */ /* 0x000fe20003800000 */
[----:B--2---:R-:W0:Y:S01]  /*19da0*/  S2R R5, SR_CgaCtaId ;  /* 0x0000000000057919 */ /* 0x004e220000008800 */
        /* <DEDUP_REMOVED lines=9> */
.L_x_2691:
[----:B------:R-:W-:Y:S05]  /*19e40*/  BSYNC B0 ;  /* 0x0000000000007941 */ /* 0x000fea0003800000 */
.L_x_2550:
[----:B------:R-:W-:-:S03]  /*19e50*/  UMOV UR4, 0xffffffff ;  /* 0xffffffff00047882 */ /* 0x000fc60000000000 */
[----:B------:R-:W-:Y:S05]  /*19e60*/  BRA.DIV UR4, `(.L_x_2552) ;  /* 0x0000003a04dc7947 */ /* 0x000fea000b800000 */
[----:B0-----:R-:W0:Y:S02]  /*19e70*/  S2R R0, SR_TID.X ;  /* 0x0000000000007919 */ /* 0x001e240000002100 */
[----:B0-----:R-:W-:-:S04]  /*19e80*/  SHF.R.U32.HI R0, RZ, 0x5, R0 ;  /* 0x00000005ff007819 */ /* 0x001fc80000011600 */
[----:B------:R-:W-:-:S05]  /*19e90*/  LOP3.LUT R0, R0, 0x3, RZ, 0xc0, !PT ;  /* 0x0000000300007812 */ /* 0x000fca00078ec0ff */
[----:B------:R0:W2:Y:S02]  /*19ea0*/  SHFL.IDX PT, R14, R0, RZ, 0x1f ;  /* 0x00001fff000e7589 */ /* 0x0000a400000e0000 */
.L_x_2694:
[----:B--2---:R-:W-:-:S13]  /*19eb0*/  ISETP.NE.AND P0, PT, R14, RZ, PT ;  /* 0x000000ff0e00720c */ /* 0x004fda0003f05270 */
[----:B------:R-:W-:Y:S05]  /*19ec0*/  @P0 BRA `(.L_x_2270) ;  /* 0x0000000000880947 */ /* 0x000fea0003800000 */
[----:B------:R-:W-:-:S03]  /*19ed0*/  UMOV UR4, 0xffffffff ;  /* 0xffffffff00047882 */ /* 0x000fc60000000000 */
[----:B------:R-:W-:Y:S05]  /*19ee0*/  BRA.DIV UR4, `(.L_x_2553) ;  /* 0x0000003a04f07947 */ /* 0x000fea000b800000 */
[----:B------:R-:W-:-:S13]  /*19ef0*/  ELECT P6, URZ, PT ;  /* 0x00000000003f782f */ /* 0x000fda00038c0000 */
.L_x_2697:
[----:B------:R-:W-:Y:S05]  /*19f00*/  @!P6 BRA `(.L_x_2270) ;  /* 0x000000000078e947 */ /* 0x000fea0003800000 */
[----:B0-----:R-:W2:Y:S02]  /*19f10*/  LDL.LU R0, [R1+0x50] ;  /* 0x0000500001007983 */ /* 0x001ea40000300800 */
[----:B--2---:R-:W-:-:S04]  /*19f20*/  LOP3.LUT R0, R0, 0x2, RZ, 0xfc, !PT ;  /* 0x0000000200007812 */ /* 0x004fc800078efcff */
[----:B------:R-:W-:-:S13]  /*19f30*/  ISETP.NE.AND P2, PT, R0, 0x3, PT ;  /* 0x000000030000780c */ /* 0x000fda0003f45270 */
[----:B------:R-:W-:Y:S05]  /*19f40*/  @!P2 BRA `(.L_x_2554) ;  /* 0x000000000004a947 */ /* 0x000fea0003800000 */
[----:B------:R-:W-:Y:S01]  /*19f50*/  BPT.TRAP 0x1 ;  /* 0x000000040000795c */ /* 0x000fe20000300000 */
.L_x_2554:
        /* <DEDUP_REMOVED lines=12> */
.L_x_2698:
[----:B------:R-:W2:Y:S02]  /*1a020*/  SYNCS.PHASECHK.TRANS64.TRYWAIT P0, [R3+URZ], R0 ;  /* 0x00000000030075a7 */ /* 0x000ea4000800017f */
[----:B--2---:R-:W-:Y:S05]  /*1a030*/  @!P0 BRA `(.L_x_2556) ;  /* 0x0000003800d08947 */ /* 0x004fea0003800000 */
.L_x_2699:
[----:B------:R-:W-:Y:S05]  /*1a040*/  @!P2 BRA `(.L_x_2557) ;  /* 0x000000000004a947 */ /* 0x000fea0003800000 */
[----:B------:R-:W-:Y:S01]  /*1a050*/  BPT.TRAP 0x1 ;  /* 0x000000040000795c */ /* 0x000fe20000300000 */
.L_x_2557:
[----:B--2---:R-:W-:-:S04]  /*1a060*/  VIADD R3, R9, 0x16860 ;  /* 0x0001686009037836 */ /* 0x004fc80000000000 */
[----:B------:R-:W-:-:S04]  /*1a070*/  IMAD R5, R18, 0x8, R3 ;  /* 0x0000000812057824 */ /* 0x000fc800078e0203 */
[----:B------:R-:W2:Y:S02]  /*1a080*/  SYNCS.PHASECHK.TRANS64.TRYWAIT P0, [R5+URZ], R2 ;  /* 0x00000002050075a7 */ /* 0x000ea4000800017f */
[----:B--2---:R-:W-:Y:S05]  /*1a090*/  @!P0 BRA `(.L_x_2558) ;  /* 0x0000003800cc8947 */ /* 0x004fea0003800000 */
.L_x_2700:
[----:B------:R-:W-:-:S07]  /*1a0a0*/  IMAD R3, R4, 0x8, R3 ;  /* 0x0000000804037824 */ /* 0x000fce00078e0203 */
.L_x_2559:
[----:B----4-:R4:W0:Y:S02]  /*1a0b0*/  SYNCS.PHASECHK.TRANS64.TRYWAIT P0, [R3+URZ], R0 ;  /* 0x00000000030075a7 */ /* 0x010824000800017f */
[----:B0-----:R-:W-:Y:S05]  /*1a0c0*/  @!P0 NANOSLEEP.SYNCS 0x989680 ;  /* 0x009896800000895d */ /* 0x001fea0003900000 */
[----:B------:R-:W0:Y:S02]  /*1a0d0*/  @!P0 SYNCS.PHASECHK.TRANS64 P0, [R3+URZ], R0 ;  /* 0x00000000030085a7 */ /* 0x000e24000800007f */
[----:B0-----:R-:W-:Y:S05]  /*1a0e0*/  @!P0 BRA `(.L_x_2559) ;  /* 0xfffffffc00f08947 */ /* 0x001fea000383ffff */
.L_x_2270:
[----:B------:R-:W-:Y:S05]  /*1a0f0*/  BSYNC B9 ;  /* 0x0000000000097941 */ /* 0x000fea0003800000 */
.L_x_2267:
[----:B------:R-:W-:Y:S05]  /*1a100*/  EXIT ;  /* 0x000000000000794d */ /* 0x000fea0003800000 */
.L_x_2290:
[----:B0-----:R0:W1:Y:S02]  /*1a110*/  SYNCS.PHASECHK.TRANS64.TRYWAIT P6, [R77+URZ+0x16890], R89 ;  /* 0x016890594d0075a7 */ /* 0x00106400080c017f */
[----:B-1----:R-:W-:Y:S05]  /*1a120*/  @!P6 NANOSLEEP.SYNCS 0x989680 ;  /* 0x009896800000e95d */ /* 0x002fea0003900000 */
[----:B------:R-:W1:Y:S02]  /*1a130*/  @!P6 SYNCS.PHASECHK.TRANS64 P6, [R77+URZ+0x16890], R89 ;  /* 0x016890594d00e5a7 */ /* 0x000e6400080c007f */
[----:B-1----:R-:W-:Y:S05]  /*1a140*/  @!P6 BRA `(.L_x_2290) ;  /* 0xfffffffc00f0e947 */ /* 0x002fea000383ffff */
[----:B------:R-:W-:Y:S05]  /*1a150*/  BRA `(.L_x_2560) ;  /* 0xfffffe8c005c7947 */ /* 0x000fea000383ffff */
.L_x_2310:
[----:B0-----:R0:W1:Y:S02]  /*1a160*/  SYNCS.PHASECHK.TRANS64.TRYWAIT P5, [R77+URZ+0x16890], R89 ;  /* 0x016890594d0075a7 */ /* 0x00106400080a017f */
[----:B-1----:R-:W-:Y:S05]  /*1a170*/  @!P5 NANOSLEEP.SYNCS 0x989680 ;  /* 0x009896800000d95d */ /* 0x002fea0003900000 */
[----:B------:R-:W1:Y:S02]  /*1a180*/  @!P5 SYNCS.PHASECHK.TRANS64 P5, [R77+URZ+0x16890], R89 ;  /* 0x016890594d00d5a7 */ /* 0x000e6400080a007f */
[----:B-1----:R-:W-:Y:S05]  /*1a190*/  @!P5 BRA `(.L_x_2310) ;  /* 0xfffffffc00f0d947 */ /* 0x002fea000383ffff */
[----:B------:R-:W-:Y:S05]  /*1a1a0*/  BRA `(.L_x_2561) ;  /* 0xfffffea000247947 */ /* 0x000fea000383ffff */
.L_x_2319:
[----:B-1----:R1:W2:Y:S02]  /*1a1b0*/  SYNCS.PHASECHK.TRANS64.TRYWAIT P4, [R77+URZ+0x16890], R89 ;  /* 0x016890594d0075a7 */ /* 0x0022a4000808017f */
[----:B--2---:R-:W-:Y:S05]  /*1a1c0*/  @!P4 NANOSLEEP.SYNCS 0x989680 ;  /* 0x009896800000c95d */ /* 0x004fea0003900000 */
[----:B------:R-:W2:Y:S02]  /*1a1d0*/  @!P4 SYNCS.PHASECHK.TRANS64 P4, [R77+URZ+0x16890], R89 ;  /* 0x016890594d00c5a7 */ /* 0x000ea4000808007f */
[----:B--2---:R-:W-:Y:S05]  /*1a1e0*/  @!P4 BRA `(.L_x_2319) ;  /* 0xfffffffc00f0c947 */ /* 0x004fea000383ffff */
[----:B------:R-:W-:Y:S05]  /*1a1f0*/  BRA `(.L_x_2562) ;  /* 0xfffffeb000907947 */ /* 0x000fea000383ffff */
.L_x_2325:
[----:B--2---:R2:W3:Y:S02]  /*1a200*/  SYNCS.PHASECHK.TRANS64.TRYWAIT P3, [R77+URZ+0x168b0], R89 ;  /* 0x0168b0594d0075a7 */ /* 0x0044e4000806017f */
[----:B---3--:R-:W-:Y:S05]  /*1a210*/  @!P3 NANOSLEEP.SYNCS 0x989680 ;  /* 0x009896800000b95d */ /* 0x008fea0003900000 */
[----:B------:R-:W3:Y:S02]  /*1a220*/  @!P3 SYNCS.PHASECHK.TRANS64 P3, [R77+URZ+0x168b0], R89 ;  /* 0x0168b0594d00b5a7 */ /* 0x000ee4000806007f */
[----:B---3--:R-:W-:Y:S05]  /*1a230*/  @!P3 BRA `(.L_x_2325) ;  /* 0xfffffffc00f0b947 */ /* 0x008fea000383ffff */
[----:B------:R-:W-:Y:S05]  /*1a240*/  BRA `(.L_x_2563) ;  /* 0xfffffeb400247947 */ /* 0x000fea000383ffff */
.L_x_2335:
        /* <DEDUP_REMOVED lines=13> */
.L_x_2565:
[----:B------:R-:W-:Y:S05]  /*1a320*/  BSYNC B0 ;  /* 0x0000000000007941 */ /* 0x000fea0003800000 */
.L_x_2564:
[----:B------:R-:W-:Y:S01]  /*1a330*/  IMAD.MOV.U32 R157, RZ, RZ, R14 ;  /* 0x000000ffff9d7224 */ /* 0x000fe200078e000e */
[----:B------:R-:W-:Y:S06]  /*1a340*/  BRA `(.L_x_2566) ;  /* 0xfffffebc00307947 */ /* 0x000fec000383ffff */
.L_x_2347:
        /* <DEDUP_REMOVED lines=8> */
.L_x_2568:
[----:B------:R-:W-:Y:S05]  /*1a3d0*/  BSYNC B1 ;  /* 0x0000000000017941 */ /* 0x000fea0003800000 */
.L_x_2567:
        /* <DEDUP_REMOVED lines=8> */
.L_x_2569:
[----:B------:R-:W-:Y:S02]  /*1a460*/  IMAD.MOV.U32 R13, RZ, RZ, R8 ;  /* 0x000000ffff0d7224 */ /* 0x000fe400078e0008 */
[----:B------:R-:W-:-:S07]  /*1a470*/  IMAD.MOV.U32 R0, RZ, RZ, R14 ;  /* 0x000000ffff007224 */ /* 0x000fce00078e000e */
[----:B------:R-:W-:Y:S05]  /*1a480*/  WARPSYNC.COLLECTIVE R15, `(.L_x_2570) ;  /* 0x000000000f087348 */ /* 0x000fea0003c00000 */
[----:B------:R0:W1:Y:S02]  /*1a490*/  SHFL.IDX P6, R14, R13, R12, R11 ;  /* 0x0000000c0d0e7389 */ /* 0x00006400000c000b */
[----:B01----:R-:W-:Y:S01]  /*1a4a0*/  ENDCOLLECTIVE ;  /* 0x000000000000791b */ /* 0x003fe20003800000 */
.L_x_2570:
[----:B------:R-:W-:Y:S02]  /*1a4b0*/  IMAD.MOV.U32 R13, RZ, RZ, R7 ;  /* 0x000000ffff0d7224 */ /* 0x000fe400078e0007 */
[----:B------:R-:W-:-:S07]  /*1a4c0*/  IMAD.MOV.U32 R5, RZ, RZ, R14 ;  /* 0x000000ffff057224 */ /* 0x000fce00078e000e */
[----:B------:R-:W-:Y:S05]  /*1a4d0*/  WARPSYNC.COLLECTIVE R15, `(.L_x_2571) ;  /* 0x000000000f087348 */ /* 0x000fea0003c00000 */
[----:B------:R0:W1:Y:S02]  /*1a4e0*/  SHFL.IDX P6, R14, R13, R12, R11 ;  /* 0x0000000c0d0e7389 */ /* 0x00006400000c000b */
[----:B01----:R-:W-:Y:S01]  /*1a4f0*/  ENDCOLLECTIVE ;  /* 0x000000000000791b */ /* 0x003fe20003800000 */
.L_x_2571:
[----:B------:R-:W-:Y:S05]  /*1a500*/  BRA `(.L_x_2572) ;  /* 0xfffffec000b47947 */ /* 0x000fea000383ffff */
.L_x_2350:
[----:B------:R-:W-:Y:S01]  /*1a510*/  BSSY B1, `(.L_x_2573) ;  /* 0x0000008000017945 */ /* 0x000fe20003800000 */
[----:B------:R-:W-:Y:S02]  /*1a520*/  IMAD.MOV.U32 R13, RZ, RZ, R6 ;  /* 0x000000ffff0d7224 */ /* 0x000fe400078e0006 */
[----:B------:R-:W-:Y:S02]  /*1a530*/  IMAD.MOV.U32 R12, RZ, RZ, 0x1 ;  /* 0x00000001ff0c7424 */ /* 0x000fe400078e00ff */
[----:B------:R-:W-:Y:S02]  /*1a540*/  IMAD.MOV.U32 R11, RZ, RZ, 0x1c1f ;  /* 0x00001c1fff0b7424 */ /* 0x000fe400078e00ff */
[----:B------:R-:W-:-:S07]  /*1a550*/  IMAD.MOV.U32 R15, RZ, RZ, -0x1 ;  /* 0xffffffffff0f7424 */ /* 0x000fce00078e00ff */
[----:B0---4-:R-:W-:Y:S05]  /*1a560*/  WARPSYNC.COLLECTIVE R15, `(.L_x_2574) ;  /* 0x000000000f087348 */ /* 0x011fea0003c00000 */
[----:B----4-:R1:W2:Y:S02]  /*1a570*/  SHFL.IDX P6, R14, R13, R12, R11 ;  /* 0x0000000c0d0e7389 */ /* 0x0102a400000c000b */
[----:B012---:R-:W-:Y:S01]  /*1a580*/  ENDCOLLECTIVE ;  /* 0x000000000000791b */ /* 0x007fe20003800000 */
.L_x_2574:
[----:B------:R-:W-:Y:S05]  /*1a590*/  BSYNC B1 ;  /* 0x0000000000017941 */ /* 0x000fea0003800000 */
.L_x_2573:
        /* <DEDUP_REMOVED lines=8> */
.L_x_2575:
[----:B------:R-:W-:Y:S02]  /*1a620*/  IMAD.MOV.U32 R13, RZ, RZ, R8 ;  /* 0x000000ffff0d7224 */ /* 0x000fe400078e0008 */
[----:B------:R-:W-:-:S07]  /*1a630*/  IMAD.MOV.U32 R0, RZ, RZ, R14 ;  /* 0x000000ffff007224 */ /* 0x000fce00078e000e */
[----:B------:R-:W-:Y:S05]  /*1a640*/  WARPSYNC.COLLECTIVE R15, `(.L_x_2576) ;  /* 0x000000000f087348 */ /* 0x000fea0003c00000 */
[----:B------:R0:W1:Y:S02]  /*1a650*/  SHFL.IDX P6, R14, R13, R12, R11 ;  /* 0x0000000c0d0e7389 */ /* 0x00006400000c000b */
[----:B01----:R-:W-:Y:S01]  /*1a660*/  ENDCOLLECTIVE ;  /* 0x000000000000791b */ /* 0x003fe20003800000 */
.L_x_2576:
[----:B------:R-:W-:Y:S02]  /*1a670*/  IMAD.MOV.U32 R13, RZ, RZ, R7 ;  /* 0x000000ffff0d7224 */ /* 0x000fe400078e0007 */
[----:B------:R-:W-:-:S07]  /*1a680*/  IMAD.MOV.U32 R5, RZ, RZ, R14 ;  /* 0x000000ffff057224 */ /* 0x000fce00078e000e */
[----:B------:R-:W-:Y:S05]  /*1a690*/  WARPSYNC.COLLECTIVE R15, `(.L_x_2577) ;  /* 0x000000000f087348 */ /* 0x000fea0003c00000 */
[----:B------:R0:W1:Y:S02]  /*1a6a0*/  SHFL.IDX P6, R14, R13, R12, R11 ;  /* 0x0000000c0d0e7389 */ /* 0x00006400000c000b */
[----:B01----:R-:W-:Y:S01]  /*1a6b0*/  ENDCOLLECTIVE ;  /* 0x000000000000791b */ /* 0x003fe20003800000 */
.L_x_2577:
[----:B------:R-:W-:Y:S05]  /*1a6c0*/  BRA `(.L_x_2578) ;  /* 0xfffffec400207947 */ /* 0x000fea000383ffff */
.L_x_2354:
[----:B0-----:R0:W1:Y:S02]  /*1a6d0*/  SYNCS.PHASECHK.TRANS64.TRYWAIT P0, [R2+URZ+0x16800], R43 ;  /* 0x0168002b020075a7 */ /* 0x001064000800017f */
[----:B-1----:R-:W-:Y:S05]  /*1a6e0*/  @!P0 NANOSLEEP.SYNCS 0x989680 ;  /* 0x009896800000895d */ /* 0x002fea0003900000 */
[----:B------:R-:W1:Y:S02]  /*1a6f0*/  @!P0 SYNCS.PHASECHK.TRANS64 P0, [R2+URZ+0x16800], R43 ;  /* 0x0168002b020085a7 */ /* 0x000e64000800007f */
[----:B-1----:R-:W-:Y:S05]  /*1a700*/  @!P0 BRA `(.L_x_2354) ;  /* 0xfffffffc00f08947 */ /* 0x002fea000383ffff */
[----:B------:R-:W-:Y:S05]  /*1a710*/  BRA `(.L_x_2579) ;  /* 0xfffffec8002c7947 */ /* 0x000fea000383ffff */
.L_x_2362:
[----:B------:R-:W0:Y:S01]  /*1a720*/  LDC R41, c[0x0][0x3f4] ;  /* 0x0000fd00ff297b82 */ /* 0x000e220000000800 */
        /* <DEDUP_REMOVED lines=8> */
.L_x_2581:
[----:B------:R-:W-:Y:S05]  /*1a7b0*/  BSYNC B1 ;  /* 0x0000000000017941 */ /* 0x000fea0003800000 */
.L_x_2580:
[----:B------:R0:W5:Y:S01]  /*1a7c0*/  LDL R8, [R1+0x20] ;  /* 0x0000200001087983 */ /* 0x0001620000100800 */
[----:B------:R-:W-:Y:S01]  /*1a7d0*/  IMAD.MOV.U32 R13, RZ, RZ, R25 ;  /* 0x000000ffff0d7224 */ /* 0x000fe200078e0019 */
[----:B------:R-:W-:Y:S01]  /*1a7e0*/  ISETP.GE.AND P0, PT, R16, R41, PT ;  /* 0x000000291000720c */ /* 0x000fe20003f06270 */
[----:B------:R-:W-:Y:S02]  /*1a7f0*/  IMAD.MOV.U32 R12, RZ, RZ, RZ ;  /* 0x000000ffff0c7224 */ /* 0x000fe400078e00ff */
[----:B------:R-:W-:Y:S02]  /*1a800*/  IMAD.MOV.U32 R11, RZ, RZ, 0x1c1f ;  /* 0x00001c1fff0b7424 */ /* 0x000fe400078e00ff */
[----:B------:R-:W-:Y:S02]  /*1a810*/  IMAD.MOV.U32 R15, RZ, RZ, -0x1 ;  /* 0xffffffffff0f7424 */ /* 0x000fe400078e00ff */
[----:B0-----:R-:W-:-:S07]  /*1a820*/  IMAD.MOV.U32 R0, RZ, RZ, R14 ;  /* 0x000000ffff007224 */ /* 0x001fce00078e000e */
[----:B-----5:R-:W-:Y:S05]  /*1a830*/  WARPSYNC.COLLECTIVE R15, `(.L_x_2582) ;  /* 0x000000000f087348 */ /* 0x020fea0003c00000 */
[----:B------:R0:W1:Y:S02]  /*1a840*/  SHFL.IDX P6, R14, R13, R12, R11 ;  /* 0x0000000c0d0e7389 */ /* 0x00006400000c000b */
[----:B01---5:R-:W-:Y:S01]  /*1a850*/  ENDCOLLECTIVE ;  /* 0x000000000000791b */ /* 0x023fe20003800000 */
.L_x_2582:
[----:B------:R-:W-:Y:S02]  /*1a860*/  IMAD.MOV.U32 R13, RZ, RZ, R24 ;  /* 0x000000ffff0d7224 */ /* 0x000fe400078e0018 */
[----:B------:R-:W-:-:S07]  /*1a870*/  IMAD.MOV.U32 R3, RZ, RZ, R14 ;  /* 0x000000ffff037224 */ /* 0x000fce00078e000e */
[----:B------:R-:W-:Y:S05]  /*1a880*/  WARPSYNC.COLLECTIVE R15, `(.L_x_2583) ;  /* 0x000000000f087348 */ /* 0x000fea0003c00000 */
[----:B------:R0:W1:Y:S02]  /*1a890*/  SHFL.IDX P6, R14, R13, R12, R11 ;  /* 0x0000000c0d0e7389 */ /* 0x00006400000c000b */
[----:B01----:R-:W-:Y:S01]  /*1a8a0*/  ENDCOLLECTIVE ;  /* 0x000000000000791b */ /* 0x003fe20003800000 */
.L_x_2583:
[----:B------:R-:W-:Y:S02]  /*1a8b0*/  IMAD.MOV.U32 R13, RZ, RZ, R27 ;  /* 0x000000ffff0d7224 */ /* 0x000fe400078e001b */
[----:B------:R-:W-:-:S07]  /*1a8c0*/  IMAD.MOV.U32 R4, RZ, RZ, R14 ;  /* 0x000000ffff047224 */ /* 0x000fce00078e000e */
[----:B------:R-:W-:Y:S05]  /*1a8d0*/  WARPSYNC.COLLECTIVE R15, `(.L_x_2584) ;  /* 0x000000000f087348 */ /* 0x000fea0003c00000 */
[----:B------:R0:W1:Y:S02]  /*1a8e0*/  SHFL.IDX P6, R14, R13, R12, R11 ;  /* 0x0000000c0d0e7389 */ /* 0x00006400000c000b */
[----:B01----:R-:W-:Y:S01]  /*1a8f0*/  ENDCOLLECTIVE ;  /* 0x000000000000791b */ /* 0x003fe20003800000 */
.L_x_2584:
[----:B------:R-:W-:-:S05]  /*1a900*/  IMAD R32, R8, R32, RZ ;  /* 0x0000002008207224 */ /* 0x000fca00078e02ff */
[----:B------:R-:W-:-:S13]  /*1a910*/  ISETP.GE.OR P1, PT, R35, R32, P0 ;  /* 0x000000202300720c */ /* 0x000fda0000726670 */
[C---:B------:R-:W-:Y:S01]  /*1a920*/  @!P1 IMAD.SHL.U32 R5, R16.reuse, 0x2, RZ ;  /* 0x0000000210059824 */ /* 0x040fe200078e00ff */
[----:B------:R-:W-:-:S04]  /*1a930*/  @!P1 SHF.L.U64.HI R21, R16, 0x1, R43 ;  /* 0x0000000110159819 */ /* 0x000fc8000001022b */
[----:B------:R-:W-:-:S05]  /*1a940*/  @!P1 IADD3 R6, P2, R3, R5, RZ ;  /* 0x0000000503069210 */ /* 0x000fca0007f5e0ff */
[----:B------:R-:W-:-:S05]  /*1a950*/  @!P1 IMAD.X R7, R0, 0x1, R21, P2 ;  /* 0x0000000100079824 */ /* 0x000fca00010e0615 */
        /* <DEDUP_REMOVED lines=9> */
[----:B------:R-:W-:Y:S02]  /*1a9f0*/  CS2R R30, SRZ ;  /* 0x00000000001e7805 */ /* 0x000fe4000001ff00 */
[----:B------:R-:W-:Y:S01]  /*1aa00*/  CS2R R20, SRZ ;  /* 0x0000000000147805 */ /* 0x000fe2000001ff00 */
[----:B0-----:R-:W-:Y:S02]  /*1aa10*/  IMAD.MOV.U32 R15, RZ, RZ, -0x1 ;  /* 0xffffffffff0f7424 */ /* 0x001fe400078e00ff */
[----:B--2---:R-:W-:-:S02]  /*1aa20*/  @!P1 IMAD.MOV.U32 R39, RZ, RZ, R11 ;  /* 0x000000ffff279224 */ /* 0x004fc400078e000b */
[----:B------:R-:W-:Y:S02]  /*1aa30*/  IMAD.MOV.U32 R11, RZ, RZ, 0x1c1f ;  /* 0x00001c1fff0b7424 */ /* 0x000fe400078e00ff */
[----:B------:R-:W-:Y:S02]  /*1aa40*/  @!P1 IMAD.MOV.U32 R36, RZ, RZ, R8 ;  /* 0x000000ffff249224 */ /* 0x000fe400078e0008 */
[----:B------:R-:W-:-:S07]  /*1aa50*/  @!P1 IMAD.MOV.U32 R37, RZ, RZ, R9 ;  /* 0x000000ffff259224 */ /* 0x000fce00078e0009 */
[----:B-----5:R-:W-:Y:S05]  /*1aa60*/  WARPSYNC.COLLECTIVE R15, `(.L_x_2585) ;  /* 0x000000000f087348 */ /* 0x020fea0003c00000 */
[----:B------:R0:W1:Y:S02]  /*1aa70*/  SHFL.IDX P6, R14, R13, R12, R11 ;  /* 0x0000000c0d0e7389 */ /* 0x00006400000c000b */
[----:B01---5:R-:W-:Y:S01]  /*1aa80*/  ENDCOLLECTIVE ;  /* 0x000000000000791b */ /* 0x023fe20003800000 */
.L_x_2585:
[----:B------:R-:W-:Y:S02]  /*1aa90*/  IMAD.MOV.U32 R0, RZ, RZ, R36 ;  /* 0x000000ffff007224 */ /* 0x000fe400078e0024 */
[----:B------:R-:W-:Y:S02]  /*1aaa0*/  IMAD.MOV.U32 R3, RZ, RZ, R37 ;  /* 0x000000ffff037224 */ /* 0x000fe400078e0025 */
[----:B------:R-:W-:Y:S01]  /*1aab0*/  @!P1 IMAD.MOV.U32 R38, RZ, RZ, R10 ;  /* 0x000000ffff269224 */ /* 0x000fe200078e000a */
[----:B------:R-:W-:Y:S01]  /*1aac0*/  PRMT R48, R0, 0x7610, R48 ;  /* 0x0000761000307816 */ /* 0x000fe20000000030 */
[----:B------:R-:W-:Y:S01]  /*1aad0*/  IMAD.MOV.U32 R9, RZ, RZ, R39 ;  /* 0x000000ffff097224 */ /* 0x000fe200078e0027 */
[----:B------:R-:W-:Y:S01]  /*1aae0*/  PRMT R34, R34, 0x5410, R3 ;  /* 0x0000541022227816 */ /* 0x000fe20000000003 */
[----:B------:R-:W-:Y:S02]  /*1aaf0*/  @!P1 IMAD.MOV.U32 R30, RZ, RZ, R4 ;  /* 0x000000ffff1e9224 */ /* 0x000fe400078e0004 */
[----:B------:R-:W-:Y:S01]  /*1ab00*/  @!P1 IMAD.MOV.U32 R31, RZ, RZ, R5 ;  /* 0x000000ffff1f9224 */ /* 0x000fe200078e0005 */
[----:B------:R-:W-:Y:S01]  /*1ab10*/  PRMT R34, R9, 0x7610, R34 ;  /* 0x0000761009227816 */ /* 0x000fe20000000022 */
[----:B------:R-:W-:-:S02]  /*1ab20*/  IMAD.MOV.U32 R8, RZ, RZ, R38 ;  /* 0x000000ffff087224 */ /* 0x000fc400078e0026 */
[----:B------:R-:W-:Y:S02]  /*1ab30*/  IMAD.MOV.U32 R13, RZ, RZ, R25 ;  /* 0x000000ffff0d7224 */ /* 0x000fe400078e0019 */
[----:B------:R-:W-:Y:S01]  /*1ab40*/  @!P1 IMAD.MOV.U32 R20, RZ, RZ, R6 ;  /* 0x000000ffff149224 */ /* 0x000fe200078e0006 */
[----:B------:R-:W-:Y:S01]  /*1ab50*/  PRMT R33, R8, 0x7610, R33 ;  /* 0x0000761008217816 */ /* 0x000fe20000000021 */
[----:B------:R-:W-:Y:S02]  /*1ab60*/  @!P1 IMAD.MOV.U32 R21, RZ, RZ, R7 ;  /* 0x000000ffff159224 */ /* 0x000fe400078e0007 */
[----:B------:R-:W-:Y:S02]  /*1ab70*/  IMAD.MOV.U32 R4, RZ, RZ, R30 ;  /* 0x000000ffff047224 */ /* 0x000fe400078e001e */
[----:B------:R-:W-:Y:S02]  /*1ab80*/  IMAD.MOV.U32 R5, RZ, RZ, R31 ;  /* 0x000000ffff057224 */ /* 0x000fe400078e001f */
[----:B------:R-:W-:Y:S01]  /*1ab90*/  IMAD.MOV.U32 R0, RZ, RZ, R14 ;  /* 0x000000ffff007224 */ /* 0x000fe200078e000e */
[----:B------:R-:W-:-:S07]  /*1aba0*/  PRMT R50, R4, 0x7610, R50 ;  /* 0x0000761004327816 */ /* 0x000fce0000000032 */
[----:B------:R-:W-:Y:S05]  /*1abb0*/  WARPSYNC.COLLECTIVE R15, `(.L_x_2586) ;  /* 0x000000000f087348 */ /* 0x000fea0003c00000 */
[----:B------:R0:W1:Y:S02]  /*1abc0*/  SHFL.IDX P6, R14, R13, R12, R11 ;  /* 0x0000000c0d0e7389 */ /* 0x00006400000c000b */
[----:B01----:R-:W-:Y:S01]  /*1abd0*/  ENDCOLLECTIVE ;  /* 0x000000000000791b */ /* 0x003fe20003800000 */
.L_x_2586:
[----:B------:R-:W-:Y:S01]  /*1abe0*/  IMAD.MOV.U32 R6, RZ, RZ, R20 ;  /* 0x000000ffff067224 */ /* 0x000fe200078e0014 */
[----:B------:R-:W-:Y:S01]  /*1abf0*/  PRMT R54, R5, 0x7610, R54 ;  /* 0x0000761005367816 */ /* 0x000fe20000000036 */
[----:B------:R-:W-:Y:S01]  /*1ac00*/  IMAD.MOV.U32 R7, RZ, RZ, R21 ;  /* 0x000000ffff077224 */ /* 0x000fe200078e0015 */
[----:B------:R-:W-:Y:S02]  /*1ac10*/  CS2R R4, SRZ ;  /* 0x0000000000047805 */ /* 0x000fe4000001ff00 */
[----:B------:R-:W-:Y:S02]  /*1ac20*/  PRMT R33, R33, 0x5410, R6 ;  /* 0x0000541021217816 */ /* 0x000fe40000000006 */
[----:B------:R-:W-:Y:S01]  /*1ac30*/  PRMT R55, R7, 0x7610, R55 ;  /* 0x0000761007377816 */ /* 0x000fe20000000037 */
[----:B------:R-:W-:Y:S02]  /*1ac40*/  IMAD.MOV.U32 R13, RZ, RZ, R24 ;  /* 0x000000ffff0d7224 */ /* 0x000fe400078e0018 */
[----:B------:R-:W-:-:S07]  /*1ac50*/  IMAD.MOV.U32 R3, RZ, RZ, R14 ;  /* 0x000000ffff037224 */ /* 0x000fce00078e000e */
[----:B------:R-:W-:Y:S05]  /*1ac60*/  WARPSYNC.COLLECTIVE R15, `(.L_x_2587) ;  /* 0x000000000f087348 */ /* 0x000fea0003c00000 */
[----:B------:R0:W1:Y:S02]  /*1ac70*/  SHFL.IDX P6, R14, R13, R12, R11 ;  /* 0x0000000c0d0e7389 */ /* 0x00006400000c000b */
[----:B01----:R-:W-:Y:S01]  /*1ac80*/  ENDCOLLECTIVE ;  /* 0x000000000000791b */ /* 0x003fe20003800000 */
.L_x_2587:
[----:B------:R-:W-:Y:S02]  /*1ac90*/  IMAD.MOV.U32 R13, RZ, RZ, R27 ;  /* 0x000000ffff0d7224 */ /* 0x000fe400078e001b */
[----:B------:R-:W-:-:S07]  /*1aca0*/  IMAD.MOV.U32 R24, RZ, RZ, R14 ;  /* 0x000000ffff187224 */ /* 0x000fce00078e000e */
[----:B------:R-:W-:Y:S05]  /*1acb0*/  WARPSYNC.COLLECTIVE R15, `(.L_x_2588) ;  /* 0x000000000f087348 */ /* 0x000fea0003c00000 */
[----:B------:R0:W1:Y:S02]  /*1acc0*/  SHFL.IDX P6, R14, R13, R12, R11 ;  /* 0x0000000c0d0e7389 */ /* 0x00006400000c000b */
[----:B01----:R-:W-:Y:S01]  /*1acd0*/  ENDCOLLECTIVE ;  /* 0x000000000000791b */ /* 0x003fe20003800000 */
.L_x_2588:
[----:B------:R-:W-:Y:S05]  /*1ace0*/  BRA `(.L_x_2589) ;  /* 0xfffffed400547947 */ /* 0x000fea000383ffff */
.L_x_2366:
[----:B0-----:R0:W1:Y:S02]  /*1acf0*/  SYNCS.PHASECHK.TRANS64.TRYWAIT P1, [R2+URZ+0x16800], R13 ;  /* 0x0168000d020075a7 */ /* 0x001064000802017f */
[----:B-1----:R-:W-:Y:S05]  /*1ad00*/  @!P1 NANOSLEEP.SYNCS 0x989680 ;  /* 0x009896800000995d */ /* 0x002fea0003900000 */
[----:B------:R-:W1:Y:S02]  /*1ad10*/  @!P1 SYNCS.PHASECHK.TRANS64 P1, [R2+URZ+0x16800], R13 ;  /* 0x0168000d020095a7 */ /* 0x000e64000802007f */
[----:B-1----:R-:W-:Y:S05]  /*1ad20*/  @!P1 BRA `(.L_x_2366) ;  /* 0xfffffffc00f09947 */ /* 0x002fea000383ffff */
[----:B------:R-:W-:Y:S05]  /*1ad30*/  BRA `(.L_x_2590) ;  /* 0xfffffed400fc7947 */ /* 0x000fea000383ffff */
.L_x_2372:
[----:B-1----:R1:W2:Y:S02]  /*1ad40*/  SYNCS.PHASECHK.TRANS64.TRYWAIT P2, [R10+URZ+0x16830], R3 ;  /* 0x016830030a0075a7 */ /* 0x0022a4000804017f */
[----:B--2---:R-:W-:Y:S05]  /*1ad50*/  @!P2 NANOSLEEP.SYNCS 0x989680 ;  /* 0x009896800000a95d */ /* 0x004fea0003900000 */
[----:B------:R-:W2:Y:S02]  /*1ad60*/  @!P2 SYNCS.PHASECHK.TRANS64 P2, [R10+URZ+0x16830], R3 ;  /* 0x016830030a00a5a7 */ /* 0x000ea4000804007f */
[----:B--2---:R-:W-:Y:S05]  /*1ad70*/  @!P2 BRA `(.L_x_2372) ;  /* 0xfffffffc00f0a947 */ /* 0x004fea000383ffff */
[----:B------:R-:W-:Y:S05]  /*1ad80*/  BRA `(.L_x_2371) ;  /* 0xfffffee400c07947 */ /* 0x000fea000383ffff */
.L_x_2378:
[----:B-1----:R1:W2:Y:S02]  /*1ad90*/  SYNCS.PHASECHK.TRANS64.TRYWAIT P4, [R0+URZ+0x16830], R3 ;  /* 0x01683003000075a7 */ /* 0x0022a4000808017f */
[----:B--2---:R-:W-:Y:S05]  /*1ada0*/  @!P4 NANOSLEEP.SYNCS 0x989680 ;  /* 0x009896800000c95d */ /* 0x004fea0003900000 */
[----:B------:R-:W2:Y:S02]  /*1adb0*/  @!P4 SYNCS.PHASECHK.TRANS64 P4, [R0+URZ+0x16830], R3 ;  /* 0x016830030000c5a7 */ /* 0x000ea4000808007f */
[----:B--2---:R-:W-:Y:S05]  /*1adc0*/  @!P4 BRA `(.L_x_2378) ;  /* 0xfffffffc00f0c947 */ /* 0x004fea000383ffff */
[----:B------:R-:W-:Y:S05]  /*1add0*/  BRA `(.L_x_2377) ;  /* 0xffffff0800747947 */ /* 0x000fea000383ffff */
.L_x_2382:
[----:B-1----:R1:W2:Y:S02]  /*1ade0*/  SYNCS.PHASECHK.TRANS64.TRYWAIT P3, [R3+URZ+0x16850], R0 ;  /* 0x01685000030075a7 */ /* 0x0022a4000806017f */
[----:B--2---:R-:W-:Y:S05]  /*1adf0*/  @!P3 NANOSLEEP.SYNCS 0x989680 ;  /* 0x009896800000b95d */ /* 0x004fea0003900000 */
[----:B------:R-:W2:Y:S02]  /*1ae00*/  @!P3 SYNCS.PHASECHK.TRANS64 P3, [R3+URZ+0x16850], R0 ;  /* 0x016850000300b5a7 */ /* 0x000ea4000806007f */
[----:B--2---:R-:W-:Y:S05]  /*1ae10*/  @!P3 BRA `(.L_x_2382) ;  /* 0xfffffffc00f0b947 */ /* 0x004fea000383ffff */
[----:B------:R-:W-:Y:S05]  /*1ae20*/  BRA `(.L_x_2379) ;  /* 0xffffff0c00487947 */ /* 0x000fea000383ffff */
.L_x_2389:
[----:B-1----:R1:W2:Y:S02]  /*1ae30*/  SYNCS.PHASECHK.TRANS64.TRYWAIT P3, [R0+URZ+0x16830], R3 ;  /* 0x01683003000075a7 */ /* 0x0022a4000806017f */
[----:B--2---:R-:W-:Y:S05]  /*1ae40*/  @!P3 NANOSLEEP.SYNCS 0x989680 ;  /* 0x009896800000b95d */ /* 0x004fea0003900000 */
[----:B------:R-:W2:Y:S02]  /*1ae50*/  @!P3 SYNCS.PHASECHK.TRANS64 P3, [R0+URZ+0x16830], R3 ;  /* 0x016830030000b5a7 */ /* 0x000ea4000806007f */
[----:B--2---:R-:W-:Y:S05]  /*1ae60*/  @!P3 BRA `(.L_x_2389) ;  /* 0xfffffffc00f0b947 */ /* 0x004fea000383ffff */
[----:B------:R-:W-:Y:S05]  /*1ae70*/  BRA `(.L_x_2388) ;  /* 0xffffff30008c7947 */ /* 0x000fea000383ffff */
.L_x_2393:
[----:B-1----:R1:W2:Y:S02]  /*1ae80*/  SYNCS.PHASECHK.TRANS64.TRYWAIT P2, [R3+URZ+0x16850], R0 ;  /* 0x01685000030075a7 */ /* 0x0022a4000804017f */
[----:B--2---:R-:W-:Y:S05]  /*1ae90*/  @!P2 NANOSLEEP.SYNCS 0x989680 ;  /* 0x009896800000a95d */ /* 0x004fea0003900000 */
[----:B------:R-:W2:Y:S02]  /*1aea0*/  @!P2 SYNCS.PHASECHK.TRANS64 P2, [R3+URZ+0x16850], R0 ;  /* 0x016850000300a5a7 */ /* 0x000ea4000804007f */
[----:B--2---:R-:W-:Y:S05]  /*1aeb0*/  @!P2 BRA `(.L_x_2393) ;  /* 0xfffffffc00f0a947 */ /* 0x004fea000383ffff */
[----:B------:R-:W-:Y:S05]  /*1aec0*/  BRA `(.L_x_2390) ;  /* 0xffffff3400607947 */ /* 0x000fea000383ffff */
.L_x_2398:
[----:B-1----:R1:W2:Y:S02]  /*1aed0*/  SYNCS.PHASECHK.TRANS64.TRYWAIT P0, [R13+URZ+0x16850], R6 ;  /* 0x016850060d0075a7 */ /* 0x0022a4000800017f */
[----:B--2---:R-:W-:Y:S05]  /*1aee0*/  @!P0 NANOSLEEP.SYNCS 0x989680 ;  /* 0x009896800000895d */ /* 0x004fea0003900000 */
[----:B------:R-:W2:Y:S02]  /*1aef0*/  @!P0 SYNCS.PHASECHK.TRANS64 P0, [R13+URZ+0x16850], R6 ;  /* 0x016850060d0085a7 */ /* 0x000ea4000800007f */
[----:B--2---:R-:W-:Y:S05]  /*1af00*/  @!P0 BRA `(.L_x_2398) ;  /* 0xfffffffc00f08947 */ /* 0x004fea000383ffff */
[----:B------:R-:W-:Y:S05]  /*1af10*/  BRA `(.L_x_2397) ;  /* 0xffffff5000147947 */ /* 0x000fea000383ffff */
.L_x_2403:
[----:B------:R-:W-:Y:S02]  /*1af20*/  IMAD.MOV.U32 R13, RZ, RZ, R41 ;  /* 0x000000ffff0d7224 */ /* 0x000fe400078e0029 */
[----:B------:R-:W-:Y:S02]  /*1af30*/  IMAD.MOV.U32 R12, RZ, RZ, RZ ;  /* 0x000000ffff0c7224 */ /* 0x000fe400078e00ff */
[----:B------:R-:W-:Y:S02]  /*1af40*/  IMAD.MOV.U32 R11, RZ, RZ, 0x181f ;  /* 0x0000181fff0b7424 */ /* 0x000fe400078e00ff */
[----:B------:R-:W-:Y:S02]  /*1af50*/  IMAD.MOV.U32 R15, RZ, RZ, -0x1 ;  /* 0xffffffffff0f7424 */ /* 0x000fe400078e00ff */
[----:B------:R-:W-:-:S07]  /*1af60*/  IMAD.IADD R42, R45, 0x1, R51 ;  /* 0x000000012d2a7824 */ /* 0x000fce00078e0233 */
[----:B0----5:R-:W-:Y:S05]  /*1af70*/  WARPSYNC.COLLECTIVE R15, `(.L_x_2591) ;  /* 0x000000000f087348 */ /* 0x021fea0003c00000 */
[----:B------:R1:W2:Y:S02]  /*1af80*/  SHFL.IDX P6, R14, R13, R12, R11 ;  /* 0x0000000c0d0e7389 */ /* 0x0002a400000c000b */
[----:B012--5:R-:W-:Y:S01]  /*1af90*/  ENDCOLLECTIVE ;  /* 0x000000000000791b */ /* 0x027fe20003800000 */
.L_x_2591:
[----:B------:R-:W-:Y:S02]  /*1afa0*/  VIADD R20, R42, 0x30 ;  /* 0x000000302a147836 */ /* 0x000fe40000000000 */
[----:B------:R-:W-:Y:S02]  /*1afb0*/  IMAD.MOV.U32 R13, RZ, RZ, R40 ;  /* 0x000000ffff0d7224 */ /* 0x000fe400078e0028 */
[----:B------:R-:W-:-:S07]  /*1afc0*/  IMAD.MOV.U32 R0, RZ, RZ, R14 ;  /* 0x000000ffff007224 */ /* 0x000fce00078e000e */
[----:B------:R-:W-:Y:S05]  /*1afd0*/  WARPSYNC.COLLECTIVE R15, `(.L_x_2592) ;  /* 0x000000000f087348 */ /* 0x000fea0003c00000 */
[----:B------:R0:W1:Y:S02]  /*1afe0*/  SHFL.IDX P6, R14, R13, R12, R11 ;  /* 0x0000000c0d0e7389 */ /* 0x00006400000c000b */
[----:B01----:R-:W-:Y:S01]  /*1aff0*/  ENDCOLLECTIVE ;  /* 0x000000000000791b */ /* 0x003fe20003800000 */
.L_x_2592:
        /* <DEDUP_REMOVED lines=12> */
.L_x_2593:
[----:B------:R-:W-:-:S04]  /*1b0c0*/  @!P3 LEA R28, P5, R44, R3, 0x1 ;  /* 0x000000032c1cb211 */ /* 0x000fc800078a08ff */
[----:B------:R-:W-:Y:S01]  /*1b0d0*/  @!P3 LEA.HI.X R3, R44, R0, R43, 0x1, P5 ;  /* 0x000000002c03b211 */ /* 0x000fe200028f0c2b */
[----:B------:R-:W-:Y:S02]  /*1b0e0*/  IMAD.MOV.U32 R13, RZ, RZ, R40 ;  /* 0x000000ffff0d7224 */ /* 0x000fe400078e0028 */
[----:B------:R-:W-:-:S07]  /*1b0f0*/  IMAD.MOV.U32 R8, RZ, RZ, R14 ;  /* 0x000000ffff087224 */ /* 0x000fce00078e000e */
[----:B------:R-:W-:Y:S05]  /*1b100*/  WARPSYNC.COLLECTIVE R15, `(.L_x_2594) ;  /* 0x000000000f087348 */ /* 0x000fea0003c00000 */
[----:B------:R0:W1:Y:S02]  /*1b110*/  SHFL.IDX P6, R14, R13, R12, R11 ;  /* 0x0000000c0d0e7389 */ /* 0x00006400000c000b */
[----:B01----:R-:W-:Y:S01]  /*1b120*/  ENDCOLLECTIVE ;  /* 0x000000000000791b */ /* 0x003fe20003800000 */
.L_x_2594:
[----:B------:R-:W-:Y:S02]  /*1b130*/  IMAD.MOV.U32 R13, RZ, RZ, R41 ;  /* 0x000000ffff0d7224 */ /* 0x000fe400078e0029 */
[----:B------:R-:W-:Y:S02]  /*1b140*/  IMAD.MOV.U32 R12, RZ, RZ, 0x2 ;  /* 0x00000002ff0c7424 */ /* 0x000fe400078e00ff */
[----:B------:R-:W-:-:S07]  /*1b150*/  IMAD.MOV.U32 R9, RZ, RZ, R14 ;  /* 0x000000ffff097224 */ /* 0x000fce00078e000e */
[----:B------:R-:W-:Y:S05]  /*1b160*/  WARPSYNC.COLLECTIVE R15, `(.L_x_2595) ;  /* 0x000000000f087348 */ /* 0x000fea0003c00000 */
[----:B------:R0:W1:Y:S02]  /*1b170*/  SHFL.IDX P6, R14, R13, R12, R11 ;  /* 0x0000000c0d0e7389 */ /* 0x00006400000c000b */
[----:B01----:R-:W-:Y:S01]  /*1b180*/  ENDCOLLECTIVE ;  /* 0x000000000000791b */ /* 0x003fe20003800000 */
.L_x_2595:
[----:B------:R-:W-:Y:S01]  /*1b190*/  @!P4 LEA R20, P1, R44, R9, 0x1 ;  /* 0x000000092c14c211 */ /* 0x000fe200078208ff */
[----:B------:R-:W-:-:S03]  /*1b1a0*/  @!P3 IMAD.MOV.U32 R9, RZ, RZ, R3 ;  /* 0x000000ffff09b224 */ /* 0x000fc600078e0003 */
        /* <DEDUP_REMOVED lines=9> */
.L_x_2596:
[----:B------:R-:W-:Y:S02]  /*1b240*/  IMAD.MOV.U32 R13, RZ, RZ, R41 ;  /* 0x000000ffff0d7224 */ /* 0x000fe400078e0029 */
[----:B------:R-:W-:Y:S01]  /*1b250*/  IMAD.MOV.U32 R12, RZ, RZ, 0x3 ;  /* 0x00000003ff0c7424 */ /* 0x000fe200078e00ff */
[----:B------:R-:W-:-:S13]  /*1b260*/  @!P2 LEA R45, P5, R44, R14, 0x1 ;  /* 0x0000000e2c2da211 */ /* 0x000fda00078a08ff */
[----:B------:R-:W-:Y:S05]  /*1b270*/  WARPSYNC.COLLECTIVE R15, `(.L_x_2597) ;  /* 0x000000000f087348 */ /* 0x000fea0003c00000 */
[----:B------:R0:W1:Y:S02]  /*1b280*/  SHFL.IDX P6, R14, R13, R12, R11 ;  /* 0x0000000c0d0e7389 */ /* 0x00006400000c000b */
[----:B01----:R-:W-:Y:S01]  /*1b290*/  ENDCOLLECTIVE ;  /* 0x000000000000791b */ /* 0x003fe20003800000 */
.L_x_2597:
        /* <DEDUP_REMOVED lines=9> */
.L_x_2598:
[----:B------:R-:W-:Y:S05]  /*1b330*/  BRA `(.L_x_2599) ;  /* 0xffffff6400487947 */ /* 0x000fea000383ffff */
.L_x_2405:
[----:B------:R-:W-:Y:S02]  /*1b340*/  IMAD.MOV.U32 R13, RZ, RZ, R4 ;  /* 0x000000ffff0d7224 */ /* 0x000fe400078e0004 */
[----:B------:R-:W-:Y:S02]  /*1b350*/  IMAD.MOV.U32 R12, RZ, RZ, RZ ;  /* 0x000000ffff0c7224 */ /* 0x000fe400078e00ff */
[----:B------:R-:W-:Y:S02]  /*1b360*/  IMAD.MOV.U32 R11, RZ, RZ, 0x1c1f ;  /* 0x00001c1fff0b7424 */ /* 0x000fe400078e00ff */
[----:B------:R-:W-:-:S07]  /*1b370*/  IMAD.MOV.U32 R15, RZ, RZ, -0x1 ;  /* 0xffffffffff0f7424 */ /* 0x000fce00078e00ff */
[----:B------:R-:W-:Y:S05]  /*1b380*/  WARPSYNC.COLLECTIVE R15, `(.L_x_2600) ;  /* 0x000000000f087348 */ /* 0x000fea0003c00000 */
[----:B------:R0:W1:Y:S02]  /*1b390*/  SHFL.IDX P6, R14, R13, R12, R11 ;  /* 0x0000000c0d0e7389 */ /* 0x00006400000c000b */
[----:B01----:R-:W-:Y:S01]  /*1b3a0*/  ENDCOLLECTIVE ;  /* 0x000000000000791b */ /* 0x003fe20003800000 */
.L_x_2600:
[----:B------:R-:W-:Y:S02]  /*1b3b0*/  IMAD.MOV.U32 R13, RZ, RZ, R0 ;  /* 0x000000ffff0d7224 */ /* 0x000fe400078e0000 */
[----:B------:R-:W-:-:S07]  /*1b3c0*/  IMAD.MOV.U32 R3, RZ, RZ, R14 ;  /* 0x000000ffff037224 */ /* 0x000fce00078e000e */
[----:B------:R-:W-:Y:S05]  /*1b3d0*/  WARPSYNC.COLLECTIVE R15, `(.L_x_2601) ;  /* 0x000000000f087348 */ /* 0x000fea0003c00000 */
[----:B------:R0:W1:Y:S02]  /*1b3e0*/  SHFL.IDX P6, R14, R13, R12, R11 ;  /* 0x0000000c0d0e7389 */ /* 0x00006400000c000b */
[----:B01----:R-:W-:Y:S01]  /*1b3f0*/  ENDCOLLECTIVE ;  /* 0x000000000000791b */ /* 0x003fe20003800000 */
.L_x_2601:
[----:B------:R-:W-:Y:S05]  /*1b400*/  BRA `(.L_x_2602) ;  /* 0xffffff6800247947 */ /* 0x000fea000383ffff */
.L_x_2408:
        /* <DEDUP_REMOVED lines=8> */
.L_x_2604:
[----:B------:R-:W-:Y:S05]  /*1b490*/  BSYNC B1 ;  /* 0x0000000000017941 */ /* 0x000fea0003800000 */
.L_x_2603:
        /* <DEDUP_REMOVED lines=8> */
.L_x_2605:
[----:B------:R-:W-:Y:S05]  /*1b520*/  BRA `(.L_x_2606) ;  /* 0xffffff6800807947 */ /* 0x000fea000383ffff */
.L_x_2412:
        /* <DEDUP_REMOVED lines=9> */
.L_x_2607:
        /* <DEDUP_REMOVED lines=10> */
.L_x_2608:
[----:B------:R-:W-:Y:S02]  /*1b660*/  IMAD.MOV.U32 R13, RZ, RZ, R20 ;  /* 0x000000ffff0d7224 */ /* 0x000fe400078e0014 */
[----:B------:R-:W-:Y:S02]  /*1b670*/  IMAD.MOV.U32 R12, RZ, RZ, 0x1 ;  /* 0x00000001ff0c7424 */ /* 0x000fe400078e00ff */
[----:B------:R-:W-:-:S07]  /*1b680*/  IMAD.MOV.U32 R3, RZ, RZ, R14 ;  /* 0x000000ffff037224 */ /* 0x000fce00078e000e */
[----:B------:R-:W-:Y:S05]  /*1b690*/  WARPSYNC.COLLECTIVE R15, `(.L_x_2609) ;  /* 0x000000000f087348 */ /* 0x000fea0003c00000 */
[----:B------:R0:W1:Y:S02]  /*1b6a0*/  SHFL.IDX P6, R14, R13, R12, R11 ;  /* 0x0000000c0d0e7389 */ /* 0x00006400000c000b */
[----:B01----:R-:W-:Y:S01]  /*1b6b0*/  ENDCOLLECTIVE ;  /* 0x000000000000791b */ /* 0x003fe20003800000 */
.L_x_2609:
[----:B------:R-:W-:-:S04]  /*1b6c0*/  @!P3 LEA R10, P5, R44, R3, 0x1 ;  /* 0x000000032c0ab211 */ /* 0x000fc800078a08ff */
[----:B------:R-:W-:Y:S01]  /*1b6d0*/  @!P3 LEA.HI.X R3, R44, R0, R43, 0x1, P5 ;  /* 0x000000002c03b211 */ /* 0x000fe200028f0c2b */
[----:B------:R-:W-:Y:S02]  /*1b6e0*/  IMAD.MOV.U32 R13, RZ, RZ, R7 ;  /* 0x000000ffff0d7224 */ /* 0x000fe400078e0007 */
[----:B------:R-:W-:-:S07]  /*1b6f0*/  IMAD.MOV.U32 R4, RZ, RZ, R14 ;  /* 0x000000ffff047224 */ /* 0x000fce00078e000e */
[----:B------:R-:W-:Y:S05]  /*1b700*/  WARPSYNC.COLLECTIVE R15, `(.L_x_2610) ;  /* 0x000000000f087348 */ /* 0x000fea0003c00000 */
[----:B------:R0:W1:Y:S02]  /*1b710*/  SHFL.IDX P6, R14, R13, R12, R11 ;  /* 0x0000000c0d0e7389 */ /* 0x00006400000c000b */
[----:B01----:R-:W-:Y:S01]  /*1b720*/  ENDCOLLECTIVE ;  /* 0x000000000000791b */ /* 0x003fe20003800000 */
.L_x_2610:
[----:B------:R-:W-:Y:S02]  /*1b730*/  IMAD.MOV.U32 R13, RZ, RZ, R20 ;  /* 0x000000ffff0d7224 */ /* 0x000fe400078e0014 */
[----:B------:R-:W-:Y:S02]  /*1b740*/  IMAD.MOV.U32 R12, RZ, RZ, 0x2 ;  /* 0x00000002ff0c7424 */ /* 0x000fe400078e00ff */
[----:B------:R-:W-:-:S07]  /*1b750*/  IMAD.MOV.U32 R5, RZ, RZ, R14 ;  /* 0x000000ffff057224 */ /* 0x000fce00078e000e */
[----:B------:R-:W-:Y:S05]  /*1b760*/  WARPSYNC.COLLECTIVE R15, `(.L_x_2611) ;  /* 0x000000000f087348 */ /* 0x000fea0003c00000 */
[----:B------:R0:W1:Y:S02]  /*1b770*/  SHFL.IDX P6, R14, R13, R12, R11 ;  /* 0x0000000c0d0e7389 */ /* 0x00006400000c000b */
[----:B01----:R-:W-:Y:S01]  /*1b780*/  ENDCOLLECTIVE ;  /* 0x000000000000791b */ /* 0x003fe20003800000 */
.L_x_2611:
[----:B------:R-:W-:-:S04]  /*1b790*/  @!P4 LEA R8, P1, R44, R5, 0x1 ;  /* 0x000000052c08c211 */ /* 0x000fc800078208ff */
[----:B------:R-:W-:Y:S01]  /*1b7a0*/  @!P4 LEA.HI.X R9, R44, R4, R43, 0x1, P1 ;  /* 0x000000042c09c211 */ /* 0x000fe200008f0c2b */
[----:B------:R-:W-:Y:S02]  /*1b7b0*/  IMAD.MOV.U32 R13, RZ, RZ, R7 ;  /* 0x000000ffff0d7224 */ /* 0x000fe400078e0007 */
[----:B------:R-:W-:-:S07]  /*1b7c0*/  IMAD.MOV.U32 R6, RZ, RZ, R14 ;  /* 0x000000ffff067224 */ /* 0x000fce00078e000e */
[----:B------:R-:W-:Y:S05]  /*1b7d0*/  WARPSYNC.COLLECTIVE R15, `(.L_x_2612) ;  /* 0x000000000f087348 */ /* 0x000fea0003c00000 */
[----:B------:R0:W1:Y:S02]  /*1b7e0*/  SHFL.IDX P6, R14, R13, R12, R11 ;  /* 0x0000000c0d0e7389 */ /* 0x00006400000c000b */
[----:B01----:R-:W-:Y:S01]  /*1b7f0*/  ENDCOLLECTIVE ;  /* 0x000000000000791b */ /* 0x003fe20003800000 */
.L_x_2612:
        /* <DEDUP_REMOVED lines=12> */
.L_x_2613:
[----:B------:R0:W-:Y:S01]  /*1b8c0*/  @!P2 ST.E.128 desc[UR40][R4.64], RZ ;  /* 0x000000ff0400a985 */ /* 0x0001e2000c101d28 */
[----:B------:R-:W-:Y:S02]  /*1b8d0*/  IMAD.MOV.U32 R13, RZ, RZ, R7 ;  /* 0x000000ffff0d7224 */ /* 0x000fe400078e0007 */
[----:B------:R-:W-:-:S07]  /*1b8e0*/  IMAD.MOV.U32 R0, RZ, RZ, R14 ;  /* 0x000000ffff007224 */ /* 0x000fce00078e000e */
[----:B0-----:R-:W-:Y:S05]  /*1b8f0*/  WARPSYNC.COLLECTIVE R15, `(.L_x_2614) ;  /* 0x000000000f087348 */ /* 0x001fea0003c00000 */
[----:B------:R1:W2:Y:S02]  /*1b900*/  SHFL.IDX P6, R14, R13, R12, R11 ;  /* 0x0000000c0d0e7389 */ /* 0x0002a400000c000b */
[----:B012---:R-:W-:Y:S01]  /*1b910*/  ENDCOLLECTIVE ;  /* 0x000000000000791b */ /* 0x007fe20003800000 */
.L_x_2614:
[----:B------:R-:W-:Y:S05]  /*1b920*/  BRA `(.L_x_2615) ;  /* 0xffffff7000887947 */ /* 0x000fea000383ffff */
.L_x_2431:
[----:B------:R-:W0:Y:S01]  /*1b930*/  S2R R6, SR_TID.X ;  /* 0x0000000000067919 */ /* 0x000e220000002100 */
[----:B------:R-:W-:Y:S01]  /*1b940*/  BSSY B1, `(.L_x_2616) ;  /* 0x000000a000017945 */ /* 0x000fe20003800000 */
[----:B------:R-:W-:Y:S02]  /*1b950*/  IMAD.MOV.U32 R12, RZ, RZ, RZ ;  /* 0x000000ffff0c7224 */ /* 0x000fe400078e00ff */
[----:B-1----:R-:W-:Y:S02]  /*1b960*/  IMAD.MOV.U32 R11, RZ, RZ, 0x1f ;  /* 0x0000001fff0b7424 */ /* 0x002fe400078e00ff */
[----:B------:R-:W-:Y:S01]  /*1b970*/  IMAD.MOV.U32 R15, RZ, RZ, -0x1 ;  /* 0xffffffffff0f7424 */ /* 0x000fe200078e00ff */
[----:B0-----:R-:W-:-:S04]  /*1b980*/  SHF.R.U32.HI R6, RZ, 0x5, R6 ;  /* 0x00000005ff067819 */ /* 0x001fc80000011606 */
[----:B------:R-:W-:-:S05]  /*1b990*/  LOP3.LUT R6, R6, 0x3, RZ, 0xc0, !PT ;  /* 0x0000000306067812 */ /* 0x000fca00078ec0ff */
[----:B------:R-:W-:-:S07]  /*1b9a0*/  IMAD.MOV.U32 R13, RZ, RZ, R6 ;  /* 0x000000ffff0d7224 */ /* 0x000fce00078e0006 */
[----:B------:R-:W-:Y:S05]  /*1b9b0*/  WARPSYNC.COLLECTIVE R15, `(.L_x_2617) ;  /* 0x000000000f087348 */ /* 0x000fea0003c00000 */
[----:B------:R0:W1:Y:S02]  /*1b9c0*/  SHFL.IDX P6, R14, R13, R12, R11 ;  /* 0x0000000c0d0e7389 */ /* 0x00006400000c000b */
[----:B01----:R-:W-:Y:S01]  /*1b9d0*/  ENDCOLLECTIVE ;  /* 0x000000000000791b */ /* 0x003fe20003800000 */
.L_x_2617:
[----:B------:R-:W-:Y:S05]  /*1b9e0*/  BSYNC B1 ;  /* 0x0000000000017941 */ /* 0x000fea0003800000 */
.L_x_2616:
[----:B------:R-:W-:Y:S05]  /*1b9f0*/  BRA `(.L_x_2618) ;  /* 0xffffff8c00647947 */ /* 0x000fea000383ffff */
.L_x_2433:
[----:B------:R-:W-:Y:S01]  /*1ba00*/  BSSY B1, `(.L_x_2619) ;  /* 0x0000006000017945 */ /* 0x000fe20003800000 */
[----:B------:R-:W-:-:S07]  /*1ba10*/  IMAD.MOV.U32 R15, RZ, RZ, -0x1 ;  /* 0xffffffffff0f7424 */ /* 0x000fce00078e00ff */
[----:B01----:R-:W-:Y:S05]  /*1ba20*/  WARPSYNC.COLLECTIVE R15, `(.L_x_2620) ;  /* 0x000000000f0c7348 */ /* 0x003fea0003c00000 */
[----:B------:R-:W-:Y:S02]  /*1ba30*/  ELECT P6, UR62, PT ;  /* 0x00000000003e782f */ /* 0x000fe400038c0000 */
[----:B------:R-:W-:Y:S01]  /*1ba40*/  MOV R14, UR62 ;  /* 0x0000003e000e7c02 */ /* 0x000fe20008000f00 */
[----:B01----:R-:W-:Y:S10]  /*1ba50*/  ENDCOLLECTIVE ;  /* 0x000000000000791b */ /* 0x003ff40003800000 */
.L_x_2620:
[----:B------:R-:W-:Y:S05]  /*1ba60*/  BSYNC B1 ;  /* 0x0000000000017941 */ /* 0x000fea0003800000 */
.L_x_2619:
[----:B------:R-:W-:Y:S05]  /*1ba70*/  BRA `(.L_x_2432) ;  /* 0xffffff8c005c7947 */ /* 0x000fea000383ffff */
.L_x_2435:
[----:B0-----:R0:W2:Y:S02]  /*1ba80*/  SYNCS.PHASECHK.TRANS64.TRYWAIT P0, [R16+URZ+0x16820], R6 ;  /* 0x01682006100075a7 */ /* 0x0010a4000800017f */
[----:B--2---:R-:W-:Y:S05]  /*1ba90*/  @!P0 NANOSLEEP.SYNCS 0x989680 ;  /* 0x009896800000895d */ /* 0x004fea0003900000 */
[----:B------:R-:W2:Y:S02]  /*1baa0*/  @!P0 SYNCS.PHASECHK.TRANS64 P0, [R16+URZ+0x16820], R6 ;  /* 0x01682006100085a7 */ /* 0x000ea4000800007f */
[----:B--2---:R-:W-:Y:S05]  /*1bab0*/  @!P0 BRA `(.L_x_2435) ;  /* 0xfffffffc00f08947 */ /* 0x004fea000383ffff */
[----:B------:R-:W-:Y:S05]  /*1bac0*/  BRA `(.L_x_2621) ;  /* 0xffffff8c006c7947 */ /* 0x000fea000383ffff */
.L_x_2439:
[----:B0-----:R0:W2:Y:S02]  /*1bad0*/  SYNCS.PHASECHK.TRANS64.TRYWAIT P0, [R6+URZ+0x168a0], R7 ;  /* 0x0168a007060075a7 */ /* 0x0010a4000800017f */
[----:B--2---:R-:W-:Y:S05]  /*1bae0*/  @!P0 NANOSLEEP.SYNCS 0x989680 ;  /* 0x009896800000895d */ /* 0x004fea0003900000 */
[----:B------:R-:W2:Y:S02]  /*1baf0*/  @!P0 SYNCS.PHASECHK.TRANS64 P0, [R6+URZ+0x168a0], R7 ;  /* 0x0168a007060085a7 */ /* 0x000ea4000800007f */
[----:B--2---:R-:W-:Y:S05]  /*1bb00*/  @!P0 BRA `(.L_x_2439) ;  /* 0xfffffffc00f08947 */ /* 0x004fea000383ffff */
[----:B------:R-:W-:Y:S05]  /*1bb10*/  BRA `(.L_x_2622) ;  /* 0xffffff8c00887947 */ /* 0x000fea000383ffff */
.L_x_2444:
[----:B-1----:R1:W2:Y:S02]  /*1bb20*/  SYNCS.PHASECHK.TRANS64.TRYWAIT P0, [R6+URZ+0x168c0], R7 ;  /* 0x0168c007060075a7 */ /* 0x0022a4000800017f */
[----:B--2---:R-:W-:Y:S05]  /*1bb30*/  @!P0 NANOSLEEP.SYNCS 0x989680 ;  /* 0x009896800000895d */ /* 0x004fea0003900000 */
[----:B------:R-:W2:Y:S02]  /*1bb40*/  @!P0 SYNCS.PHASECHK.TRANS64 P0, [R6+URZ+0x168c0], R7 ;  /* 0x0168c007060085a7 */ /* 0x000ea4000800007f */
[----:B--2---:R-:W-:Y:S05]  /*1bb50*/  @!P0 BRA `(.L_x_2444) ;  /* 0xfffffffc00f08947 */ /* 0x004fea000383ffff */
[----:B------:R-:W-:Y:S05]  /*1bb60*/  BRA `(.L_x_2623) ;  /* 0xffffff9000087947 */ /* 0x000fea000383ffff */
.L_x_2451:
[----:B--2---:R2:W3:Y:S02]  /*1bb70*/  SYNCS.PHASECHK.TRANS64.TRYWAIT P1, [R6+URZ+0x168a0], R7 ;  /* 0x0168a007060075a7 */ /* 0x0044e4000802017f */
[----:B---3--:R-:W-:Y:S05]  /*1bb80*/  @!P1 NANOSLEEP.SYNCS 0x989680 ;  /* 0x009896800000995d */ /* 0x008fea0003900000 */
[----:B------:R-:W3:Y:S02]  /*1bb90*/  @!P1 SYNCS.PHASECHK.TRANS64 P1, [R6+URZ+0x168a0], R7 ;  /* 0x0168a007060095a7 */ /* 0x000ee4000802007f */
[----:B---3--:R-:W-:Y:S05]  /*1bba0*/  @!P1 BRA `(.L_x_2451) ;  /* 0xfffffffc00f09947 */ /* 0x008fea000383ffff */
[----:B------:R-:W-:Y:S05]  /*1bbb0*/  BRA `(.L_x_2624) ;  /* 0xffffff9000d47947 */ /* 0x000fea000383ffff */
.L_x_2456:
[----:B0-----:R0:W1:Y:S02]  /*1bbc0*/  SYNCS.PHASECHK.TRANS64.TRYWAIT P1, [R6+URZ+0x168c0], R7 ;  /* 0x0168c007060075a7 */ /* 0x001064000802017f */
[----:B-1----:R-:W-:Y:S05]  /*1bbd0*/  @!P1 NANOSLEEP.SYNCS 0x989680 ;  /* 0x009896800000995d */ /* 0x002fea0003900000 */
[----:B------:R-:W1:Y:S02]  /*1bbe0*/  @!P1 SYNCS.PHASECHK.TRANS64 P1, [R6+URZ+0x168c0], R7 ;  /* 0x0168c007060095a7 */ /* 0x000e64000802007f */
[----:B-1----:R-:W-:Y:S05]  /*1bbf0*/  @!P1 BRA `(.L_x_2456) ;  /* 0xfffffffc00f09947 */ /* 0x002fea000383ffff */
[----:B------:R-:W-:Y:S05]  /*1bc00*/  BRA `(.L_x_2625) ;  /* 0xffffff94004c7947 */ /* 0x000fea000383ffff */
.L_x_2471:
[----:B------:R-:W4:Y:S01]  /*1bc10*/  S2R R20, SR_TID.X ;  /* 0x0000000000147919 */ /* 0x000f220000002100 */
[----:B------:R-:W-:Y:S01]  /*1bc20*/  BSSY B0, `(.L_x_2626) ;  /* 0x000000a000007945 */ /* 0x000fe20003800000 */
[----:B------:R-:W-:Y:S02]  /*1bc30*/  IMAD.MOV.U32 R12, RZ, RZ, RZ ;  /* 0x000000ffff0c7224 */ /* 0x000fe400078e00ff */
[----:B-1----:R-:W-:Y:S02]  /*1bc40*/  IMAD.MOV.U32 R11, RZ, RZ, 0x1f ;  /* 0x0000001fff0b7424 */ /* 0x002fe400078e00ff */
[----:B------:R-:W-:Y:S01]  /*1bc50*/  IMAD.MOV.U32 R15, RZ, RZ, -0x1 ;  /* 0xffffffffff0f7424 */ /* 0x000fe200078e00ff */
[----:B----4-:R-:W-:-:S04]  /*1bc60*/  SHF.R.U32.HI R20, RZ, 0x5, R20 ;  /* 0x00000005ff147819 */ /* 0x010fc80000011614 */
[----:B------:R-:W-:-:S05]  /*1bc70*/  LOP3.LUT R20, R20, 0x3, RZ, 0xc0, !PT ;  /* 0x0000000314147812 */ /* 0x000fca00078ec0ff */
[----:B------:R-:W-:-:S07]  /*1bc80*/  IMAD.MOV.U32 R13, RZ, RZ, R20 ;  /* 0x000000ffff0d7224 */ /* 0x000fce00078e0014 */
[----:B0-23--:R-:W-:Y:S05]  /*1bc90*/  WARPSYNC.COLLECTIVE R15, `(.L_x_2627) ;  /* 0x000000000f087348 */ /* 0x00dfea0003c00000 */
[----:B------:R1:W4:Y:S02]  /*1bca0*/  SHFL.IDX P6, R14, R13, R12, R11 ;  /* 0x0000000c0d0e7389 */ /* 0x00032400000c000b */
[----:B01234-:R-:W-:Y:S01]  /*1bcb0*/  ENDCOLLECTIVE ;  /* 0x000000000000791b */ /* 0x01ffe20003800000 */
.L_x_2627:
[----:B------:R-:W-:Y:S05]  /*1bcc0*/  BSYNC B0 ;  /* 0x0000000000007941 */ /* 0x000fea0003800000 */
.L_x_2626:
[----:B------:R-:W-:Y:S05]  /*1bcd0*/  BRA `(.L_x_2628) ;  /* 0xffffffa0002c7947 */ /* 0x000fea000383ffff */
.L_x_2473:
[----:B------:R-:W-:Y:S01]  /*1bce0*/  BSSY B0, `(.L_x_2629) ;  /* 0x0000006000007945 */ /* 0x000fe20003800000 */
[----:B------:R-:W-:-:S07]  /*1bcf0*/  IMAD.MOV.U32 R15, RZ, RZ, -0x1 ;  /* 0xffffffffff0f7424 */ /* 0x000fce00078e00ff */
[----:B0123--:R-:W-:Y:S05]  /*1bd00*/  WARPSYNC.COLLECTIVE R15, `(.L_x_2630) ;  /* 0x000000000f0c7348 */ /* 0x00ffea0003c00000 */
[----:B------:R-:W-:Y:S02]  /*1bd10*/  ELECT P6, UR62, PT ;  /* 0x00000000003e782f */ /* 0x000fe400038c0000 */
[----:B------:R-:W-:Y:S01]  /*1bd20*/  MOV R14, UR62 ;  /* 0x0000003e000e7c02 */ /* 0x000fe20008000f00 */
[----:B0123--:R-:W-:Y:S10]  /*1bd30*/  ENDCOLLECTIVE ;  /* 0x000000000000791b */ /* 0x00fff40003800000 */
.L_x_2630:
[----:B------:R-:W-:Y:S05]  /*1bd40*/  BSYNC B0 ;  /* 0x0000000000007941 */ /* 0x000fea0003800000 */
.L_x_2629:
[----:B------:R-:W-:Y:S05]  /*1bd50*/  BRA `(.L_x_2631) ;  /* 0xffffffa000347947 */ /* 0x000fea000383ffff */
.L_x_2475:
[----:B0-----:R0:W4:Y:S02]  /*1bd60*/  SYNCS.PHASECHK.TRANS64.TRYWAIT P0, [R0+URZ+0x16840], R2 ;  /* 0x01684002000075a7 */ /* 0x001124000800017f */
[----:B----4-:R-:W-:Y:S05]  /*1bd70*/  @!P0 NANOSLEEP.SYNCS 0x989680 ;  /* 0x009896800000895d */ /* 0x010fea0003900000 */
[----:B------:R-:W4:Y:S02]  /*1bd80*/  @!P0 SYNCS.PHASECHK.TRANS64 P0, [R0+URZ+0x16840], R2 ;  /* 0x01684002000085a7 */ /* 0x000f24000800007f */
[----:B----4-:R-:W-:Y:S05]  /*1bd90*/  @!P0 BRA `(.L_x_2475) ;  /* 0xfffffffc00f08947 */ /* 0x010fea000383ffff */
[----:B------:R-:W-:Y:S05]  /*1bda0*/  BRA `(.L_x_2632) ;  /* 0xffffffa000887947 */ /* 0x000fea000383ffff */
.L_x_2479:
        /* <DEDUP_REMOVED lines=12> */
.L_x_2633:
[----:B------:R-:W-:Y:S02]  /*1be70*/  IMAD.MOV.U32 R13, RZ, RZ, R0 ;  /* 0x000000ffff0d7224 */ /* 0x000fe400078e0000 */
[----:B------:R-:W-:-:S07]  /*1be80*/  IMAD.MOV.U32 R7, RZ, RZ, R14 ;  /* 0x000000ffff077224 */ /* 0x000fce00078e000e */
[----:B------:R-:W-:Y:S05]  /*1be90*/  WARPSYNC.COLLECTIVE R15, `(.L_x_2634) ;  /* 0x000000000f087348 */ /* 0x000fea0003c00000 */
[----:B------:R0:W1:Y:S02]  /*1bea0*/  SHFL.IDX P6, R14, R13, R12, R11 ;  /* 0x0000000c0d0e7389 */ /* 0x00006400000c000b */
[----:B01----:R-:W-:Y:S01]  /*1beb0*/  ENDCOLLECTIVE ;  /* 0x000000000000791b */ /* 0x003fe20003800000 */
.L_x_2634:
[----:B------:R-:W-:Y:S02]  /*1bec0*/  IMAD.MOV.U32 R13, RZ, RZ, R4 ;  /* 0x000000ffff0d7224 */ /* 0x000fe400078e0004 */
[----:B------:R-:W-:Y:S02]  /*1bed0*/  IMAD.MOV.U32 R12, RZ, RZ, 0x1 ;  /* 0x00000001ff0c7424 */ /* 0x000fe400078e00ff */
[----:B------:R-:W-:-:S07]  /*1bee0*/  IMAD.MOV.U32 R6, RZ, RZ, R14 ;  /* 0x000000ffff067224 */ /* 0x000fce00078e000e */
[----:B------:R-:W-:Y:S05]  /*1bef0*/  WARPSYNC.COLLECTIVE R15, `(.L_x_2635) ;  /* 0x000000000f087348 */ /* 0x000fea0003c00000 */
[----:B------:R0:W1:Y:S02]  /*1bf00*/  SHFL.IDX P6, R14, R13, R12, R11 ;  /* 0x0000000c0d0e7389 */ /* 0x00006400000c000b */
[----:B01----:R-:W-:Y:S01]  /*1bf10*/  ENDCOLLECTIVE ;  /* 0x000000000000791b */ /* 0x003fe20003800000 */
.L_x_2635:
        /* <DEDUP_REMOVED lines=12> */
.L_x_2636:
[----:B------:R-:W-:Y:S02]  /*1bfe0*/  IMAD.MOV.U32 R13, RZ, RZ, R4 ;  /* 0x000000ffff0d7224 */ /* 0x000fe400078e0004 */
[----:B------:R-:W-:Y:S02]  /*1bff0*/  IMAD.MOV.U32 R12, RZ, RZ, 0x2 ;  /* 0x00000002ff0c7424 */ /* 0x000fe400078e00ff */
[----:B------:R-:W-:-:S07]  /*1c000*/  IMAD.MOV.U32 R7, RZ, RZ, R14 ;  /* 0x000000ffff077224 */ /* 0x000fce00078e000e */
[----:B------:R-:W-:Y:S05]  /*1c010*/  WARPSYNC.COLLECTIVE R15, `(.L_x_2637) ;  /* 0x000000000f087348 */ /* 0x000fea0003c00000 */
[----:B------:R0:W1:Y:S02]  /*1c020*/  SHFL.IDX P6, R14, R13, R12, R11 ;  /* 0x0000000c0d0e7389 */ /* 0x00006400000c000b */
[----:B01----:R-:W-:Y:S01]  /*1c030*/  ENDCOLLECTIVE ;  /* 0x000000000000791b */ /* 0x003fe20003800000 */
.L_x_2637:
        /* <DEDUP_REMOVED lines=16> */
.L_x_2638:
[----:B------:R-:W-:Y:S02]  /*1c140*/  IMAD.MOV.U32 R13, RZ, RZ, R4 ;  /* 0x000000ffff0d7224 */ /* 0x000fe400078e0004 */
[----:B------:R-:W-:Y:S02]  /*1c150*/  IMAD.MOV.U32 R12, RZ, RZ, 0x3 ;  /* 0x00000003ff0c7424 */ /* 0x000fe400078e00ff */
[----:B------:R-:W-:-:S07]  /*1c160*/  IMAD.MOV.U32 R7, RZ, RZ, R14 ;  /* 0x000000ffff077224 */ /* 0x000fce00078e000e */
[----:B------:R-:W-:Y:S05]  /*1c170*/  WARPSYNC.COLLECTIVE R15, `(.L_x_2639) ;  /* 0x000000000f087348 */ /* 0x000fea0003c00000 */
[----:B------:R0:W1:Y:S02]  /*1c180*/  SHFL.IDX P6, R14, R13, R12, R11 ;  /* 0x0000000c0d0e7389 */ /* 0x00006400000c000b */
[----:B01----:R-:W-:Y:S01]  /*1c190*/  ENDCOLLECTIVE ;  /* 0x000000000000791b */ /* 0x003fe20003800000 */
.L_x_2639:
        /* <DEDUP_REMOVED lines=16> */
.L_x_2640:
[----:B------:R-:W-:Y:S02]  /*1c2a0*/  IMAD.MOV.U32 R13, RZ, RZ, R4 ;  /* 0x000000ffff0d7224 */ /* 0x000fe400078e0004 */
[----:B------:R-:W-:Y:S02]  /*1c2b0*/  IMAD.MOV.U32 R12, RZ, RZ, 0x4 ;  /* 0x00000004ff0c7424 */ /* 0x000fe400078e00ff */
[----:B------:R-:W-:-:S07]  /*1c2c0*/  IMAD.MOV.U32 R7, RZ, RZ, R14 ;  /* 0x000000ffff077224 */ /* 0x000fce00078e000e */
[----:B------:R-:W-:Y:S05]  /*1c2d0*/  WARPSYNC.COLLECTIVE R15, `(.L_x_2641) ;  /* 0x000000000f087348 */ /* 0x000fea0003c00000 */
[----:B------:R0:W1:Y:S02]  /*1c2e0*/  SHFL.IDX P6, R14, R13, R12, R11 ;  /* 0x0000000c0d0e7389 */ /* 0x00006400000c000b */
[----:B01----:R-:W-:Y:S01]  /*1c2f0*/  ENDCOLLECTIVE ;  /* 0x000000000000791b */ /* 0x003fe20003800000 */
.L_x_2641:
        /* <DEDUP_REMOVED lines=16> */
.L_x_2642:
[----:B------:R-:W-:Y:S02]  /*1c400*/  IMAD.MOV.U32 R13, RZ, RZ, R4 ;  /* 0x000000ffff0d7224 */ /* 0x000fe400078e0004 */
[----:B------:R-:W-:Y:S02]  /*1c410*/  IMAD.MOV.U32 R12, RZ, RZ, 0x5 ;  /* 0x00000005ff0c7424 */ /* 0x000fe400078e00ff */
[----:B------:R-:W-:-:S07]  /*1c420*/  IMAD.MOV.U32 R7, RZ, RZ, R14 ;  /* 0x000000ffff077224 */ /* 0x000fce00078e000e */
[----:B------:R-:W-:Y:S05]  /*1c430*/  WARPSYNC.COLLECTIVE R15, `(.L_x_2643) ;  /* 0x000000000f087348 */ /* 0x000fea0003c00000 */
[----:B------:R0:W1:Y:S02]  /*1c440*/  SHFL.IDX P6, R14, R13, R12, R11 ;  /* 0x0000000c0d0e7389 */ /* 0x00006400000c000b */
[----:B01----:R-:W-:Y:S01]  /*1c450*/  ENDCOLLECTIVE ;  /* 0x000000000000791b */ /* 0x003fe20003800000 */
.L_x_2643:
        /* <DEDUP_REMOVED lines=16> */
.L_x_2644:
[----:B------:R-:W-:Y:S02]  /*1c560*/  IMAD.MOV.U32 R13, RZ, RZ, R4 ;  /* 0x000000ffff0d7224 */ /* 0x000fe400078e0004 */
[----:B------:R-:W-:Y:S02]  /*1c570*/  IMAD.MOV.U32 R12, RZ, RZ, 0x6 ;  /* 0x00000006ff0c7424 */ /* 0x000fe400078e00ff */
[----:B------:R-:W-:-:S07]  /*1c580*/  IMAD.MOV.U32 R7, RZ, RZ, R14 ;  /* 0x000000ffff077224 */ /* 0x000fce00078e000e */
[----:B------:R-:W-:Y:S05]  /*1c590*/  WARPSYNC.COLLECTIVE R15, `(.L_x_2645) ;  /* 0x000000000f087348 */ /* 0x000fea0003c00000 */
[----:B------:R0:W1:Y:S02]  /*1c5a0*/  SHFL.IDX P6, R14, R13, R12, R11 ;  /* 0x0000000c0d0e7389 */ /* 0x00006400000c000b */
[----:B01----:R-:W-:Y:S01]  /*1c5b0*/  ENDCOLLECTIVE ;  /* 0x000000000000791b */ /* 0x003fe20003800000 */
.L_x_2645:
        /* <DEDUP_REMOVED lines=16> */
.L_x_2646:
[----:B------:R-:W-:Y:S02]  /*1c6c0*/  IMAD.MOV.U32 R13, RZ, RZ, R4 ;  /* 0x000000ffff0d7224 */ /* 0x000fe400078e0004 */
[----:B------:R-:W-:Y:S02]  /*1c6d0*/  IMAD.MOV.U32 R12, RZ, RZ, 0x7 ;  /* 0x00000007ff0c7424 */ /* 0x000fe400078e00ff */
[----:B------:R-:W-:-:S07]  /*1c6e0*/  IMAD.MOV.U32 R7, RZ, RZ, R14 ;  /* 0x000000ffff077224 */ /* 0x000fce00078e000e */
[----:B------:R-:W-:Y:S05]  /*1c6f0*/  WARPSYNC.COLLECTIVE R15, `(.L_x_2647) ;  /* 0x000000000f087348 */ /* 0x000fea0003c00000 */
[----:B------:R0:W1:Y:S02]  /*1c700*/  SHFL.IDX P6, R14, R13, R12, R11 ;  /* 0x0000000c0d0e7389 */ /* 0x00006400000c000b */
[----:B01----:R-:W-:Y:S01]  /*1c710*/  ENDCOLLECTIVE ;  /* 0x000000000000791b */ /* 0x003fe20003800000 */
.L_x_2647:
        /* <DEDUP_REMOVED lines=11> */
.L_x_2648:
        /* <DEDUP_REMOVED lines=13> */
.L_x_2649:
        /* <DEDUP_REMOVED lines=13> */
.L_x_2650:
[----:B------:R-:W-:Y:S02]  /*1c970*/  IMAD.MOV.U32 R13, RZ, RZ, R2 ;  /* 0x000000ffff0d7224 */ /* 0x000fe400078e0002 */
[----:B------:R-:W-:Y:S02]  /*1c980*/  IMAD.MOV.U32 R12, RZ, RZ, 0x1 ;  /* 0x00000001ff0c7424 */ /* 0x000fe400078e00ff */
[----:B------:R-:W-:-:S07]  /*1c990*/  IMAD.MOV.U32 R0, RZ, RZ, R14 ;  /* 0x000000ffff007224 */ /* 0x000fce00078e000e */
[----:B------:R-:W-:Y:S05]  /*1c9a0*/  WARPSYNC.COLLECTIVE R15, `(.L_x_2651) ;  /* 0x000000000f087348 */ /* 0x000fea0003c00000 */
[----:B------:R0:W1:Y:S02]  /*1c9b0*/  SHFL.IDX P6, R14, R13, R12, R11 ;  /* 0x0000000c0d0e7389 */ /* 0x00006400000c000b */
[----:B01----:R-:W-:Y:S01]  /*1c9c0*/  ENDCOLLECTIVE ;  /* 0x000000000000791b */ /* 0x003fe20003800000 */
.L_x_2651:
        /* <DEDUP_REMOVED lines=15> */
.L_x_2652:
[----:B------:R-:W-:Y:S02]  /*1cac0*/  IMAD.MOV.U32 R13, RZ, RZ, R2 ;  /* 0x000000ffff0d7224 */ /* 0x000fe400078e0002 */
[----:B------:R-:W-:Y:S02]  /*1cad0*/  IMAD.MOV.U32 R12, RZ, RZ, 0x2 ;  /* 0x00000002ff0c7424 */ /* 0x000fe400078e00ff */
[----:B------:R-:W-:-:S07]  /*1cae0*/  IMAD.MOV.U32 R6, RZ, RZ, R14 ;  /* 0x000000ffff067224 */ /* 0x000fce00078e000e */
[----:B------:R-:W-:Y:S05]  /*1caf0*/  WARPSYNC.COLLECTIVE R15, `(.L_x_2653) ;  /* 0x000000000f087348 */ /* 0x000fea0003c00000 */
[----:B------:R0:W1:Y:S02]  /*1cb00*/  SHFL.IDX P6, R14, R13, R12, R11 ;  /* 0x0000000c0d0e7389 */ /* 0x00006400000c000b */
[----:B01----:R-:W-:Y:S01]  /*1cb10*/  ENDCOLLECTIVE ;  /* 0x000000000000791b */ /* 0x003fe20003800000 */
.L_x_2653:
        /* <DEDUP_REMOVED lines=13> */
.L_x_2654:
[----:B------:R-:W-:Y:S02]  /*1cbf0*/  IMAD.MOV.U32 R13, RZ, RZ, R2 ;  /* 0x000000ffff0d7224 */ /* 0x000fe400078e0002 */
[----:B------:R-:W-:Y:S02]  /*1cc00*/  IMAD.MOV.U32 R12, RZ, RZ, 0x3 ;  /* 0x00000003ff0c7424 */ /* 0x000fe400078e00ff */
[----:B------:R-:W-:-:S07]  /*1cc10*/  IMAD.MOV.U32 R6, RZ, RZ, R14 ;  /* 0x000000ffff067224 */ /* 0x000fce00078e000e */
[----:B------:R-:W-:Y:S05]  /*1cc20*/  WARPSYNC.COLLECTIVE R15, `(.L_x_2655) ;  /* 0x000000000f087348 */ /* 0x000fea0003c00000 */
[----:B------:R0:W1:Y:S02]  /*1cc30*/  SHFL.IDX P6, R14, R13, R12, R11 ;  /* 0x0000000c0d0e7389 */ /* 0x00006400000c000b */
[----:B01----:R-:W-:Y:S01]  /*1cc40*/  ENDCOLLECTIVE ;  /* 0x000000000000791b */ /* 0x003fe20003800000 */
.L_x_2655:
        /* <DEDUP_REMOVED lines=12> */
.L_x_2656:
[----:B------:R-:W-:Y:S01]  /*1cd10*/  IMAD.MOV.U32 R2, RZ, RZ, R14 ;  /* 0x000000ffff027224 */ /* 0x000fe200078e000e */
[----:B------:R-:W-:Y:S06]  /*1cd20*/  BRA `(.L_x_2657) ;  /* 0xffffffa000947947 */ /* 0x000fec000383ffff */
.L_x_2482:
[----:B0-----:R0:W1:Y:S02]  /*1cd30*/  SYNCS.PHASECHK.TRANS64.TRYWAIT P0, [R16+URZ+0x16820], R0 ;  /* 0x01682000100075a7 */ /* 0x001064000800017f */
[----:B-1----:R-:W-:Y:S05]  /*1cd40*/  @!P0 NANOSLEEP.SYNCS 0x989680 ;  /* 0x009896800000895d */ /* 0x002fea0003900000 */
[----:B------:R-:W1:Y:S02]  /*1cd50*/  @!P0 SYNCS.PHASECHK.TRANS64 P0, [R16+URZ+0x16820], R0 ;  /* 0x01682000100085a7 */ /* 0x000e64000800007f */
[----:B-1----:R-:W-:Y:S05]  /*1cd60*/  @!P0 BRA `(.L_x_2482) ;  /* 0xfffffffc00f08947 */ /* 0x002fea000383ffff */
[----:B------:R-:W-:Y:S05]  /*1cd70*/  BRA `(.L_x_2658) ;  /* 0xffffffa000f47947 */ /* 0x000fea000383ffff */
.L_x_2491:
[----:B-1----:R1:W2:Y:S02]  /*1cd80*/  SYNCS.PHASECHK.TRANS64.TRYWAIT P0, [R2+URZ+0x16840], R3 ;  /* 0x01684003020075a7 */ /* 0x0022a4000800017f */
[----:B--2---:R-:W-:Y:S05]  /*1cd90*/  @!P0 NANOSLEEP.SYNCS 0x989680 ;  /* 0x009896800000895d */ /* 0x004fea0003900000 */
[----:B------:R-:W2:Y:S02]  /*1cda0*/  @!P0 SYNCS.PHASECHK.TRANS64 P0, [R2+URZ+0x16840], R3 ;  /* 0x01684003020085a7 */ /* 0x000ea4000800007f */
[----:B--2---:R-:W-:Y:S05]  /*1cdb0*/  @!P0 BRA `(.L_x_2491) ;  /* 0xfffffffc00f08947 */ /* 0x004fea000383ffff */
[----:B------:R-:W-:Y:S05]  /*1cdc0*/  BRA `(.L_x_2659) ;  /* 0xffffffa400c87947 */ /* 0x000fea000383ffff */
.L_x_2496:
[----:B0-----:R0:W1:Y:S02]  /*1cdd0*/  SYNCS.PHASECHK.TRANS64.TRYWAIT P0, [R3+URZ+0x60], R2 ;  /* 0x00006002030075a7 */ /* 0x001064000800017f */
[----:B-1----:R-:W-:Y:S05]  /*1cde0*/  @!P0 NANOSLEEP.SYNCS 0x989680 ;  /* 0x009896800000895d */ /* 0x002fea0003900000 */
[----:B------:R-:W1:Y:S02]  /*1cdf0*/  @!P0 SYNCS.PHASECHK.TRANS64 P0, [R3+URZ+0x60], R2 ;  /* 0x00006002030085a7 */ /* 0x000e64000800007f */
[----:B-1----:R-:W-:Y:S05]  /*1ce00*/  @!P0 BRA `(.L_x_2496) ;  /* 0xfffffffc00f08947 */ /* 0x002fea000383ffff */
[----:B------:R-:W-:Y:S05]  /*1ce10*/  BRA `(.L_x_2660) ;  /* 0xffffffa800547947 */ /* 0x000fea000383ffff */
.L_x_2504:
[----:B-1----:R1:W2:Y:S02]  /*1ce20*/  SYNCS.PHASECHK.TRANS64.TRYWAIT P0, [R2+URZ+0x16840], R3 ;  /* 0x01684003020075a7 */ /* 0x0022a4000800017f */
[----:B--2---:R-:W-:Y:S05]  /*1ce30*/  @!P0 NANOSLEEP.SYNCS 0x989680 ;  /* 0x009896800000895d */ /* 0x004fea0003900000 */
[----:B------:R-:W2:Y:S02]  /*1ce40*/  @!P0 SYNCS.PHASECHK.TRANS64 P0, [R2+URZ+0x16840], R3 ;  /* 0x01684003020085a7 */ /* 0x000ea4000800007f */
[----:B--2---:R-:W-:Y:S05]  /*1ce50*/  @!P0 BRA `(.L_x_2504) ;  /* 0xfffffffc00f08947 */ /* 0x004fea000383ffff */
[----:B------:R-:W-:Y:S05]  /*1ce60*/  BRA `(.L_x_2661) ;  /* 0xffffffac00987947 */ /* 0x000fea000383ffff */
.L_x_2509:
[----:B0-----:R0:W1:Y:S02]  /*1ce70*/  SYNCS.PHASECHK.TRANS64.TRYWAIT P0, [R10+URZ+0x60], R28 ;  /* 0x0000601c0a0075a7 */ /* 0x001064000800017f */
[----:B-1----:R-:W-:Y:S05]  /*1ce80*/  @!P0 NANOSLEEP.SYNCS 0x989680 ;  /* 0x009896800000895d */ /* 0x002fea0003900000 */
[----:B------:R-:W1:Y:S02]  /*1ce90*/  @!P0 SYNCS.PHASECHK.TRANS64 P0, [R10+URZ+0x60], R28 ;  /* 0x0000601c0a0085a7 */ /* 0x000e64000800007f */
[----:B-1----:R-:W-:Y:S05]  /*1cea0*/  @!P0 BRA `(.L_x_2509) ;  /* 0xfffffffc00f08947 */ /* 0x002fea000383ffff */
[----:B------:R-:W-:Y:S05]  /*1ceb0*/  BRA `(.L_x_2662) ;  /* 0xffffffb000247947 */ /* 0x000fea000383ffff */
.L_x_2517:
[----:B-1----:R1:W2:Y:S02]  /*1cec0*/  SYNCS.PHASECHK.TRANS64.TRYWAIT P0, [R2+URZ+0x16840], R3 ;  /* 0x01684003020075a7 */ /* 0x0022a4000800017f */
[----:B--2---:R-:W-:Y:S05]  /*1ced0*/  @!P0 NANOSLEEP.SYNCS 0x989680 ;  /* 0x009896800000895d */ /* 0x004fea0003900000 */
[----:B------:R-:W2:Y:S02]  /*1cee0*/  @!P0 SYNCS.PHASECHK.TRANS64 P0, [R2+URZ+0x16840], R3 ;  /* 0x01684003020085a7 */ /* 0x000ea4000800007f */
[----:B--2---:R-:W-:Y:S05]  /*1cef0*/  @!P0 BRA `(.L_x_2517) ;  /* 0xfffffffc00f08947 */ /* 0x004fea000383ffff */
[----:B------:R-:W-:Y:S05]  /*1cf00*/  BRA `(.L_x_2663) ;  /* 0xffffffb400387947 */ /* 0x000fea000383ffff */
.L_x_2522:
[----:B0-----:R0:W1:Y:S02]  /*1cf10*/  SYNCS.PHASECHK.TRANS64.TRYWAIT P0, [R3+URZ+0x60], R7 ;  /* 0x00006007030075a7 */ /* 0x001064000800017f */
[----:B-1----:R-:W-:Y:S05]  /*1cf20*/  @!P0 NANOSLEEP.SYNCS 0x989680 ;  /* 0x009896800000895d */ /* 0x002fea0003900000 */
[----:B------:R-:W1:Y:S02]  /*1cf30*/  @!P0 SYNCS.PHASECHK.TRANS64 P0, [R3+URZ+0x60], R7 ;  /* 0x00006007030085a7 */ /* 0x000e64000800007f */
[----:B-1----:R-:W-:Y:S05]  /*1cf40*/  @!P0 BRA `(.L_x_2522) ;  /* 0xfffffffc00f08947 */ /* 0x002fea000383ffff */
[----:B------:R-:W-:Y:S05]  /*1cf50*/  BRA `(.L_x_2664) ;  /* 0xffffffb400c87947 */ /* 0x000fea000383ffff */
.L_x_2532:
[----:B0-----:R0:W1:Y:S02]  /*1cf60*/  SYNCS.PHASECHK.TRANS64.TRYWAIT P0, [R3+URZ+0x16860], R0 ;  /* 0x01686000030075a7 */ /* 0x001064000800017f */
[----:B-1----:R-:W-:Y:S05]  /*1cf70*/  @!P0 NANOSLEEP.SYNCS 0x989680 ;  /* 0x009896800000895d */ /* 0x002fea0003900000 */
[----:B------:R-:W1:Y:S02]  /*1cf80*/  @!P0 SYNCS.PHASECHK.TRANS64 P0, [R3+URZ+0x16860], R0 ;  /* 0x01686000030085a7 */ /* 0x000e64000800007f */
[----:B-1----:R-:W-:Y:S05]  /*1cf90*/  @!P0 BRA `(.L_x_2532) ;  /* 0xfffffffc00f08947 */ /* 0x002fea000383ffff */
[----:B------:R-:W-:Y:S05]  /*1cfa0*/  BRA `(.L_x_2665) ;  /* 0xffffffb800c87947 */ /* 0x000fea000383ffff */
.L_x_2538:
[----:B------:R-:W-:Y:S01]  /*1cfb0*/  BSSY B0, `(.L_x_2666) ;  /* 0x0000008000007945 */ /* 0x000fe20003800000 */
[----:B------:R-:W-:Y:S02]  /*1cfc0*/  IMAD.MOV.U32 R13, RZ, RZ, R24 ;  /* 0x000000ffff0d7224 */ /* 0x000fe400078e0018 */
[----:B------:R-:W-:Y:S02]  /*1cfd0*/  IMAD.MOV.U32 R12, RZ, RZ, RZ ;  /* 0x000000ffff0c7224 */ /* 0x000fe400078e00ff */
[----:B-1----:R-:W-:Y:S02]  /*1cfe0*/  IMAD.MOV.U32 R11, RZ, RZ, 0x1f ;  /* 0x0000001fff0b7424 */ /* 0x002fe400078e00ff */
[----:B------:R-:W-:-:S07]  /*1cff0*/  IMAD.MOV.U32 R15, RZ, RZ, -0x1 ;  /* 0xffffffffff0f7424 */ /* 0x000fce00078e00ff */
[----:B0-2---:R-:W-:Y:S05]  /*1d000*/  WARPSYNC.COLLECTIVE R15, `(.L_x_2667) ;  /* 0x000000000f087348 */ /* 0x005fea0003c00000 */
[----:B------:R1:W3:Y:S02]  /*1d010*/  SHFL.IDX P6, R14, R13, R12, R11 ;  /* 0x0000000c0d0e7389 */ /* 0x0002e400000c000b */
[----:B0123--:R-:W-:Y:S01]  /*1d020*/  ENDCOLLECTIVE ;  /* 0x000000000000791b */ /* 0x00ffe20003800000 */
.L_x_2667:
[----:B------:R-:W-:Y:S05]  /*1d030*/  BSYNC B0 ;  /* 0x0000000000007941 */ /* 0x000fea0003800000 */
.L_x_2666:
        /* <DEDUP_REMOVED lines=9> */
.L_x_2668:
        /* <DEDUP_REMOVED lines=23> */
.L_x_2669:
[----:B------:R-:W-:Y:S01]  /*1d240*/  IMAD.MOV.U32 R12, RZ, RZ, 0x2 ;  /* 0x00000002ff0c7424 */ /* 0x000fe200078e00ff */
[----:B------:R-:W-:-:S05]  /*1d250*/  SEL R4, R14, RZ, P1 ;  /* 0x000000ff0e047207 */ /* 0x000fca0000800000 */
[----:B------:R-:W-:-:S04]  /*1d260*/  IMAD.IADD R4, R13, 0x1, R4 ;  /* 0x000000010d047824 */ /* 0x000fc800078e0204 */
[----:B------:R-:W-:-:S07]  /*1d270*/  IMAD.MOV.U32 R13, RZ, RZ, R4 ;  /* 0x000000ffff0d7224 */ /* 0x000fce00078e0004 */
[----:B------:R-:W-:Y:S05]  /*1d280*/  WARPSYNC.COLLECTIVE R15, `(.L_x_2670) ;  /* 0x000000000f087348 */ /* 0x000fea0003c00000 */
[----:B------:R0:W1:Y:S02]  /*1d290*/  SHFL.UP P6, R14, R13, R12, R11 ;  /* 0x0400000c0d0e7389 */ /* 0x00006400000c000b */
[----:B01----:R-:W-:Y:S01]  /*1d2a0*/  ENDCOLLECTIVE ;  /* 0x000000000000791b */ /* 0x003fe20003800000 */
.L_x_2670:
[----:B------:R-:W-:Y:S01]  /*1d2b0*/  IMAD.MOV.U32 R12, RZ, RZ, 0x4 ;  /* 0x00000004ff0c7424 */ /* 0x000fe200078e00ff */
[----:B------:R-:W-:-:S05]  /*1d2c0*/  SEL R3, R14, RZ, P2 ;  /* 0x000000ff0e037207 */ /* 0x000fca0001000000 */
[----:B------:R-:W-:-:S04]  /*1d2d0*/  IMAD.IADD R2, R4, 0x1, R3 ;  /* 0x0000000104027824 */ /* 0x000fc800078e0203 */
[----:B------:R-:W-:-:S07]  /*1d2e0*/  IMAD.MOV.U32 R13, RZ, RZ, R2 ;  /* 0x000000ffff0d7224 */ /* 0x000fce00078e0002 */
[----:B------:R-:W-:Y:S05]  /*1d2f0*/  WARPSYNC.COLLECTIVE R15, `(.L_x_2671) ;  /* 0x000000000f087348 */ /* 0x000fea0003c00000 */
[----:B------:R0:W1:Y:S02]  /*1d300*/  SHFL.UP P6, R14, R13, R12, R11 ;  /* 0x0400000c0d0e7389 */ /* 0x00006400000c000b */
[----:B01----:R-:W-:Y:S01]  /*1d310*/  ENDCOLLECTIVE ;  /* 0x000000000000791b */ /* 0x003fe20003800000 */
.L_x_2671:
[----:B------:R-:W-:Y:S01]  /*1d320*/  IMAD.MOV.U32 R12, RZ, RZ, 0x8 ;  /* 0x00000008ff0c7424 */ /* 0x000fe200078e00ff */
[----:B------:R-:W-:-:S05]  /*1d330*/  SEL R3, R14, RZ, P3 ;  /* 0x000000ff0e037207 */ /* 0x000fca0001800000 */
[----:B------:R-:W-:-:S04]  /*1d340*/  IMAD.IADD R3, R2, 0x1, R3 ;  /* 0x0000000102037824 */ /* 0x000fc800078e0203 */
[----:B------:R-:W-:-:S07]  /*1d350*/  IMAD.MOV.U32 R13, RZ, RZ, R3 ;  /* 0x000000ffff0d7224 */ /* 0x000fce00078e0003 */
[----:B------:R-:W-:Y:S05]  /*1d360*/  WARPSYNC.COLLECTIVE R15, `(.L_x_2672) ;  /* 0x000000000f087348 */ /* 0x000fea0003c00000 */
[----:B------:R0:W1:Y:S02]  /*1d370*/  SHFL.UP P6, R14, R13, R12, R11 ;  /* 0x0400000c0d0e7389 */ /* 0x00006400000c000b */
[----:B01----:R-:W-:Y:S01]  /*1d380*/  ENDCOLLECTIVE ;  /* 0x000000000000791b */ /* 0x003fe20003800000 */
.L_x_2672:
[----:B------:R-:W-:Y:S01]  /*1d390*/  IMAD.MOV.U32 R12, RZ, RZ, 0x10 ;  /* 0x00000010ff0c7424 */ /* 0x000fe200078e00ff */
[----:B------:R-:W-:-:S05]  /*1d3a0*/  SEL R4, R14, RZ, P4 ;  /* 0x000000ff0e047207 */ /* 0x000fca0002000000 */
[----:B------:R-:W-:-:S04]  /*1d3b0*/  IMAD.IADD R4, R3, 0x1, R4 ;  /* 0x0000000103047824 */ /* 0x000fc800078e0204 */
[----:B------:R-:W-:-:S07]  /*1d3c0*/  IMAD.MOV.U32 R13, RZ, RZ, R4 ;  /* 0x000000ffff0d7224 */ /* 0x000fce00078e0004 */
[----:B------:R-:W-:Y:S05]  /*1d3d0*/  WARPSYNC.COLLECTIVE R15, `(.L_x_2673) ;  /* 0x000000000f087348 */ /* 0x000fea0003c00000 */
[----:B------:R0:W1:Y:S02]  /*1d3e0*/  SHFL.UP P6, R14, R13, R12, R11 ;  /* 0x0400000c0d0e7389 */ /* 0x00006400000c000b */
[----:B01----:R-:W-:Y:S01]  /*1d3f0*/  ENDCOLLECTIVE ;  /* 0x000000000000791b */ /* 0x003fe20003800000 */
.L_x_2673:
        /* <DEDUP_REMOVED lines=8> */
.L_x_2674:
[----:B------:R-:W-:Y:S05]  /*1d480*/  BRA `(.L_x_2675) ;  /* 0xffffffbc00047947 */ /* 0x000fea000383ffff */
.L_x_2541:
[----:B------:R-:W-:Y:S01]  /*1d490*/  BSSY B0, `(.L_x_2676) ;  /* 0x0000007000007945 */ /* 0x000fe20003800000 */
[----:B------:R-:W-:Y:S02]  /*1d4a0*/  IMAD.MOV.U32 R12, RZ, RZ, 0x1 ;  /* 0x00000001ff0c7424 */ /* 0x000fe400078e00ff */
[----:B-1----:R-:W-:Y:S02]  /*1d4b0*/  IMAD.MOV.U32 R11, RZ, RZ, RZ ;  /* 0x000000ffff0b7224 */ /* 0x002fe400078e00ff */
[----:B------:R-:W-:-:S07]  /*1d4c0*/  IMAD.MOV.U32 R15, RZ, RZ, -0x1 ;  /* 0xffffffffff0f7424 */ /* 0x000fce00078e00ff */
[----:B------:R-:W-:Y:S05]  /*1d4d0*/  WARPSYNC.COLLECTIVE R15, `(.L_x_2677) ;  /* 0x000000000f087348 */ /* 0x000fea0003c00000 */
[----:B------:R0:W1:Y:S02]  /*1d4e0*/  SHFL.UP P6, R14, R13, R12, R11 ;  /* 0x0400000c0d0e7389 */ /* 0x00006400000c000b */
[----:B01----:R-:W-:Y:S01]  /*1d4f0*/  ENDCOLLECTIVE ;  /* 0x000000000000791b */ /* 0x003fe20003800000 */
.L_x_2677:
[----:B------:R-:W-:Y:S05]  /*1d500*/  BSYNC B0 ;  /* 0x0000000000007941 */ /* 0x000fea0003800000 */
.L_x_2676:
        /* <DEDUP_REMOVED lines=8> */
.L_x_2678:
[----:B------:R-:W-:Y:S01]  /*1d590*/  IMAD.MOV.U32 R12, RZ, RZ, 0x4 ;  /* 0x00000004ff0c7424 */ /* 0x000fe200078e00ff */
[----:B------:R-:W-:-:S05]  /*1d5a0*/  SEL R2, R14, RZ, P2 ;  /* 0x000000ff0e027207 */ /* 0x000fca0001000000 */
[----:B------:R-:W-:-:S04]  /*1d5b0*/  IMAD.IADD R2, R13, 0x1, R2 ;  /* 0x000000010d027824 */ /* 0x000fc800078e0202 */
[----:B------:R-:W-:-:S07]  /*1d5c0*/  IMAD.MOV.U32 R13, RZ, RZ, R2 ;  /* 0x000000ffff0d7224 */ /* 0x000fce00078e0002 */
[----:B------:R-:W-:Y:S05]  /*1d5d0*/  WARPSYNC.COLLECTIVE R15, `(.L_x_2679) ;  /* 0x000000000f087348 */ /* 0x000fea0003c00000 */
[----:B------:R0:W1:Y:S02]  /*1d5e0*/  SHFL.UP P6, R14, R13, R12, R11 ;  /* 0x0400000c0d0e7389 */ /* 0x00006400000c000b */
[----:B01----:R-:W-:Y:S01]  /*1d5f0*/  ENDCOLLECTIVE ;  /* 0x000000000000791b */ /* 0x003fe20003800000 */
.L_x_2679:
[----:B------:R-:W-:Y:S01]  /*1d600*/  IMAD.MOV.U32 R12, RZ, RZ, 0x8 ;  /* 0x00000008ff0c7424 */ /* 0x000fe200078e00ff */
[----:B------:R-:W-:-:S05]  /*1d610*/  SEL R3, R14, RZ, P3 ;  /* 0x000000ff0e037207 */ /* 0x000fca0001800000 */
[----:B------:R-:W-:-:S04]  /*1d620*/  IMAD.IADD R3, R2, 0x1, R3 ;  /* 0x0000000102037824 */ /* 0x000fc800078e0203 */
[----:B------:R-:W-:-:S07]  /*1d630*/  IMAD.MOV.U32 R13, RZ, RZ, R3 ;  /* 0x000000ffff0d7224 */ /* 0x000fce00078e0003 */
[----:B------:R-:W-:Y:S05]  /*1d640*/  WARPSYNC.COLLECTIVE R15, `(.L_x_2680) ;  /* 0x000000000f087348 */ /* 0x000fea0003c00000 */
[----:B------:R0:W1:Y:S02]  /*1d650*/  SHFL.UP P6, R14, R13, R12, R11 ;  /* 0x0400000c0d0e7389 */ /* 0x00006400000c000b */
[----:B01----:R-:W-:Y:S01]  /*1d660*/  ENDCOLLECTIVE ;  /* 0x000000000000791b */ /* 0x003fe20003800000 */
.L_x_2680:
[----:B------:R-:W-:Y:S01]  /*1d670*/  IMAD.MOV.U32 R12, RZ, RZ, 0x10 ;  /* 0x00000010ff0c7424 */ /* 0x000fe200078e00ff */
[----:B------:R-:W-:-:S05]  /*1d680*/  SEL R4, R14, RZ, P4 ;  /* 0x000000ff0e047207 */ /* 0x000fca0002000000 */
[----:B------:R-:W-:-:S04]  /*1d690*/  IMAD.IADD R4, R3, 0x1, R4 ;  /* 0x0000000103047824 */ /* 0x000fc800078e0204 */
[----:B------:R-:W-:-:S07]  /*1d6a0*/  IMAD.MOV.U32 R13, RZ, RZ, R4 ;  /* 0x000000ffff0d7224 */ /* 0x000fce00078e0004 */
[----:B------:R-:W-:Y:S05]  /*1d6b0*/  WARPSYNC.COLLECTIVE R15, `(.L_x_2681) ;  /* 0x000000000f087348 */ /* 0x000fea0003c00000 */
[----:B------:R0:W1:Y:S02]  /*1d6c0*/  SHFL.UP P6, R14, R13, R12, R11 ;  /* 0x0400000c0d0e7389 */ /* 0x00006400000c000b */
[----:B01----:R-:W-:Y:S01]  /*1d6d0*/  ENDCOLLECTIVE ;  /* 0x000000000000791b */ /* 0x003fe20003800000 */
.L_x_2681:
        /* <DEDUP_REMOVED lines=8> */
.L_x_2682:
[----:B------:R-:W-:Y:S05]  /*1d760*/  BRA `(.L_x_2683) ;  /* 0xffffffb800f07947 */ /* 0x000fea000383ffff */
.L_x_2543:
[----:B------:R-:W-:Y:S01]  /*1d770*/  BSSY B0, `(.L_x_2684) ;  /* 0x0000006000007945 */ /* 0x000fe20003800000 */
[----:B------:R-:W-:Y:S01]  /*1d780*/  PLOP3.LUT P6, PT, P6, PT, PT, 0x8, 0x0 ;  /* 0x000000000000781c */ /* 0x000fe200037ce170 */
[----:B------:R-:W-:-:S12]  /*1d790*/  IMAD.MOV.U32 R15, RZ, RZ, -0x1 ;  /* 0xffffffffff0f7424 */ /* 0x000fd800078e00ff */
[----:B01----:R-:W-:Y:S05]  /*1d7a0*/  WARPSYNC.COLLECTIVE R15, `(.L_x_2685) ;  /* 0x000000000f087348 */ /* 0x003fea0003c00000 */
[----:B------:R-:W-:Y:S01]  /*1d7b0*/  VOTE.ANY R14, PT, P6 ;  /* 0x00000000000e7806 */ /* 0x000fe200030e0100 */
[----:B01----:R-:W-:Y:S06]  /*1d7c0*/  ENDCOLLECTIVE ;  /* 0x000000000000791b */ /* 0x003fec0003800000 */
.L_x_2685:
[----:B------:R-:W-:Y:S05]  /*1d7d0*/  BSYNC B0 ;  /* 0x0000000000007941 */ /* 0x000fea0003800000 */
.L_x_2684:
        /* <DEDUP_REMOVED lines=10> */
.L_x_2686:
[----:B------:R-:W-:Y:S02]  /*1d880*/  IMAD.MOV.U32 R13, RZ, RZ, R5 ;  /* 0x000000ffff0d7224 */ /* 0x000fe400078e0005 */
[----:B------:R-:W-:-:S07]  /*1d890*/  IMAD.MOV.U32 R25, RZ, RZ, R14 ;  /* 0x000000ffff197224 */ /* 0x000fce00078e000e */
[----:B------:R-:W-:Y:S05]  /*1d8a0*/  WARPSYNC.COLLECTIVE R15, `(.L_x_2687) ;  /* 0x000000000f087348 */ /* 0x000fea0003c00000 */
[----:B------:R0:W1:Y:S02]  /*1d8b0*/  SHFL.IDX P6, R14, R13, R12, R11 ;  /* 0x0000000c0d0e7389 */ /* 0x00006400000c000b */
[----:B01----:R-:W-:Y:S01]  /*1d8c0*/  ENDCOLLECTIVE ;  /* 0x000000000000791b */ /* 0x003fe20003800000 */
.L_x_2687:
[----:B------:R-:W-:Y:S01]  /*1d8d0*/  IMAD.MOV.U32 R5, RZ, RZ, R14 ;  /* 0x000000ffff057224 */ /* 0x000fe200078e000e */
[----:B------:R-:W-:Y:S06]  /*1d8e0*/  BRA `(.L_x_2688) ;  /* 0xffffffb800d07947 */ /* 0x000fec000383ffff */
.L_x_2545:
[----:B------:R-:W-:Y:S01]  /*1d8f0*/  BSSY B0, `(.L_x_2689) ;  /* 0x0000007000007945 */ /* 0x000fe20003800000 */
[----:B------:R-:W-:Y:S02]  /*1d900*/  IMAD.MOV.U32 R13, RZ, RZ, R2 ;  /* 0x000000ffff0d7224 */ /* 0x000fe400078e0002 */
[----:B-1----:R-:W-:Y:S02]  /*1d910*/  IMAD.MOV.U32 R11, RZ, RZ, 0x1f ;  /* 0x0000001fff0b7424 */ /* 0x002fe400078e00ff */
[----:B------:R-:W-:-:S07]  /*1d920*/  IMAD.MOV.U32 R15, RZ, RZ, -0x1 ;  /* 0xffffffffff0f7424 */ /* 0x000fce00078e00ff */
[----:B0-234-:R-:W-:Y:S05]  /*1d930*/  WARPSYNC.COLLECTIVE R15, `(.L_x_2690) ;  /* 0x000000000f087348 */ /* 0x01dfea0003c00000 */
[----:B------:R1:W0:Y:S02]  /*1d940*/  SHFL.IDX P6, R14, R13, R12, R11 ;  /* 0x0000000c0d0e7389 */ /* 0x00022400000c000b */
[----:B01234-:R-:W-:Y:S01]  /*1d950*/  ENDCOLLECTIVE ;  /* 0x000000000000791b */ /* 0x01ffe20003800000 */
.L_x_2690:
[----:B------:R-:W-:Y:S05]  /*1d960*/  BSYNC B0 ;  /* 0x0000000000007941 */ /* 0x000fea0003800000 */
.L_x_2689:
[----:B------:R-:W-:Y:S01]  /*1d970*/  IMAD.MOV.U32 R24, RZ, RZ, R14 ;  /* 0x000000ffff187224 */ /* 0x000fe200078e000e */
[----:B------:R-:W-:Y:S06]  /*1d980*/  BRA `(.L_x_2544) ;  /* 0xffffffb800c07947 */ /* 0x000fec000383ffff */
.L_x_2551:
[----:B0-----:R0:W2:Y:S02]  /*1d990*/  SYNCS.PHASECHK.TRANS64.TRYWAIT P0, [R9+URZ+0x16820], R0 ;  /* 0x01682000090075a7 */ /* 0x0010a4000800017f */
[----:B--2---:R-:W-:Y:S05]  /*1d9a0*/  @!P0 NANOSLEEP.SYNCS 0x989680 ;  /* 0x009896800000895d */ /* 0x004fea0003900000 */
[----:B------:R-:W2:Y:S02]  /*1d9b0*/  @!P0 SYNCS.PHASECHK.TRANS64 P0, [R9+URZ+0x16820], R0 ;  /* 0x01682000090085a7 */ /* 0x000ea4000800007f */
[----:B--2---:R-:W-:Y:S05]  /*1d9c0*/  @!P0 BRA `(.L_x_2551) ;  /* 0xfffffffc00f08947 */ /* 0x004fea000383ffff */
[----:B------:R-:W-:Y:S05]  /*1d9d0*/  BRA `(.L_x_2691) ;  /* 0xffffffc400187947 */ /* 0x000fea000383ffff */
.L_x_2552:
[----:B------:R-:W2:Y:S01]  /*1d9e0*/  S2R R2, SR_TID.X ;  /* 0x0000000000027919 */ /* 0x000ea20000002100 */
[----:B------:R-:W-:Y:S01]  /*1d9f0*/  BSSY B0, `(.L_x_2692) ;  /* 0x000000a000007945 */ /* 0x000fe20003800000 */
[----:B------:R-:W-:Y:S02]  /*1da00*/  IMAD.MOV.U32 R12, RZ, RZ, RZ ;  /* 0x000000ffff0c7224 */ /* 0x000fe400078e00ff */
[----:B-1----:R-:W-:Y:S02]  /*1da10*/  IMAD.MOV.U32 R11, RZ, RZ, 0x1f ;  /* 0x0000001fff0b7424 */ /* 0x002fe400078e00ff */
[----:B------:R-:W-:Y:S01]  /*1da20*/  IMAD.MOV.U32 R15, RZ, RZ, -0x1 ;  /* 0xffffffffff0f7424 */ /* 0x000fe200078e00ff */
[----:B--2---:R-:W-:-:S04]  /*1da30*/  SHF.R.U32.HI R2, RZ, 0x5, R2 ;  /* 0x00000005ff027819 */ /* 0x004fc80000011602 */
[----:B------:R-:W-:-:S05]  /*1da40*/  LOP3.LUT R2, R2, 0x3, RZ, 0xc0, !PT ;  /* 0x0000000302027812 */ /* 0x000fca00078ec0ff */
[----:B------:R-:W-:-:S07]  /*1da50*/  IMAD.MOV.U32 R13, RZ, RZ, R2 ;  /* 0x000000ffff0d7224 */ /* 0x000fce00078e0002 */
[----:B0--3--:R-:W-:Y:S05]  /*1da60*/  WARPSYNC.COLLECTIVE R15, `(.L_x_2693) ;  /* 0x000000000f087348 */ /* 0x009fea0003c00000 */
[----:B------:R1:W2:Y:S02]  /*1da70*/  SHFL.IDX P6, R14, R13, R12, R11 ;  /* 0x0000000c0d0e7389 */ /* 0x0002a400000c000b */
[----:B0123--:R-:W-:Y:S01]  /*1da80*/  ENDCOLLECTIVE ;  /* 0x000000000000791b */ /* 0x00ffe20003800000 */
.L_x_2693:
[----:B------:R-:W-:Y:S05]  /*1da90*/  BSYNC B0 ;  /* 0x0000000000007941 */ /* 0x000fea0003800000 */
.L_x_2692:
[----:B------:R-:W-:Y:S05]  /*1daa0*/  BRA `(.L_x_2694) ;  /* 0xffffffc400007947 */ /* 0x000fea000383ffff */
.L_x_2553:
[----:B------:R-:W-:Y:S01]  /*1dab0*/  BSSY B0, `(.L_x_2695) ;  /* 0x0000006000007945 */ /* 0x000fe20003800000 */
[----:B------:R-:W-:-:S07]  /*1dac0*/  IMAD.MOV.U32 R15, RZ, RZ, -0x1 ;  /* 0xffffffffff0f7424 */ /* 0x000fce00078e00ff */
[----:B01-3--:R-:W-:Y:S05]  /*1dad0*/  WARPSYNC.COLLECTIVE R15, `(.L_x_2696) ;  /* 0x000000000f0c7348 */ /* 0x00bfea0003c00000 */
[----:B------:R-:W-:Y:S02]  /*1dae0*/  ELECT P6, UR62, PT ;  /* 0x00000000003e782f */ /* 0x000fe400038c0000 */
[----:B------:R-:W-:Y:S01]  /*1daf0*/  MOV R14, UR62 ;  /* 0x0000003e000e7c02 */ /* 0x000fe20008000f00 */
[----:B01-3--:R-:W-:Y:S10]  /*1db00*/  ENDCOLLECTIVE ;  /* 0x000000000000791b */ /* 0x00bff40003800000 */
.L_x_2696:
[----:B------:R-:W-:Y:S05]  /*1db10*/  BSYNC B0 ;  /* 0x0000000000007941 */ /* 0x000fea0003800000 */
.L_x_2695:
[----:B------:R-:W-:Y:S05]  /*1db20*/  BRA `(.L_x_2697) ;  /* 0xffffffc000f47947 */ /* 0x000fea000383ffff */
.L_x_2555:
[----:B0-----:R0:W2:Y:S02]  /*1db30*/  SYNCS.PHASECHK.TRANS64.TRYWAIT P0, [R7+URZ], R2 ;  /* 0x00000002070075a7 */ /* 0x0010a4000800017f */
[----:B--2---:R-:W-:Y:S05]  /*1db40*/  @!P0 NANOSLEEP.SYNCS 0x989680 ;  /* 0x009896800000895d */ /* 0x004fea0003900000 */
[----:B------:R-:W2:Y:S02]  /*1db50*/  @!P0 SYNCS.PHASECHK.TRANS64 P0, [R7+URZ], R2 ;  /* 0x00000002070085a7 */ /* 0x000ea4000800007f */
[----:B--2---:R-:W-:Y:S05]  /*1db60*/  @!P0 BRA `(.L_x_2555) ;  /* 0xfffffffc00f08947 */ /* 0x004fea000383ffff */
[----:B------:R-:W-:Y:S05]  /*1db70*/  BRA `(.L_x_2698) ;  /* 0xffffffc400287947 */ /* 0x000fea000383ffff */
.L_x_2556:
[----:B--2---:R2:W4:Y:S02]  /*1db80*/  SYNCS.PHASECHK.TRANS64.TRYWAIT P0, [R3+URZ], R0 ;  /* 0x00000000030075a7 */ /* 0x004524000800017f */
[----:B----4-:R-:W-:Y:S05]  /*1db90*/  @!P0 NANOSLEEP.SYNCS 0x989680 ;  /* 0x009896800000895d */ /* 0x010fea0003900000 */
[----:B------:R-:W4:Y:S02]  /*1dba0*/  @!P0 SYNCS.PHASECHK.TRANS64 P0, [R3+URZ], R0 ;  /* 0x00000000030085a7 */ /* 0x000f24000800007f */
[----:B----4-:R-:W-:Y:S05]  /*1dbb0*/  @!P0 BRA `(.L_x_2556) ;  /* 0xfffffffc00f08947 */ /* 0x010fea000383ffff */
[----:B------:R-:W-:Y:S05]  /*1dbc0*/  BRA `(.L_x_2699) ;  /* 0xffffffc4001c7947 */ /* 0x000fea000383ffff */
.L_x_2558:
[----:B--2---:R2:W4:Y:S02]  /*1dbd0*/  SYNCS.PHASECHK.TRANS64.TRYWAIT P0, [R5+URZ], R2 ;  /* 0x00000002050075a7 */ /* 0x004524000800017f */
[----:B----4-:R-:W-:Y:S05]  /*1dbe0*/  @!P0 NANOSLEEP.SYNCS 0x989680 ;  /* 0x009896800000895d */ /* 0x010fea0003900000 */
[----:B------:R-:W4:Y:S02]  /*1dbf0*/  @!P0 SYNCS.PHASECHK.TRANS64 P0, [R5+URZ], R2 ;  /* 0x00000002050085a7 */ /* 0x000f24000800007f */
[----:B----4-:R-:W-:Y:S05]  /*1dc00*/  @!P0 BRA `(.L_x_2558) ;  /* 0xfffffffc00f08947 */ /* 0x010fea000383ffff */
[----:B------:R-:W-:Y:S05]  /*1dc10*/  BRA `(.L_x_2700) ;  /* 0xffffffc400207947 */ /* 0x000fea000383ffff */
.L_x_2701:
        /* <DEDUP_REMOVED lines=14> */
.L_x_2710:


//--------------------- .nv.global.init           --------------------------
	.section	.nv.global.init,"aw",@progbits
.nv.global.init:
	.type		$str$20,@object
	.size		$str$20,($str$21 - $str$20)
$str$20:
        /*0000*/ 	.byte	0x28, 0x61, 0x64, 0x64, 0x72, 0x65, 0x73, 0x73, 0x20, 0x26, 0x20, 0x6d, 0x61, 0x73, 0x6b, 0x29
        /*0010*/ 	.byte	0x20, 0x3d, 0x3d, 0x20, 0x30, 0x00
	.type		$str$21,@object
	.size		$str$21,(__unnamed_4 - $str$21)
$str$21:
        /*0016*/ 	.byte	0x2f, 0x74, 0x6d, 0x70, 0x2f, 0x6f, 0x73, 0x73, 0x5f, 0x6b, 0x65, 0x72, 0x6e, 0x65, 0x6c, 0x73
        /*0026*/ 	.byte	0x5f, 0x73, 0x72, 0x63, 0x2f, 0x66, 0x6c, 0x61, 0x73, 0x68, 0x5f, 0x61, 0x74, 0x74, 0x65, 0x6e
        /*0036*/ 	.byte	0x74, 0x69, 0x6f, 0x6e, 0x2f, 0x63, 0x73, 0x72, 0x63, 0x2f, 0x63, 0x75, 0x74, 0x6c, 0x61, 0x73
        /*0046*/ 	.byte	0x73, 0x2f, 0x69, 0x6e, 0x63, 0x6c, 0x75, 0x64, 0x65, 0x2f, 0x63, 0x75, 0x74, 0x65, 0x2f, 0x70
        /*0056*/ 	.byte	0x6f, 0x69, 0x6e, 0x74, 0x65, 0x72, 0x5f, 0x66, 0x6c, 0x61, 0x67, 0x67, 0x65, 0x64, 0x2e, 0x68
        /*0066*/ 	.byte	0x70, 0x70, 0x00
	.type		__unnamed_4,@object
	.size		__unnamed_4,(__unnamed_9 - __unnamed_4)
__unnamed_4:
        /* <DEDUP_REMOVED lines=24> */
        /*01e9*/ 	.byte	0x00
	.type		__unnamed_9,@object
	.size		__unnamed_9,(__unnamed_5 - __unnamed_9)
__unnamed_9:
        /* <DEDUP_REMOVED lines=24> */
        /*036a*/ 	.byte	0x3e, 0x20, 0x26, 0x5d, 0x00
	.type		__unnamed_5,@object
	.size		__unnamed_5,(__unnamed_3 - __unnamed_5)
__unnamed_5:
        /* <DEDUP_REMOVED lines=25> */
	.type		__unnamed_3,@object
	.size		__unnamed_3,(__unnamed_2 - __unnamed_3)
__unnamed_3:
        /* <DEDUP_REMOVED lines=29> */
	.type		__unnamed_2,@object
	.size		__unnamed_2,(__unnamed_7 - __unnamed_2)
__unnamed_2:
        /* <DEDUP_REMOVED lines=29> */
	.type		__unnamed_7,@object
	.size		__unnamed_7,(__unnamed_8 - __unnamed_7)
__unnamed_7:
        /* <DEDUP_REMOVED lines=28> */
        /*0a4c*/ 	.byte	0x3c, 0x31, 0x32, 0x32, 0x38, 0x38, 0x3e, 0x3e, 0x3e, 0x3e, 0x3e, 0x5d, 0x00
	.type		__unnamed_8,@object
	.size		__unnamed_8,(__unnamed_1 - __unnamed_8)
__unnamed_8:
        /* <DEDUP_REMOVED lines=29> */
	.type		__unnamed_1,@object
	.size		__unnamed_1,(__unnamed_6 - __unnamed_1)
__unnamed_1:
        /* <DEDUP_REMOVED lines=28> */
        /*0de6*/ 	.byte	0x3c, 0x38, 0x31, 0x39, 0x32, 0x3e, 0x3e, 0x3e, 0x3e, 0x3e, 0x20, 0x26, 0x5d, 0x00
	.type		__unnamed_6,@object
	.size		__unnamed_6,(.L_5 - __unnamed_6)
__unnamed_6:
        /* <DEDUP_REMOVED lines=28> */
        /*0fb4*/ 	.byte	0x3c, 0x31, 0x32, 0x32, 0x38, 0x38, 0x3e, 0x3e, 0x3e, 0x3e, 0x3e, 0x20, 0x26, 0x5d, 0x00
.L_5:


//--------------------- .nv.shared._ZN7cutlass13device_kernelIN5flash11enable_sm90INS1_16FlashAttnFwdSm90INS1_25CollectiveMainloopFwdSm90ILi2EN4cute5tupleIJNS5_1CILi1EEES8_S8_EEENS6_IJNS7_ILi192EEESA_NS7_ILi64EEEEEELi64ENS_10bfloat16_tEfNS_4arch4Sm90ELb0ELb0ELb0ELb0ELb0ELb0ELb0ELb0ELb1ELb1ELb1ELb0EEENS1_21CollectiveEpilogueFwdINS6_IJSA_SB_SA_EEES9_SD_SF_Li384ELb0ELb1ELb1ELb0EEENS1_19SingleTileSchedulerILb0ELb1ELb1ELi192EEEEEEEEEvNT_6ParamsE --------------------------
	.section	.nv.shared._ZN7cutlass13device_kernelIN5flash11enable_sm90INS1_16FlashAttnFwdSm90INS1_25CollectiveMainloopFwdSm90ILi2EN4cute5tupleIJNS5_1CILi1EEES8_S8_EEENS6_IJNS7_ILi192EEESA_NS7_ILi64EEEEEELi64ENS_10bfloat16_tEfNS_4arch4Sm90ELb0ELb0ELb0ELb0ELb0ELb0ELb0ELb0ELb1ELb1ELb1ELb0EEENS1_21CollectiveEpilogueFwdINS6_IJSA_SB_SA_EEES9_SD_SF_Li384ELb0ELb1ELb1ELb0EEENS1_19SingleTileSchedulerILb0ELb1ELb1ELi192EEEEEEEEEvNT_6ParamsE,"aw",@nobits
	.sectionflags	@""
	.align	16
	.zero		1024


//--------------------- .nv.shared.reserved.0     --------------------------
	.section	.nv.shared.reserved.0,"aw",@nobits
	.weak		__nv_reservedSMEM_offset_0_alias
	.size		__nv_reservedSMEM_offset_0_alias, 0, 0
	.other		__nv_reservedSMEM_offset_0_alias,@"STO_CUDA_RESERVED_SHARED STV_DEFAULT"
__nv_reservedSMEM_offset_0_alias:
	.zero		0


//--------------------- .nv.global                --------------------------
	.section	.nv.global,"aw",@nobits
.nv.global:
	.type		_ZN71_INTERNAL_5c05f718_35_flash_fwd_hdim64_bf16_split_sm90_cu_677d2eb9_32094cute1_E,@object
	.size		_ZN71_INTERNAL_5c05f718_35_flash_fwd_hdim64_bf16_split_sm90_cu_677d2eb9_32094cute1_E,(_ZN71_INTERNAL_5c05f718_35_flash_fwd_hdim64_bf16_split_sm90_cu_677d2eb9_32094cuda3std3__45__cpo6cbeginE - _ZN71_INTERNAL_5c05f718_35_flash_fwd_hdim64_bf16_split_sm90_cu_677d2eb9_32094cute1_E)
_ZN71_INTERNAL_5c05f718_35_flash_fwd_hdim64_bf16_split_sm90_cu_677d2eb9_32094cute1_E:
	.zero		1
	.type		_ZN71_INTERNAL_5c05f718_35_flash_fwd_hdim64_bf16_split_sm90_cu_677d2eb9_32094cuda3std3__45__cpo6cbeginE,@object
	.size		_ZN71_INTERNAL_5c05f718_35_flash_fwd_hdim64_bf16_split_sm90_cu_677d2eb9_32094cuda3std3__45__cpo6cbeginE,(_ZN71_INTERNAL_5c05f718_35_flash_fwd_hdim64_bf16_split_sm90_cu_677d2eb9_32094cuda3std3__48in_placeE - _ZN71_INTERNAL_5c05f718_35_flash_fwd_hdim64_bf16_split_sm90_cu_677d2eb9_32094cuda3std3__45__cpo6cbeginE)
_ZN71_INTERNAL_5c05f718_35_flash_fwd_hdim64_bf16_split_sm90_cu_677d2eb9_32094cuda3std3__45__cpo6cbeginE:
	.zero		1
	.type		_ZN71_INTERNAL_5c05f718_35_flash_fwd_hdim64_bf16_split_sm90_cu_677d2eb9_32094cuda3std3__48in_placeE,@object
	.size		_ZN71_INTERNAL_5c05f718_35_flash_fwd_hdim64_bf16_split_sm90_cu_677d2eb9_32094cuda3std3__48in_placeE,(_ZN71_INTERNAL_5c05f718_35_flash_fwd_hdim64_bf16_split_sm90_cu_677d2eb9_32094cuda3std6ranges3__45__cpo9iter_moveE - _ZN71_INTERNAL_5c05f718_35_flash_fwd_hdim64_bf16_split_sm90_cu_677d2eb9_32094cuda3std3__48in_placeE)
_ZN71_INTERNAL_5c05f718_35_flash_fwd_hdim64_bf16_split_sm90_cu_677d2eb9_32094cuda3std3__48in_placeE:
	.zero		1
	.type		_ZN71_INTERNAL_5c05f718_35_flash_fwd_hdim64_bf16_split_sm90_cu_677d2eb9_32094cuda3std6ranges3__45__cpo9iter_moveE,@object
	.size		_ZN71_INTERNAL_5c05f718_35_flash_fwd_hdim64_bf16_split_sm90_cu_677d2eb9_32094cuda3std6ranges3__45__cpo9iter_moveE,(_ZN71_INTERNAL_5c05f718_35_flash_fwd_hdim64_bf16_split_sm90_cu_677d2eb9_32094cuda3std3__45__cpo5beginE - _ZN71_INTERNAL_5c05f718_35_flash_fwd_hdim64_bf16_split_sm90_cu_677d2eb9_32094cuda3std6ranges3__45__cpo9iter_moveE)
_ZN71_INTERNAL_5c05f718_35_flash_fwd_hdim64_bf16_split_sm90_cu_677d2eb9_32094cuda3std6ranges3__45__cpo9iter_moveE:
	.zero		1
	.type		_ZN71_INTERNAL_5c05f718_35_flash_fwd_hdim64_bf16_split_sm90_cu_677d2eb9_32094cuda3std3__45__cpo5beginE,@object
	.size		_ZN71_INTERNAL_5c05f718_35_flash_fwd_hdim64_bf16_split_sm90_cu_677d2eb9_32094cuda3std3__45__cpo5beginE,(_ZN71_INTERNAL_5c05f718_35_flash_fwd_hdim64_bf16_split_sm90_cu_677d2eb9_32094cuda3std3__473_GLOBAL__N__5c05f718_35_flash_fwd_hdim64_bf16_split_sm90_cu_677d2eb9_32096ignoreE - _ZN71_INTERNAL_5c05f718_35_flash_fwd_hdim64_bf16_split_sm90_cu_677d2eb9_32094cuda3std3__45__cpo5beginE)
_ZN71_INTERNAL_5c05f718_35_flash_fwd_hdim64_bf16_split_sm90_cu_677d2eb9_32094cuda3std3__45__cpo5beginE:
	.zero		1
	.type		_ZN71_INTERNAL_5c05f718_35_flash_fwd_hdim64_bf16_split_sm90_cu_677d2eb9_32094cuda3std3__473_GLOBAL__N__5c05f718_35_flash_fwd_hdim64_bf16_split_sm90_cu_677d2eb9_32096ignoreE,@object
	.size		_ZN71_INTERNAL_5c05f718_35_flash_fwd_hdim64_bf16_split_sm90_cu_677d2eb9_32094cuda3std3__473_GLOBAL__N__5c05f718_35_flash_fwd_hdim64_bf16_split_sm90_cu_677d2eb9_32096ignoreE,(_ZN71_INTERNAL_5c05f718_35_flash_fwd_hdim64_bf16_split_sm90_cu_677d2eb9_32094cute7productE - _ZN71_INTERNAL_5c05f718_35_flash_fwd_hdim64_bf16_split_sm90_cu_677d2eb9_32094cuda3std3__473_GLOBAL__N__5c05f718_35_flash_fwd_hdim64_bf16_split_sm90_cu_677d2eb9_32096ignoreE)
_ZN71_INTERNAL_5c05f718_35_flash_fwd_hdim64_bf16_split_sm90_cu_677d2eb9_32094cuda3std3__473_GLOBAL__N__5c05f718_35_flash_fwd_hdim64_bf16_split_sm90_cu_677d2eb9_32096ignoreE:
	.zero		1
	.type		_ZN71_INTERNAL_5c05f718_35_flash_fwd_hdim64_bf16_split_sm90_cu_677d2eb9_32094cute7productE,@object
	.size		_ZN71_INTERNAL_5c05f718_35_flash_fwd_hdim64_bf16_split_sm90_cu_677d2eb9_32094cute7productE,(_ZN71_INTERNAL_5c05f718_35_flash_fwd_hdim64_bf16_split_sm90_cu_677d2eb9_32094cuda3std3__45__cpo3endE - _ZN71_INTERNAL_5c05f718_35_flash_fwd_hdim64_bf16_split_sm90_cu_677d2eb9_32094cute7productE)
_ZN71_INTERNAL_5c05f718_35_flash_fwd_hdim64_bf16_split_sm90_cu_677d2eb9_32094cute7productE:
	.zero		1
	.type		_ZN71_INTERNAL_5c05f718_35_flash_fwd_hdim64_bf16_split_sm90_cu_677d2eb9_32094cuda3std3__45__cpo3endE,@object
	.size		_ZN71_INTERNAL_5c05f718_35_flash_fwd_hdim64_bf16_split_sm90_cu_677d2eb9_32094cuda3std3__45__cpo3endE,(_ZN71_INTERNAL_5c05f718_35_flash_fwd_hdim64_bf16_split_sm90_cu_677d2eb9_32094cuda3std3__419piecewise_constructE - _ZN71_INTERNAL_5c05f718_35_flash_fwd_hdim64_bf16_split_sm90_cu_677d2eb9_32094cuda3std3__45__cpo3endE)
_ZN71_INTERNAL_5c05f718_35_flash_fwd_hdim64_bf16_split_sm90_cu_677d2eb9_32094cuda3std3__45__cpo3endE:
	.zero		1
	.type		_ZN71_INTERNAL_5c05f718_35_flash_fwd_hdim64_bf16_split_sm90_cu_677d2eb9_32094cuda3std3__419piecewise_constructE,@object
	.size		_ZN71_INTERNAL_5c05f718_35_flash_fwd_hdim64_bf16_split_sm90_cu_677d2eb9_32094cuda3std3__419piecewise_constructE,(_ZN71_INTERNAL_5c05f718_35_flash_fwd_hdim64_bf16_split_sm90_cu_677d2eb9_32094cuda3std3__45__cpo4cendE - _ZN71_INTERNAL_5c05f718_35_flash_fwd_hdim64_bf16_split_sm90_cu_677d2eb9_32094cuda3std3__419piecewise_constructE)
_ZN71_INTERNAL_5c05f718_35_flash_fwd_hdim64_bf16_split_sm90_cu_677d2eb9_32094cuda3std3__419piecewise_constructE:
	.zero		1
	.type		_ZN71_INTERNAL_5c05f718_35_flash_fwd_hdim64_bf16_split_sm90_cu_677d2eb9_32094cuda3std3__45__cpo4cendE,@object
	.size		_ZN71_INTERNAL_5c05f718_35_flash_fwd_hdim64_bf16_split_sm90_cu_677d2eb9_32094cuda3std3__45__cpo4cendE,(_ZN71_INTERNAL_5c05f718_35_flash_fwd_hdim64_bf16_split_sm90_cu_677d2eb9_32094cuda3std6ranges3__45__cpo4swapE - _ZN71_INTERNAL_5c05f718_35_flash_fwd_hdim64_bf16_split_sm90_cu_677d2eb9_32094cuda3std3__45__cpo4cendE)
_ZN71_INTERNAL_5c05f718_35_flash_fwd_hdim64_bf16_split_sm90_cu_677d2eb9_32094cuda3std3__45__cpo4cendE:
	.zero		1
	.type		_ZN71_INTERNAL_5c05f718_35_flash_fwd_hdim64_bf16_split_sm90_cu_677d2eb9_32094cuda3std6ranges3__45__cpo4swapE,@object
	.size		_ZN71_INTERNAL_5c05f718_35_flash_fwd_hdim64_bf16_split_sm90_cu_677d2eb9_32094cuda3std6ranges3__45__cpo4swapE,(.L_16 - _ZN71_INTERNAL_5c05f718_35_flash_fwd_hdim64_bf16_split_sm90_cu_677d2eb9_32094cuda3std6ranges3__45__cpo4swapE)
_ZN71_INTERNAL_5c05f718_35_flash_fwd_hdim64_bf16_split_sm90_cu_677d2eb9_32094cuda3std6ranges3__45__cpo4swapE:
	.zero		1
.L_16:


//--------------------- .nv.shared._ZN7cutlass13device_kernelIN5flash11enable_sm90INS1_16FlashAttnFwdSm90INS1_25CollectiveMainloopFwdSm90ILi2EN4cute5tupleIJNS5_1CILi1EEES8_S8_EEENS6_IJNS7_ILi192EEESA_NS7_ILi64EEEEEELi64ENS_10bfloat16_tEfNS_4arch4Sm90ELb0ELb0ELb0ELb1ELb0ELb0ELb0ELb0ELb1ELb1ELb1ELb0EEENS1_21CollectiveEpilogueFwdINS6_IJSA_SB_SA_EEES9_SD_SF_Li384ELb1ELb1ELb1ELb0EEENS1_36VarlenDynamicPersistentTileSchedulerILi192ELi192ELi384ELi128ELb1ELb1ELb1ELb0ELb1ELb1EEEEEEEEEvNT_6ParamsE --------------------------
	.section	.nv.shared._ZN7cutlass13device_kernelIN5flash11enable_sm90INS1_16FlashAttnFwdSm90INS1_25CollectiveMainloopFwdSm90ILi2EN4cute5tupleIJNS5_1CILi1EEES8_S8_EEENS6_IJNS7_ILi192EEESA_NS7_ILi64EEEEEELi64ENS_10bfloat16_tEfNS_4arch4Sm90ELb0ELb0ELb0ELb1ELb0ELb0ELb0ELb0ELb1ELb1ELb1ELb0EEENS1_21CollectiveEpilogueFwdINS6_IJSA_SB_SA_EEES9_SD_SF_Li384ELb1ELb1ELb1ELb0EEENS1_36VarlenDynamicPersistentTileSchedulerILi192ELi192ELi384ELi128ELb1ELb1ELb1ELb0ELb1ELb1EEEEEEEEEvNT_6ParamsE,"aw",@nobits
	.sectionflags	@""
	.align	16
	.zero		1024


//--------------------- .nv.shared._ZN7cutlass13device_kernelIN5flash11enable_sm90INS1_16FlashAttnFwdSm90INS1_25CollectiveMainloopFwdSm90ILi2EN4cute5tupleIJNS5_1CILi1EEES8_S8_EEENS6_IJNS7_ILi192EEESA_NS7_ILi64EEEEEELi64ENS_10bfloat16_tEfNS_4arch4Sm90ELb0ELb0ELb0ELb1ELb0ELb1ELb0ELb0ELb1ELb1ELb1ELb0EEENS1_21CollectiveEpilogueFwdINS6_IJSA_SB_SA_EEES9_SD_SF_Li384ELb1ELb1ELb1ELb0EEENS1_36VarlenDynamicPersistentTileSchedulerILi192ELi192ELi384ELi128ELb1ELb1ELb1ELb0ELb1ELb1EEEEEEEEEvNT_6ParamsE --------------------------
	.section	.nv.shared._ZN7cutlass13device_kernelIN5flash11enable_sm90INS1_16FlashAttnFwdSm90INS1_25CollectiveMainloopFwdSm90ILi2EN4cute5tupleIJNS5_1CILi1EEES8_S8_EEENS6_IJNS7_ILi192EEESA_NS7_ILi64EEEEEELi64ENS_10bfloat16_tEfNS_4arch4Sm90ELb0ELb0ELb0ELb1ELb0ELb1ELb0ELb0ELb1ELb1ELb1ELb0EEENS1_21CollectiveEpilogueFwdINS6_IJSA_SB_SA_EEES9_SD_SF_Li384ELb1ELb1ELb1ELb0EEENS1_36VarlenDynamicPersistentTileSchedulerILi192ELi192ELi384ELi128ELb1ELb1ELb1ELb0ELb1ELb1EEEEEEEEEvNT_6ParamsE,"aw",@nobits
	.sectionflags	@""
	.align	16
	.zero		1024


//--------------------- .nv.shared._ZN7cutlass13device_kernelIN5flash11enable_sm90INS1_16FlashAttnFwdSm90INS1_25CollectiveMainloopFwdSm90ILi2EN4cute5tupleIJNS5_1CILi1EEES8_S8_EEENS6_IJNS7_ILi192EEENS7_ILi128EEENS7_ILi64EEEEEELi64ENS_10bfloat16_tEfNS_4arch4Sm90ELb0ELb1ELb0ELb0ELb0ELb0ELb0ELb1ELb1ELb1ELb1ELb0EEENS1_21CollectiveEpilogueFwdINS6_IJSA_SC_SB_EEES9_SE_SG_Li384ELb0ELb1ELb1ELb0EEENS1_19SingleTileSchedulerILb0ELb1ELb1ELi192EEEEEEEEEvNT_6ParamsE --------------------------
	.section	.nv.shared._ZN7cutlass13device_kernelIN5flash11enable_sm90INS1_16FlashAttnFwdSm90INS1_25CollectiveMainloopFwdSm90ILi2EN4cute5tupleIJNS5_1CILi1EEES8_S8_EEENS6_IJNS7_ILi192EEENS7_ILi128EEENS7_ILi64EEEEEELi64ENS_10bfloat16_tEfNS_4arch4Sm90ELb0ELb1ELb0ELb0ELb0ELb0ELb0ELb1ELb1ELb1ELb1ELb0EEENS1_21CollectiveEpilogueFwdINS6_IJSA_SC_SB_EEES9_SE_SG_Li384ELb0ELb1ELb1ELb0EEENS1_19SingleTileSchedulerILb0ELb1ELb1ELi192EEEEEEEEEvNT_6ParamsE,"aw",@nobits
	.sectionflags	@""
	.align	16
	.zero		1024


//--------------------- .nv.shared._ZN7cutlass13device_kernelIN5flash11enable_sm90INS1_16FlashAttnFwdSm90INS1_25CollectiveMainloopFwdSm90ILi2EN4cute5tupleIJNS5_1CILi1EEES8_S8_EEENS6_IJNS7_ILi192EEENS7_ILi128EEENS7_ILi64EEEEEELi64ENS_10bfloat16_tEfNS_4arch4Sm90ELb0ELb1ELb0ELb1ELb0ELb0ELb0ELb1ELb1ELb1ELb1ELb0EEENS1_21CollectiveEpilogueFwdINS6_IJSA_SC_SB_EEES9_SE_SG_Li384ELb1ELb1ELb1ELb0EEENS1_36VarlenDynamicPersistentTileSchedulerILi192ELi128ELi384ELi128ELb1ELb1ELb1ELb1ELb0ELb1EEEEEEEEEvNT_6ParamsE --------------------------
	.section	.nv.shared._ZN7cutlass13device_kernelIN5flash11enable_sm90INS1_16FlashAttnFwdSm90INS1_25CollectiveMainloopFwdSm90ILi2EN4cute5tupleIJNS5_1CILi1EEES8_S8_EEENS6_IJNS7_ILi192EEENS7_ILi128EEENS7_ILi64EEEEEELi64ENS_10bfloat16_tEfNS_4arch4Sm90ELb0ELb1ELb0ELb1ELb0ELb0ELb0ELb1ELb1ELb1ELb1ELb0EEENS1_21CollectiveEpilogueFwdINS6_IJSA_SC_SB_EEES9_SE_SG_Li384ELb1ELb1ELb1ELb0EEENS1_36VarlenDynamicPersistentTileSchedulerILi192ELi128ELi384ELi128ELb1ELb1ELb1ELb1ELb0ELb1EEEEEEEEEvNT_6ParamsE,"aw",@nobits
	.sectionflags	@""
	.align	16
	.zero		1024


//--------------------- .nv.shared._ZN7cutlass13device_kernelIN5flash11enable_sm90INS1_16FlashAttnFwdSm90INS1_25CollectiveMainloopFwdSm90ILi2EN4cute5tupleIJNS5_1CILi1EEES8_S8_EEENS6_IJNS7_ILi192EEENS7_ILi128EEENS7_ILi64EEEEEELi64ENS_10bfloat16_tEfNS_4arch4Sm90ELb0ELb1ELb0ELb1ELb0ELb1ELb0ELb1ELb1ELb1ELb1ELb0EEENS1_21CollectiveEpilogueFwdINS6_IJSA_SC_SB_EEES9_SE_SG_Li384ELb1ELb1ELb1ELb0EEENS1_36VarlenDynamicPersistentTileSchedulerILi192ELi128ELi384ELi128ELb1ELb1ELb1ELb1ELb0ELb1EEEEEEEEEvNT_6ParamsE --------------------------
	.section	.nv.shared._ZN7cutlass13device_kernelIN5flash11enable_sm90INS1_16FlashAttnFwdSm90INS1_25CollectiveMainloopFwdSm90ILi2EN4cute5tupleIJNS5_1CILi1EEES8_S8_EEENS6_IJNS7_ILi192EEENS7_ILi128EEENS7_ILi64EEEEEELi64ENS_10bfloat16_tEfNS_4arch4Sm90ELb0ELb1ELb0ELb1ELb0ELb1ELb0ELb1ELb1ELb1ELb1ELb0EEENS1_21CollectiveEpilogueFwdINS6_IJSA_SC_SB_EEES9_SE_SG_Li384ELb1ELb1ELb1ELb0EEENS1_36VarlenDynamicPersistentTileSchedulerILi192ELi128ELi384ELi128ELb1ELb1ELb1ELb1ELb0ELb1EEEEEEEEEvNT_6ParamsE,"aw",@nobits
	.sectionflags	@""
	.align	16
	.zero		1024


//--------------------- .nv.shared._ZN7cutlass13device_kernelIN5flash11enable_sm90INS1_16FlashAttnFwdSm90INS1_25CollectiveMainloopFwdSm90ILi2EN4cute5tupleIJNS5_1CILi1EEES8_S8_EEENS6_IJNS7_ILi192EEENS7_ILi128EEENS7_ILi64EEEEEELi64ENS_10bfloat16_tEfNS_4arch4Sm90ELb1ELb0ELb0ELb0ELb0ELb0ELb0ELb1ELb1ELb1ELb1ELb0EEENS1_21CollectiveEpilogueFwdINS6_IJSA_SC_SB_EEES9_SE_SG_Li384ELb0ELb1ELb1ELb0EEENS1_19SingleTileSchedulerILb0ELb1ELb1ELi192EEEEEEEEEvNT_6ParamsE --------------------------
	.section	.nv.shared._ZN7cutlass13device_kernelIN5flash11enable_sm90INS1_16FlashAttnFwdSm90INS1_25CollectiveMainloopFwdSm90ILi2EN4cute5tupleIJNS5_1CILi1EEES8_S8_EEENS6_IJNS7_ILi192EEENS7_ILi128EEENS7_ILi64EEEEEELi64ENS_10bfloat16_tEfNS_4arch4Sm90ELb1ELb0ELb0ELb0ELb0ELb0ELb0ELb1ELb1ELb1ELb1ELb0EEENS1_21CollectiveEpilogueFwdINS6_IJSA_SC_SB_EEES9_SE_SG_Li384ELb0ELb1ELb1ELb0EEENS1_19SingleTileSchedulerILb0ELb1ELb1ELi192EEEEEEEEEvNT_6ParamsE,"aw",@nobits
	.sectionflags	@""
	.align	16
	.zero		1024


//--------------------- .nv.shared._ZN7cutlass13device_kernelIN5flash11enable_sm90INS1_16FlashAttnFwdSm90INS1_25CollectiveMainloopFwdSm90ILi2EN4cute5tupleIJNS5_1CILi1EEES8_S8_EEENS6_IJNS7_ILi192EEENS7_ILi128EEENS7_ILi64EEEEEELi64ENS_10bfloat16_tEfNS_4arch4Sm90ELb1ELb0ELb0ELb1ELb0ELb0ELb0ELb1ELb1ELb1ELb1ELb0EEENS1_21CollectiveEpilogueFwdINS6_IJSA_SC_SB_EEES9_SE_SG_Li384ELb1ELb1ELb1ELb0EEENS1_36VarlenDynamicPersistentTileSchedulerILi192ELi128ELi384ELi128ELb1ELb1ELb1ELb1ELb1ELb1EEEEEEEEEvNT_6ParamsE --------------------------
	.section	.nv.shared._ZN7cutlass13device_kernelIN5flash11enable_sm90INS1_16FlashAttnFwdSm90INS1_25CollectiveMainloopFwdSm90ILi2EN4cute5tupleIJNS5_1CILi1EEES8_S8_EEENS6_IJNS7_ILi192EEENS7_ILi128EEENS7_ILi64EEEEEELi64ENS_10bfloat16_tEfNS_4arch4Sm90ELb1ELb0ELb0ELb1ELb0ELb0ELb0ELb1ELb1ELb1ELb1ELb0EEENS1_21CollectiveEpilogueFwdINS6_IJSA_SC_SB_EEES9_SE_SG_Li384ELb1ELb1ELb1ELb0EEENS1_36VarlenDynamicPersistentTileSchedulerILi192ELi128ELi384ELi128ELb1ELb1ELb1ELb1ELb1ELb1EEEEEEEEEvNT_6ParamsE,"aw",@nobits
	.sectionflags	@""
	.align	16
	.zero		1024


//--------------------- .nv.shared._ZN7cutlass13device_kernelIN5flash11enable_sm90INS1_16FlashAttnFwdSm90INS1_25CollectiveMainloopFwdSm90ILi2EN4cute5tupleIJNS5_1CILi1EEES8_S8_EEENS6_IJNS7_ILi192EEENS7_ILi128EEENS7_ILi64EEEEEELi64ENS_10bfloat16_tEfNS_4arch4Sm90ELb1ELb0ELb0ELb1ELb0ELb1ELb0ELb1ELb1ELb1ELb1ELb0EEENS1_21CollectiveEpilogueFwdINS6_IJSA_SC_SB_EEES9_SE_SG_Li384ELb1ELb1ELb1ELb0EEENS1_36VarlenDynamicPersistentTileSchedulerILi192ELi128ELi384ELi128ELb1ELb1ELb1ELb1ELb1ELb1EEEEEEEEEvNT_6ParamsE --------------------------
	.section	.nv.shared._ZN7cutlass13device_kernelIN5flash11enable_sm90INS1_16FlashAttnFwdSm90INS1_25CollectiveMainloopFwdSm90ILi2EN4cute5tupleIJNS5_1CILi1EEES8_S8_EEENS6_IJNS7_ILi192EEENS7_ILi128EEENS7_ILi64EEEEEELi64ENS_10bfloat16_tEfNS_4arch4Sm90ELb1ELb0ELb0ELb1ELb0ELb1ELb0ELb1ELb1ELb1ELb1ELb0EEENS1_21CollectiveEpilogueFwdINS6_IJSA_SC_SB_EEES9_SE_SG_Li384ELb1ELb1ELb1ELb0EEENS1_36VarlenDynamicPersistentTileSchedulerILi192ELi128ELi384ELi128ELb1ELb1ELb1ELb1ELb1ELb1EEEEEEEEEvNT_6ParamsE,"aw",@nobits
	.sectionflags	@""
	.align	16
	.zero		1024


//--------------------- .nv.constant0._ZN7cutlass13device_kernelIN5flash11enable_sm90INS1_16FlashAttnFwdSm90INS1_25CollectiveMainloopFwdSm90ILi2EN4cute5tupleIJNS5_1CILi1EEES8_S8_EEENS6_IJNS7_ILi192EEESA_NS7_ILi64EEEEEELi64ENS_10bfloat16_tEfNS_4arch4Sm90ELb0ELb0ELb0ELb0ELb0ELb0ELb0ELb0ELb1ELb1ELb1ELb0EEENS1_21CollectiveEpilogueFwdINS6_IJSA_SB_SA_EEES9_SD_SF_Li384ELb0ELb1ELb1ELb0EEENS1_19SingleTileSchedulerILb0ELb1ELb1ELi192EEEEEEEEEvNT_6ParamsE --------------------------
	.section	.nv.constant0._ZN7cutlass13device_kernelIN5flash11enable_sm90INS1_16FlashAttnFwdSm90INS1_25CollectiveMainloopFwdSm90ILi2EN4cute5tupleIJNS5_1CILi1EEES8_S8_EEENS6_IJNS7_ILi192EEESA_NS7_ILi64EEEEEELi64ENS_10bfloat16_tEfNS_4arch4Sm90ELb0ELb0ELb0ELb0ELb0ELb0ELb0ELb0ELb1ELb1ELb1ELb0EEENS1_21CollectiveEpilogueFwdINS6_IJSA_SB_SA_EEES9_SD_SF_Li384ELb0ELb1ELb1ELb0EEENS1_19SingleTileSchedulerILb0ELb1ELb1ELi192EEEEEEEEEvNT_6ParamsE,"a",@progbits
	.sectionflags	@""
	.align	4
.nv.constant0._ZN7cutlass13device_kernelIN5flash11enable_sm90INS1_16FlashAttnFwdSm90INS1_25CollectiveMainloopFwdSm90ILi2EN4cute5tupleIJNS5_1CILi1EEES8_S8_EEENS6_IJNS7_ILi192EEESA_NS7_ILi64EEEEEELi64ENS_10bfloat16_tEfNS_4arch4Sm90ELb0ELb0ELb0ELb0ELb0ELb0ELb0ELb0ELb1ELb1ELb1ELb0EEENS1_21CollectiveEpilogueFwdINS6_IJSA_SB_SA_EEES9_SD_SF_Li384ELb0ELb1ELb1ELb0EEENS1_19SingleTileSchedulerILb0ELb1ELb1ELi192EEEEEEEEEvNT_6ParamsE:
	.zero		3200


//--------------------- .nv.constant0._ZN7cutlass13device_kernelIN5flash11enable_sm90INS1_16FlashAttnFwdSm90INS1_25CollectiveMainloopFwdSm90ILi2EN4cute5tupleIJNS5_1CILi1EEES8_S8_EEENS6_IJNS7_ILi192EEESA_NS7_ILi64EEEEEELi64ENS_10bfloat16_tEfNS_4arch4Sm90ELb0ELb0ELb0ELb1ELb0ELb0ELb0ELb0ELb1ELb1ELb1ELb0EEENS1_21CollectiveEpilogueFwdINS6_IJSA_SB_SA_EEES9_SD_SF_Li384ELb1ELb1ELb1ELb0EEENS1_36VarlenDynamicPersistentTileSchedulerILi192ELi192ELi384ELi128ELb1ELb1ELb1ELb0ELb1ELb1EEEEEEEEEvNT_6ParamsE --------------------------
	.section	.nv.constant0._ZN7cutlass13device_kernelIN5flash11enable_sm90INS1_16FlashAttnFwdSm90INS1_25CollectiveMainloopFwdSm90ILi2EN4cute5tupleIJNS5_1CILi1EEES8_S8_EEENS6_IJNS7_ILi192EEESA_NS7_ILi64EEEEEELi64ENS_10bfloat16_tEfNS_4arch4Sm90ELb0ELb0ELb0ELb1ELb0ELb0ELb0ELb0ELb1ELb1ELb1ELb0EEENS1_21CollectiveEpilogueFwdINS6_IJSA_SB_SA_EEES9_SD_SF_Li384ELb1ELb1ELb1ELb0EEENS1_36VarlenDynamicPersistentTileSchedulerILi192ELi192ELi384ELi128ELb1ELb1ELb1ELb0ELb1ELb1EEEEEEEEEvNT_6ParamsE,"a",@progbits
	.sectionflags	@""
	.align	4
.nv.constant0._ZN7cutlass13device_kernelIN5flash11enable_sm90INS1_16FlashAttnFwdSm90INS1_25CollectiveMainloopFwdSm90ILi2EN4cute5tupleIJNS5_1CILi1EEES8_S8_EEENS6_IJNS7_ILi192EEESA_NS7_ILi64EEEEEELi64ENS_10bfloat16_tEfNS_4arch4Sm90ELb0ELb0ELb0ELb1ELb0ELb0ELb0ELb0ELb1ELb1ELb1ELb0EEENS1_21CollectiveEpilogueFwdINS6_IJSA_SB_SA_EEES9_SD_SF_Li384ELb1ELb1ELb1ELb0EEENS1_36VarlenDynamicPersistentTileSchedulerILi192ELi192ELi384ELi128ELb1ELb1ELb1ELb0ELb1ELb1EEEEEEEEEvNT_6ParamsE:
	.zero		3328


//--------------------- .nv.constant0._ZN7cutlass13device_kernelIN5flash11enable_sm90INS1_16FlashAttnFwdSm90INS1_25CollectiveMainloopFwdSm90ILi2EN4cute5tupleIJNS5_1CILi1EEES8_S8_EEENS6_IJNS7_ILi192EEESA_NS7_ILi64EEEEEELi64ENS_10bfloat16_tEfNS_4arch4Sm90ELb0ELb0ELb0ELb1ELb0ELb1ELb0ELb0ELb1ELb1ELb1ELb0EEENS1_21CollectiveEpilogueFwdINS6_IJSA_SB_SA_EEES9_SD_SF_Li384ELb1ELb1ELb1ELb0EEENS1_36VarlenDynamicPersistentTileSchedulerILi192ELi192ELi384ELi128ELb1ELb1ELb1ELb0ELb1ELb1EEEEEEEEEvNT_6ParamsE --------------------------
	.section	.nv.constant0._ZN7cutlass13device_kernelIN5flash11enable_sm90INS1_16FlashAttnFwdSm90INS1_25CollectiveMainloopFwdSm90ILi2EN4cute5tupleIJNS5_1CILi1EEES8_S8_EEENS6_IJNS7_ILi192EEESA_NS7_ILi64EEEEEELi64ENS_10bfloat16_tEfNS_4arch4Sm90ELb0ELb0ELb0ELb1ELb0ELb1ELb0ELb0ELb1ELb1ELb1ELb0EEENS1_21CollectiveEpilogueFwdINS6_IJSA_SB_SA_EEES9_SD_SF_Li384ELb1ELb1ELb1ELb0EEENS1_36VarlenDynamicPersistentTileSchedulerILi192ELi192ELi384ELi128ELb1ELb1ELb1ELb0ELb1ELb1EEEEEEEEEvNT_6ParamsE,"a",@progbits
	.sectionflags	@""
	.align	4
.nv.constant0._ZN7cutlass13device_kernelIN5flash11enable_sm90INS1_16FlashAttnFwdSm90INS1_25CollectiveMainloopFwdSm90ILi2EN4cute5tupleIJNS5_1CILi1EEES8_S8_EEENS6_IJNS7_ILi192EEESA_NS7_ILi64EEEEEELi64ENS_10bfloat16_tEfNS_4arch4Sm90ELb0ELb0ELb0ELb1ELb0ELb1ELb0ELb0ELb1ELb1ELb1ELb0EEENS1_21CollectiveEpilogueFwdINS6_IJSA_SB_SA_EEES9_SD_SF_Li384ELb1ELb1ELb1ELb0EEENS1_36VarlenDynamicPersistentTileSchedulerILi192ELi192ELi384ELi128ELb1ELb1ELb1ELb0ELb1ELb1EEEEEEEEEvNT_6ParamsE:
	.zero		3328


//--------------------- .nv.constant0._ZN7cutlass13device_kernelIN5flash11enable_sm90INS1_16FlashAttnFwdSm90INS1_25CollectiveMainloopFwdSm90ILi2EN4cute5tupleIJNS5_1CILi1EEES8_S8_EEENS6_IJNS7_ILi192EEENS7_ILi128EEENS7_ILi64EEEEEELi64ENS_10bfloat16_tEfNS_4arch4Sm90ELb0ELb1ELb0ELb0ELb0ELb0ELb0ELb1ELb1ELb1ELb1ELb0EEENS1_21CollectiveEpilogueFwdINS6_IJSA_SC_SB_EEES9_SE_SG_Li384ELb0ELb1ELb1ELb0EEENS1_19SingleTileSchedulerILb0ELb1ELb1ELi192EEEEEEEEEvNT_6ParamsE --------------------------
	.section	.nv.constant0._ZN7cutlass13device_kernelIN5flash11enable_sm90INS1_16FlashAttnFwdSm90INS1_25CollectiveMainloopFwdSm90ILi2EN4cute5tupleIJNS5_1CILi1EEES8_S8_EEENS6_IJNS7_ILi192EEENS7_ILi128EEENS7_ILi64EEEEEELi64ENS_10bfloat16_tEfNS_4arch4Sm90ELb0ELb1ELb0ELb0ELb0ELb0ELb0ELb1ELb1ELb1ELb1ELb0EEENS1_21CollectiveEpilogueFwdINS6_IJSA_SC_SB_EEES9_SE_SG_Li384ELb0ELb1ELb1ELb0EEENS1_19SingleTileSchedulerILb0ELb1ELb1ELi192EEEEEEEEEvNT_6ParamsE,"a",@progbits
	.sectionflags	@""
	.align	4
.nv.constant0._ZN7cutlass13device_kernelIN5flash11enable_sm90INS1_16FlashAttnFwdSm90INS1_25CollectiveMainloopFwdSm90ILi2EN4cute5tupleIJNS5_1CILi1EEES8_S8_EEENS6_IJNS7_ILi192EEENS7_ILi128EEENS7_ILi64EEEEEELi64ENS_10bfloat16_tEfNS_4arch4Sm90ELb0ELb1ELb0ELb0ELb0ELb0ELb0ELb1ELb1ELb1ELb1ELb0EEENS1_21CollectiveEpilogueFwdINS6_IJSA_SC_SB_EEES9_SE_SG_Li384ELb0ELb1ELb1ELb0EEENS1_19SingleTileSchedulerILb0ELb1ELb1ELi192EEEEEEEEEvNT_6ParamsE:
	.zero		3200


//--------------------- .nv.constant0._ZN7cutlass13device_kernelIN5flash11enable_sm90INS1_16FlashAttnFwdSm90INS1_25CollectiveMainloopFwdSm90ILi2EN4cute5tupleIJNS5_1CILi1EEES8_S8_EEENS6_IJNS7_ILi192EEENS7_ILi128EEENS7_ILi64EEEEEELi64ENS_10bfloat16_tEfNS_4arch4Sm90ELb0ELb1ELb0ELb1ELb0ELb0ELb0ELb1ELb1ELb1ELb1ELb0EEENS1_21CollectiveEpilogueFwdINS6_IJSA_SC_SB_EEES9_SE_SG_Li384ELb1ELb1ELb1ELb0EEENS1_36VarlenDynamicPersistentTileSchedulerILi192ELi128ELi384ELi128ELb1ELb1ELb1ELb1ELb0ELb1EEEEEEEEEvNT_6ParamsE --------------------------
	.section	.nv.constant0._ZN7cutlass13device_kernelIN5flash11enable_sm90INS1_16FlashAttnFwdSm90INS1_25CollectiveMainloopFwdSm90ILi2EN4cute5tupleIJNS5_1CILi1EEES8_S8_EEENS6_IJNS7_ILi192EEENS7_ILi128EEENS7_ILi64EEEEEELi64ENS_10bfloat16_tEfNS_4arch4Sm90ELb0ELb1ELb0ELb1ELb0ELb0ELb0ELb1ELb1ELb1ELb1ELb0EEENS1_21CollectiveEpilogueFwdINS6_IJSA_SC_SB_EEES9_SE_SG_Li384ELb1ELb1ELb1ELb0EEENS1_36VarlenDynamicPersistentTileSchedulerILi192ELi128ELi384ELi128ELb1ELb1ELb1ELb1ELb0ELb1EEEEEEEEEvNT_6ParamsE,"a",@progbits
	.sectionflags	@""
	.align	4
.nv.constant0._ZN7cutlass13device_kernelIN5flash11enable_sm90INS1_16FlashAttnFwdSm90INS1_25CollectiveMainloopFwdSm90ILi2EN4cute5tupleIJNS5_1CILi1EEES8_S8_EEENS6_IJNS7_ILi192EEENS7_ILi128EEENS7_ILi64EEEEEELi64ENS_10bfloat16_tEfNS_4arch4Sm90ELb0ELb1ELb0ELb1ELb0ELb0ELb0ELb1ELb1ELb1ELb1ELb0EEENS1_21CollectiveEpilogueFwdINS6_IJSA_SC_SB_EEES9_SE_SG_Li384ELb1ELb1ELb1ELb0EEENS1_36VarlenDynamicPersistentTileSchedulerILi192ELi128ELi384ELi128ELb1ELb1ELb1ELb1ELb0ELb1EEEEEEEEEvNT_6ParamsE:
	.zero		3328


//--------------------- .nv.constant0._ZN7cutlass13device_kernelIN5flash11enable_sm90INS1_16FlashAttnFwdSm90INS1_25CollectiveMainloopFwdSm90ILi2EN4cute5tupleIJNS5_1CILi1EEES8_S8_EEENS6_IJNS7_ILi192EEENS7_ILi128EEENS7_ILi64EEEEEELi64ENS_10bfloat16_tEfNS_4arch4Sm90ELb0ELb1ELb0ELb1ELb0ELb1ELb0ELb1ELb1ELb1ELb1ELb0EEENS1_21CollectiveEpilogueFwdINS6_IJSA_SC_SB_EEES9_SE_SG_Li384ELb1ELb1ELb1ELb0EEENS1_36VarlenDynamicPersistentTileSchedulerILi192ELi128ELi384ELi128ELb1ELb1ELb1ELb1ELb0ELb1EEEEEEEEEvNT_6ParamsE --------------------------
	.section	.nv.constant0._ZN7cutlass13device_kernelIN5flash11enable_sm90INS1_16FlashAttnFwdSm90INS1_25CollectiveMainloopFwdSm90ILi2EN4cute5tupleIJNS5_1CILi1EEES8_S8_EEENS6_IJNS7_ILi192EEENS7_ILi128EEENS7_ILi64EEEEEELi64ENS_10bfloat16_tEfNS_4arch4Sm90ELb0ELb1ELb0ELb1ELb0ELb1ELb0ELb1ELb1ELb1ELb1ELb0EEENS1_21CollectiveEpilogueFwdINS6_IJSA_SC_SB_EEES9_SE_SG_Li384ELb1ELb1ELb1ELb0EEENS1_36VarlenDynamicPersistentTileSchedulerILi192ELi128ELi384ELi128ELb1ELb1ELb1ELb1ELb0ELb1EEEEEEEEEvNT_6ParamsE,"a",@progbits
	.sectionflags	@""
	.align	4
.nv.constant0._ZN7cutlass13device_kernelIN5flash11enable_sm90INS1_16FlashAttnFwdSm90INS1_25CollectiveMainloopFwdSm90ILi2EN4cute5tupleIJNS5_1CILi1EEES8_S8_EEENS6_IJNS7_ILi192EEENS7_ILi128EEENS7_ILi64EEEEEELi64ENS_10bfloat16_tEfNS_4arch4Sm90ELb0ELb1ELb0ELb1ELb0ELb1ELb0ELb1ELb1ELb1ELb1ELb0EEENS1_21CollectiveEpilogueFwdINS6_IJSA_SC_SB_EEES9_SE_SG_Li384ELb1ELb1ELb1ELb0EEENS1_36VarlenDynamicPersistentTileSchedulerILi192ELi128ELi384ELi128ELb1ELb1ELb1ELb1ELb0ELb1EEEEEEEEEvNT_6ParamsE:
	.zero		3328


//--------------------- .nv.constant0._ZN7cutlass13device_kernelIN5flash11enable_sm90INS1_16FlashAttnFwdSm90INS1_25CollectiveMainloopFwdSm90ILi2EN4cute5tupleIJNS5_1CILi1EEES8_S8_EEENS6_IJNS7_ILi192EEENS7_ILi128EEENS7_ILi64EEEEEELi64ENS_10bfloat16_tEfNS_4arch4Sm90ELb1ELb0ELb0ELb0ELb0ELb0ELb0ELb1ELb1ELb1ELb1ELb0EEENS1_21CollectiveEpilogueFwdINS6_IJSA_SC_SB_EEES9_SE_SG_Li384ELb0ELb1ELb1ELb0EEENS1_19SingleTileSchedulerILb0ELb1ELb1ELi192EEEEEEEEEvNT_6ParamsE --------------------------
	.section	.nv.constant0._ZN7cutlass13device_kernelIN5flash11enable_sm90INS1_16FlashAttnFwdSm90INS1_25CollectiveMainloopFwdSm90ILi2EN4cute5tupleIJNS5_1CILi1EEES8_S8_EEENS6_IJNS7_ILi192EEENS7_ILi128EEENS7_ILi64EEEEEELi64ENS_10bfloat16_tEfNS_4arch4Sm90ELb1ELb0ELb0ELb0ELb0ELb0ELb0ELb1ELb1ELb1ELb1ELb0EEENS1_21CollectiveEpilogueFwdINS6_IJSA_SC_SB_EEES9_SE_SG_Li384ELb0ELb1ELb1ELb0EEENS1_19SingleTileSchedulerILb0ELb1ELb1ELi192EEEEEEEEEvNT_6ParamsE,"a",@progbits
	.sectionflags	@""
	.align	4
.nv.constant0._ZN7cutlass13device_kernelIN5flash11enable_sm90INS1_16FlashAttnFwdSm90INS1_25CollectiveMainloopFwdSm90ILi2EN4cute5tupleIJNS5_1CILi1EEES8_S8_EEENS6_IJNS7_ILi192EEENS7_ILi128EEENS7_ILi64EEEEEELi64ENS_10bfloat16_tEfNS_4arch4Sm90ELb1ELb0ELb0ELb0ELb0ELb0ELb0ELb1ELb1ELb1ELb1ELb0EEENS1_21CollectiveEpilogueFwdINS6_IJSA_SC_SB_EEES9_SE_SG_Li384ELb0ELb1ELb1ELb0EEENS1_19SingleTileSchedulerILb0ELb1ELb1ELi192EEEEEEEEEvNT_6ParamsE:
	.zero		3200


//--------------------- .nv.constant0._ZN7cutlass13device_kernelIN5flash11enable_sm90INS1_16FlashAttnFwdSm90INS1_25CollectiveMainloopFwdSm90ILi2EN4cute5tupleIJNS5_1CILi1EEES8_S8_EEENS6_IJNS7_ILi192EEENS7_ILi128EEENS7_ILi64EEEEEELi64ENS_10bfloat16_tEfNS_4arch4Sm90ELb1ELb0ELb0ELb1ELb0ELb0ELb0ELb1ELb1ELb1ELb1ELb0EEENS1_21CollectiveEpilogueFwdINS6_IJSA_SC_SB_EEES9_SE_SG_Li384ELb1ELb1ELb1ELb0EEENS1_36VarlenDynamicPersistentTileSchedulerILi192ELi128ELi384ELi128ELb1ELb1ELb1ELb1ELb1ELb1EEEEEEEEEvNT_6ParamsE --------------------------
	.section	.nv.constant0._ZN7cutlass13device_kernelIN5flash11enable_sm90INS1_16FlashAttnFwdSm90INS1_25CollectiveMainloopFwdSm90ILi2EN4cute5tupleIJNS5_1CILi1EEES8_S8_EEENS6_IJNS7_ILi192EEENS7_ILi128EEENS7_ILi64EEEEEELi64ENS_10bfloat16_tEfNS_4arch4Sm90ELb1ELb0ELb0ELb1ELb0ELb0ELb0ELb1ELb1ELb1ELb1ELb0EEENS1_21CollectiveEpilogueFwdINS6_IJSA_SC_SB_EEES9_SE_SG_Li384ELb1ELb1ELb1ELb0EEENS1_36VarlenDynamicPersistentTileSchedulerILi192ELi128ELi384ELi128ELb1ELb1ELb1ELb1ELb1ELb1EEEEEEEEEvNT_6ParamsE,"a",@progbits
	.sectionflags	@""
	.align	4
.nv.constant0._ZN7cutlass13device_kernelIN5flash11enable_sm90INS1_16FlashAttnFwdSm90INS1_25CollectiveMainloopFwdSm90ILi2EN4cute5tupleIJNS5_1CILi1EEES8_S8_EEENS6_IJNS7_ILi192EEENS7_ILi128EEENS7_ILi64EEEEEELi64ENS_10bfloat16_tEfNS_4arch4Sm90ELb1ELb0ELb0ELb1ELb0ELb0ELb0ELb1ELb1ELb1ELb1ELb0EEENS1_21CollectiveEpilogueFwdINS6_IJSA_SC_SB_EEES9_SE_SG_Li384ELb1ELb1ELb1ELb0EEENS1_36VarlenDynamicPersistentTileSchedulerILi192ELi128ELi384ELi128ELb1ELb1ELb1ELb1ELb1ELb1EEEEEEEEEvNT_6ParamsE:
	.zero		3328


//--------------------- .nv.constant0._ZN7cutlass13device_kernelIN5flash11enable_sm90INS1_16FlashAttnFwdSm90INS1_25CollectiveMainloopFwdSm90ILi2EN4cute5tupleIJNS5_1CILi1EEES8_S8_EEENS6_IJNS7_ILi192EEENS7_ILi128EEENS7_ILi64EEEEEELi64ENS_10bfloat16_tEfNS_4arch4Sm90ELb1ELb0ELb0ELb1ELb0ELb1ELb0ELb1ELb1ELb1ELb1ELb0EEENS1_21CollectiveEpilogueFwdINS6_IJSA_SC_SB_EEES9_SE_SG_Li384ELb1ELb1ELb1ELb0EEENS1_36VarlenDynamicPersistentTileSchedulerILi192ELi128ELi384ELi128ELb1ELb1ELb1ELb1ELb1ELb1EEEEEEEEEvNT_6ParamsE --------------------------
	.section	.nv.constant0._ZN7cutlass13device_kernelIN5flash11enable_sm90INS1_16FlashAttnFwdSm90INS1_25CollectiveMainloopFwdSm90ILi2EN4cute5tupleIJNS5_1CILi1EEES8_S8_EEENS6_IJNS7_ILi192EEENS7_ILi128EEENS7_ILi64EEEEEELi64ENS_10bfloat16_tEfNS_4arch4Sm90ELb1ELb0ELb0ELb1ELb0ELb1ELb0ELb1ELb1ELb1ELb1ELb0EEENS1_21CollectiveEpilogueFwdINS6_IJSA_SC_SB_EEES9_SE_SG_Li384ELb1ELb1ELb1ELb0EEENS1_36VarlenDynamicPersistentTileSchedulerILi192ELi128ELi384ELi128ELb1ELb1ELb1ELb1ELb1ELb1EEEEEEEEEvNT_6ParamsE,"a",@progbits
	.sectionflags	@""
	.align	4
.nv.constant0._ZN7cutlass13device_kernelIN5flash11enable_sm90INS1_16FlashAttnFwdSm90INS1_25CollectiveMainloopFwdSm90ILi2EN4cute5tupleIJNS5_1CILi1EEES8_S8_EEENS6_IJNS7_ILi192EEENS7_ILi128EEENS7_ILi64EEEEEELi64ENS_10bfloat16_tEfNS_4arch4Sm90ELb1ELb0ELb0ELb1ELb0ELb1ELb0ELb1ELb1ELb1ELb1ELb0EEENS1_21CollectiveEpilogueFwdINS6_IJSA_SC_SB_EEES9_SE_SG_Li384ELb1ELb1ELb1ELb0EEENS1_36VarlenDynamicPersistentTileSchedulerILi192ELi128ELi384ELi128ELb1ELb1ELb1ELb1ELb1ELb1EEEEEEEEEvNT_6ParamsE:
	.zero		3328


//--------------------- SYMBOLS --------------------------

	.type		.nv.reservedSmem.offset0,@object
	.size		.nv.reservedSmem.offset0,0x4
	.type		__assertfail,@function
